	.target	sm_80

	.elftype	@"ET_EXEC"


//--------------------- .note.nv.tkinfo           --------------------------
	.section	.note.nv.tkinfo,"",@"SHT_NOTE"
	.sectionflags	@"SHF_NOTE_NV_TKINFO"
	.tkinfo
        /*0018*/ 	.word	0x00000002
        /*0030*/ 	.string	""
        /*0030*/ 	.string	"ptxas"
        /*0030*/ 	.string	"Cuda compilation tools, release 13.0, V13.0.88"
        /*0030*/ 	.string	"Build cuda_13.0.r13.0/compiler.36424714_0"
        /*0030*/ 	.string	"-arch sm_80 -m 64 "



//--------------------- .note.nv.cuinfo           --------------------------
	.section	.note.nv.cuinfo,"",@"SHT_NOTE"
	.sectionflags	@"SHF_NOTE_NV_CUINFO"
        /*0018*/ 	.short	0x0002
        /*001a*/ 	.short	0x0050
        /*001c*/ 	.short	0x0082
	.zero		2


//--------------------- .nv.info                  --------------------------
	.section	.nv.info,"",@"SHT_CUDA_INFO"
	.align	4


	//----- nvinfo : EIATTR_REGCOUNT
	.align		4
        /*0000*/ 	.byte	0x04, 0x2f
        /*0002*/ 	.short	(.L_12 - .L_11)
	.align		4
.L_11:
        /*0004*/ 	.word	index@(_ZN5flash25flash_bwd_dot_do_o_kernelILb1E23Flash_bwd_kernel_traitsILi256ELi64ELi64ELi8ELi4ELi2ELi2ELb0ELb0EN7cutlass10bfloat16_tE19Flash_kernel_traitsILi256ELi64ELi64ELi8ES3_EEEEvNS_16Flash_bwd_paramsE)
        /*0008*/ 	.word	0x00000051


	//----- nvinfo : EIATTR_FRAME_SIZE
	.align		4
.L_12:
        /*000c*/ 	.byte	0x04, 0x11
        /*000e*/ 	.short	(.L_14 - .L_13)
	.align		4
.L_13:
        /*0010*/ 	.word	index@(_ZN5flash25flash_bwd_dot_do_o_kernelILb1E23Flash_bwd_kernel_traitsILi256ELi64ELi64ELi8ELi4ELi2ELi2ELb0ELb0EN7cutlass10bfloat16_tE19Flash_kernel_traitsILi256ELi64ELi64ELi8ES3_EEEEvNS_16Flash_bwd_paramsE)
        /*0014*/ 	.word	0x00000000


	//----- nvinfo : EIATTR_REGCOUNT
	.align		4
.L_14:
        /*0018*/ 	.byte	0x04, 0x2f
        /*001a*/ 	.short	(.L_16 - .L_15)
	.align		4
.L_15:
        /*001c*/ 	.word	index@(_ZN5flash25flash_bwd_dot_do_o_kernelILb0E23Flash_bwd_kernel_traitsILi256ELi64ELi64ELi8ELi4ELi2ELi2ELb0ELb0EN7cutlass10bfloat16_tE19Flash_kernel_traitsILi256ELi64ELi64ELi8ES3_EEEEvNS_16Flash_bwd_paramsE)
        /*0020*/ 	.word	0x0000004f


	//----- nvinfo : EIATTR_FRAME_SIZE
	.align		4
.L_16:
        /*0024*/ 	.byte	0x04, 0x11
        /*0026*/ 	.short	(.L_18 - .L_17)
	.align		4
.L_17:
        /*0028*/ 	.word	index@(_ZN5flash25flash_bwd_dot_do_o_kernelILb0E23Flash_bwd_kernel_traitsILi256ELi64ELi64ELi8ELi4ELi2ELi2ELb0ELb0EN7cutlass10bfloat16_tE19Flash_kernel_traitsILi256ELi64ELi64ELi8ES3_EEEEvNS_16Flash_bwd_paramsE)
        /*002c*/ 	.word	0x00000000


	//----- nvinfo : EIATTR_REGCOUNT
	.align		4
.L_18:
        /*0030*/ 	.byte	0x04, 0x2f
        /*0032*/ 	.short	(.L_20 - .L_19)
	.align		4
.L_19:
        /*0034*/ 	.word	index@(_ZN5flash44flash_bwd_dq_dk_dv_loop_seqk_parallel_kernelI23Flash_bwd_kernel_traitsILi256ELi64ELi64ELi8ELi4ELi2ELi2ELb0ELb0EN7cutlass10bfloat16_tE19Flash_kernel_traitsILi256ELi64ELi64ELi8ES3_EELb0ELb0ELb1ELb1ELb0ELb0ELb1EEEvNS_16Flash_bwd_paramsE)
        /*0038*/ 	.word	0x000000ff


	//----- nvinfo : EIATTR_FRAME_SIZE
	.align		4
.L_20:
        /*003c*/ 	.byte	0x04, 0x11
        /*003e*/ 	.short	(.L_22 - .L_21)
	.align		4
.L_21:
        /*0040*/ 	.word	index@(_ZN5flash44flash_bwd_dq_dk_dv_loop_seqk_parallel_kernelI23Flash_bwd_kernel_traitsILi256ELi64ELi64ELi8ELi4ELi2ELi2ELb0ELb0EN7cutlass10bfloat16_tE19Flash_kernel_traitsILi256ELi64ELi64ELi8ES3_EELb0ELb0ELb1ELb1ELb0ELb0ELb1EEEvNS_16Flash_bwd_paramsE)
        /*0044*/ 	.word	0x00000010


	//----- nvinfo : EIATTR_REGCOUNT
	.align		4
.L_22:
        /*0048*/ 	.byte	0x04, 0x2f
        /*004a*/ 	.short	(.L_24 - .L_23)
	.align		4
.L_23:
        /*004c*/ 	.word	index@(_ZN5flash44flash_bwd_dq_dk_dv_loop_seqk_parallel_kernelI23Flash_bwd_kernel_traitsILi256ELi64ELi64ELi8ELi4ELi2ELi2ELb0ELb0EN7cutlass10bfloat16_tE19Flash_kernel_traitsILi256ELi64ELi64ELi8ES3_EELb1ELb0ELb1ELb1ELb0ELb0ELb0EEEvNS_16Flash_bwd_paramsE)
        /*0050*/ 	.word	0x000000ff


	//----- nvinfo : EIATTR_FRAME_SIZE
	.align		4
.L_24:
        /*0054*/ 	.byte	0x04, 0x11
        /*0056*/ 	.short	(.L_26 - .L_25)
	.align		4
.L_25:
        /*0058*/ 	.word	index@(_ZN5flash44flash_bwd_dq_dk_dv_loop_seqk_parallel_kernelI23Flash_bwd_kernel_traitsILi256ELi64ELi64ELi8ELi4ELi2ELi2ELb0ELb0EN7cutlass10bfloat16_tE19Flash_kernel_traitsILi256ELi64ELi64ELi8ES3_EELb1ELb0ELb1ELb1ELb0ELb0ELb0EEEvNS_16Flash_bwd_paramsE)
        /*005c*/ 	.word	0x00000030


	//----- nvinfo : EIATTR_REGCOUNT
	.align		4
.L_26:
        /*0060*/ 	.byte	0x04, 0x2f
        /*0062*/ 	.short	(.L_28 - .L_27)
	.align		4
.L_27:
        /*0064*/ 	.word	index@(_ZN5flash44flash_bwd_dq_dk_dv_loop_seqk_parallel_kernelI23Flash_bwd_kernel_traitsILi256ELi64ELi64ELi8ELi4ELi2ELi2ELb0ELb0EN7cutlass10bfloat16_tE19Flash_kernel_traitsILi256ELi64ELi64ELi8ES3_EELb0ELb0ELb1ELb0ELb0ELb1ELb1EEEvNS_16Flash_bwd_paramsE)
        /*0068*/ 	.word	0x000000ff


	//----- nvinfo : EIATTR_FRAME_SIZE
	.align		4
.L_28:
        /*006c*/ 	.byte	0x04, 0x11
        /*006e*/ 	.short	(.L_30 - .L_29)
	.align		4
.L_29:
        /*0070*/ 	.word	index@(_ZN5flash44flash_bwd_dq_dk_dv_loop_seqk_parallel_kernelI23Flash_bwd_kernel_traitsILi256ELi64ELi64ELi8ELi4ELi2ELi2ELb0ELb0EN7cutlass10bfloat16_tE19Flash_kernel_traitsILi256ELi64ELi64ELi8ES3_EELb0ELb0ELb1ELb0ELb0ELb1ELb1EEEvNS_16Flash_bwd_paramsE)
        /*0074*/ 	.word	0x00000010


	//----- nvinfo : EIATTR_REGCOUNT
	.align		4
.L_30:
        /*0078*/ 	.byte	0x04, 0x2f
        /*007a*/ 	.short	(.L_32 - .L_31)
	.align		4
.L_31:
        /*007c*/ 	.word	index@(_ZN5flash44flash_bwd_dq_dk_dv_loop_seqk_parallel_kernelI23Flash_bwd_kernel_traitsILi256ELi64ELi64ELi8ELi4ELi2ELi2ELb0ELb0EN7cutlass10bfloat16_tE19Flash_kernel_traitsILi256ELi64ELi64ELi8ES3_EELb1ELb0ELb1ELb0ELb0ELb1ELb0EEEvNS_16Flash_bwd_paramsE)
        /*0080*/ 	.word	0x000000ff


	//----- nvinfo : EIATTR_FRAME_SIZE
	.align		4
.L_32:
        /*0084*/ 	.byte	0x04, 0x11
        /*0086*/ 	.short	(.L_34 - .L_33)
	.align		4
.L_33:
        /*0088*/ 	.word	index@(_ZN5flash44flash_bwd_dq_dk_dv_loop_seqk_parallel_kernelI23Flash_bwd_kernel_traitsILi256ELi64ELi64ELi8ELi4ELi2ELi2ELb0ELb0EN7cutlass10bfloat16_tE19Flash_kernel_traitsILi256ELi64ELi64ELi8ES3_EELb1ELb0ELb1ELb0ELb0ELb1ELb0EEEvNS_16Flash_bwd_paramsE)
        /*008c*/ 	.word	0x00000008


	//----- nvinfo : EIATTR_REGCOUNT
	.align		4
.L_34:
        /*0090*/ 	.byte	0x04, 0x2f
        /*0092*/ 	.short	(.L_36 - .L_35)
	.align		4
.L_35:
        /*0094*/ 	.word	index@(_ZN5flash44flash_bwd_dq_dk_dv_loop_seqk_parallel_kernelI23Flash_bwd_kernel_traitsILi256ELi64ELi64ELi8ELi4ELi2ELi2ELb0ELb0EN7cutlass10bfloat16_tE19Flash_kernel_traitsILi256ELi64ELi64ELi8ES3_EELb0ELb0ELb0ELb1ELb0ELb0ELb1EEEvNS_16Flash_bwd_paramsE)
        /*0098*/ 	.word	0x000000ff


	//----- nvinfo : EIATTR_FRAME_SIZE
	.align		4
.L_36:
        /*009c*/ 	.byte	0x04, 0x11
        /*009e*/ 	.short	(.L_38 - .L_37)
	.align		4
.L_37:
        /*00a0*/ 	.word	index@(_ZN5flash44flash_bwd_dq_dk_dv_loop_seqk_parallel_kernelI23Flash_bwd_kernel_traitsILi256ELi64ELi64ELi8ELi4ELi2ELi2ELb0ELb0EN7cutlass10bfloat16_tE19Flash_kernel_traitsILi256ELi64ELi64ELi8ES3_EELb0ELb0ELb0ELb1ELb0ELb0ELb1EEEvNS_16Flash_bwd_paramsE)
        /*00a4*/ 	.word	0x00000060


	//----- nvinfo : EIATTR_REGCOUNT
	.align		4
.L_38:
        /*00a8*/ 	.byte	0x04, 0x2f
        /*00aa*/ 	.short	(.L_40 - .L_39)
	.align		4
.L_39:
        /*00ac*/ 	.word	index@(_ZN5flash44flash_bwd_dq_dk_dv_loop_seqk_parallel_kernelI23Flash_bwd_kernel_traitsILi256ELi64ELi64ELi8ELi4ELi2ELi2ELb0ELb0EN7cutlass10bfloat16_tE19Flash_kernel_traitsILi256ELi64ELi64ELi8ES3_EELb1ELb0ELb0ELb1ELb0ELb0ELb0EEEvNS_16Flash_bwd_paramsE)
        /*00b0*/ 	.word	0x000000ff


	//----- nvinfo : EIATTR_FRAME_SIZE
	.align		4
.L_40:
        /*00b4*/ 	.byte	0x04, 0x11
        /*00b6*/ 	.short	(.L_42 - .L_41)
	.align		4
.L_41:
        /*00b8*/ 	.word	index@(_ZN5flash44flash_bwd_dq_dk_dv_loop_seqk_parallel_kernelI23Flash_bwd_kernel_traitsILi256ELi64ELi64ELi8ELi4ELi2ELi2ELb0ELb0EN7cutlass10bfloat16_tE19Flash_kernel_traitsILi256ELi64ELi64ELi8ES3_EELb1ELb0ELb0ELb1ELb0ELb0ELb0EEEvNS_16Flash_bwd_paramsE)
        /*00bc*/ 	.word	0x00000078


	//----- nvinfo : EIATTR_REGCOUNT
	.align		4
.L_42:
        /*00c0*/ 	.byte	0x04, 0x2f
        /*00c2*/ 	.short	(.L_44 - .L_43)
	.align		4
.L_43:
        /*00c4*/ 	.word	index@(_ZN5flash44flash_bwd_dq_dk_dv_loop_seqk_parallel_kernelI23Flash_bwd_kernel_traitsILi256ELi64ELi64ELi8ELi4ELi2ELi2ELb0ELb0EN7cutlass10bfloat16_tE19Flash_kernel_traitsILi256ELi64ELi64ELi8ES3_EELb0ELb0ELb0ELb0ELb0ELb1ELb1EEEvNS_16Flash_bwd_paramsE)
        /*00c8*/ 	.word	0x000000ff


	//----- nvinfo : EIATTR_FRAME_SIZE
	.align		4
.L_44:
        /*00cc*/ 	.byte	0x04, 0x11
        /*00ce*/ 	.short	(.L_46 - .L_45)
	.align		4
.L_45:
        /*00d0*/ 	.word	index@(_ZN5flash44flash_bwd_dq_dk_dv_loop_seqk_parallel_kernelI23Flash_bwd_kernel_traitsILi256ELi64ELi64ELi8ELi4ELi2ELi2ELb0ELb0EN7cutlass10bfloat16_tE19Flash_kernel_traitsILi256ELi64ELi64ELi8ES3_EELb0ELb0ELb0ELb0ELb0ELb1ELb1EEEvNS_16Flash_bwd_paramsE)
        /*00d4*/ 	.word	0x00000058


	//----- nvinfo : EIATTR_REGCOUNT
	.align		4
.L_46:
        /*00d8*/ 	.byte	0x04, 0x2f
        /*00da*/ 	.short	(.L_48 - .L_47)
	.align		4
.L_47:
        /*00dc*/ 	.word	index@(_ZN5flash44flash_bwd_dq_dk_dv_loop_seqk_parallel_kernelI23Flash_bwd_kernel_traitsILi256ELi64ELi64ELi8ELi4ELi2ELi2ELb0ELb0EN7cutlass10bfloat16_tE19Flash_kernel_traitsILi256ELi64ELi64ELi8ES3_EELb1ELb0ELb0ELb0ELb0ELb1ELb0EEEvNS_16Flash_bwd_paramsE)
        /*00e0*/ 	.word	0x000000ff


	//----- nvinfo : EIATTR_FRAME_SIZE
	.align		4
.L_48:
        /*00e4*/ 	.byte	0x04, 0x11
        /*00e6*/ 	.short	(.L_50 - .L_49)
	.align		4
.L_49:
        /*00e8*/ 	.word	index@(_ZN5flash44flash_bwd_dq_dk_dv_loop_seqk_parallel_kernelI23Flash_bwd_kernel_traitsILi256ELi64ELi64ELi8ELi4ELi2ELi2ELb0ELb0EN7cutlass10bfloat16_tE19Flash_kernel_traitsILi256ELi64ELi64ELi8ES3_EELb1ELb0ELb0ELb0ELb0ELb1ELb0EEEvNS_16Flash_bwd_paramsE)
        /*00ec*/ 	.word	0x00000058


	//----- nvinfo : EIATTR_REGCOUNT
	.align		4
.L_50:
        /*00f0*/ 	.byte	0x04, 0x2f
        /*00f2*/ 	.short	(.L_52 - .L_51)
	.align		4
.L_51:
        /*00f4*/ 	.word	index@(_ZN5flash44flash_bwd_dq_dk_dv_loop_seqk_parallel_kernelI23Flash_bwd_kernel_traitsILi256ELi64ELi64ELi8ELi4ELi2ELi2ELb0ELb0EN7cutlass10bfloat16_tE19Flash_kernel_traitsILi256ELi64ELi64ELi8ES3_EELb0ELb0ELb1ELb0ELb0ELb0ELb1EEEvNS_16Flash_bwd_paramsE)
        /*00f8*/ 	.word	0x000000ff


	//----- nvinfo : EIATTR_FRAME_SIZE
	.align		4
.L_52:
        /*00fc*/ 	.byte	0x04, 0x11
        /*00fe*/ 	.short	(.L_54 - .L_53)
	.align		4
.L_53:
        /*0100*/ 	.word	index@(_ZN5flash44flash_bwd_dq_dk_dv_loop_seqk_parallel_kernelI23Flash_bwd_kernel_traitsILi256ELi64ELi64ELi8ELi4ELi2ELi2ELb0ELb0EN7cutlass10bfloat16_tE19Flash_kernel_traitsILi256ELi64ELi64ELi8ES3_EELb0ELb0ELb1ELb0ELb0ELb0ELb1EEEvNS_16Flash_bwd_paramsE)
        /*0104*/ 	.word	0x00000010


	//----- nvinfo : EIATTR_REGCOUNT
	.align		4
.L_54:
        /*0108*/ 	.byte	0x04, 0x2f
        /*010a*/ 	.short	(.L_56 - .L_55)
	.align		4
.L_55:
        /*010c*/ 	.word	index@(_ZN5flash44flash_bwd_dq_dk_dv_loop_seqk_parallel_kernelI23Flash_bwd_kernel_traitsILi256ELi64ELi64ELi8ELi4ELi2ELi2ELb0ELb0EN7cutlass10bfloat16_tE19Flash_kernel_traitsILi256ELi64ELi64ELi8ES3_EELb1ELb0ELb1ELb0ELb0ELb0ELb0EEEvNS_16Flash_bwd_paramsE)
        /*0110*/ 	.word	0x000000ff


	//----- nvinfo : EIATTR_FRAME_SIZE
	.align		4
.L_56:
        /*0114*/ 	.byte	0x04, 0x11
        /*0116*/ 	.short	(.L_58 - .L_57)
	.align		4
.L_57:
        /*0118*/ 	.word	index@(_ZN5flash44flash_bwd_dq_dk_dv_loop_seqk_parallel_kernelI23Flash_bwd_kernel_traitsILi256ELi64ELi64ELi8ELi4ELi2ELi2ELb0ELb0EN7cutlass10bfloat16_tE19Flash_kernel_traitsILi256ELi64ELi64ELi8ES3_EELb1ELb0ELb1ELb0ELb0ELb0ELb0EEEvNS_16Flash_bwd_paramsE)
        /*011c*/ 	.word	0x00000008


	//----- nvinfo : EIATTR_REGCOUNT
	.align		4
.L_58:
        /*0120*/ 	.byte	0x04, 0x2f
        /*0122*/ 	.short	(.L_60 - .L_59)
	.align		4
.L_59:
        /*0124*/ 	.word	index@(_ZN5flash44flash_bwd_dq_dk_dv_loop_seqk_parallel_kernelI23Flash_bwd_kernel_traitsILi256ELi64ELi64ELi8ELi4ELi2ELi2ELb0ELb0EN7cutlass10bfloat16_tE19Flash_kernel_traitsILi256ELi64ELi64ELi8ES3_EELb0ELb0ELb0ELb0ELb0ELb0ELb1EEEvNS_16Flash_bwd_paramsE)
        /*0128*/ 	.word	0x000000ff


	//----- nvinfo : EIATTR_FRAME_SIZE
	.align		4
.L_60:
        /*012c*/ 	.byte	0x04, 0x11
        /*012e*/ 	.short	(.L_62 - .L_61)
	.align		4
.L_61:
        /*0130*/ 	.word	index@(_ZN5flash44flash_bwd_dq_dk_dv_loop_seqk_parallel_kernelI23Flash_bwd_kernel_traitsILi256ELi64ELi64ELi8ELi4ELi2ELi2ELb0ELb0EN7cutlass10bfloat16_tE19Flash_kernel_traitsILi256ELi64ELi64ELi8ES3_EELb0ELb0ELb0ELb0ELb0ELb0ELb1EEEvNS_16Flash_bwd_paramsE)
        /*0134*/ 	.word	0x00000060


	//----- nvinfo : EIATTR_REGCOUNT
	.align		4
.L_62:
        /*0138*/ 	.byte	0x04, 0x2f
        /*013a*/ 	.short	(.L_64 - .L_63)
	.align		4
.L_63:
        /*013c*/ 	.word	index@(_ZN5flash44flash_bwd_dq_dk_dv_loop_seqk_parallel_kernelI23Flash_bwd_kernel_traitsILi256ELi64ELi64ELi8ELi4ELi2ELi2ELb0ELb0EN7cutlass10bfloat16_tE19Flash_kernel_traitsILi256ELi64ELi64ELi8ES3_EELb1ELb0ELb0ELb0ELb0ELb0ELb0EEEvNS_16Flash_bwd_paramsE)
        /*0140*/ 	.word	0x000000ff


	//----- nvinfo : EIATTR_FRAME_SIZE
	.align		4
.L_64:
        /*0144*/ 	.byte	0x04, 0x11
        /*0146*/ 	.short	(.L_66 - .L_65)
	.align		4
.L_65:
        /*0148*/ 	.word	index@(_ZN5flash44flash_bwd_dq_dk_dv_loop_seqk_parallel_kernelI23Flash_bwd_kernel_traitsILi256ELi64ELi64ELi8ELi4ELi2ELi2ELb0ELb0EN7cutlass10bfloat16_tE19Flash_kernel_traitsILi256ELi64ELi64ELi8ES3_EELb1ELb0ELb0ELb0ELb0ELb0ELb0EEEvNS_16Flash_bwd_paramsE)
        /*014c*/ 	.word	0x00000068


	//----- nvinfo : EIATTR_REGCOUNT
	.align		4
.L_66:
        /*0150*/ 	.byte	0x04, 0x2f
        /*0152*/ 	.short	(.L_68 - .L_67)
	.align		4
.L_67:
        /*0154*/ 	.word	index@(_ZN5flash27flash_bwd_convert_dq_kernelI23Flash_bwd_kernel_traitsILi256ELi64ELi64ELi8ELi4ELi2ELi2ELb0ELb0EN7cutlass10bfloat16_tE19Flash_kernel_traitsILi256ELi64ELi64ELi8ES3_EEEEvNS_16Flash_bwd_paramsEi)
        /*0158*/ 	.word	0x00000060


	//----- nvinfo : EIATTR_FRAME_SIZE
	.align		4
.L_68:
        /*015c*/ 	.byte	0x04, 0x11
        /*015e*/ 	.short	(.L_70 - .L_69)
	.align		4
.L_69:
        /*0160*/ 	.word	index@(_ZN5flash27flash_bwd_convert_dq_kernelI23Flash_bwd_kernel_traitsILi256ELi64ELi64ELi8ELi4ELi2ELi2ELb0ELb0EN7cutlass10bfloat16_tE19Flash_kernel_traitsILi256ELi64ELi64ELi8ES3_EEEEvNS_16Flash_bwd_paramsEi)
        /*0164*/ 	.word	0x00000000


	//----- nvinfo : EIATTR_REGCOUNT
	.align		4
.L_70:
        /*0168*/ 	.byte	0x04, 0x2f
        /*016a*/ 	.short	(.L_72 - .L_71)
	.align		4
.L_71:
        /*016c*/ 	.word	index@(_ZN5flash25flash_bwd_dot_do_o_kernelILb1E23Flash_bwd_kernel_traitsILi256ELi64ELi64ELi8ELi4ELi2ELi2ELb0ELb1EN7cutlass10bfloat16_tE19Flash_kernel_traitsILi256ELi64ELi64ELi8ES3_EEEEvNS_16Flash_bwd_paramsE)
        /*0170*/ 	.word	0x00000051


	//----- nvinfo : EIATTR_FRAME_SIZE
	.align		4
.L_72:
        /*0174*/ 	.byte	0x04, 0x11
        /*0176*/ 	.short	(.L_74 - .L_73)
	.align		4
.L_73:
        /*0178*/ 	.word	index@(_ZN5flash25flash_bwd_dot_do_o_kernelILb1E23Flash_bwd_kernel_traitsILi256ELi64ELi64ELi8ELi4ELi2ELi2ELb0ELb1EN7cutlass10bfloat16_tE19Flash_kernel_traitsILi256ELi64ELi64ELi8ES3_EEEEvNS_16Flash_bwd_paramsE)
        /*017c*/ 	.word	0x00000000


	//----- nvinfo : EIATTR_REGCOUNT
	.align		4
.L_74:
        /*0180*/ 	.byte	0x04, 0x2f
        /*0182*/ 	.short	(.L_76 - .L_75)
	.align		4
.L_75:
        /*0184*/ 	.word	index@(_ZN5flash25flash_bwd_dot_do_o_kernelILb0E23Flash_bwd_kernel_traitsILi256ELi64ELi64ELi8ELi4ELi2ELi2ELb0ELb1EN7cutlass10bfloat16_tE19Flash_kernel_traitsILi256ELi64ELi64ELi8ES3_EEEEvNS_16Flash_bwd_paramsE)
        /*0188*/ 	.word	0x0000004f


	//----- nvinfo : EIATTR_FRAME_SIZE
	.align		4
.L_76:
        /*018c*/ 	.byte	0x04, 0x11
        /*018e*/ 	.short	(.L_78 - .L_77)
	.align		4
.L_77:
        /*0190*/ 	.word	index@(_ZN5flash25flash_bwd_dot_do_o_kernelILb0E23Flash_bwd_kernel_traitsILi256ELi64ELi64ELi8ELi4ELi2ELi2ELb0ELb1EN7cutlass10bfloat16_tE19Flash_kernel_traitsILi256ELi64ELi64ELi8ES3_EEEEvNS_16Flash_bwd_paramsE)
        /*0194*/ 	.word	0x00000000


	//----- nvinfo : EIATTR_REGCOUNT
	.align		4
.L_78:
        /*0198*/ 	.byte	0x04, 0x2f
        /*019a*/ 	.short	(.L_80 - .L_79)
	.align		4
.L_79:
        /*019c*/ 	.word	index@(_ZN5flash44flash_bwd_dq_dk_dv_loop_seqk_parallel_kernelI23Flash_bwd_kernel_traitsILi256ELi64ELi64ELi8ELi4ELi2ELi2ELb0ELb1EN7cutlass10bfloat16_tE19Flash_kernel_traitsILi256ELi64ELi64ELi8ES3_EELb0ELb0ELb1ELb1ELb0ELb0ELb1EEEvNS_16Flash_bwd_paramsE)
        /*01a0*/ 	.word	0x000000ff


	//----- nvinfo : EIATTR_FRAME_SIZE
	.align		4
.L_80:
        /*01a4*/ 	.byte	0x04, 0x11
        /*01a6*/ 	.short	(.L_82 - .L_81)
	.align		4
.L_81:
        /*01a8*/ 	.word	index@(_ZN5flash44flash_bwd_dq_dk_dv_loop_seqk_parallel_kernelI23Flash_bwd_kernel_traitsILi256ELi64ELi64ELi8ELi4ELi2ELi2ELb0ELb1EN7cutlass10bfloat16_tE19Flash_kernel_traitsILi256ELi64ELi64ELi8ES3_EELb0ELb0ELb1ELb1ELb0ELb0ELb1EEEvNS_16Flash_bwd_paramsE)
        /*01ac*/ 	.word	0x00000000


	//----- nvinfo : EIATTR_REGCOUNT
	.align		4
.L_82:
        /*01b0*/ 	.byte	0x04, 0x2f
        /*01b2*/ 	.short	(.L_84 - .L_83)
	.align		4
.L_83:
        /*01b4*/ 	.word	index@(_ZN5flash44flash_bwd_dq_dk_dv_loop_seqk_parallel_kernelI23Flash_bwd_kernel_traitsILi256ELi64ELi64ELi8ELi4ELi2ELi2ELb0ELb1EN7cutlass10bfloat16_tE19Flash_kernel_traitsILi256ELi64ELi64ELi8ES3_EELb1ELb0ELb1ELb1ELb0ELb0ELb0EEEvNS_16Flash_bwd_paramsE)
        /*01b8*/ 	.word	0x000000ff


	//----- nvinfo : EIATTR_FRAME_SIZE
	.align		4
.L_84:
        /*01bc*/ 	.byte	0x04, 0x11
        /*01be*/ 	.short	(.L_86 - .L_85)
	.align		4
.L_85:
        /*01c0*/ 	.word	index@(_ZN5flash44flash_bwd_dq_dk_dv_loop_seqk_parallel_kernelI23Flash_bwd_kernel_traitsILi256ELi64ELi64ELi8ELi4ELi2ELi2ELb0ELb1EN7cutlass10bfloat16_tE19Flash_kernel_traitsILi256ELi64ELi64ELi8ES3_EELb1ELb0ELb1ELb1ELb0ELb0ELb0EEEvNS_16Flash_bwd_paramsE)
        /*01c4*/ 	.word	0x00000000


	//----- nvinfo : EIATTR_REGCOUNT
	.align		4
.L_86:
        /*01c8*/ 	.byte	0x04, 0x2f
        /*01ca*/ 	.short	(.L_88 - .L_87)
	.align		4
.L_87:
        /*01cc*/ 	.word	index@(_ZN5flash44flash_bwd_dq_dk_dv_loop_seqk_parallel_kernelI23Flash_bwd_kernel_traitsILi256ELi64ELi64ELi8ELi4ELi2ELi2ELb0ELb1EN7cutlass10bfloat16_tE19Flash_kernel_traitsILi256ELi64ELi64ELi8ES3_EELb0ELb0ELb1ELb0ELb0ELb1ELb1EEEvNS_16Flash_bwd_paramsE)
        /*01d0*/ 	.word	0x000000fe


	//----- nvinfo : EIATTR_FRAME_SIZE
	.align		4
.L_88:
        /*01d4*/ 	.byte	0x04, 0x11
        /*01d6*/ 	.short	(.L_90 - .L_89)
	.align		4
.L_89:
        /*01d8*/ 	.word	index@(_ZN5flash44flash_bwd_dq_dk_dv_loop_seqk_parallel_kernelI23Flash_bwd_kernel_traitsILi256ELi64ELi64ELi8ELi4ELi2ELi2ELb0ELb1EN7cutlass10bfloat16_tE19Flash_kernel_traitsILi256ELi64ELi64ELi8ES3_EELb0ELb0ELb1ELb0ELb0ELb1ELb1EEEvNS_16Flash_bwd_paramsE)
        /*01dc*/ 	.word	0x00000000


	//----- nvinfo : EIATTR_REGCOUNT
	.align		4
.L_90:
        /*01e0*/ 	.byte	0x04, 0x2f
        /*01e2*/ 	.short	(.L_92 - .L_91)
	.align		4
.L_91:
        /*01e4*/ 	.word	index@(_ZN5flash44flash_bwd_dq_dk_dv_loop_seqk_parallel_kernelI23Flash_bwd_kernel_traitsILi256ELi64ELi64ELi8ELi4ELi2ELi2ELb0ELb1EN7cutlass10bfloat16_tE19Flash_kernel_traitsILi256ELi64ELi64ELi8ES3_EELb1ELb0ELb1ELb0ELb0ELb1ELb0EEEvNS_16Flash_bwd_paramsE)
        /*01e8*/ 	.word	0x000000ff


	//----- nvinfo : EIATTR_FRAME_SIZE
	.align		4
.L_92:
        /*01ec*/ 	.byte	0x04, 0x11
        /*01ee*/ 	.short	(.L_94 - .L_93)
	.align		4
.L_93:
        /*01f0*/ 	.word	index@(_ZN5flash44flash_bwd_dq_dk_dv_loop_seqk_parallel_kernelI23Flash_bwd_kernel_traitsILi256ELi64ELi64ELi8ELi4ELi2ELi2ELb0ELb1EN7cutlass10bfloat16_tE19Flash_kernel_traitsILi256ELi64ELi64ELi8ES3_EELb1ELb0ELb1ELb0ELb0ELb1ELb0EEEvNS_16Flash_bwd_paramsE)
        /*01f4*/ 	.word	0x00000008


	//----- nvinfo : EIATTR_REGCOUNT
	.align		4
.L_94:
        /*01f8*/ 	.byte	0x04, 0x2f
        /*01fa*/ 	.short	(.L_96 - .L_95)
	.align		4
.L_95:
        /*01fc*/ 	.word	index@(_ZN5flash44flash_bwd_dq_dk_dv_loop_seqk_parallel_kernelI23Flash_bwd_kernel_traitsILi256ELi64ELi64ELi8ELi4ELi2ELi2ELb0ELb1EN7cutlass10bfloat16_tE19Flash_kernel_traitsILi256ELi64ELi64ELi8ES3_EELb0ELb0ELb0ELb1ELb0ELb0ELb1EEEvNS_16Flash_bwd_paramsE)
        /*0200*/ 	.word	0x000000ff


	//----- nvinfo : EIATTR_FRAME_SIZE
	.align		4
.L_96:
        /*0204*/ 	.byte	0x04, 0x11
        /*0206*/ 	.short	(.L_98 - .L_97)
	.align		4
.L_97:
        /*0208*/ 	.word	index@(_ZN5flash44flash_bwd_dq_dk_dv_loop_seqk_parallel_kernelI23Flash_bwd_kernel_traitsILi256ELi64ELi64ELi8ELi4ELi2ELi2ELb0ELb1EN7cutlass10bfloat16_tE19Flash_kernel_traitsILi256ELi64ELi64ELi8ES3_EELb0ELb0ELb0ELb1ELb0ELb0ELb1EEEvNS_16Flash_bwd_paramsE)
        /*020c*/ 	.word	0x00000000


	//----- nvinfo : EIATTR_REGCOUNT
	.align		4
.L_98:
        /*0210*/ 	.byte	0x04, 0x2f
        /*0212*/ 	.short	(.L_100 - .L_99)
	.align		4
.L_99:
        /*0214*/ 	.word	index@(_ZN5flash44flash_bwd_dq_dk_dv_loop_seqk_parallel_kernelI23Flash_bwd_kernel_traitsILi256ELi64ELi64ELi8ELi4ELi2ELi2ELb0ELb1EN7cutlass10bfloat16_tE19Flash_kernel_traitsILi256ELi64ELi64ELi8ES3_EELb1ELb0ELb0ELb1ELb0ELb0ELb0EEEvNS_16Flash_bwd_paramsE)
        /*0218*/ 	.word	0x000000ff


	//----- nvinfo : EIATTR_FRAME_SIZE
	.align		4
.L_100:
        /*021c*/ 	.byte	0x04, 0x11
        /*021e*/ 	.short	(.L_102 - .L_101)
	.align		4
.L_101:
        /*0220*/ 	.word	index@(_ZN5flash44flash_bwd_dq_dk_dv_loop_seqk_parallel_kernelI23Flash_bwd_kernel_traitsILi256ELi64ELi64ELi8ELi4ELi2ELi2ELb0ELb1EN7cutlass10bfloat16_tE19Flash_kernel_traitsILi256ELi64ELi64ELi8ES3_EELb1ELb0ELb0ELb1ELb0ELb0ELb0EEEvNS_16Flash_bwd_paramsE)
        /*0224*/ 	.word	0x00000000


	//----- nvinfo : EIATTR_REGCOUNT
	.align		4
.L_102:
        /*0228*/ 	.byte	0x04, 0x2f
        /*022a*/ 	.short	(.L_104 - .L_103)
	.align		4
.L_103:
        /*022c*/ 	.word	index@(_ZN5flash44flash_bwd_dq_dk_dv_loop_seqk_parallel_kernelI23Flash_bwd_kernel_traitsILi256ELi64ELi64ELi8ELi4ELi2ELi2ELb0ELb1EN7cutlass10bfloat16_tE19Flash_kernel_traitsILi256ELi64ELi64ELi8ES3_EELb0ELb0ELb0ELb0ELb0ELb1ELb1EEEvNS_16Flash_bwd_paramsE)
        /*0230*/ 	.word	0x000000ff


	//----- nvinfo : EIATTR_FRAME_SIZE
	.align		4
.L_104:
        /*0234*/ 	.byte	0x04, 0x11
        /*0236*/ 	.short	(.L_106 - .L_105)
	.align		4
.L_105:
        /*0238*/ 	.word	index@(_ZN5flash44flash_bwd_dq_dk_dv_loop_seqk_parallel_kernelI23Flash_bwd_kernel_traitsILi256ELi64ELi64ELi8ELi4ELi2ELi2ELb0ELb1EN7cutlass10bfloat16_tE19Flash_kernel_traitsILi256ELi64ELi64ELi8ES3_EELb0ELb0ELb0ELb0ELb0ELb1ELb1EEEvNS_16Flash_bwd_paramsE)
        /*023c*/ 	.word	0x00000000


	//----- nvinfo : EIATTR_REGCOUNT
	.align		4
.L_106:
        /*0240*/ 	.byte	0x04, 0x2f
        /*0242*/ 	.short	(.L_108 - .L_107)
	.align		4
.L_107:
        /*0244*/ 	.word	index@(_ZN5flash44flash_bwd_dq_dk_dv_loop_seqk_parallel_kernelI23Flash_bwd_kernel_traitsILi256ELi64ELi64ELi8ELi4ELi2ELi2ELb0ELb1EN7cutlass10bfloat16_tE19Flash_kernel_traitsILi256ELi64ELi64ELi8ES3_EELb1ELb0ELb0ELb0ELb0ELb1ELb0EEEvNS_16Flash_bwd_paramsE)
        /*0248*/ 	.word	0x000000ff


	//----- nvinfo : EIATTR_FRAME_SIZE
	.align		4
.L_108:
        /*024c*/ 	.byte	0x04, 0x11
        /*024e*/ 	.short	(.L_110 - .L_109)
	.align		4
.L_109:
        /*0250*/ 	.word	index@(_ZN5flash44flash_bwd_dq_dk_dv_loop_seqk_parallel_kernelI23Flash_bwd_kernel_traitsILi256ELi64ELi64ELi8ELi4ELi2ELi2ELb0ELb1EN7cutlass10bfloat16_tE19Flash_kernel_traitsILi256ELi64ELi64ELi8ES3_EELb1ELb0ELb0ELb0ELb0ELb1ELb0EEEvNS_16Flash_bwd_paramsE)
        /*0254*/ 	.word	0x00000000


	//----- nvinfo : EIATTR_REGCOUNT
	.align		4
.L_110:
        /*0258*/ 	.byte	0x04, 0x2f
        /*025a*/ 	.short	(.L_112 - .L_111)
	.align		4
.L_111:
        /*025c*/ 	.word	index@(_ZN5flash44flash_bwd_dq_dk_dv_loop_seqk_parallel_kernelI23Flash_bwd_kernel_traitsILi256ELi64ELi64ELi8ELi4ELi2ELi2ELb0ELb1EN7cutlass10bfloat16_tE19Flash_kernel_traitsILi256ELi64ELi64ELi8ES3_EELb0ELb0ELb1ELb0ELb0ELb0ELb1EEEvNS_16Flash_bwd_paramsE)
        /*0260*/ 	.word	0x000000fe


	//----- nvinfo : EIATTR_FRAME_SIZE
	.align		4
.L_112:
        /*0264*/ 	.byte	0x04, 0x11
        /*0266*/ 	.short	(.L_114 - .L_113)
	.align		4
.L_113:
        /*0268*/ 	.word	index@(_ZN5flash44flash_bwd_dq_dk_dv_loop_seqk_parallel_kernelI23Flash_bwd_kernel_traitsILi256ELi64ELi64ELi8ELi4ELi2ELi2ELb0ELb1EN7cutlass10bfloat16_tE19Flash_kernel_traitsILi256ELi64ELi64ELi8ES3_EELb0ELb0ELb1ELb0ELb0ELb0ELb1EEEvNS_16Flash_bwd_paramsE)
        /*026c*/ 	.word	0x00000000


	//----- nvinfo : EIATTR_REGCOUNT
	.align		4
.L_114:
        /*0270*/ 	.byte	0x04, 0x2f
        /*0272*/ 	.short	(.L_116 - .L_115)
	.align		4
.L_115:
        /*0274*/ 	.word	index@(_ZN5flash44flash_bwd_dq_dk_dv_loop_seqk_parallel_kernelI23Flash_bwd_kernel_traitsILi256ELi64ELi64ELi8ELi4ELi2ELi2ELb0ELb1EN7cutlass10bfloat16_tE19Flash_kernel_traitsILi256ELi64ELi64ELi8ES3_EELb1ELb0ELb1ELb0ELb0ELb0ELb0EEEvNS_16Flash_bwd_paramsE)
        /*0278*/ 	.word	0x000000ff


	//----- nvinfo : EIATTR_FRAME_SIZE
	.align		4
.L_116:
        /*027c*/ 	.byte	0x04, 0x11
        /*027e*/ 	.short	(.L_118 - .L_117)
	.align		4
.L_117:
        /*0280*/ 	.word	index@(_ZN5flash44flash_bwd_dq_dk_dv_loop_seqk_parallel_kernelI23Flash_bwd_kernel_traitsILi256ELi64ELi64ELi8ELi4ELi2ELi2ELb0ELb1EN7cutlass10bfloat16_tE19Flash_kernel_traitsILi256ELi64ELi64ELi8ES3_EELb1ELb0ELb1ELb0ELb0ELb0ELb0EEEvNS_16Flash_bwd_paramsE)
        /*0284*/ 	.word	0x00000000


	//----- nvinfo : EIATTR_REGCOUNT
	.align		4
.L_118:
        /*0288*/ 	.byte	0x04, 0x2f
        /*028a*/ 	.short	(.L_120 - .L_119)
	.align		4
.L_119:
        /*028c*/ 	.word	index@(_ZN5flash44flash_bwd_dq_dk_dv_loop_seqk_parallel_kernelI23Flash_bwd_kernel_traitsILi256ELi64ELi64ELi8ELi4ELi2ELi2ELb0ELb1EN7cutlass10bfloat16_tE19Flash_kernel_traitsILi256ELi64ELi64ELi8ES3_EELb0ELb0ELb0ELb0ELb0ELb0ELb1EEEvNS_16Flash_bwd_paramsE)
        /*0290*/ 	.word	0x000000ff


	//----- nvinfo : EIATTR_FRAME_SIZE
	.align		4
.L_120:
        /*0294*/ 	.byte	0x04, 0x11
        /*0296*/ 	.short	(.L_122 - .L_121)
	.align		4
.L_121:
        /*0298*/ 	.word	index@(_ZN5flash44flash_bwd_dq_dk_dv_loop_seqk_parallel_kernelI23Flash_bwd_kernel_traitsILi256ELi64ELi64ELi8ELi4ELi2ELi2ELb0ELb1EN7cutlass10bfloat16_tE19Flash_kernel_traitsILi256ELi64ELi64ELi8ES3_EELb0ELb0ELb0ELb0ELb0ELb0ELb1EEEvNS_16Flash_bwd_paramsE)
        /*029c*/ 	.word	0x00000000


	//----- nvinfo : EIATTR_REGCOUNT
	.align		4
.L_122:
        /*02a0*/ 	.byte	0x04, 0x2f
        /*02a2*/ 	.short	(.L_124 - .L_123)
	.align		4
.L_123:
        /*02a4*/ 	.word	index@(_ZN5flash44flash_bwd_dq_dk_dv_loop_seqk_parallel_kernelI23Flash_bwd_kernel_traitsILi256ELi64ELi64ELi8ELi4ELi2ELi2ELb0ELb1EN7cutlass10bfloat16_tE19Flash_kernel_traitsILi256ELi64ELi64ELi8ES3_EELb1ELb0ELb0ELb0ELb0ELb0ELb0EEEvNS_16Flash_bwd_paramsE)
        /*02a8*/ 	.word	0x000000ff


	//----- nvinfo : EIATTR_FRAME_SIZE
	.align		4
.L_124:
        /*02ac*/ 	.byte	0x04, 0x11
        /*02ae*/ 	.short	(.L_126 - .L_125)
	.align		4
.L_125:
        /*02b0*/ 	.word	index@(_ZN5flash44flash_bwd_dq_dk_dv_loop_seqk_parallel_kernelI23Flash_bwd_kernel_traitsILi256ELi64ELi64ELi8ELi4ELi2ELi2ELb0ELb1EN7cutlass10bfloat16_tE19Flash_kernel_traitsILi256ELi64ELi64ELi8ES3_EELb1ELb0ELb0ELb0ELb0ELb0ELb0EEEvNS_16Flash_bwd_paramsE)
        /*02b4*/ 	.word	0x00000000


	//----- nvinfo : EIATTR_REGCOUNT
	.align		4
.L_126:
        /*02b8*/ 	.byte	0x04, 0x2f
        /*02ba*/ 	.short	(.L_128 - .L_127)
	.align		4
.L_127:
        /*02bc*/ 	.word	index@(_ZN5flash27flash_bwd_convert_dq_kernelI23Flash_bwd_kernel_traitsILi256ELi64ELi64ELi8ELi4ELi2ELi2ELb0ELb1EN7cutlass10bfloat16_tE19Flash_kernel_traitsILi256ELi64ELi64ELi8ES3_EEEEvNS_16Flash_bwd_paramsEi)
        /*02c0*/ 	.word	0x00000060


	//----- nvinfo : EIATTR_FRAME_SIZE
	.align		4
.L_128:
        /*02c4*/ 	.byte	0x04, 0x11
        /*02c6*/ 	.short	(.L_130 - .L_129)
	.align		4
.L_129:
        /*02c8*/ 	.word	index@(_ZN5flash27flash_bwd_convert_dq_kernelI23Flash_bwd_kernel_traitsILi256ELi64ELi64ELi8ELi4ELi2ELi2ELb0ELb1EN7cutlass10bfloat16_tE19Flash_kernel_traitsILi256ELi64ELi64ELi8ES3_EEEEvNS_16Flash_bwd_paramsEi)
        /*02cc*/ 	.word	0x00000000


	//----- nvinfo : EIATTR_REGCOUNT
	.align		4
.L_130:
        /*02d0*/ 	.byte	0x04, 0x2f
        /*02d2*/ 	.short	(.L_132 - .L_131)
	.align		4
.L_131:
        /*02d4*/ 	.word	index@(_ZN5flash44flash_bwd_dq_dk_dv_loop_seqk_parallel_kernelI23Flash_bwd_kernel_traitsILi256ELi64ELi64ELi8ELi4ELi2ELi2ELb0ELb0EN7cutlass10bfloat16_tE19Flash_kernel_traitsILi256ELi64ELi64ELi8ES3_EELb0ELb0ELb1ELb1ELb0ELb0ELb0EEEvNS_16Flash_bwd_paramsE)
        /*02d8*/ 	.word	0x000000ff


	//----- nvinfo : EIATTR_FRAME_SIZE
	.align		4
.L_132:
        /*02dc*/ 	.byte	0x04, 0x11
        /*02de*/ 	.short	(.L_134 - .L_133)
	.align		4
.L_133:
        /*02e0*/ 	.word	index@(_ZN5flash44flash_bwd_dq_dk_dv_loop_seqk_parallel_kernelI23Flash_bwd_kernel_traitsILi256ELi64ELi64ELi8ELi4ELi2ELi2ELb0ELb0EN7cutlass10bfloat16_tE19Flash_kernel_traitsILi256ELi64ELi64ELi8ES3_EELb0ELb0ELb1ELb1ELb0ELb0ELb0EEEvNS_16Flash_bwd_paramsE)
        /*02e4*/ 	.word	0x00000000


	//----- nvinfo : EIATTR_REGCOUNT
	.align		4
.L_134:
        /*02e8*/ 	.byte	0x04, 0x2f
        /*02ea*/ 	.short	(.L_136 - .L_135)
	.align		4
.L_135:
        /*02ec*/ 	.word	index@(_ZN5flash44flash_bwd_dq_dk_dv_loop_seqk_parallel_kernelI23Flash_bwd_kernel_traitsILi256ELi64ELi64ELi8ELi4ELi2ELi2ELb0ELb0EN7cutlass10bfloat16_tE19Flash_kernel_traitsILi256ELi64ELi64ELi8ES3_EELb0ELb0ELb1ELb0ELb0ELb1ELb0EEEvNS_16Flash_bwd_paramsE)
        /*02f0*/ 	.word	0x000000ff


	//----- nvinfo : EIATTR_FRAME_SIZE
	.align		4
.L_136:
        /*02f4*/ 	.byte	0x04, 0x11
        /*02f6*/ 	.short	(.L_138 - .L_137)
	.align		4
.L_137:
        /*02f8*/ 	.word	index@(_ZN5flash44flash_bwd_dq_dk_dv_loop_seqk_parallel_kernelI23Flash_bwd_kernel_traitsILi256ELi64ELi64ELi8ELi4ELi2ELi2ELb0ELb0EN7cutlass10bfloat16_tE19Flash_kernel_traitsILi256ELi64ELi64ELi8ES3_EELb0ELb0ELb1ELb0ELb0ELb1ELb0EEEvNS_16Flash_bwd_paramsE)
        /*02fc*/ 	.word	0x00000000


	//----- nvinfo : EIATTR_REGCOUNT
	.align		4
.L_138:
        /*0300*/ 	.byte	0x04, 0x2f
        /*0302*/ 	.short	(.L_140 - .L_139)
	.align		4
.L_139:
        /*0304*/ 	.word	index@(_ZN5flash44flash_bwd_dq_dk_dv_loop_seqk_parallel_kernelI23Flash_bwd_kernel_traitsILi256ELi64ELi64ELi8ELi4ELi2ELi2ELb0ELb0EN7cutlass10bfloat16_tE19Flash_kernel_traitsILi256ELi64ELi64ELi8ES3_EELb0ELb0ELb0ELb1ELb0ELb0ELb0EEEvNS_16Flash_bwd_paramsE)
        /*0308*/ 	.word	0x000000ff


	//----- nvinfo : EIATTR_FRAME_SIZE
	.align		4
.L_140:
        /*030c*/ 	.byte	0x04, 0x11
        /*030e*/ 	.short	(.L_142 - .L_141)
	.align		4
.L_141:
        /*0310*/ 	.word	index@(_ZN5flash44flash_bwd_dq_dk_dv_loop_seqk_parallel_kernelI23Flash_bwd_kernel_traitsILi256ELi64ELi64ELi8ELi4ELi2ELi2ELb0ELb0EN7cutlass10bfloat16_tE19Flash_kernel_traitsILi256ELi64ELi64ELi8ES3_EELb0ELb0ELb0ELb1ELb0ELb0ELb0EEEvNS_16Flash_bwd_paramsE)
        /*0314*/ 	.word	0x00000060


	//----- nvinfo : EIATTR_REGCOUNT
	.align		4
.L_142:
        /*0318*/ 	.byte	0x04, 0x2f
        /*031a*/ 	.short	(.L_144 - .L_143)
	.align		4
.L_143:
        /*031c*/ 	.word	index@(_ZN5flash44flash_bwd_dq_dk_dv_loop_seqk_parallel_kernelI23Flash_bwd_kernel_traitsILi256ELi64ELi64ELi8ELi4ELi2ELi2ELb0ELb0EN7cutlass10bfloat16_tE19Flash_kernel_traitsILi256ELi64ELi64ELi8ES3_EELb0ELb0ELb0ELb0ELb0ELb1ELb0EEEvNS_16Flash_bwd_paramsE)
        /*0320*/ 	.word	0x000000ff


	//----- nvinfo : EIATTR_FRAME_SIZE
	.align		4
.L_144:
        /*0324*/ 	.byte	0x04, 0x11
        /*0326*/ 	.short	(.L_146 - .L_145)
	.align		4
.L_145:
        /*0328*/ 	.word	index@(_ZN5flash44flash_bwd_dq_dk_dv_loop_seqk_parallel_kernelI23Flash_bwd_kernel_traitsILi256ELi64ELi64ELi8ELi4ELi2ELi2ELb0ELb0EN7cutlass10bfloat16_tE19Flash_kernel_traitsILi256ELi64ELi64ELi8ES3_EELb0ELb0ELb0ELb0ELb0ELb1ELb0EEEvNS_16Flash_bwd_paramsE)
        /*032c*/ 	.word	0x00000058


	//----- nvinfo : EIATTR_REGCOUNT
	.align		4
.L_146:
        /*0330*/ 	.byte	0x04, 0x2f
        /*0332*/ 	.short	(.L_148 - .L_147)
	.align		4
.L_147:
        /*0334*/ 	.word	index@(_ZN5flash44flash_bwd_dq_dk_dv_loop_seqk_parallel_kernelI23Flash_bwd_kernel_traitsILi256ELi64ELi64ELi8ELi4ELi2ELi2ELb0ELb0EN7cutlass10bfloat16_tE19Flash_kernel_traitsILi256ELi64ELi64ELi8ES3_EELb0ELb0ELb1ELb0ELb0ELb0ELb0EEEvNS_16Flash_bwd_paramsE)
        /*0338*/ 	.word	0x000000ff


	//----- nvinfo : EIATTR_FRAME_SIZE
	.align		4
.L_148:
        /*033c*/ 	.byte	0x04, 0x11
        /*033e*/ 	.short	(.L_150 - .L_149)
	.align		4
.L_149:
        /*0340*/ 	.word	index@(_ZN5flash44flash_bwd_dq_dk_dv_loop_seqk_parallel_kernelI23Flash_bwd_kernel_traitsILi256ELi64ELi64ELi8ELi4ELi2ELi2ELb0ELb0EN7cutlass10bfloat16_tE19Flash_kernel_traitsILi256ELi64ELi64ELi8ES3_EELb0ELb0ELb1ELb0ELb0ELb0ELb0EEEvNS_16Flash_bwd_paramsE)
        /*0344*/ 	.word	0x00000010


	//----- nvinfo : EIATTR_REGCOUNT
	.align		4
.L_150:
        /*0348*/ 	.byte	0x04, 0x2f
        /*034a*/ 	.short	(.L_152 - .L_151)
	.align		4
.L_151:
        /*034c*/ 	.word	index@(_ZN5flash44flash_bwd_dq_dk_dv_loop_seqk_parallel_kernelI23Flash_bwd_kernel_traitsILi256ELi64ELi64ELi8ELi4ELi2ELi2ELb0ELb0EN7cutlass10bfloat16_tE19Flash_kernel_traitsILi256ELi64ELi64ELi8ES3_EELb0ELb0ELb0ELb0ELb0ELb0ELb0EEEvNS_16Flash_bwd_paramsE)
        /*0350*/ 	.word	0x000000ff


	//----- nvinfo : EIATTR_FRAME_SIZE
	.align		4
.L_152:
        /*0354*/ 	.byte	0x04, 0x11
        /*0356*/ 	.short	(.L_154 - .L_153)
	.align		4
.L_153:
        /*0358*/ 	.word	index@(_ZN5flash44flash_bwd_dq_dk_dv_loop_seqk_parallel_kernelI23Flash_bwd_kernel_traitsILi256ELi64ELi64ELi8ELi4ELi2ELi2ELb0ELb0EN7cutlass10bfloat16_tE19Flash_kernel_traitsILi256ELi64ELi64ELi8ES3_EELb0ELb0ELb0ELb0ELb0ELb0ELb0EEEvNS_16Flash_bwd_paramsE)
        /*035c*/ 	.word	0x00000058


	//----- nvinfo : EIATTR_REGCOUNT
	.align		4
.L_154:
        /*0360*/ 	.byte	0x04, 0x2f
        /*0362*/ 	.short	(.L_156 - .L_155)
	.align		4
.L_155:
        /*0364*/ 	.word	index@(_ZN5flash44flash_bwd_dq_dk_dv_loop_seqk_parallel_kernelI23Flash_bwd_kernel_traitsILi256ELi64ELi64ELi8ELi4ELi2ELi2ELb0ELb1EN7cutlass10bfloat16_tE19Flash_kernel_traitsILi256ELi64ELi64ELi8ES3_EELb0ELb0ELb1ELb1ELb0ELb0ELb0EEEvNS_16Flash_bwd_paramsE)
        /*0368*/ 	.word	0x000000fe


	//----- nvinfo : EIATTR_FRAME_SIZE
	.align		4
.L_156:
        /*036c*/ 	.byte	0x04, 0x11
        /*036e*/ 	.short	(.L_158 - .L_157)
	.align		4
.L_157:
        /*0370*/ 	.word	index@(_ZN5flash44flash_bwd_dq_dk_dv_loop_seqk_parallel_kernelI23Flash_bwd_kernel_traitsILi256ELi64ELi64ELi8ELi4ELi2ELi2ELb0ELb1EN7cutlass10bfloat16_tE19Flash_kernel_traitsILi256ELi64ELi64ELi8ES3_EELb0ELb0ELb1ELb1ELb0ELb0ELb0EEEvNS_16Flash_bwd_paramsE)
        /*0374*/ 	.word	0x00000000


	//----- nvinfo : EIATTR_REGCOUNT
	.align		4
.L_158:
        /*0378*/ 	.byte	0x04, 0x2f
        /*037a*/ 	.short	(.L_160 - .L_159)
	.align		4
.L_159:
        /*037c*/ 	.word	index@(_ZN5flash44flash_bwd_dq_dk_dv_loop_seqk_parallel_kernelI23Flash_bwd_kernel_traitsILi256ELi64ELi64ELi8ELi4ELi2ELi2ELb0ELb1EN7cutlass10bfloat16_tE19Flash_kernel_traitsILi256ELi64ELi64ELi8ES3_EELb0ELb0ELb1ELb0ELb0ELb1ELb0EEEvNS_16Flash_bwd_paramsE)
        /*0380*/ 	.word	0x000000fe


	//----- nvinfo : EIATTR_FRAME_SIZE
	.align		4
.L_160:
        /*0384*/ 	.byte	0x04, 0x11
        /*0386*/ 	.short	(.L_162 - .L_161)
	.align		4
.L_161:
        /*0388*/ 	.word	index@(_ZN5flash44flash_bwd_dq_dk_dv_loop_seqk_parallel_kernelI23Flash_bwd_kernel_traitsILi256ELi64ELi64ELi8ELi4ELi2ELi2ELb0ELb1EN7cutlass10bfloat16_tE19Flash_kernel_traitsILi256ELi64ELi64ELi8ES3_EELb0ELb0ELb1ELb0ELb0ELb1ELb0EEEvNS_16Flash_bwd_paramsE)
        /*038c*/ 	.word	0x00000000


	//----- nvinfo : EIATTR_REGCOUNT
	.align		4
.L_162:
        /*0390*/ 	.byte	0x04, 0x2f
        /*0392*/ 	.short	(.L_164 - .L_163)
	.align		4
.L_163:
        /*0394*/ 	.word	index@(_ZN5flash44flash_bwd_dq_dk_dv_loop_seqk_parallel_kernelI23Flash_bwd_kernel_traitsILi256ELi64ELi64ELi8ELi4ELi2ELi2ELb0ELb1EN7cutlass10bfloat16_tE19Flash_kernel_traitsILi256ELi64ELi64ELi8ES3_EELb0ELb0ELb0ELb1ELb0ELb0ELb0EEEvNS_16Flash_bwd_paramsE)
        /*0398*/ 	.word	0x000000fe


	//----- nvinfo : EIATTR_FRAME_SIZE
	.align		4
.L_164:
        /*039c*/ 	.byte	0x04, 0x11
        /*039e*/ 	.short	(.L_166 - .L_165)
	.align		4
.L_165:
        /*03a0*/ 	.word	index@(_ZN5flash44flash_bwd_dq_dk_dv_loop_seqk_parallel_kernelI23Flash_bwd_kernel_traitsILi256ELi64ELi64ELi8ELi4ELi2ELi2ELb0ELb1EN7cutlass10bfloat16_tE19Flash_kernel_traitsILi256ELi64ELi64ELi8ES3_EELb0ELb0ELb0ELb1ELb0ELb0ELb0EEEvNS_16Flash_bwd_paramsE)
        /*03a4*/ 	.word	0x00000000


	//----- nvinfo : EIATTR_REGCOUNT
	.align		4
.L_166:
        /*03a8*/ 	.byte	0x04, 0x2f
        /*03aa*/ 	.short	(.L_168 - .L_167)
	.align		4
.L_167:
        /*03ac*/ 	.word	index@(_ZN5flash44flash_bwd_dq_dk_dv_loop_seqk_parallel_kernelI23Flash_bwd_kernel_traitsILi256ELi64ELi64ELi8ELi4ELi2ELi2ELb0ELb1EN7cutlass10bfloat16_tE19Flash_kernel_traitsILi256ELi64ELi64ELi8ES3_EELb0ELb0ELb0ELb0ELb0ELb1ELb0EEEvNS_16Flash_bwd_paramsE)
        /*03b0*/ 	.word	0x000000ff


	//----- nvinfo : EIATTR_FRAME_SIZE
	.align		4
.L_168:
        /*03b4*/ 	.byte	0x04, 0x11
        /*03b6*/ 	.short	(.L_170 - .L_169)
	.align		4
.L_169:
        /*03b8*/ 	.word	index@(_ZN5flash44flash_bwd_dq_dk_dv_loop_seqk_parallel_kernelI23Flash_bwd_kernel_traitsILi256ELi64ELi64ELi8ELi4ELi2ELi2ELb0ELb1EN7cutlass10bfloat16_tE19Flash_kernel_traitsILi256ELi64ELi64ELi8ES3_EELb0ELb0ELb0ELb0ELb0ELb1ELb0EEEvNS_16Flash_bwd_paramsE)
        /*03bc*/ 	.word	0x00000000


	//----- nvinfo : EIATTR_REGCOUNT
	.align		4
.L_170:
        /*03c0*/ 	.byte	0x04, 0x2f
        /*03c2*/ 	.short	(.L_172 - .L_171)
	.align		4
.L_171:
        /*03c4*/ 	.word	index@(_ZN5flash44flash_bwd_dq_dk_dv_loop_seqk_parallel_kernelI23Flash_bwd_kernel_traitsILi256ELi64ELi64ELi8ELi4ELi2ELi2ELb0ELb1EN7cutlass10bfloat16_tE19Flash_kernel_traitsILi256ELi64ELi64ELi8ES3_EELb0ELb0ELb1ELb0ELb0ELb0ELb0EEEvNS_16Flash_bwd_paramsE)
        /*03c8*/ 	.word	0x000000fe


	//----- nvinfo : EIATTR_FRAME_SIZE
	.align		4
.L_172:
        /*03cc*/ 	.byte	0x04, 0x11
        /*03ce*/ 	.short	(.L_174 - .L_173)
	.align		4
.L_173:
        /*03d0*/ 	.word	index@(_ZN5flash44flash_bwd_dq_dk_dv_loop_seqk_parallel_kernelI23Flash_bwd_kernel_traitsILi256ELi64ELi64ELi8ELi4ELi2ELi2ELb0ELb1EN7cutlass10bfloat16_tE19Flash_kernel_traitsILi256ELi64ELi64ELi8ES3_EELb0ELb0ELb1ELb0ELb0ELb0ELb0EEEvNS_16Flash_bwd_paramsE)
        /*03d4*/ 	.word	0x00000000


	//----- nvinfo : EIATTR_REGCOUNT
	.align		4
.L_174:
        /*03d8*/ 	.byte	0x04, 0x2f
        /*03da*/ 	.short	(.L_176 - .L_175)
	.align		4
.L_175:
        /*03dc*/ 	.word	index@(_ZN5flash44flash_bwd_dq_dk_dv_loop_seqk_parallel_kernelI23Flash_bwd_kernel_traitsILi256ELi64ELi64ELi8ELi4ELi2ELi2ELb0ELb1EN7cutlass10bfloat16_tE19Flash_kernel_traitsILi256ELi64ELi64ELi8ES3_EELb0ELb0ELb0ELb0ELb0ELb0ELb0EEEvNS_16Flash_bwd_paramsE)
        /*03e0*/ 	.word	0x000000ff


	//----- nvinfo : EIATTR_FRAME_SIZE
	.align		4
.L_176:
        /*03e4*/ 	.byte	0x04, 0x11
        /*03e6*/ 	.short	(.L_178 - .L_177)
	.align		4
.L_177:
        /*03e8*/ 	.word	index@(_ZN5flash44flash_bwd_dq_dk_dv_loop_seqk_parallel_kernelI23Flash_bwd_kernel_traitsILi256ELi64ELi64ELi8ELi4ELi2ELi2ELb0ELb1EN7cutlass10bfloat16_tE19Flash_kernel_traitsILi256ELi64ELi64ELi8ES3_EELb0ELb0ELb0ELb0ELb0ELb0ELb0EEEvNS_16Flash_bwd_paramsE)
        /*03ec*/ 	.word	0x00000000


	//----- nvinfo : EIATTR_REGCOUNT
	.align		4
.L_178:
        /*03f0*/ 	.byte	0x04, 0x2f
        /*03f2*/ 	.short	(.L_180 - .L_179)
	.align		4
.L_179:
        /*03f4*/ 	.word	index@(_ZN5flash25flash_bwd_dot_do_o_kernelILb1E23Flash_bwd_kernel_traitsILi256ELi64ELi32ELi8ELi4ELi1ELi2ELb1ELb1EN7cutlass10bfloat16_tE19Flash_kernel_traitsILi256ELi64ELi32ELi8ES3_EEEEvNS_16Flash_bwd_paramsE)
        /*03f8*/ 	.word	0x00000051


	//----- nvinfo : EIATTR_FRAME_SIZE
	.align		4
.L_180:
        /*03fc*/ 	.byte	0x04, 0x11
        /*03fe*/ 	.short	(.L_182 - .L_181)
	.align		4
.L_181:
        /*0400*/ 	.word	index@(_ZN5flash25flash_bwd_dot_do_o_kernelILb1E23Flash_bwd_kernel_traitsILi256ELi64ELi32ELi8ELi4ELi1ELi2ELb1ELb1EN7cutlass10bfloat16_tE19Flash_kernel_traitsILi256ELi64ELi32ELi8ES3_EEEEvNS_16Flash_bwd_paramsE)
        /*0404*/ 	.word	0x00000000


	//----- nvinfo : EIATTR_REGCOUNT
	.align		4
.L_182:
        /*0408*/ 	.byte	0x04, 0x2f
        /*040a*/ 	.short	(.L_184 - .L_183)
	.align		4
.L_183:
        /*040c*/ 	.word	index@(_ZN5flash25flash_bwd_dot_do_o_kernelILb0E23Flash_bwd_kernel_traitsILi256ELi64ELi32ELi8ELi4ELi1ELi2ELb1ELb1EN7cutlass10bfloat16_tE19Flash_kernel_traitsILi256ELi64ELi32ELi8ES3_EEEEvNS_16Flash_bwd_paramsE)
        /*0410*/ 	.word	0x0000004f


	//----- nvinfo : EIATTR_FRAME_SIZE
	.align		4
.L_184:
        /*0414*/ 	.byte	0x04, 0x11
        /*0416*/ 	.short	(.L_186 - .L_185)
	.align		4
.L_185:
        /*0418*/ 	.word	index@(_ZN5flash25flash_bwd_dot_do_o_kernelILb0E23Flash_bwd_kernel_traitsILi256ELi64ELi32ELi8ELi4ELi1ELi2ELb1ELb1EN7cutlass10bfloat16_tE19Flash_kernel_traitsILi256ELi64ELi32ELi8ES3_EEEEvNS_16Flash_bwd_paramsE)
        /*041c*/ 	.word	0x00000000


	//----- nvinfo : EIATTR_REGCOUNT
	.align		4
.L_186:
        /*0420*/ 	.byte	0x04, 0x2f
        /*0422*/ 	.short	(.L_188 - .L_187)
	.align		4
.L_187:
        /*0424*/ 	.word	index@(_ZN5flash44flash_bwd_dq_dk_dv_loop_seqk_parallel_kernelI23Flash_bwd_kernel_traitsILi256ELi64ELi32ELi8ELi4ELi1ELi2ELb1ELb1EN7cutlass10bfloat16_tE19Flash_kernel_traitsILi256ELi64ELi32ELi8ES3_EELb0ELb0ELb1ELb1ELb0ELb0ELb1EEEvNS_16Flash_bwd_paramsE)
        /*0428*/ 	.word	0x000000ff


	//----- nvinfo : EIATTR_FRAME_SIZE
	.align		4
.L_188:
        /*042c*/ 	.byte	0x04, 0x11
        /*042e*/ 	.short	(.L_190 - .L_189)
	.align		4
.L_189:
        /*0430*/ 	.word	index@(_ZN5flash44flash_bwd_dq_dk_dv_loop_seqk_parallel_kernelI23Flash_bwd_kernel_traitsILi256ELi64ELi32ELi8ELi4ELi1ELi2ELb1ELb1EN7cutlass10bfloat16_tE19Flash_kernel_traitsILi256ELi64ELi32ELi8ES3_EELb0ELb0ELb1ELb1ELb0ELb0ELb1EEEvNS_16Flash_bwd_paramsE)
        /*0434*/ 	.word	0x00000018


	//----- nvinfo : EIATTR_REGCOUNT
	.align		4
.L_190:
        /*0438*/ 	.byte	0x04, 0x2f
        /*043a*/ 	.short	(.L_192 - .L_191)
	.align		4
.L_191:
        /*043c*/ 	.word	index@(_ZN5flash44flash_bwd_dq_dk_dv_loop_seqk_parallel_kernelI23Flash_bwd_kernel_traitsILi256ELi64ELi32ELi8ELi4ELi1ELi2ELb1ELb1EN7cutlass10bfloat16_tE19Flash_kernel_traitsILi256ELi64ELi32ELi8ES3_EELb0ELb0ELb1ELb1ELb0ELb0ELb0EEEvNS_16Flash_bwd_paramsE)
        /*0440*/ 	.word	0x000000ff


	//----- nvinfo : EIATTR_FRAME_SIZE
	.align		4
.L_192:
        /*0444*/ 	.byte	0x04, 0x11
        /*0446*/ 	.short	(.L_194 - .L_193)
	.align		4
.L_193:
        /*0448*/ 	.word	index@(_ZN5flash44flash_bwd_dq_dk_dv_loop_seqk_parallel_kernelI23Flash_bwd_kernel_traitsILi256ELi64ELi32ELi8ELi4ELi1ELi2ELb1ELb1EN7cutlass10bfloat16_tE19Flash_kernel_traitsILi256ELi64ELi32ELi8ES3_EELb0ELb0ELb1ELb1ELb0ELb0ELb0EEEvNS_16Flash_bwd_paramsE)
        /*044c*/ 	.word	0x00000018


	//----- nvinfo : EIATTR_REGCOUNT
	.align		4
.L_194:
        /*0450*/ 	.byte	0x04, 0x2f
        /*0452*/ 	.short	(.L_196 - .L_195)
	.align		4
.L_195:
        /*0454*/ 	.word	index@(_ZN5flash44flash_bwd_dq_dk_dv_loop_seqk_parallel_kernelI23Flash_bwd_kernel_traitsILi256ELi64ELi32ELi8ELi4ELi1ELi2ELb1ELb1EN7cutlass10bfloat16_tE19Flash_kernel_traitsILi256ELi64ELi32ELi8ES3_EELb0ELb0ELb1ELb0ELb0ELb1ELb1EEEvNS_16Flash_bwd_paramsE)
        /*0458*/ 	.word	0x000000ff


	//----- nvinfo : EIATTR_FRAME_SIZE
	.align		4
.L_196:
        /*045c*/ 	.byte	0x04, 0x11
        /*045e*/ 	.short	(.L_198 - .L_197)
	.align		4
.L_197:
        /*0460*/ 	.word	index@(_ZN5flash44flash_bwd_dq_dk_dv_loop_seqk_parallel_kernelI23Flash_bwd_kernel_traitsILi256ELi64ELi32ELi8ELi4ELi1ELi2ELb1ELb1EN7cutlass10bfloat16_tE19Flash_kernel_traitsILi256ELi64ELi32ELi8ES3_EELb0ELb0ELb1ELb0ELb0ELb1ELb1EEEvNS_16Flash_bwd_paramsE)
        /*0464*/ 	.word	0x00000020


	//----- nvinfo : EIATTR_REGCOUNT
	.align		4
.L_198:
        /*0468*/ 	.byte	0x04, 0x2f
        /*046a*/ 	.short	(.L_200 - .L_199)
	.align		4
.L_199:
        /*046c*/ 	.word	index@(_ZN5flash44flash_bwd_dq_dk_dv_loop_seqk_parallel_kernelI23Flash_bwd_kernel_traitsILi256ELi64ELi32ELi8ELi4ELi1ELi2ELb1ELb1EN7cutlass10bfloat16_tE19Flash_kernel_traitsILi256ELi64ELi32ELi8ES3_EELb0ELb0ELb1ELb0ELb0ELb1ELb0EEEvNS_16Flash_bwd_paramsE)
        /*0470*/ 	.word	0x000000ff


	//----- nvinfo : EIATTR_FRAME_SIZE
	.align		4
.L_200:
        /*0474*/ 	.byte	0x04, 0x11
        /*0476*/ 	.short	(.L_202 - .L_201)
	.align		4
.L_201:
        /*0478*/ 	.word	index@(_ZN5flash44flash_bwd_dq_dk_dv_loop_seqk_parallel_kernelI23Flash_bwd_kernel_traitsILi256ELi64ELi32ELi8ELi4ELi1ELi2ELb1ELb1EN7cutlass10bfloat16_tE19Flash_kernel_traitsILi256ELi64ELi32ELi8ES3_EELb0ELb0ELb1ELb0ELb0ELb1ELb0EEEvNS_16Flash_bwd_paramsE)
        /*047c*/ 	.word	0x00000020


	//----- nvinfo : EIATTR_REGCOUNT
	.align		4
.L_202:
        /*0480*/ 	.byte	0x04, 0x2f
        /*0482*/ 	.short	(.L_204 - .L_203)
	.align		4
.L_203:
        /*0484*/ 	.word	index@(_ZN5flash44flash_bwd_dq_dk_dv_loop_seqk_parallel_kernelI23Flash_bwd_kernel_traitsILi256ELi64ELi32ELi8ELi4ELi1ELi2ELb1ELb1EN7cutlass10bfloat16_tE19Flash_kernel_traitsILi256ELi64ELi32ELi8ES3_EELb0ELb0ELb0ELb1ELb0ELb0ELb1EEEvNS_16Flash_bwd_paramsE)
        /*0488*/ 	.word	0x000000ff


	//----- nvinfo : EIATTR_FRAME_SIZE
	.align		4
.L_204:
        /*048c*/ 	.byte	0x04, 0x11
        /*048e*/ 	.short	(.L_206 - .L_205)
	.align		4
.L_205:
        /*0490*/ 	.word	index@(_ZN5flash44flash_bwd_dq_dk_dv_loop_seqk_parallel_kernelI23Flash_bwd_kernel_traitsILi256ELi64ELi32ELi8ELi4ELi1ELi2ELb1ELb1EN7cutlass10bfloat16_tE19Flash_kernel_traitsILi256ELi64ELi32ELi8ES3_EELb0ELb0ELb0ELb1ELb0ELb0ELb1EEEvNS_16Flash_bwd_paramsE)
        /*0494*/ 	.word	0x00000020


	//----- nvinfo : EIATTR_REGCOUNT
	.align		4
.L_206:
        /*0498*/ 	.byte	0x04, 0x2f
        /*049a*/ 	.short	(.L_208 - .L_207)
	.align		4
.L_207:
        /*049c*/ 	.word	index@(_ZN5flash44flash_bwd_dq_dk_dv_loop_seqk_parallel_kernelI23Flash_bwd_kernel_traitsILi256ELi64ELi32ELi8ELi4ELi1ELi2ELb1ELb1EN7cutlass10bfloat16_tE19Flash_kernel_traitsILi256ELi64ELi32ELi8ES3_EELb0ELb0ELb0ELb1ELb0ELb0ELb0EEEvNS_16Flash_bwd_paramsE)
        /*04a0*/ 	.word	0x000000ff


	//----- nvinfo : EIATTR_FRAME_SIZE
	.align		4
.L_208:
        /*04a4*/ 	.byte	0x04, 0x11
        /*04a6*/ 	.short	(.L_210 - .L_209)
	.align		4
.L_209:
        /*04a8*/ 	.word	index@(_ZN5flash44flash_bwd_dq_dk_dv_loop_seqk_parallel_kernelI23Flash_bwd_kernel_traitsILi256ELi64ELi32ELi8ELi4ELi1ELi2ELb1ELb1EN7cutlass10bfloat16_tE19Flash_kernel_traitsILi256ELi64ELi32ELi8ES3_EELb0ELb0ELb0ELb1ELb0ELb0ELb0EEEvNS_16Flash_bwd_paramsE)
        /*04ac*/ 	.word	0x00000020


	//----- nvinfo : EIATTR_REGCOUNT
	.align		4
.L_210:
        /*04b0*/ 	.byte	0x04, 0x2f
        /*04b2*/ 	.short	(.L_212 - .L_211)
	.align		4
.L_211:
        /*04b4*/ 	.word	index@(_ZN5flash44flash_bwd_dq_dk_dv_loop_seqk_parallel_kernelI23Flash_bwd_kernel_traitsILi256ELi64ELi32ELi8ELi4ELi1ELi2ELb1ELb1EN7cutlass10bfloat16_tE19Flash_kernel_traitsILi256ELi64ELi32ELi8ES3_EELb0ELb0ELb0ELb0ELb0ELb1ELb1EEEvNS_16Flash_bwd_paramsE)
        /*04b8*/ 	.word	0x000000ff


	//----- nvinfo : EIATTR_FRAME_SIZE
	.align		4
.L_212:
        /*04bc*/ 	.byte	0x04, 0x11
        /*04be*/ 	.short	(.L_214 - .L_213)
	.align		4
.L_213:
        /*04c0*/ 	.word	index@(_ZN5flash44flash_bwd_dq_dk_dv_loop_seqk_parallel_kernelI23Flash_bwd_kernel_traitsILi256ELi64ELi32ELi8ELi4ELi1ELi2ELb1ELb1EN7cutlass10bfloat16_tE19Flash_kernel_traitsILi256ELi64ELi32ELi8ES3_EELb0ELb0ELb0ELb0ELb0ELb1ELb1EEEvNS_16Flash_bwd_paramsE)
        /*04c4*/ 	.word	0x00000018


	//----- nvinfo : EIATTR_REGCOUNT
	.align		4
.L_214:
        /*04c8*/ 	.byte	0x04, 0x2f
        /*04ca*/ 	.short	(.L_216 - .L_215)
	.align		4
.L_215:
        /*04cc*/ 	.word	index@(_ZN5flash44flash_bwd_dq_dk_dv_loop_seqk_parallel_kernelI23Flash_bwd_kernel_traitsILi256ELi64ELi32ELi8ELi4ELi1ELi2ELb1ELb1EN7cutlass10bfloat16_tE19Flash_kernel_traitsILi256ELi64ELi32ELi8ES3_EELb0ELb0ELb0ELb0ELb0ELb1ELb0EEEvNS_16Flash_bwd_paramsE)
        /*04d0*/ 	.word	0x000000ff


	//----- nvinfo : EIATTR_FRAME_SIZE
	.align		4
.L_216:
        /*04d4*/ 	.byte	0x04, 0x11
        /*04d6*/ 	.short	(.L_218 - .L_217)
	.align		4
.L_217:
        /*04d8*/ 	.word	index@(_ZN5flash44flash_bwd_dq_dk_dv_loop_seqk_parallel_kernelI23Flash_bwd_kernel_traitsILi256ELi64ELi32ELi8ELi4ELi1ELi2ELb1ELb1EN7cutlass10bfloat16_tE19Flash_kernel_traitsILi256ELi64ELi32ELi8ES3_EELb0ELb0ELb0ELb0ELb0ELb1ELb0EEEvNS_16Flash_bwd_paramsE)
        /*04dc*/ 	.word	0x00000018


	//----- nvinfo : EIATTR_REGCOUNT
	.align		4
.L_218:
        /*04e0*/ 	.byte	0x04, 0x2f
        /*04e2*/ 	.short	(.L_220 - .L_219)
	.align		4
.L_219:
        /*04e4*/ 	.word	index@(_ZN5flash44flash_bwd_dq_dk_dv_loop_seqk_parallel_kernelI23Flash_bwd_kernel_traitsILi256ELi64ELi32ELi8ELi4ELi1ELi2ELb1ELb1EN7cutlass10bfloat16_tE19Flash_kernel_traitsILi256ELi64ELi32ELi8ES3_EELb0ELb0ELb1ELb0ELb0ELb0ELb1EEEvNS_16Flash_bwd_paramsE)
        /*04e8*/ 	.word	0x000000ff


	//----- nvinfo : EIATTR_FRAME_SIZE
	.align		4
.L_220:
        /*04ec*/ 	.byte	0x04, 0x11
        /*04ee*/ 	.short	(.L_222 - .L_221)
	.align		4
.L_221:
        /*04f0*/ 	.word	index@(_ZN5flash44flash_bwd_dq_dk_dv_loop_seqk_parallel_kernelI23Flash_bwd_kernel_traitsILi256ELi64ELi32ELi8ELi4ELi1ELi2ELb1ELb1EN7cutlass10bfloat16_tE19Flash_kernel_traitsILi256ELi64ELi32ELi8ES3_EELb0ELb0ELb1ELb0ELb0ELb0ELb1EEEvNS_16Flash_bwd_paramsE)
        /*04f4*/ 	.word	0x00000010


	//----- nvinfo : EIATTR_REGCOUNT
	.align		4
.L_222:
        /*04f8*/ 	.byte	0x04, 0x2f
        /*04fa*/ 	.short	(.L_224 - .L_223)
	.align		4
.L_223:
        /*04fc*/ 	.word	index@(_ZN5flash44flash_bwd_dq_dk_dv_loop_seqk_parallel_kernelI23Flash_bwd_kernel_traitsILi256ELi64ELi32ELi8ELi4ELi1ELi2ELb1ELb1EN7cutlass10bfloat16_tE19Flash_kernel_traitsILi256ELi64ELi32ELi8ES3_EELb0ELb0ELb1ELb0ELb0ELb0ELb0EEEvNS_16Flash_bwd_paramsE)
        /*0500*/ 	.word	0x000000ff


	//----- nvinfo : EIATTR_FRAME_SIZE
	.align		4
.L_224:
        /*0504*/ 	.byte	0x04, 0x11
        /*0506*/ 	.short	(.L_226 - .L_225)
	.align		4
.L_225:
        /*0508*/ 	.word	index@(_ZN5flash44flash_bwd_dq_dk_dv_loop_seqk_parallel_kernelI23Flash_bwd_kernel_traitsILi256ELi64ELi32ELi8ELi4ELi1ELi2ELb1ELb1EN7cutlass10bfloat16_tE19Flash_kernel_traitsILi256ELi64ELi32ELi8ES3_EELb0ELb0ELb1ELb0ELb0ELb0ELb0EEEvNS_16Flash_bwd_paramsE)
        /*050c*/ 	.word	0x00000010


	//----- nvinfo : EIATTR_REGCOUNT
	.align		4
.L_226:
        /*0510*/ 	.byte	0x04, 0x2f
        /*0512*/ 	.short	(.L_228 - .L_227)
	.align		4
.L_227:
        /*0514*/ 	.word	index@(_ZN5flash44flash_bwd_dq_dk_dv_loop_seqk_parallel_kernelI23Flash_bwd_kernel_traitsILi256ELi64ELi32ELi8ELi4ELi1ELi2ELb1ELb1EN7cutlass10bfloat16_tE19Flash_kernel_traitsILi256ELi64ELi32ELi8ES3_EELb0ELb0ELb0ELb0ELb0ELb0ELb1EEEvNS_16Flash_bwd_paramsE)
        /*0518*/ 	.word	0x000000ff


	//----- nvinfo : EIATTR_FRAME_SIZE
	.align		4
.L_228:
        /*051c*/ 	.byte	0x04, 0x11
        /*051e*/ 	.short	(.L_230 - .L_229)
	.align		4
.L_229:
        /*0520*/ 	.word	index@(_ZN5flash44flash_bwd_dq_dk_dv_loop_seqk_parallel_kernelI23Flash_bwd_kernel_traitsILi256ELi64ELi32ELi8ELi4ELi1ELi2ELb1ELb1EN7cutlass10bfloat16_tE19Flash_kernel_traitsILi256ELi64ELi32ELi8ES3_EELb0ELb0ELb0ELb0ELb0ELb0ELb1EEEvNS_16Flash_bwd_paramsE)
        /*0524*/ 	.word	0x00000018


	//----- nvinfo : EIATTR_REGCOUNT
	.align		4
.L_230:
        /*0528*/ 	.byte	0x04, 0x2f
        /*052a*/ 	.short	(.L_232 - .L_231)
	.align		4
.L_231:
        /*052c*/ 	.word	index@(_ZN5flash44flash_bwd_dq_dk_dv_loop_seqk_parallel_kernelI23Flash_bwd_kernel_traitsILi256ELi64ELi32ELi8ELi4ELi1ELi2ELb1ELb1EN7cutlass10bfloat16_tE19Flash_kernel_traitsILi256ELi64ELi32ELi8ES3_EELb0ELb0ELb0ELb0ELb0ELb0ELb0EEEvNS_16Flash_bwd_paramsE)
        /*0530*/ 	.word	0x000000ff


	//----- nvinfo : EIATTR_FRAME_SIZE
	.align		4
.L_232:
        /*0534*/ 	.byte	0x04, 0x11
        /*0536*/ 	.short	(.L_234 - .L_233)
	.align		4
.L_233:
        /*0538*/ 	.word	index@(_ZN5flash44flash_bwd_dq_dk_dv_loop_seqk_parallel_kernelI23Flash_bwd_kernel_traitsILi256ELi64ELi32ELi8ELi4ELi1ELi2ELb1ELb1EN7cutlass10bfloat16_tE19Flash_kernel_traitsILi256ELi64ELi32ELi8ES3_EELb0ELb0ELb0ELb0ELb0ELb0ELb0EEEvNS_16Flash_bwd_paramsE)
        /*053c*/ 	.word	0x00000018


	//----- nvinfo : EIATTR_REGCOUNT
	.align		4
.L_234:
        /*0540*/ 	.byte	0x04, 0x2f
        /*0542*/ 	.short	(.L_236 - .L_235)
	.align		4
.L_235:
        /*0544*/ 	.word	index@(_ZN5flash27flash_bwd_convert_dq_kernelI23Flash_bwd_kernel_traitsILi256ELi64ELi32ELi8ELi4ELi1ELi2ELb1ELb1EN7cutlass10bfloat16_tE19Flash_kernel_traitsILi256ELi64ELi32ELi8ES3_EEEEvNS_16Flash_bwd_paramsEi)
        /*0548*/ 	.word	0x00000060


	//----- nvinfo : EIATTR_FRAME_SIZE
	.align		4
.L_236:
        /*054c*/ 	.byte	0x04, 0x11
        /*054e*/ 	.short	(.L_238 - .L_237)
	.align		4
.L_237:
        /*0550*/ 	.word	index@(_ZN5flash27flash_bwd_convert_dq_kernelI23Flash_bwd_kernel_traitsILi256ELi64ELi32ELi8ELi4ELi1ELi2ELb1ELb1EN7cutlass10bfloat16_tE19Flash_kernel_traitsILi256ELi64ELi32ELi8ES3_EEEEvNS_16Flash_bwd_paramsEi)
        /*0554*/ 	.word	0x00000000


	//----- nvinfo : EIATTR_MIN_STACK_SIZE
	.align		4
.L_238:
        /*0558*/ 	.byte	0x04, 0x12
        /*055a*/ 	.short	(.L_240 - .L_239)
	.align		4
.L_239:
        /*055c*/ 	.word	index@(_ZN5flash27flash_bwd_convert_dq_kernelI23Flash_bwd_kernel_traitsILi256ELi64ELi32ELi8ELi4ELi1ELi2ELb1ELb1EN7cutlass10bfloat16_tE19Flash_kernel_traitsILi256ELi64ELi32ELi8ES3_EEEEvNS_16Flash_bwd_paramsEi)
        /*0560*/ 	.word	0x00000000


	//----- nvinfo : EIATTR_MIN_STACK_SIZE
	.align		4
.L_240:
        /*0564*/ 	.byte	0x04, 0x12
        /*0566*/ 	.short	(.L_242 - .L_241)
	.align		4
.L_241:
        /*0568*/ 	.word	index@(_ZN5flash44flash_bwd_dq_dk_dv_loop_seqk_parallel_kernelI23Flash_bwd_kernel_traitsILi256ELi64ELi32ELi8ELi4ELi1ELi2ELb1ELb1EN7cutlass10bfloat16_tE19Flash_kernel_traitsILi256ELi64ELi32ELi8ES3_EELb0ELb0ELb0ELb0ELb0ELb0ELb0EEEvNS_16Flash_bwd_paramsE)
        /*056c*/ 	.word	0x00000018


	//----- nvinfo : EIATTR_MIN_STACK_SIZE
	.align		4
.L_242:
        /*0570*/ 	.byte	0x04, 0x12
        /*0572*/ 	.short	(.L_244 - .L_243)
	.align		4
.L_243:
        /*0574*/ 	.word	index@(_ZN5flash44flash_bwd_dq_dk_dv_loop_seqk_parallel_kernelI23Flash_bwd_kernel_traitsILi256ELi64ELi32ELi8ELi4ELi1ELi2ELb1ELb1EN7cutlass10bfloat16_tE19Flash_kernel_traitsILi256ELi64ELi32ELi8ES3_EELb0ELb0ELb0ELb0ELb0ELb0ELb1EEEvNS_16Flash_bwd_paramsE)
        /*0578*/ 	.word	0x00000018


	//----- nvinfo : EIATTR_MIN_STACK_SIZE
	.align		4
.L_244:
        /*057c*/ 	.byte	0x04, 0x12
        /*057e*/ 	.short	(.L_246 - .L_245)
	.align		4
.L_245:
        /*0580*/ 	.word	index@(_ZN5flash44flash_bwd_dq_dk_dv_loop_seqk_parallel_kernelI23Flash_bwd_kernel_traitsILi256ELi64ELi32ELi8ELi4ELi1ELi2ELb1ELb1EN7cutlass10bfloat16_tE19Flash_kernel_traitsILi256ELi64ELi32ELi8ES3_EELb0ELb0ELb1ELb0ELb0ELb0ELb0EEEvNS_16Flash_bwd_paramsE)
        /*0584*/ 	.word	0x00000010


	//----- nvinfo : EIATTR_MIN_STACK_SIZE
	.align		4
.L_246:
        /*0588*/ 	.byte	0x04, 0x12
        /*058a*/ 	.short	(.L_248 - .L_247)
	.align		4
.L_247:
        /*058c*/ 	.word	index@(_ZN5flash44flash_bwd_dq_dk_dv_loop_seqk_parallel_kernelI23Flash_bwd_kernel_traitsILi256ELi64ELi32ELi8ELi4ELi1ELi2ELb1ELb1EN7cutlass10bfloat16_tE19Flash_kernel_traitsILi256ELi64ELi32ELi8ES3_EELb0ELb0ELb1ELb0ELb0ELb0ELb1EEEvNS_16Flash_bwd_paramsE)
        /*0590*/ 	.word	0x00000010


	//----- nvinfo : EIATTR_MIN_STACK_SIZE
	.align		4
.L_248:
        /*0594*/ 	.byte	0x04, 0x12
        /*0596*/ 	.short	(.L_250 - .L_249)
	.align		4
.L_249:
        /*0598*/ 	.word	index@(_ZN5flash44flash_bwd_dq_dk_dv_loop_seqk_parallel_kernelI23Flash_bwd_kernel_traitsILi256ELi64ELi32ELi8ELi4ELi1ELi2ELb1ELb1EN7cutlass10bfloat16_tE19Flash_kernel_traitsILi256ELi64ELi32ELi8ES3_EELb0ELb0ELb0ELb0ELb0ELb1ELb0EEEvNS_16Flash_bwd_paramsE)
        /*059c*/ 	.word	0x00000018


	//----- nvinfo : EIATTR_MIN_STACK_SIZE
	.align		4
.L_250:
        /*05a0*/ 	.byte	0x04, 0x12
        /*05a2*/ 	.short	(.L_252 - .L_251)
	.align		4
.L_251:
        /*05a4*/ 	.word	index@(_ZN5flash44flash_bwd_dq_dk_dv_loop_seqk_parallel_kernelI23Flash_bwd_kernel_traitsILi256ELi64ELi32ELi8ELi4ELi1ELi2ELb1ELb1EN7cutlass10bfloat16_tE19Flash_kernel_traitsILi256ELi64ELi32ELi8ES3_EELb0ELb0ELb0ELb0ELb0ELb1ELb1EEEvNS_16Flash_bwd_paramsE)
        /*05a8*/ 	.word	0x00000018


	//----- nvinfo : EIATTR_MIN_STACK_SIZE
	.align		4
.L_252:
        /*05ac*/ 	.byte	0x04, 0x12
        /*05ae*/ 	.short	(.L_254 - .L_253)
	.align		4
.L_253:
        /*05b0*/ 	.word	index@(_ZN5flash44flash_bwd_dq_dk_dv_loop_seqk_parallel_kernelI23Flash_bwd_kernel_traitsILi256ELi64ELi32ELi8ELi4ELi1ELi2ELb1ELb1EN7cutlass10bfloat16_tE19Flash_kernel_traitsILi256ELi64ELi32ELi8ES3_EELb0ELb0ELb0ELb1ELb0ELb0ELb0EEEvNS_16Flash_bwd_paramsE)
        /*05b4*/ 	.word	0x00000020


	//----- nvinfo : EIATTR_MIN_STACK_SIZE
	.align		4
.L_254:
        /*05b8*/ 	.byte	0x04, 0x12
        /*05ba*/ 	.short	(.L_256 - .L_255)
	.align		4
.L_255:
        /*05bc*/ 	.word	index@(_ZN5flash44flash_bwd_dq_dk_dv_loop_seqk_parallel_kernelI23Flash_bwd_kernel_traitsILi256ELi64ELi32ELi8ELi4ELi1ELi2ELb1ELb1EN7cutlass10bfloat16_tE19Flash_kernel_traitsILi256ELi64ELi32ELi8ES3_EELb0ELb0ELb0ELb1ELb0ELb0ELb1EEEvNS_16Flash_bwd_paramsE)
        /*05c0*/ 	.word	0x00000020


	//----- nvinfo : EIATTR_MIN_STACK_SIZE
	.align		4
.L_256:
        /*05c4*/ 	.byte	0x04, 0x12
        /*05c6*/ 	.short	(.L_258 - .L_257)
	.align		4
.L_257:
        /*05c8*/ 	.word	index@(_ZN5flash44flash_bwd_dq_dk_dv_loop_seqk_parallel_kernelI23Flash_bwd_kernel_traitsILi256ELi64ELi32ELi8ELi4ELi1ELi2ELb1ELb1EN7cutlass10bfloat16_tE19Flash_kernel_traitsILi256ELi64ELi32ELi8ES3_EELb0ELb0ELb1ELb0ELb0ELb1ELb0EEEvNS_16Flash_bwd_paramsE)
        /*05cc*/ 	.word	0x00000020


	//----- nvinfo : EIATTR_MIN_STACK_SIZE
	.align		4
.L_258:
        /*05d0*/ 	.byte	0x04, 0x12
        /*05d2*/ 	.short	(.L_260 - .L_259)
	.align		4
.L_259:
        /*05d4*/ 	.word	index@(_ZN5flash44flash_bwd_dq_dk_dv_loop_seqk_parallel_kernelI23Flash_bwd_kernel_traitsILi256ELi64ELi32ELi8ELi4ELi1ELi2ELb1ELb1EN7cutlass10bfloat16_tE19Flash_kernel_traitsILi256ELi64ELi32ELi8ES3_EELb0ELb0ELb1ELb0ELb0ELb1ELb1EEEvNS_16Flash_bwd_paramsE)
        /*05d8*/ 	.word	0x00000020


	//----- nvinfo : EIATTR_MIN_STACK_SIZE
	.align		4
.L_260:
        /*05dc*/ 	.byte	0x04, 0x12
        /*05de*/ 	.short	(.L_262 - .L_261)
	.align		4
.L_261:
        /*05e0*/ 	.word	index@(_ZN5flash44flash_bwd_dq_dk_dv_loop_seqk_parallel_kernelI23Flash_bwd_kernel_traitsILi256ELi64ELi32ELi8ELi4ELi1ELi2ELb1ELb1EN7cutlass10bfloat16_tE19Flash_kernel_traitsILi256ELi64ELi32ELi8ES3_EELb0ELb0ELb1ELb1ELb0ELb0ELb0EEEvNS_16Flash_bwd_paramsE)
        /*05e4*/ 	.word	0x00000018


	//----- nvinfo : EIATTR_MIN_STACK_SIZE
	.align		4
.L_262:
        /*05e8*/ 	.byte	0x04, 0x12
        /*05ea*/ 	.short	(.L_264 - .L_263)
	.align		4
.L_263:
        /*05ec*/ 	.word	index@(_ZN5flash44flash_bwd_dq_dk_dv_loop_seqk_parallel_kernelI23Flash_bwd_kernel_traitsILi256ELi64ELi32ELi8ELi4ELi1ELi2ELb1ELb1EN7cutlass10bfloat16_tE19Flash_kernel_traitsILi256ELi64ELi32ELi8ES3_EELb0ELb0ELb1ELb1ELb0ELb0ELb1EEEvNS_16Flash_bwd_paramsE)
        /*05f0*/ 	.word	0x00000018


	//----- nvinfo : EIATTR_MIN_STACK_SIZE
	.align		4
.L_264:
        /*05f4*/ 	.byte	0x04, 0x12
        /*05f6*/ 	.short	(.L_266 - .L_265)
	.align		4
.L_265:
        /*05f8*/ 	.word	index@(_ZN5flash25flash_bwd_dot_do_o_kernelILb0E23Flash_bwd_kernel_traitsILi256ELi64ELi32ELi8ELi4ELi1ELi2ELb1ELb1EN7cutlass10bfloat16_tE19Flash_kernel_traitsILi256ELi64ELi32ELi8ES3_EEEEvNS_16Flash_bwd_paramsE)
        /*05fc*/ 	.word	0x00000000


	//----- nvinfo : EIATTR_MIN_STACK_SIZE
	.align		4
.L_266:
        /*0600*/ 	.byte	0x04, 0x12
        /*0602*/ 	.short	(.L_268 - .L_267)
	.align		4
.L_267:
        /*0604*/ 	.word	index@(_ZN5flash25flash_bwd_dot_do_o_kernelILb1E23Flash_bwd_kernel_traitsILi256ELi64ELi32ELi8ELi4ELi1ELi2ELb1ELb1EN7cutlass10bfloat16_tE19Flash_kernel_traitsILi256ELi64ELi32ELi8ES3_EEEEvNS_16Flash_bwd_paramsE)
        /*0608*/ 	.word	0x00000000


	//----- nvinfo : EIATTR_MIN_STACK_SIZE
	.align		4
.L_268:
        /*060c*/ 	.byte	0x04, 0x12
        /*060e*/ 	.short	(.L_270 - .L_269)
	.align		4
.L_269:
        /*0610*/ 	.word	index@(_ZN5flash44flash_bwd_dq_dk_dv_loop_seqk_parallel_kernelI23Flash_bwd_kernel_traitsILi256ELi64ELi64ELi8ELi4ELi2ELi2ELb0ELb1EN7cutlass10bfloat16_tE19Flash_kernel_traitsILi256ELi64ELi64ELi8ES3_EELb0ELb0ELb0ELb0ELb0ELb0ELb0EEEvNS_16Flash_bwd_paramsE)
        /*0614*/ 	.word	0x00000000


	//----- nvinfo : EIATTR_MIN_STACK_SIZE
	.align		4
.L_270:
        /*0618*/ 	.byte	0x04, 0x12
        /*061a*/ 	.short	(.L_272 - .L_271)
	.align		4
.L_271:
        /*061c*/ 	.word	index@(_ZN5flash44flash_bwd_dq_dk_dv_loop_seqk_parallel_kernelI23Flash_bwd_kernel_traitsILi256ELi64ELi64ELi8ELi4ELi2ELi2ELb0ELb1EN7cutlass10bfloat16_tE19Flash_kernel_traitsILi256ELi64ELi64ELi8ES3_EELb0ELb0ELb1ELb0ELb0ELb0ELb0EEEvNS_16Flash_bwd_paramsE)
        /*0620*/ 	.word	0x00000000


	//----- nvinfo : EIATTR_MIN_STACK_SIZE
	.align		4
.L_272:
        /*0624*/ 	.byte	0x04, 0x12
        /*0626*/ 	.short	(.L_274 - .L_273)
	.align		4
.L_273:
        /*0628*/ 	.word	index@(_ZN5flash44flash_bwd_dq_dk_dv_loop_seqk_parallel_kernelI23Flash_bwd_kernel_traitsILi256ELi64ELi64ELi8ELi4ELi2ELi2ELb0ELb1EN7cutlass10bfloat16_tE19Flash_kernel_traitsILi256ELi64ELi64ELi8ES3_EELb0ELb0ELb0ELb0ELb0ELb1ELb0EEEvNS_16Flash_bwd_paramsE)
        /*062c*/ 	.word	0x00000000


	//----- nvinfo : EIATTR_MIN_STACK_SIZE
	.align		4
.L_274:
        /*0630*/ 	.byte	0x04, 0x12
        /*0632*/ 	.short	(.L_276 - .L_275)
	.align		4
.L_275:
        /*0634*/ 	.word	index@(_ZN5flash44flash_bwd_dq_dk_dv_loop_seqk_parallel_kernelI23Flash_bwd_kernel_traitsILi256ELi64ELi64ELi8ELi4ELi2ELi2ELb0ELb1EN7cutlass10bfloat16_tE19Flash_kernel_traitsILi256ELi64ELi64ELi8ES3_EELb0ELb0ELb0ELb1ELb0ELb0ELb0EEEvNS_16Flash_bwd_paramsE)
        /*0638*/ 	.word	0x00000000


	//----- nvinfo : EIATTR_MIN_STACK_SIZE
	.align		4
.L_276:
        /*063c*/ 	.byte	0x04, 0x12
        /*063e*/ 	.short	(.L_278 - .L_277)
	.align		4
.L_277:
        /*0640*/ 	.word	index@(_ZN5flash44flash_bwd_dq_dk_dv_loop_seqk_parallel_kernelI23Flash_bwd_kernel_traitsILi256ELi64ELi64ELi8ELi4ELi2ELi2ELb0ELb1EN7cutlass10bfloat16_tE19Flash_kernel_traitsILi256ELi64ELi64ELi8ES3_EELb0ELb0ELb1ELb0ELb0ELb1ELb0EEEvNS_16Flash_bwd_paramsE)
        /*0644*/ 	.word	0x00000000


	//----- nvinfo : EIATTR_MIN_STACK_SIZE
	.align		4
.L_278:
        /*0648*/ 	.byte	0x04, 0x12
        /*064a*/ 	.short	(.L_280 - .L_279)
	.align		4
.L_279:
        /*064c*/ 	.word	index@(_ZN5flash44flash_bwd_dq_dk_dv_loop_seqk_parallel_kernelI23Flash_bwd_kernel_traitsILi256ELi64ELi64ELi8ELi4ELi2ELi2ELb0ELb1EN7cutlass10bfloat16_tE19Flash_kernel_traitsILi256ELi64ELi64ELi8ES3_EELb0ELb0ELb1ELb1ELb0ELb0ELb0EEEvNS_16Flash_bwd_paramsE)
        /*0650*/ 	.word	0x00000000


	//----- nvinfo : EIATTR_MIN_STACK_SIZE
	.align		4
.L_280:
        /*0654*/ 	.byte	0x04, 0x12
        /*0656*/ 	.short	(.L_282 - .L_281)
	.align		4
.L_281:
        /*0658*/ 	.word	index@(_ZN5flash44flash_bwd_dq_dk_dv_loop_seqk_parallel_kernelI23Flash_bwd_kernel_traitsILi256ELi64ELi64ELi8ELi4ELi2ELi2ELb0ELb0EN7cutlass10bfloat16_tE19Flash_kernel_traitsILi256ELi64ELi64ELi8ES3_EELb0ELb0ELb0ELb0ELb0ELb0ELb0EEEvNS_16Flash_bwd_paramsE)
        /*065c*/ 	.word	0x00000058


	//----- nvinfo : EIATTR_MIN_STACK_SIZE
	.align		4
.L_282:
        /*0660*/ 	.byte	0x04, 0x12
        /*0662*/ 	.short	(.L_284 - .L_283)
	.align		4
.L_283:
        /*0664*/ 	.word	index@(_ZN5flash44flash_bwd_dq_dk_dv_loop_seqk_parallel_kernelI23Flash_bwd_kernel_traitsILi256ELi64ELi64ELi8ELi4ELi2ELi2ELb0ELb0EN7cutlass10bfloat16_tE19Flash_kernel_traitsILi256ELi64ELi64ELi8ES3_EELb0ELb0ELb1ELb0ELb0ELb0ELb0EEEvNS_16Flash_bwd_paramsE)
        /*0668*/ 	.word	0x00000010


	//----- nvinfo : EIATTR_MIN_STACK_SIZE
	.align		4
.L_284:
        /*066c*/ 	.byte	0x04, 0x12
        /*066e*/ 	.short	(.L_286 - .L_285)
	.align		4
.L_285:
        /*0670*/ 	.word	index@(_ZN5flash44flash_bwd_dq_dk_dv_loop_seqk_parallel_kernelI23Flash_bwd_kernel_traitsILi256ELi64ELi64ELi8ELi4ELi2ELi2ELb0ELb0EN7cutlass10bfloat16_tE19Flash_kernel_traitsILi256ELi64ELi64ELi8ES3_EELb0ELb0ELb0ELb0ELb0ELb1ELb0EEEvNS_16Flash_bwd_paramsE)
        /*0674*/ 	.word	0x00000058


	//----- nvinfo : EIATTR_MIN_STACK_SIZE
	.align		4
.L_286:
        /*0678*/ 	.byte	0x04, 0x12
        /*067a*/ 	.short	(.L_288 - .L_287)
	.align		4
.L_287:
        /*067c*/ 	.word	index@(_ZN5flash44flash_bwd_dq_dk_dv_loop_seqk_parallel_kernelI23Flash_bwd_kernel_traitsILi256ELi64ELi64ELi8ELi4ELi2ELi2ELb0ELb0EN7cutlass10bfloat16_tE19Flash_kernel_traitsILi256ELi64ELi64ELi8ES3_EELb0ELb0ELb0ELb1ELb0ELb0ELb0EEEvNS_16Flash_bwd_paramsE)
        /*0680*/ 	.word	0x00000060


	//----- nvinfo : EIATTR_MIN_STACK_SIZE
	.align		4
.L_288:
        /*0684*/ 	.byte	0x04, 0x12
        /*0686*/ 	.short	(.L_290 - .L_289)
	.align		4
.L_289:
        /*0688*/ 	.word	index@(_ZN5flash44flash_bwd_dq_dk_dv_loop_seqk_parallel_kernelI23Flash_bwd_kernel_traitsILi256ELi64ELi64ELi8ELi4ELi2ELi2ELb0ELb0EN7cutlass10bfloat16_tE19Flash_kernel_traitsILi256ELi64ELi64ELi8ES3_EELb0ELb0ELb1ELb0ELb0ELb1ELb0EEEvNS_16Flash_bwd_paramsE)
        /*068c*/ 	.word	0x00000000


	//----- nvinfo : EIATTR_MIN_STACK_SIZE
	.align		4
.L_290:
        /*0690*/ 	.byte	0x04, 0x12
        /*0692*/ 	.short	(.L_292 - .L_291)
	.align		4
.L_291:
        /*0694*/ 	.word	index@(_ZN5flash44flash_bwd_dq_dk_dv_loop_seqk_parallel_kernelI23Flash_bwd_kernel_traitsILi256ELi64ELi64ELi8ELi4ELi2ELi2ELb0ELb0EN7cutlass10bfloat16_tE19Flash_kernel_traitsILi256ELi64ELi64ELi8ES3_EELb0ELb0ELb1ELb1ELb0ELb0ELb0EEEvNS_16Flash_bwd_paramsE)
        /*0698*/ 	.word	0x00000000


	//----- nvinfo : EIATTR_MIN_STACK_SIZE
	.align		4
.L_292:
        /*069c*/ 	.byte	0x04, 0x12
        /*069e*/ 	.short	(.L_294 - .L_293)
	.align		4
.L_293:
        /*06a0*/ 	.word	index@(_ZN5flash27flash_bwd_convert_dq_kernelI23Flash_bwd_kernel_traitsILi256ELi64ELi64ELi8ELi4ELi2ELi2ELb0ELb1EN7cutlass10bfloat16_tE19Flash_kernel_traitsILi256ELi64ELi64ELi8ES3_EEEEvNS_16Flash_bwd_paramsEi)
        /*06a4*/ 	.word	0x00000000


	//----- nvinfo : EIATTR_MIN_STACK_SIZE
	.align		4
.L_294:
        /*06a8*/ 	.byte	0x04, 0x12
        /*06aa*/ 	.short	(.L_296 - .L_295)
	.align		4
.L_295:
        /*06ac*/ 	.word	index@(_ZN5flash44flash_bwd_dq_dk_dv_loop_seqk_parallel_kernelI23Flash_bwd_kernel_traitsILi256ELi64ELi64ELi8ELi4ELi2ELi2ELb0ELb1EN7cutlass10bfloat16_tE19Flash_kernel_traitsILi256ELi64ELi64ELi8ES3_EELb1ELb0ELb0ELb0ELb0ELb0ELb0EEEvNS_16Flash_bwd_paramsE)
        /*06b0*/ 	.word	0x00000000


	//----- nvinfo : EIATTR_MIN_STACK_SIZE
	.align		4
.L_296:
        /*06b4*/ 	.byte	0x04, 0x12
        /*06b6*/ 	.short	(.L_298 - .L_297)
	.align		4
.L_297:
        /*06b8*/ 	.word	index@(_ZN5flash44flash_bwd_dq_dk_dv_loop_seqk_parallel_kernelI23Flash_bwd_kernel_traitsILi256ELi64ELi64ELi8ELi4ELi2ELi2ELb0ELb1EN7cutlass10bfloat16_tE19Flash_kernel_traitsILi256ELi64ELi64ELi8ES3_EELb0ELb0ELb0ELb0ELb0ELb0ELb1EEEvNS_16Flash_bwd_paramsE)
        /*06bc*/ 	.word	0x00000000


	//----- nvinfo : EIATTR_MIN_STACK_SIZE
	.align		4
.L_298:
        /*06c0*/ 	.byte	0x04, 0x12
        /*06c2*/ 	.short	(.L_300 - .L_299)
	.align		4
.L_299:
        /*06c4*/ 	.word	index@(_ZN5flash44flash_bwd_dq_dk_dv_loop_seqk_parallel_kernelI23Flash_bwd_kernel_traitsILi256ELi64ELi64ELi8ELi4ELi2ELi2ELb0ELb1EN7cutlass10bfloat16_tE19Flash_kernel_traitsILi256ELi64ELi64ELi8ES3_EELb1ELb0ELb1ELb0ELb0ELb0ELb0EEEvNS_16Flash_bwd_paramsE)
        /*06c8*/ 	.word	0x00000000


	//----- nvinfo : EIATTR_MIN_STACK_SIZE
	.align		4
.L_300:
        /*06cc*/ 	.byte	0x04, 0x12
        /*06ce*/ 	.short	(.L_302 - .L_301)
	.align		4
.L_301:
        /*06d0*/ 	.word	index@(_ZN5flash44flash_bwd_dq_dk_dv_loop_seqk_parallel_kernelI23Flash_bwd_kernel_traitsILi256ELi64ELi64ELi8ELi4ELi2ELi2ELb0ELb1EN7cutlass10bfloat16_tE19Flash_kernel_traitsILi256ELi64ELi64ELi8ES3_EELb0ELb0ELb1ELb0ELb0ELb0ELb1EEEvNS_16Flash_bwd_paramsE)
        /*06d4*/ 	.word	0x00000000


	//----- nvinfo : EIATTR_MIN_STACK_SIZE
	.align		4
.L_302:
        /*06d8*/ 	.byte	0x04, 0x12
        /*06da*/ 	.short	(.L_304 - .L_303)
	.align		4
.L_303:
        /*06dc*/ 	.word	index@(_ZN5flash44flash_bwd_dq_dk_dv_loop_seqk_parallel_kernelI23Flash_bwd_kernel_traitsILi256ELi64ELi64ELi8ELi4ELi2ELi2ELb0ELb1EN7cutlass10bfloat16_tE19Flash_kernel_traitsILi256ELi64ELi64ELi8ES3_EELb1ELb0ELb0ELb0ELb0ELb1ELb0EEEvNS_16Flash_bwd_paramsE)
        /*06e0*/ 	.word	0x00000000


	//----- nvinfo : EIATTR_MIN_STACK_SIZE
	.align		4
.L_304:
        /*06e4*/ 	.byte	0x04, 0x12
        /*06e6*/ 	.short	(.L_306 - .L_305)
	.align		4
.L_305:
        /*06e8*/ 	.word	index@(_ZN5flash44flash_bwd_dq_dk_dv_loop_seqk_parallel_kernelI23Flash_bwd_kernel_traitsILi256ELi64ELi64ELi8ELi4ELi2ELi2ELb0ELb1EN7cutlass10bfloat16_tE19Flash_kernel_traitsILi256ELi64ELi64ELi8ES3_EELb0ELb0ELb0ELb0ELb0ELb1ELb1EEEvNS_16Flash_bwd_paramsE)
        /*06ec*/ 	.word	0x00000000


	//----- nvinfo : EIATTR_MIN_STACK_SIZE
	.align		4
.L_306:
        /*06f0*/ 	.byte	0x04, 0x12
        /*06f2*/ 	.short	(.L_308 - .L_307)
	.align		4
.L_307:
        /*06f4*/ 	.word	index@(_ZN5flash44flash_bwd_dq_dk_dv_loop_seqk_parallel_kernelI23Flash_bwd_kernel_traitsILi256ELi64ELi64ELi8ELi4ELi2ELi2ELb0ELb1EN7cutlass10bfloat16_tE19Flash_kernel_traitsILi256ELi64ELi64ELi8ES3_EELb1ELb0ELb0ELb1ELb0ELb0ELb0EEEvNS_16Flash_bwd_paramsE)
        /*06f8*/ 	.word	0x00000000


	//----- nvinfo : EIATTR_MIN_STACK_SIZE
	.align		4
.L_308:
        /*06fc*/ 	.byte	0x04, 0x12
        /*06fe*/ 	.short	(.L_310 - .L_309)
	.align		4
.L_309:
        /*0700*/ 	.word	index@(_ZN5flash44flash_bwd_dq_dk_dv_loop_seqk_parallel_kernelI23Flash_bwd_kernel_traitsILi256ELi64ELi64ELi8ELi4ELi2ELi2ELb0ELb1EN7cutlass10bfloat16_tE19Flash_kernel_traitsILi256ELi64ELi64ELi8ES3_EELb0ELb0ELb0ELb1ELb0ELb0ELb1EEEvNS_16Flash_bwd_paramsE)
        /*0704*/ 	.word	0x00000000


	//----- nvinfo : EIATTR_MIN_STACK_SIZE
	.align		4
.L_310:
        /*0708*/ 	.byte	0x04, 0x12
        /*070a*/ 	.short	(.L_312 - .L_311)
	.align		4
.L_311:
        /*070c*/ 	.word	index@(_ZN5flash44flash_bwd_dq_dk_dv_loop_seqk_parallel_kernelI23Flash_bwd_kernel_traitsILi256ELi64ELi64ELi8ELi4ELi2ELi2ELb0ELb1EN7cutlass10bfloat16_tE19Flash_kernel_traitsILi256ELi64ELi64ELi8ES3_EELb1ELb0ELb1ELb0ELb0ELb1ELb0EEEvNS_16Flash_bwd_paramsE)
        /*0710*/ 	.word	0x00000008


	//----- nvinfo : EIATTR_MIN_STACK_SIZE
	.align		4
.L_312:
        /*0714*/ 	.byte	0x04, 0x12
        /*0716*/ 	.short	(.L_314 - .L_313)
	.align		4
.L_313:
        /*0718*/ 	.word	index@(_ZN5flash44flash_bwd_dq_dk_dv_loop_seqk_parallel_kernelI23Flash_bwd_kernel_traitsILi256ELi64ELi64ELi8ELi4ELi2ELi2ELb0ELb1EN7cutlass10bfloat16_tE19Flash_kernel_traitsILi256ELi64ELi64ELi8ES3_EELb0ELb0ELb1ELb0ELb0ELb1ELb1EEEvNS_16Flash_bwd_paramsE)
        /*071c*/ 	.word	0x00000000


	//----- nvinfo : EIATTR_MIN_STACK_SIZE
	.align		4
.L_314:
        /*0720*/ 	.byte	0x04, 0x12
        /*0722*/ 	.short	(.L_316 - .L_315)
	.align		4
.L_315:
        /*0724*/ 	.word	index@(_ZN5flash44flash_bwd_dq_dk_dv_loop_seqk_parallel_kernelI23Flash_bwd_kernel_traitsILi256ELi64ELi64ELi8ELi4ELi2ELi2ELb0ELb1EN7cutlass10bfloat16_tE19Flash_kernel_traitsILi256ELi64ELi64ELi8ES3_EELb1ELb0ELb1ELb1ELb0ELb0ELb0EEEvNS_16Flash_bwd_paramsE)
        /*0728*/ 	.word	0x00000000


	//----- nvinfo : EIATTR_MIN_STACK_SIZE
	.align		4
.L_316:
        /*072c*/ 	.byte	0x04, 0x12
        /*072e*/ 	.short	(.L_318 - .L_317)
	.align		4
.L_317:
        /*0730*/ 	.word	index@(_ZN5flash44flash_bwd_dq_dk_dv_loop_seqk_parallel_kernelI23Flash_bwd_kernel_traitsILi256ELi64ELi64ELi8ELi4ELi2ELi2ELb0ELb1EN7cutlass10bfloat16_tE19Flash_kernel_traitsILi256ELi64ELi64ELi8ES3_EELb0ELb0ELb1ELb1ELb0ELb0ELb1EEEvNS_16Flash_bwd_paramsE)
        /*0734*/ 	.word	0x00000000


	//----- nvinfo : EIATTR_MIN_STACK_SIZE
	.align		4
.L_318:
        /*0738*/ 	.byte	0x04, 0x12
        /*073a*/ 	.short	(.L_320 - .L_319)
	.align		4
.L_319:
        /*073c*/ 	.word	index@(_ZN5flash25flash_bwd_dot_do_o_kernelILb0E23Flash_bwd_kernel_traitsILi256ELi64ELi64ELi8ELi4ELi2ELi2ELb0ELb1EN7cutlass10bfloat16_tE19Flash_kernel_traitsILi256ELi64ELi64ELi8ES3_EEEEvNS_16Flash_bwd_paramsE)
        /*0740*/ 	.word	0x00000000


	//----- nvinfo : EIATTR_MIN_STACK_SIZE
	.align		4
.L_320:
        /*0744*/ 	.byte	0x04, 0x12
        /*0746*/ 	.short	(.L_322 - .L_321)
	.align		4
.L_321:
        /*0748*/ 	.word	index@(_ZN5flash25flash_bwd_dot_do_o_kernelILb1E23Flash_bwd_kernel_traitsILi256ELi64ELi64ELi8ELi4ELi2ELi2ELb0ELb1EN7cutlass10bfloat16_tE19Flash_kernel_traitsILi256ELi64ELi64ELi8ES3_EEEEvNS_16Flash_bwd_paramsE)
        /*074c*/ 	.word	0x00000000


	//----- nvinfo : EIATTR_MIN_STACK_SIZE
	.align		4
.L_322:
        /*0750*/ 	.byte	0x04, 0x12
        /*0752*/ 	.short	(.L_324 - .L_323)
	.align		4
.L_323:
        /*0754*/ 	.word	index@(_ZN5flash27flash_bwd_convert_dq_kernelI23Flash_bwd_kernel_traitsILi256ELi64ELi64ELi8ELi4ELi2ELi2ELb0ELb0EN7cutlass10bfloat16_tE19Flash_kernel_traitsILi256ELi64ELi64ELi8ES3_EEEEvNS_16Flash_bwd_paramsEi)
        /*0758*/ 	.word	0x00000000


	//----- nvinfo : EIATTR_MIN_STACK_SIZE
	.align		4
.L_324:
        /*075c*/ 	.byte	0x04, 0x12
        /*075e*/ 	.short	(.L_326 - .L_325)
	.align		4
.L_325:
        /*0760*/ 	.word	index@(_ZN5flash44flash_bwd_dq_dk_dv_loop_seqk_parallel_kernelI23Flash_bwd_kernel_traitsILi256ELi64ELi64ELi8ELi4ELi2ELi2ELb0ELb0EN7cutlass10bfloat16_tE19Flash_kernel_traitsILi256ELi64ELi64ELi8ES3_EELb1ELb0ELb0ELb0ELb0ELb0ELb0EEEvNS_16Flash_bwd_paramsE)
        /*0764*/ 	.word	0x00000068


	//----- nvinfo : EIATTR_MIN_STACK_SIZE
	.align		4
.L_326:
        /*0768*/ 	.byte	0x04, 0x12
        /*076a*/ 	.short	(.L_328 - .L_327)
	.align		4
.L_327:
        /*076c*/ 	.word	index@(_ZN5flash44flash_bwd_dq_dk_dv_loop_seqk_parallel_kernelI23Flash_bwd_kernel_traitsILi256ELi64ELi64ELi8ELi4ELi2ELi2ELb0ELb0EN7cutlass10bfloat16_tE19Flash_kernel_traitsILi256ELi64ELi64ELi8ES3_EELb0ELb0ELb0ELb0ELb0ELb0ELb1EEEvNS_16Flash_bwd_paramsE)
        /*0770*/ 	.word	0x00000060


	//----- nvinfo : EIATTR_MIN_STACK_SIZE
	.align		4
.L_328:
        /*0774*/ 	.byte	0x04, 0x12
        /*0776*/ 	.short	(.L_330 - .L_329)
	.align		4
.L_329:
        /*0778*/ 	.word	index@(_ZN5flash44flash_bwd_dq_dk_dv_loop_seqk_parallel_kernelI23Flash_bwd_kernel_traitsILi256ELi64ELi64ELi8ELi4ELi2ELi2ELb0ELb0EN7cutlass10bfloat16_tE19Flash_kernel_traitsILi256ELi64ELi64ELi8ES3_EELb1ELb0ELb1ELb0ELb0ELb0ELb0EEEvNS_16Flash_bwd_paramsE)
        /*077c*/ 	.word	0x00000008


	//----- nvinfo : EIATTR_MIN_STACK_SIZE
	.align		4
.L_330:
        /*0780*/ 	.byte	0x04, 0x12
        /*0782*/ 	.short	(.L_332 - .L_331)
	.align		4
.L_331:
        /*0784*/ 	.word	index@(_ZN5flash44flash_bwd_dq_dk_dv_loop_seqk_parallel_kernelI23Flash_bwd_kernel_traitsILi256ELi64ELi64ELi8ELi4ELi2ELi2ELb0ELb0EN7cutlass10bfloat16_tE19Flash_kernel_traitsILi256ELi64ELi64ELi8ES3_EELb0ELb0ELb1ELb0ELb0ELb0ELb1EEEvNS_16Flash_bwd_paramsE)
        /*0788*/ 	.word	0x00000010


	//----- nvinfo : EIATTR_MIN_STACK_SIZE
	.align		4
.L_332:
        /*078c*/ 	.byte	0x04, 0x12
        /*078e*/ 	.short	(.L_334 - .L_333)
	.align		4
.L_333:
        /*0790*/ 	.word	index@(_ZN5flash44flash_bwd_dq_dk_dv_loop_seqk_parallel_kernelI23Flash_bwd_kernel_traitsILi256ELi64ELi64ELi8ELi4ELi2ELi2ELb0ELb0EN7cutlass10bfloat16_tE19Flash_kernel_traitsILi256ELi64ELi64ELi8ES3_EELb1ELb0ELb0ELb0ELb0ELb1ELb0EEEvNS_16Flash_bwd_paramsE)
        /*0794*/ 	.word	0x00000058


	//----- nvinfo : EIATTR_MIN_STACK_SIZE
	.align		4
.L_334:
        /*0798*/ 	.byte	0x04, 0x12
        /*079a*/ 	.short	(.L_336 - .L_335)
	.align		4
.L_335:
        /*079c*/ 	.word	index@(_ZN5flash44flash_bwd_dq_dk_dv_loop_seqk_parallel_kernelI23Flash_bwd_kernel_traitsILi256ELi64ELi64ELi8ELi4ELi2ELi2ELb0ELb0EN7cutlass10bfloat16_tE19Flash_kernel_traitsILi256ELi64ELi64ELi8ES3_EELb0ELb0ELb0ELb0ELb0ELb1ELb1EEEvNS_16Flash_bwd_paramsE)
        /*07a0*/ 	.word	0x00000058


	//----- nvinfo : EIATTR_MIN_STACK_SIZE
	.align		4
.L_336:
        /*07a4*/ 	.byte	0x04, 0x12
        /*07a6*/ 	.short	(.L_338 - .L_337)
	.align		4
.L_337:
        /*07a8*/ 	.word	index@(_ZN5flash44flash_bwd_dq_dk_dv_loop_seqk_parallel_kernelI23Flash_bwd_kernel_traitsILi256ELi64ELi64ELi8ELi4ELi2ELi2ELb0ELb0EN7cutlass10bfloat16_tE19Flash_kernel_traitsILi256ELi64ELi64ELi8ES3_EELb1ELb0ELb0ELb1ELb0ELb0ELb0EEEvNS_16Flash_bwd_paramsE)
        /*07ac*/ 	.word	0x00000078


	//----- nvinfo : EIATTR_MIN_STACK_SIZE
	.align		4
.L_338:
        /*07b0*/ 	.byte	0x04, 0x12
        /*07b2*/ 	.short	(.L_340 - .L_339)
	.align		4
.L_339:
        /*07b4*/ 	.word	index@(_ZN5flash44flash_bwd_dq_dk_dv_loop_seqk_parallel_kernelI23Flash_bwd_kernel_traitsILi256ELi64ELi64ELi8ELi4ELi2ELi2ELb0ELb0EN7cutlass10bfloat16_tE19Flash_kernel_traitsILi256ELi64ELi64ELi8ES3_EELb0ELb0ELb0ELb1ELb0ELb0ELb1EEEvNS_16Flash_bwd_paramsE)
        /*07b8*/ 	.word	0x00000060


	//----- nvinfo : EIATTR_MIN_STACK_SIZE
	.align		4
.L_340:
        /*07bc*/ 	.byte	0x04, 0x12
        /*07be*/ 	.short	(.L_342 - .L_341)
	.align		4
.L_341:
        /*07c0*/ 	.word	index@(_ZN5flash44flash_bwd_dq_dk_dv_loop_seqk_parallel_kernelI23Flash_bwd_kernel_traitsILi256ELi64ELi64ELi8ELi4ELi2ELi2ELb0ELb0EN7cutlass10bfloat16_tE19Flash_kernel_traitsILi256ELi64ELi64ELi8ES3_EELb1ELb0ELb1ELb0ELb0ELb1ELb0EEEvNS_16Flash_bwd_paramsE)
        /*07c4*/ 	.word	0x00000008


	//----- nvinfo : EIATTR_MIN_STACK_SIZE
	.align		4
.L_342:
        /*07c8*/ 	.byte	0x04, 0x12
        /*07ca*/ 	.short	(.L_344 - .L_343)
	.align		4
.L_343:
        /*07cc*/ 	.word	index@(_ZN5flash44flash_bwd_dq_dk_dv_loop_seqk_parallel_kernelI23Flash_bwd_kernel_traitsILi256ELi64ELi64ELi8ELi4ELi2ELi2ELb0ELb0EN7cutlass10bfloat16_tE19Flash_kernel_traitsILi256ELi64ELi64ELi8ES3_EELb0ELb0ELb1ELb0ELb0ELb1ELb1EEEvNS_16Flash_bwd_paramsE)
        /*07d0*/ 	.word	0x00000010


	//----- nvinfo : EIATTR_MIN_STACK_SIZE
	.align		4
.L_344:
        /*07d4*/ 	.byte	0x04, 0x12
        /*07d6*/ 	.short	(.L_346 - .L_345)
	.align		4
.L_345:
        /*07d8*/ 	.word	index@(_ZN5flash44flash_bwd_dq_dk_dv_loop_seqk_parallel_kernelI23Flash_bwd_kernel_traitsILi256ELi64ELi64ELi8ELi4ELi2ELi2ELb0ELb0EN7cutlass10bfloat16_tE19Flash_kernel_traitsILi256ELi64ELi64ELi8ES3_EELb1ELb0ELb1ELb1ELb0ELb0ELb0EEEvNS_16Flash_bwd_paramsE)
        /*07dc*/ 	.word	0x00000030


	//----- nvinfo : EIATTR_MIN_STACK_SIZE
	.align		4
.L_346:
        /*07e0*/ 	.byte	0x04, 0x12
        /*07e2*/ 	.short	(.L_348 - .L_347)
	.align		4
.L_347:
        /*07e4*/ 	.word	index@(_ZN5flash44flash_bwd_dq_dk_dv_loop_seqk_parallel_kernelI23Flash_bwd_kernel_traitsILi256ELi64ELi64ELi8ELi4ELi2ELi2ELb0ELb0EN7cutlass10bfloat16_tE19Flash_kernel_traitsILi256ELi64ELi64ELi8ES3_EELb0ELb0ELb1ELb1ELb0ELb0ELb1EEEvNS_16Flash_bwd_paramsE)
        /*07e8*/ 	.word	0x00000010


	//----- nvinfo : EIATTR_MIN_STACK_SIZE
	.align		4
.L_348:
        /*07ec*/ 	.byte	0x04, 0x12
        /*07ee*/ 	.short	(.L_350 - .L_349)
	.align		4
.L_349:
        /*07f0*/ 	.word	index@(_ZN5flash25flash_bwd_dot_do_o_kernelILb0E23Flash_bwd_kernel_traitsILi256ELi64ELi64ELi8ELi4ELi2ELi2ELb0ELb0EN7cutlass10bfloat16_tE19Flash_kernel_traitsILi256ELi64ELi64ELi8ES3_EEEEvNS_16Flash_bwd_paramsE)
        /*07f4*/ 	.word	0x00000000


	//----- nvinfo : EIATTR_MIN_STACK_SIZE
	.align		4
.L_350:
        /*07f8*/ 	.byte	0x04, 0x12
        /*07fa*/ 	.short	(.L_352 - .L_351)
	.align		4
.L_351:
        /*07fc*/ 	.word	index@(_ZN5flash25flash_bwd_dot_do_o_kernelILb1E23Flash_bwd_kernel_traitsILi256ELi64ELi64ELi8ELi4ELi2ELi2ELb0ELb0EN7cutlass10bfloat16_tE19Flash_kernel_traitsILi256ELi64ELi64ELi8ES3_EEEEvNS_16Flash_bwd_paramsE)
        /*0800*/ 	.word	0x00000000
.L_352:


//--------------------- .nv.info._ZN5flash27flash_bwd_convert_dq_kernelI23Flash_bwd_kernel_traitsILi256ELi64ELi32ELi8ELi4ELi1ELi2ELb1ELb1EN7cutlass10bfloat16_tE19Flash_kernel_traitsILi256ELi64ELi32ELi8ES3_EEEEvNS_16Flash_bwd_paramsEi --------------------------
	.section	.nv.info._ZN5flash27flash_bwd_convert_dq_kernelI23Flash_bwd_kernel_traitsILi256ELi64ELi32ELi8ELi4ELi1ELi2ELb1ELb1EN7cutlass10bfloat16_tE19Flash_kernel_traitsILi256ELi64ELi32ELi8ES3_EEEEvNS_16Flash_bwd_paramsEi,"",@"SHT_CUDA_INFO"
	.sectionflags	@""
	.align	4


	//----- nvinfo : EIATTR_CUDA_API_VERSION
	.align		4
        /*0000*/ 	.byte	0x04, 0x37
        /*0002*/ 	.short	(.L_354 - .L_353)
.L_353:
        /*0004*/ 	.word	0x00000082


	//----- nvinfo : EIATTR_SW2861232_WAR
	.align		4
.L_354:
        /*0008*/ 	.byte	0x01, 0x35
	.zero		2


	//----- nvinfo : EIATTR_PARAM_CBANK
	.align		4
        /*000c*/ 	.byte	0x04, 0x0a
        /*000e*/ 	.short	(.L_356 - .L_355)
	.align		4
.L_355:
        /*0010*/ 	.word	index@(.nv.constant0._ZN5flash27flash_bwd_convert_dq_kernelI23Flash_bwd_kernel_traitsILi256ELi64ELi32ELi8ELi4ELi1ELi2ELb1ELb1EN7cutlass10bfloat16_tE19Flash_kernel_traitsILi256ELi64ELi32ELi8ES3_EEEEvNS_16Flash_bwd_paramsEi)
        /*0014*/ 	.short	0x0160
        /*0016*/ 	.short	0x0284


	//----- nvinfo : EIATTR_CBANK_PARAM_SIZE
	.align		4
.L_356:
        /*0018*/ 	.byte	0x03, 0x19
        /*001a*/ 	.short	0x0284


	//----- nvinfo : EIATTR_KPARAM_INFO
	.align		4
        /*001c*/ 	.byte	0x04, 0x17
        /*001e*/ 	.short	(.L_358 - .L_357)
.L_357:
        /*0020*/ 	.word	0x00000000
        /*0024*/ 	.short	0x0001
        /*0026*/ 	.short	0x0280
        /*0028*/ 	.byte	0x00, 0xf0, 0x11, 0x00


	//----- nvinfo : EIATTR_KPARAM_INFO
	.align		4
.L_358:
        /*002c*/ 	.byte	0x04, 0x17
        /*002e*/ 	.short	(.L_360 - .L_359)
.L_359:
        /*0030*/ 	.word	0x00000000
        /*0034*/ 	.short	0x0000
        /*0036*/ 	.short	0x0000
        /*0038*/ 	.byte	0x00, 0xf0, 0x01, 0x0a


	//----- nvinfo : EIATTR_MAXREG_COUNT
	.align		4
.L_360:
        /*003c*/ 	.byte	0x03, 0x1b
        /*003e*/ 	.short	0x00ff


	//----- nvinfo : EIATTR_NUM_BARRIERS
	.align		4
        /*0040*/ 	.byte	0x02, 0x4c
        /*0042*/ 	.byte	0x01
	.zero		1


	//----- nvinfo : EIATTR_MERCURY_ISA_VERSION
	.align		4
        /*0044*/ 	.byte	0x03, 0x5f
        /*0046*/ 	.short	0x0000


	//----- nvinfo : EIATTR_EXIT_INSTR_OFFSETS
	.align		4
        /*0048*/ 	.byte	0x04, 0x1c
        /*004a*/ 	.short	(.L_362 - .L_361)


	//   ....[0]....
.L_361:
        /*004c*/ 	.word	0x00000170


	//   ....[1]....
        /*0050*/ 	.word	0x000021b0


	//   ....[2]....
        /*0054*/ 	.word	0x000022d0


	//   ....[3]....
        /*0058*/ 	.word	0x000022f0


	//----- nvinfo : EIATTR_CTAIDZ_USED
	.align		4
.L_362:
        /*005c*/ 	.byte	0x01, 0x04
	.zero		2


	//----- nvinfo : EIATTR_CRS_STACK_SIZE
	.align		4
        /*0060*/ 	.byte	0x04, 0x1e
        /*0062*/ 	.short	(.L_364 - .L_363)
.L_363:
        /*0064*/ 	.word	0x00000000
.L_364:


//--------------------- .nv.info._ZN5flash44flash_bwd_dq_dk_dv_loop_seqk_parallel_kernelI23Flash_bwd_kernel_traitsILi256ELi64ELi32ELi8ELi4ELi1ELi2ELb1ELb1EN7cutlass10bfloat16_tE19Flash_kernel_traitsILi256ELi64ELi32ELi8ES3_EELb0ELb0ELb0ELb0ELb0ELb0ELb0EEEvNS_16Flash_bwd_paramsE --------------------------
	.section	.nv.info._ZN5flash44flash_bwd_dq_dk_dv_loop_seqk_parallel_kernelI23Flash_bwd_kernel_traitsILi256ELi64ELi32ELi8ELi4ELi1ELi2ELb1ELb1EN7cutlass10bfloat16_tE19Flash_kernel_traitsILi256ELi64ELi32ELi8ES3_EELb0ELb0ELb0ELb0ELb0ELb0ELb0EEEvNS_16Flash_bwd_paramsE,"",@"SHT_CUDA_INFO"
	.sectionflags	@""
	.align	4


	//----- nvinfo : EIATTR_CUDA_API_VERSION
	.align		4
        /*0000*/ 	.byte	0x04, 0x37
        /*0002*/ 	.short	(.L_366 - .L_365)
.L_365:
        /*0004*/ 	.word	0x00000082


	//----- nvinfo : EIATTR_SW2861232_WAR
	.align		4
.L_366:
        /*0008*/ 	.byte	0x01, 0x35
	.zero		2


	//----- nvinfo : EIATTR_PARAM_CBANK
	.align		4
        /*000c*/ 	.byte	0x04, 0x0a
        /*000e*/ 	.short	(.L_368 - .L_367)
	.align		4
.L_367:
        /*0010*/ 	.word	index@(.nv.constant0._ZN5flash44flash_bwd_dq_dk_dv_loop_seqk_parallel_kernelI23Flash_bwd_kernel_traitsILi256ELi64ELi32ELi8ELi4ELi1ELi2ELb1ELb1EN7cutlass10bfloat16_tE19Flash_kernel_traitsILi256ELi64ELi32ELi8ES3_EELb0ELb0ELb0ELb0ELb0ELb0ELb0EEEvNS_16Flash_bwd_paramsE)
        /*0014*/ 	.short	0x0160
        /*0016*/ 	.short	0x0280


	//----- nvinfo : EIATTR_CBANK_PARAM_SIZE
	.align		4
.L_368:
        /*0018*/ 	.byte	0x03, 0x19
        /*001a*/ 	.short	0x0280


	//----- nvinfo : EIATTR_KPARAM_INFO
	.align		4
        /*001c*/ 	.byte	0x04, 0x17
        /*001e*/ 	.short	(.L_370 - .L_369)
.L_369:
        /*0020*/ 	.word	0x00000000
        /*0024*/ 	.short	0x0000
        /*0026*/ 	.short	0x0000
        /*0028*/ 	.byte	0x00, 0xf0, 0x01, 0x0a


	//----- nvinfo : EIATTR_MAXREG_COUNT
	.align		4
.L_370:
        /*002c*/ 	.byte	0x03, 0x1b
        /*002e*/ 	.short	0x00ff


	//----- nvinfo : EIATTR_NUM_BARRIERS
	.align		4
        /*0030*/ 	.byte	0x02, 0x4c
        /*0032*/ 	.byte	0x01
	.zero		1


	//----- nvinfo : EIATTR_ANNOTATIONS
	.align		4
        /*0034*/ 	.byte	0x04, 0x55
        /*0036*/ 	.short	(.L_372 - .L_371)


	//   ....[0]....
.L_371:
        /*0038*/ 	.word	0x00000001
        /*003c*/ 	.byte	0xf0, 0x07, 0x00, 0x00, 0x01, 0x00, 0x00, 0x00, 0xf0, 0x0b, 0x00, 0x00, 0x01, 0x00, 0x00, 0x00
        /*004c*/ 	.byte	0xc0, 0x0c, 0x00, 0x00, 0x01, 0x00, 0x00, 0x00, 0x60, 0x1a, 0x00, 0x00, 0x01, 0x00, 0x00, 0x00
        /*005c*/ 	.byte	0x60, 0x2e, 0x00, 0x00, 0x01, 0x00, 0x00, 0x00, 0x10, 0x36, 0x00, 0x00, 0x01, 0x00, 0x00, 0x00
        /*006c*/ 	.byte	0x60, 0x63, 0x00, 0x00, 0x01, 0x00, 0x00, 0x00, 0x50, 0x73, 0x00, 0x00


	//----- nvinfo : EIATTR_MERCURY_ISA_VERSION
	.align		4
.L_372:
        /*0078*/ 	.byte	0x03, 0x5f
        /*007a*/ 	.short	0x0000


	//----- nvinfo : EIATTR_EXIT_INSTR_OFFSETS
	.align		4
        /*007c*/ 	.byte	0x04, 0x1c
        /*007e*/ 	.short	(.L_374 - .L_373)


	//   ....[0]....
.L_373:
        /*0080*/ 	.word	0x000000b0


	//   ....[1]....
        /*0084*/ 	.word	0x00007820


	//----- nvinfo : EIATTR_CTAIDZ_USED
	.align		4
.L_374:
        /*0088*/ 	.byte	0x01, 0x04
	.zero		2


	//----- nvinfo : EIATTR_CRS_STACK_SIZE
	.align		4
        /*008c*/ 	.byte	0x04, 0x1e
        /*008e*/ 	.short	(.L_376 - .L_375)
.L_375:
        /*0090*/ 	.word	0x00000000
.L_376:


//--------------------- .nv.info._ZN5flash44flash_bwd_dq_dk_dv_loop_seqk_parallel_kernelI23Flash_bwd_kernel_traitsILi256ELi64ELi32ELi8ELi4ELi1ELi2ELb1ELb1EN7cutlass10bfloat16_tE19Flash_kernel_traitsILi256ELi64ELi32ELi8ES3_EELb0ELb0ELb0ELb0ELb0ELb0ELb1EEEvNS_16Flash_bwd_paramsE --------------------------
	.section	.nv.info._ZN5flash44flash_bwd_dq_dk_dv_loop_seqk_parallel_kernelI23Flash_bwd_kernel_traitsILi256ELi64ELi32ELi8ELi4ELi1ELi2ELb1ELb1EN7cutlass10bfloat16_tE19Flash_kernel_traitsILi256ELi64ELi32ELi8ES3_EELb0ELb0ELb0ELb0ELb0ELb0ELb1EEEvNS_16Flash_bwd_paramsE,"",@"SHT_CUDA_INFO"
	.sectionflags	@""
	.align	4


	//----- nvinfo : EIATTR_CUDA_API_VERSION
	.align		4
        /*0000*/ 	.byte	0x04, 0x37
        /*0002*/ 	.short	(.L_378 - .L_377)
.L_377:
        /*0004*/ 	.word	0x00000082


	//----- nvinfo : EIATTR_SW2861232_WAR
	.align		4
.L_378:
        /*0008*/ 	.byte	0x01, 0x35
	.zero		2


	//----- nvinfo : EIATTR_PARAM_CBANK
	.align		4
        /*000c*/ 	.byte	0x04, 0x0a
        /*000e*/ 	.short	(.L_380 - .L_379)
	.align		4
.L_379:
        /*0010*/ 	.word	index@(.nv.constant0._ZN5flash44flash_bwd_dq_dk_dv_loop_seqk_parallel_kernelI23Flash_bwd_kernel_traitsILi256ELi64ELi32ELi8ELi4ELi1ELi2ELb1ELb1EN7cutlass10bfloat16_tE19Flash_kernel_traitsILi256ELi64ELi32ELi8ES3_EELb0ELb0ELb0ELb0ELb0ELb0ELb1EEEvNS_16Flash_bwd_paramsE)
        /*0014*/ 	.short	0x0160
        /*0016*/ 	.short	0x0280


	//----- nvinfo : EIATTR_CBANK_PARAM_SIZE
	.align		4
.L_380:
        /*0018*/ 	.byte	0x03, 0x19
        /*001a*/ 	.short	0x0280


	//----- nvinfo : EIATTR_KPARAM_INFO
	.align		4
        /*001c*/ 	.byte	0x04, 0x17
        /*001e*/ 	.short	(.L_382 - .L_381)
.L_381:
        /*0020*/ 	.word	0x00000000
        /*0024*/ 	.short	0x0000
        /*0026*/ 	.short	0x0000
        /*0028*/ 	.byte	0x00, 0xf0, 0x01, 0x0a


	//----- nvinfo : EIATTR_MAXREG_COUNT
	.align		4
.L_382:
        /*002c*/ 	.byte	0x03, 0x1b
        /*002e*/ 	.short	0x00ff


	//----- nvinfo : EIATTR_NUM_BARRIERS
	.align		4
        /*0030*/ 	.byte	0x02, 0x4c
        /*0032*/ 	.byte	0x01
	.zero		1


	//----- nvinfo : EIATTR_ANNOTATIONS
	.align		4
        /*0034*/ 	.byte	0x04, 0x55
        /*0036*/ 	.short	(.L_384 - .L_383)


	//   ....[0]....
.L_383:
        /*0038*/ 	.word	0x00000001
        /*003c*/ 	.byte	0xf0, 0x07, 0x00, 0x00, 0x01, 0x00, 0x00, 0x00, 0xf0, 0x0b, 0x00, 0x00, 0x01, 0x00, 0x00, 0x00
        /*004c*/ 	.byte	0xc0, 0x0c, 0x00, 0x00, 0x01, 0x00, 0x00, 0x00, 0x60, 0x1a, 0x00, 0x00, 0x01, 0x00, 0x00, 0x00
        /*005c*/ 	.byte	0x60, 0x2e, 0x00, 0x00, 0x01, 0x00, 0x00, 0x00, 0x20, 0x36, 0x00, 0x00, 0x01, 0x00, 0x00, 0x00
        /*006c*/ 	.byte	0x80, 0x66, 0x00, 0x00, 0x01, 0x00, 0x00, 0x00, 0x70, 0x76, 0x00, 0x00


	//----- nvinfo : EIATTR_MERCURY_ISA_VERSION
	.align		4
.L_384:
        /*0078*/ 	.byte	0x03, 0x5f
        /*007a*/ 	.short	0x0000


	//----- nvinfo : EIATTR_EXIT_INSTR_OFFSETS
	.align		4
        /*007c*/ 	.byte	0x04, 0x1c
        /*007e*/ 	.short	(.L_386 - .L_385)


	//   ....[0]....
.L_385:
        /*0080*/ 	.word	0x000000b0


	//   ....[1]....
        /*0084*/ 	.word	0x00007b40


	//----- nvinfo : EIATTR_CTAIDZ_USED
	.align		4
.L_386:
        /*0088*/ 	.byte	0x01, 0x04
	.zero		2


	//----- nvinfo : EIATTR_CRS_STACK_SIZE
	.align		4
        /*008c*/ 	.byte	0x04, 0x1e
        /*008e*/ 	.short	(.L_388 - .L_387)
.L_387:
        /*0090*/ 	.word	0x00000000
.L_388:


//--------------------- .nv.info._ZN5flash44flash_bwd_dq_dk_dv_loop_seqk_parallel_kernelI23Flash_bwd_kernel_traitsILi256ELi64ELi32ELi8ELi4ELi1ELi2ELb1ELb1EN7cutlass10bfloat16_tE19Flash_kernel_traitsILi256ELi64ELi32ELi8ES3_EELb0ELb0ELb1ELb0ELb0ELb0ELb0EEEvNS_16Flash_bwd_paramsE --------------------------
	.section	.nv.info._ZN5flash44flash_bwd_dq_dk_dv_loop_seqk_parallel_kernelI23Flash_bwd_kernel_traitsILi256ELi64ELi32ELi8ELi4ELi1ELi2ELb1ELb1EN7cutlass10bfloat16_tE19Flash_kernel_traitsILi256ELi64ELi32ELi8ES3_EELb0ELb0ELb1ELb0ELb0ELb0ELb0EEEvNS_16Flash_bwd_paramsE,"",@"SHT_CUDA_INFO"
	.sectionflags	@""
	.align	4


	//----- nvinfo : EIATTR_CUDA_API_VERSION
	.align		4
        /*0000*/ 	.byte	0x04, 0x37
        /*0002*/ 	.short	(.L_390 - .L_389)
.L_389:
        /*0004*/ 	.word	0x00000082


	//----- nvinfo : EIATTR_SW2861232_WAR
	.align		4
.L_390:
        /*0008*/ 	.byte	0x01, 0x35
	.zero		2


	//----- nvinfo : EIATTR_PARAM_CBANK
	.align		4
        /*000c*/ 	.byte	0x04, 0x0a
        /*000e*/ 	.short	(.L_392 - .L_391)
	.align		4
.L_391:
        /*0010*/ 	.word	index@(.nv.constant0._ZN5flash44flash_bwd_dq_dk_dv_loop_seqk_parallel_kernelI23Flash_bwd_kernel_traitsILi256ELi64ELi32ELi8ELi4ELi1ELi2ELb1ELb1EN7cutlass10bfloat16_tE19Flash_kernel_traitsILi256ELi64ELi32ELi8ES3_EELb0ELb0ELb1ELb0ELb0ELb0ELb0EEEvNS_16Flash_bwd_paramsE)
        /*0014*/ 	.short	0x0160
        /*0016*/ 	.short	0x0280


	//----- nvinfo : EIATTR_CBANK_PARAM_SIZE
	.align		4
.L_392:
        /*0018*/ 	.byte	0x03, 0x19
        /*001a*/ 	.short	0x0280


	//----- nvinfo : EIATTR_KPARAM_INFO
	.align		4
        /*001c*/ 	.byte	0x04, 0x17
        /*001e*/ 	.short	(.L_394 - .L_393)
.L_393:
        /*0020*/ 	.word	0x00000000
        /*0024*/ 	.short	0x0000
        /*0026*/ 	.short	0x0000
        /*0028*/ 	.byte	0x00, 0xf0, 0x01, 0x0a


	//----- nvinfo : EIATTR_MAXREG_COUNT
	.align		4
.L_394:
        /*002c*/ 	.byte	0x03, 0x1b
        /*002e*/ 	.short	0x00ff


	//----- nvinfo : EIATTR_NUM_BARRIERS
	.align		4
        /*0030*/ 	.byte	0x02, 0x4c
        /*0032*/ 	.byte	0x01
	.zero		1


	//----- nvinfo : EIATTR_ANNOTATIONS
	.align		4
        /*0034*/ 	.byte	0x04, 0x55
        /*0036*/ 	.short	(.L_396 - .L_395)


	//   ....[0]....
.L_395:
        /*0038*/ 	.word	0x00000001
        /*003c*/ 	.byte	0x10, 0x08, 0x00, 0x00, 0x01, 0x00, 0x00, 0x00, 0xb0, 0x0b, 0x00, 0x00, 0x01, 0x00, 0x00, 0x00
        /*004c*/ 	.byte	0x70, 0x0c, 0x00, 0x00, 0x01, 0x00, 0x00, 0x00, 0xe0, 0x0c, 0x00, 0x00, 0x01, 0x00, 0x00, 0x00
        /*005c*/ 	.byte	0x60, 0x35, 0x00, 0x00, 0x01, 0x00, 0x00, 0x00, 0xb0, 0x42, 0x00, 0x00, 0x01, 0x00, 0x00, 0x00
        /*006c*/ 	.byte	0xe0, 0x42, 0x00, 0x00, 0x01, 0x00, 0x00, 0x00, 0x80, 0x45, 0x00, 0x00, 0x01, 0x00, 0x00, 0x00
        /*007c*/ 	.byte	0x30, 0x6c, 0x00, 0x00


	//----- nvinfo : EIATTR_MERCURY_ISA_VERSION
	.align		4
.L_396:
        /*0080*/ 	.byte	0x03, 0x5f
        /*0082*/ 	.short	0x0000


	//----- nvinfo : EIATTR_EXIT_INSTR_OFFSETS
	.align		4
        /*0084*/ 	.byte	0x04, 0x1c
        /*0086*/ 	.short	(.L_398 - .L_397)


	//   ....[0]....
.L_397:
        /*0088*/ 	.word	0x000000b0


	//   ....[1]....
        /*008c*/ 	.word	0x00007a30


	//----- nvinfo : EIATTR_CTAIDZ_USED
	.align		4
.L_398:
        /*0090*/ 	.byte	0x01, 0x04
	.zero		2


	//----- nvinfo : EIATTR_CRS_STACK_SIZE
	.align		4
        /*0094*/ 	.byte	0x04, 0x1e
        /*0096*/ 	.short	(.L_400 - .L_399)
.L_399:
        /*0098*/ 	.word	0x00000000
.L_400:


//--------------------- .nv.info._ZN5flash44flash_bwd_dq_dk_dv_loop_seqk_parallel_kernelI23Flash_bwd_kernel_traitsILi256ELi64ELi32ELi8ELi4ELi1ELi2ELb1ELb1EN7cutlass10bfloat16_tE19Flash_kernel_traitsILi256ELi64ELi32ELi8ES3_EELb0ELb0ELb1ELb0ELb0ELb0ELb1EEEvNS_16Flash_bwd_paramsE --------------------------
	.section	.nv.info._ZN5flash44flash_bwd_dq_dk_dv_loop_seqk_parallel_kernelI23Flash_bwd_kernel_traitsILi256ELi64ELi32ELi8ELi4ELi1ELi2ELb1ELb1EN7cutlass10bfloat16_tE19Flash_kernel_traitsILi256ELi64ELi32ELi8ES3_EELb0ELb0ELb1ELb0ELb0ELb0ELb1EEEvNS_16Flash_bwd_paramsE,"",@"SHT_CUDA_INFO"
	.sectionflags	@""
	.align	4


	//----- nvinfo : EIATTR_CUDA_API_VERSION
	.align		4
        /*0000*/ 	.byte	0x04, 0x37
        /*0002*/ 	.short	(.L_402 - .L_401)
.L_401:
        /*0004*/ 	.word	0x00000082


	//----- nvinfo : EIATTR_SW2861232_WAR
	.align		4
.L_402:
        /*0008*/ 	.byte	0x01, 0x35
	.zero		2


	//----- nvinfo : EIATTR_PARAM_CBANK
	.align		4
        /*000c*/ 	.byte	0x04, 0x0a
        /*000e*/ 	.short	(.L_404 - .L_403)
	.align		4
.L_403:
        /*0010*/ 	.word	index@(.nv.constant0._ZN5flash44flash_bwd_dq_dk_dv_loop_seqk_parallel_kernelI23Flash_bwd_kernel_traitsILi256ELi64ELi32ELi8ELi4ELi1ELi2ELb1ELb1EN7cutlass10bfloat16_tE19Flash_kernel_traitsILi256ELi64ELi32ELi8ES3_EELb0ELb0ELb1ELb0ELb0ELb0ELb1EEEvNS_16Flash_bwd_paramsE)
        /*0014*/ 	.short	0x0160
        /*0016*/ 	.short	0x0280


	//----- nvinfo : EIATTR_CBANK_PARAM_SIZE
	.align		4
.L_404:
        /*0018*/ 	.byte	0x03, 0x19
        /*001a*/ 	.short	0x0280


	//----- nvinfo : EIATTR_KPARAM_INFO
	.align		4
        /*001c*/ 	.byte	0x04, 0x17
        /*001e*/ 	.short	(.L_406 - .L_405)
.L_405:
        /*0020*/ 	.word	0x00000000
        /*0024*/ 	.short	0x0000
        /*0026*/ 	.short	0x0000
        /*0028*/ 	.byte	0x00, 0xf0, 0x01, 0x0a


	//----- nvinfo : EIATTR_MAXREG_COUNT
	.align		4
.L_406:
        /*002c*/ 	.byte	0x03, 0x1b
        /*002e*/ 	.short	0x00ff


	//----- nvinfo : EIATTR_NUM_BARRIERS
	.align		4
        /*0030*/ 	.byte	0x02, 0x4c
        /*0032*/ 	.byte	0x01
	.zero		1


	//----- nvinfo : EIATTR_ANNOTATIONS
	.align		4
        /*0034*/ 	.byte	0x04, 0x55
        /*0036*/ 	.short	(.L_408 - .L_407)


	//   ....[0]....
.L_407:
        /*0038*/ 	.word	0x00000001
        /*003c*/ 	.byte	0x10, 0x08, 0x00, 0x00, 0x01, 0x00, 0x00, 0x00, 0xb0, 0x0b, 0x00, 0x00, 0x01, 0x00, 0x00, 0x00
        /*004c*/ 	.byte	0x70, 0x0c, 0x00, 0x00, 0x01, 0x00, 0x00, 0x00, 0xe0, 0x0c, 0x00, 0x00, 0x01, 0x00, 0x00, 0x00
        /*005c*/ 	.byte	0x60, 0x35, 0x00, 0x00, 0x01, 0x00, 0x00, 0x00, 0x50, 0x44, 0x00, 0x00, 0x01, 0x00, 0x00, 0x00
        /*006c*/ 	.byte	0x80, 0x44, 0x00, 0x00, 0x01, 0x00, 0x00, 0x00, 0x20, 0x47, 0x00, 0x00, 0x01, 0x00, 0x00, 0x00
        /*007c*/ 	.byte	0x50, 0x6f, 0x00, 0x00


	//----- nvinfo : EIATTR_MERCURY_ISA_VERSION
	.align		4
.L_408:
        /*0080*/ 	.byte	0x03, 0x5f
        /*0082*/ 	.short	0x0000


	//----- nvinfo : EIATTR_EXIT_INSTR_OFFSETS
	.align		4
        /*0084*/ 	.byte	0x04, 0x1c
        /*0086*/ 	.short	(.L_410 - .L_409)


	//   ....[0]....
.L_409:
        /*0088*/ 	.word	0x000000b0


	//   ....[1]....
        /*008c*/ 	.word	0x00007d50


	//----- nvinfo : EIATTR_CTAIDZ_USED
	.align		4
.L_410:
        /*0090*/ 	.byte	0x01, 0x04
	.zero		2


	//----- nvinfo : EIATTR_CRS_STACK_SIZE
	.align		4
        /*0094*/ 	.byte	0x04, 0x1e
        /*0096*/ 	.short	(.L_412 - .L_411)
.L_411:
        /*0098*/ 	.word	0x00000000
.L_412:


//--------------------- .nv.info._ZN5flash44flash_bwd_dq_dk_dv_loop_seqk_parallel_kernelI23Flash_bwd_kernel_traitsILi256ELi64ELi32ELi8ELi4ELi1ELi2ELb1ELb1EN7cutlass10bfloat16_tE19Flash_kernel_traitsILi256ELi64ELi32ELi8ES3_EELb0ELb0ELb0ELb0ELb0ELb1ELb0EEEvNS_16Flash_bwd_paramsE --------------------------
	.section	.nv.info._ZN5flash44flash_bwd_dq_dk_dv_loop_seqk_parallel_kernelI23Flash_bwd_kernel_traitsILi256ELi64ELi32ELi8ELi4ELi1ELi2ELb1ELb1EN7cutlass10bfloat16_tE19Flash_kernel_traitsILi256ELi64ELi32ELi8ES3_EELb0ELb0ELb0ELb0ELb0ELb1ELb0EEEvNS_16Flash_bwd_paramsE,"",@"SHT_CUDA_INFO"
	.sectionflags	@""
	.align	4


	//----- nvinfo : EIATTR_CUDA_API_VERSION
	.align		4
        /*0000*/ 	.byte	0x04, 0x37
        /*0002*/ 	.short	(.L_414 - .L_413)
.L_413:
        /*0004*/ 	.word	0x00000082


	//----- nvinfo : EIATTR_SW2861232_WAR
	.align		4
.L_414:
        /*0008*/ 	.byte	0x01, 0x35
	.zero		2


	//----- nvinfo : EIATTR_PARAM_CBANK
	.align		4
        /*000c*/ 	.byte	0x04, 0x0a
        /*000e*/ 	.short	(.L_416 - .L_415)
	.align		4
.L_415:
        /*0010*/ 	.word	index@(.nv.constant0._ZN5flash44flash_bwd_dq_dk_dv_loop_seqk_parallel_kernelI23Flash_bwd_kernel_traitsILi256ELi64ELi32ELi8ELi4ELi1ELi2ELb1ELb1EN7cutlass10bfloat16_tE19Flash_kernel_traitsILi256ELi64ELi32ELi8ES3_EELb0ELb0ELb0ELb0ELb0ELb1ELb0EEEvNS_16Flash_bwd_paramsE)
        /*0014*/ 	.short	0x0160
        /*0016*/ 	.short	0x0280


	//----- nvinfo : EIATTR_CBANK_PARAM_SIZE
	.align		4
.L_416:
        /*0018*/ 	.byte	0x03, 0x19
        /*001a*/ 	.short	0x0280


	//----- nvinfo : EIATTR_KPARAM_INFO
	.align		4
        /*001c*/ 	.byte	0x04, 0x17
        /*001e*/ 	.short	(.L_418 - .L_417)
.L_417:
        /*0020*/ 	.word	0x00000000
        /*0024*/ 	.short	0x0000
        /*0026*/ 	.short	0x0000
        /*0028*/ 	.byte	0x00, 0xf0, 0x01, 0x0a


	//----- nvinfo : EIATTR_MAXREG_COUNT
	.align		4
.L_418:
        /*002c*/ 	.byte	0x03, 0x1b
        /*002e*/ 	.short	0x00ff


	//----- nvinfo : EIATTR_NUM_BARRIERS
	.align		4
        /*0030*/ 	.byte	0x02, 0x4c
        /*0032*/ 	.byte	0x01
	.zero		1


	//----- nvinfo : EIATTR_ANNOTATIONS
	.align		4
        /*0034*/ 	.byte	0x04, 0x55
        /*0036*/ 	.short	(.L_420 - .L_419)


	//   ....[0]....
.L_419:
        /*0038*/ 	.word	0x00000001
        /*003c*/ 	.byte	0x70, 0x03, 0x00, 0x00, 0x01, 0x00, 0x00, 0x00, 0x40, 0x07, 0x00, 0x00, 0x01, 0x00, 0x00, 0x00
        /*004c*/ 	.byte	0xd0, 0x07, 0x00, 0x00, 0x01, 0x00, 0x00, 0x00, 0x60, 0x0b, 0x00, 0x00, 0x01, 0x00, 0x00, 0x00
        /*005c*/ 	.byte	0xa0, 0x19, 0x00, 0x00, 0x01, 0x00, 0x00, 0x00, 0xb0, 0x19, 0x00, 0x00, 0x01, 0x00, 0x00, 0x00
        /*006c*/ 	.byte	0xd0, 0x19, 0x00, 0x00, 0x01, 0x00, 0x00, 0x00, 0xc0, 0x1c, 0x00, 0x00, 0x01, 0x00, 0x00, 0x00
        /*007c*/ 	.byte	0x10, 0x1e, 0x00, 0x00, 0x01, 0x00, 0x00, 0x00, 0xb0, 0x29, 0x00, 0x00, 0x01, 0x00, 0x00, 0x00
        /*008c*/ 	.byte	0xe0, 0x59, 0x00, 0x00, 0x01, 0x00, 0x00, 0x00, 0xf0, 0x5f, 0x00, 0x00


	//----- nvinfo : EIATTR_MERCURY_ISA_VERSION
	.align		4
.L_420:
        /*0098*/ 	.byte	0x03, 0x5f
        /*009a*/ 	.short	0x0000


	//----- nvinfo : EIATTR_EXIT_INSTR_OFFSETS
	.align		4
        /*009c*/ 	.byte	0x04, 0x1c
        /*009e*/ 	.short	(.L_422 - .L_421)


	//   ....[0]....
.L_421:
        /*00a0*/ 	.word	0x000000b0


	//   ....[1]....
        /*00a4*/ 	.word	0x00006330


	//----- nvinfo : EIATTR_CTAIDZ_USED
	.align		4
.L_422:
        /*00a8*/ 	.byte	0x01, 0x04
	.zero		2


	//----- nvinfo : EIATTR_CRS_STACK_SIZE
	.align		4
        /*00ac*/ 	.byte	0x04, 0x1e
        /*00ae*/ 	.short	(.L_424 - .L_423)
.L_423:
        /*00b0*/ 	.word	0x00000000
.L_424:


//--------------------- .nv.info._ZN5flash44flash_bwd_dq_dk_dv_loop_seqk_parallel_kernelI23Flash_bwd_kernel_traitsILi256ELi64ELi32ELi8ELi4ELi1ELi2ELb1ELb1EN7cutlass10bfloat16_tE19Flash_kernel_traitsILi256ELi64ELi32ELi8ES3_EELb0ELb0ELb0ELb0ELb0ELb1ELb1EEEvNS_16Flash_bwd_paramsE --------------------------
	.section	.nv.info._ZN5flash44flash_bwd_dq_dk_dv_loop_seqk_parallel_kernelI23Flash_bwd_kernel_traitsILi256ELi64ELi32ELi8ELi4ELi1ELi2ELb1ELb1EN7cutlass10bfloat16_tE19Flash_kernel_traitsILi256ELi64ELi32ELi8ES3_EELb0ELb0ELb0ELb0ELb0ELb1ELb1EEEvNS_16Flash_bwd_paramsE,"",@"SHT_CUDA_INFO"
	.sectionflags	@""
	.align	4


	//----- nvinfo : EIATTR_CUDA_API_VERSION
	.align		4
        /*0000*/ 	.byte	0x04, 0x37
        /*0002*/ 	.short	(.L_426 - .L_425)
.L_425:
        /*0004*/ 	.word	0x00000082


	//----- nvinfo : EIATTR_SW2861232_WAR
	.align		4
.L_426:
        /*0008*/ 	.byte	0x01, 0x35
	.zero		2


	//----- nvinfo : EIATTR_PARAM_CBANK
	.align		4
        /*000c*/ 	.byte	0x04, 0x0a
        /*000e*/ 	.short	(.L_428 - .L_427)
	.align		4
.L_427:
        /*0010*/ 	.word	index@(.nv.constant0._ZN5flash44flash_bwd_dq_dk_dv_loop_seqk_parallel_kernelI23Flash_bwd_kernel_traitsILi256ELi64ELi32ELi8ELi4ELi1ELi2ELb1ELb1EN7cutlass10bfloat16_tE19Flash_kernel_traitsILi256ELi64ELi32ELi8ES3_EELb0ELb0ELb0ELb0ELb0ELb1ELb1EEEvNS_16Flash_bwd_paramsE)
        /*0014*/ 	.short	0x0160
        /*0016*/ 	.short	0x0280


	//----- nvinfo : EIATTR_CBANK_PARAM_SIZE
	.align		4
.L_428:
        /*0018*/ 	.byte	0x03, 0x19
        /*001a*/ 	.short	0x0280


	//----- nvinfo : EIATTR_KPARAM_INFO
	.align		4
        /*001c*/ 	.byte	0x04, 0x17
        /*001e*/ 	.short	(.L_430 - .L_429)
.L_429:
        /*0020*/ 	.word	0x00000000
        /*0024*/ 	.short	0x0000
        /*0026*/ 	.short	0x0000
        /*0028*/ 	.byte	0x00, 0xf0, 0x01, 0x0a


	//----- nvinfo : EIATTR_MAXREG_COUNT
	.align		4
.L_430:
        /*002c*/ 	.byte	0x03, 0x1b
        /*002e*/ 	.short	0x00ff


	//----- nvinfo : EIATTR_NUM_BARRIERS
	.align		4
        /*0030*/ 	.byte	0x02, 0x4c
        /*0032*/ 	.byte	0x01
	.zero		1


	//----- nvinfo : EIATTR_ANNOTATIONS
	.align		4
        /*0034*/ 	.byte	0x04, 0x55
        /*0036*/ 	.short	(.L_432 - .L_431)


	//   ....[0]....
.L_431:
        /*0038*/ 	.word	0x00000001
        /*003c*/ 	.byte	0x70, 0x03, 0x00, 0x00, 0x01, 0x00, 0x00, 0x00, 0x40, 0x07, 0x00, 0x00, 0x01, 0x00, 0x00, 0x00
        /*004c*/ 	.byte	0xd0, 0x07, 0x00, 0x00, 0x01, 0x00, 0x00, 0x00, 0x60, 0x0b, 0x00, 0x00, 0x01, 0x00, 0x00, 0x00
        /*005c*/ 	.byte	0xa0, 0x19, 0x00, 0x00, 0x01, 0x00, 0x00, 0x00, 0xb0, 0x19, 0x00, 0x00, 0x01, 0x00, 0x00, 0x00
        /*006c*/ 	.byte	0xd0, 0x19, 0x00, 0x00, 0x01, 0x00, 0x00, 0x00, 0xc0, 0x1c, 0x00, 0x00, 0x01, 0x00, 0x00, 0x00
        /*007c*/ 	.byte	0x10, 0x1e, 0x00, 0x00, 0x01, 0x00, 0x00, 0x00, 0xc0, 0x29, 0x00, 0x00, 0x01, 0x00, 0x00, 0x00
        /*008c*/ 	.byte	0xf0, 0x5c, 0x00, 0x00, 0x01, 0x00, 0x00, 0x00, 0x00, 0x63, 0x00, 0x00


	//----- nvinfo : EIATTR_MERCURY_ISA_VERSION
	.align		4
.L_432:
        /*0098*/ 	.byte	0x03, 0x5f
        /*009a*/ 	.short	0x0000


	//----- nvinfo : EIATTR_EXIT_INSTR_OFFSETS
	.align		4
        /*009c*/ 	.byte	0x04, 0x1c
        /*009e*/ 	.short	(.L_434 - .L_433)


	//   ....[0]....
.L_433:
        /*00a0*/ 	.word	0x000000b0


	//   ....[1]....
        /*00a4*/ 	.word	0x00006640


	//----- nvinfo : EIATTR_CTAIDZ_USED
	.align		4
.L_434:
        /*00a8*/ 	.byte	0x01, 0x04
	.zero		2


	//----- nvinfo : EIATTR_CRS_STACK_SIZE
	.align		4
        /*00ac*/ 	.byte	0x04, 0x1e
        /*00ae*/ 	.short	(.L_436 - .L_435)
.L_435:
        /*00b0*/ 	.word	0x00000000
.L_436:


//--------------------- .nv.info._ZN5flash44flash_bwd_dq_dk_dv_loop_seqk_parallel_kernelI23Flash_bwd_kernel_traitsILi256ELi64ELi32ELi8ELi4ELi1ELi2ELb1ELb1EN7cutlass10bfloat16_tE19Flash_kernel_traitsILi256ELi64ELi32ELi8ES3_EELb0ELb0ELb0ELb1ELb0ELb0ELb0EEEvNS_16Flash_bwd_paramsE --------------------------
	.section	.nv.info._ZN5flash44flash_bwd_dq_dk_dv_loop_seqk_parallel_kernelI23Flash_bwd_kernel_traitsILi256ELi64ELi32ELi8ELi4ELi1ELi2ELb1ELb1EN7cutlass10bfloat16_tE19Flash_kernel_traitsILi256ELi64ELi32ELi8ES3_EELb0ELb0ELb0ELb1ELb0ELb0ELb0EEEvNS_16Flash_bwd_paramsE,"",@"SHT_CUDA_INFO"
	.sectionflags	@""
	.align	4


	//----- nvinfo : EIATTR_CUDA_API_VERSION
	.align		4
        /*0000*/ 	.byte	0x04, 0x37
        /*0002*/ 	.short	(.L_438 - .L_437)
.L_437:
        /*0004*/ 	.word	0x00000082


	//----- nvinfo : EIATTR_SW2861232_WAR
	.align		4
.L_438:
        /*0008*/ 	.byte	0x01, 0x35
	.zero		2


	//----- nvinfo : EIATTR_PARAM_CBANK
	.align		4
        /*000c*/ 	.byte	0x04, 0x0a
        /*000e*/ 	.short	(.L_440 - .L_439)
	.align		4
.L_439:
        /*0010*/ 	.word	index@(.nv.constant0._ZN5flash44flash_bwd_dq_dk_dv_loop_seqk_parallel_kernelI23Flash_bwd_kernel_traitsILi256ELi64ELi32ELi8ELi4ELi1ELi2ELb1ELb1EN7cutlass10bfloat16_tE19Flash_kernel_traitsILi256ELi64ELi32ELi8ES3_EELb0ELb0ELb0ELb1ELb0ELb0ELb0EEEvNS_16Flash_bwd_paramsE)
        /*0014*/ 	.short	0x0160
        /*0016*/ 	.short	0x0280


	//----- nvinfo : EIATTR_CBANK_PARAM_SIZE
	.align		4
.L_440:
        /*0018*/ 	.byte	0x03, 0x19
        /*001a*/ 	.short	0x0280


	//----- nvinfo : EIATTR_KPARAM_INFO
	.align		4
        /*001c*/ 	.byte	0x04, 0x17
        /*001e*/ 	.short	(.L_442 - .L_441)
.L_441:
        /*0020*/ 	.word	0x00000000
        /*0024*/ 	.short	0x0000
        /*0026*/ 	.short	0x0000
        /*0028*/ 	.byte	0x00, 0xf0, 0x01, 0x0a


	//----- nvinfo : EIATTR_MAXREG_COUNT
	.align		4
.L_442:
        /*002c*/ 	.byte	0x03, 0x1b
        /*002e*/ 	.short	0x00ff


	//----- nvinfo : EIATTR_NUM_BARRIERS
	.align		4
        /*0030*/ 	.byte	0x02, 0x4c
        /*0032*/ 	.byte	0x01
	.zero		1


	//----- nvinfo : EIATTR_ANNOTATIONS
	.align		4
        /*0034*/ 	.byte	0x04, 0x55
        /*0036*/ 	.short	(.L_444 - .L_443)


	//   ....[0]....
.L_443:
        /*0038*/ 	.word	0x00000001
        /*003c*/ 	.byte	0xa0, 0x0b, 0x00, 0x00, 0x01, 0x00, 0x00, 0x00, 0x70, 0x0c, 0x00, 0x00, 0x01, 0x00, 0x00, 0x00
        /*004c*/ 	.byte	0xe0, 0x0c, 0x00, 0x00, 0x01, 0x00, 0x00, 0x00, 0x80, 0x1a, 0x00, 0x00, 0x01, 0x00, 0x00, 0x00
        /*005c*/ 	.byte	0x40, 0x2e, 0x00, 0x00, 0x01, 0x00, 0x00, 0x00, 0x60, 0x37, 0x00, 0x00, 0x01, 0x00, 0x00, 0x00
        /*006c*/ 	.byte	0xf0, 0x37, 0x00, 0x00, 0x01, 0x00, 0x00, 0x00, 0x10, 0x3c, 0x00, 0x00, 0x01, 0x00, 0x00, 0x00
        /*007c*/ 	.byte	0x10, 0x67, 0x00, 0x00, 0x01, 0x00, 0x00, 0x00, 0x00, 0x77, 0x00, 0x00


	//----- nvinfo : EIATTR_MERCURY_ISA_VERSION
	.align		4
.L_444:
        /*0088*/ 	.byte	0x03, 0x5f
        /*008a*/ 	.short	0x0000


	//----- nvinfo : EIATTR_EXIT_INSTR_OFFSETS
	.align		4
        /*008c*/ 	.byte	0x04, 0x1c
        /*008e*/ 	.short	(.L_446 - .L_445)


	//   ....[0]....
.L_445:
        /*0090*/ 	.word	0x000000b0


	//   ....[1]....
        /*0094*/ 	.word	0x00007bd0


	//----- nvinfo : EIATTR_CTAIDZ_USED
	.align		4
.L_446:
        /*0098*/ 	.byte	0x01, 0x04
	.zero		2


	//----- nvinfo : EIATTR_CRS_STACK_SIZE
	.align		4
        /*009c*/ 	.byte	0x04, 0x1e
        /*009e*/ 	.short	(.L_448 - .L_447)
.L_447:
        /*00a0*/ 	.word	0x00000000
.L_448:


//--------------------- .nv.info._ZN5flash44flash_bwd_dq_dk_dv_loop_seqk_parallel_kernelI23Flash_bwd_kernel_traitsILi256ELi64ELi32ELi8ELi4ELi1ELi2ELb1ELb1EN7cutlass10bfloat16_tE19Flash_kernel_traitsILi256ELi64ELi32ELi8ES3_EELb0ELb0ELb0ELb1ELb0ELb0ELb1EEEvNS_16Flash_bwd_paramsE --------------------------
	.section	.nv.info._ZN5flash44flash_bwd_dq_dk_dv_loop_seqk_parallel_kernelI23Flash_bwd_kernel_traitsILi256ELi64ELi32ELi8ELi4ELi1ELi2ELb1ELb1EN7cutlass10bfloat16_tE19Flash_kernel_traitsILi256ELi64ELi32ELi8ES3_EELb0ELb0ELb0ELb1ELb0ELb0ELb1EEEvNS_16Flash_bwd_paramsE,"",@"SHT_CUDA_INFO"
	.sectionflags	@""
	.align	4


	//----- nvinfo : EIATTR_CUDA_API_VERSION
	.align		4
        /*0000*/ 	.byte	0x04, 0x37
        /*0002*/ 	.short	(.L_450 - .L_449)
.L_449:
        /*0004*/ 	.word	0x00000082


	//----- nvinfo : EIATTR_SW2861232_WAR
	.align		4
.L_450:
        /*0008*/ 	.byte	0x01, 0x35
	.zero		2


	//----- nvinfo : EIATTR_PARAM_CBANK
	.align		4
        /*000c*/ 	.byte	0x04, 0x0a
        /*000e*/ 	.short	(.L_452 - .L_451)
	.align		4
.L_451:
        /*0010*/ 	.word	index@(.nv.constant0._ZN5flash44flash_bwd_dq_dk_dv_loop_seqk_parallel_kernelI23Flash_bwd_kernel_traitsILi256ELi64ELi32ELi8ELi4ELi1ELi2ELb1ELb1EN7cutlass10bfloat16_tE19Flash_kernel_traitsILi256ELi64ELi32ELi8ES3_EELb0ELb0ELb0ELb1ELb0ELb0ELb1EEEvNS_16Flash_bwd_paramsE)
        /*0014*/ 	.short	0x0160
        /*0016*/ 	.short	0x0280


	//----- nvinfo : EIATTR_CBANK_PARAM_SIZE
	.align		4
.L_452:
        /*0018*/ 	.byte	0x03, 0x19
        /*001a*/ 	.short	0x0280


	//----- nvinfo : EIATTR_KPARAM_INFO
	.align		4
        /*001c*/ 	.byte	0x04, 0x17
        /*001e*/ 	.short	(.L_454 - .L_453)
.L_453:
        /*0020*/ 	.word	0x00000000
        /*0024*/ 	.short	0x0000
        /*0026*/ 	.short	0x0000
        /*0028*/ 	.byte	0x00, 0xf0, 0x01, 0x0a


	//----- nvinfo : EIATTR_MAXREG_COUNT
	.align		4
.L_454:
        /*002c*/ 	.byte	0x03, 0x1b
        /*002e*/ 	.short	0x00ff


	//----- nvinfo : EIATTR_NUM_BARRIERS
	.align		4
        /*0030*/ 	.byte	0x02, 0x4c
        /*0032*/ 	.byte	0x01
	.zero		1


	//----- nvinfo : EIATTR_ANNOTATIONS
	.align		4
        /*0034*/ 	.byte	0x04, 0x55
        /*0036*/ 	.short	(.L_456 - .L_455)


	//   ....[0]....
.L_455:
        /*0038*/ 	.word	0x00000001
        /*003c*/ 	.byte	0xa0, 0x0b, 0x00, 0x00, 0x01, 0x00, 0x00, 0x00, 0x70, 0x0c, 0x00, 0x00, 0x01, 0x00, 0x00, 0x00
        /*004c*/ 	.byte	0xe0, 0x0c, 0x00, 0x00, 0x01, 0x00, 0x00, 0x00, 0x80, 0x1a, 0x00, 0x00, 0x01, 0x00, 0x00, 0x00
        /*005c*/ 	.byte	0x40, 0x2e, 0x00, 0x00, 0x01, 0x00, 0x00, 0x00, 0x60, 0x37, 0x00, 0x00, 0x01, 0x00, 0x00, 0x00
        /*006c*/ 	.byte	0xe0, 0x37, 0x00, 0x00, 0x01, 0x00, 0x00, 0x00, 0xf0, 0x37, 0x00, 0x00, 0x01, 0x00, 0x00, 0x00
        /*007c*/ 	.byte	0x90, 0x69, 0x00, 0x00, 0x01, 0x00, 0x00, 0x00, 0x80, 0x79, 0x00, 0x00


	//----- nvinfo : EIATTR_MERCURY_ISA_VERSION
	.align		4
.L_456:
        /*0088*/ 	.byte	0x03, 0x5f
        /*008a*/ 	.short	0x0000


	//----- nvinfo : EIATTR_EXIT_INSTR_OFFSETS
	.align		4
        /*008c*/ 	.byte	0x04, 0x1c
        /*008e*/ 	.short	(.L_458 - .L_457)


	//   ....[0]....
.L_457:
        /*0090*/ 	.word	0x000000b0


	//   ....[1]....
        /*0094*/ 	.word	0x00007e50


	//----- nvinfo : EIATTR_CTAIDZ_USED
	.align		4
.L_458:
        /*0098*/ 	.byte	0x01, 0x04
	.zero		2


	//----- nvinfo : EIATTR_CRS_STACK_SIZE
	.align		4
        /*009c*/ 	.byte	0x04, 0x1e
        /*009e*/ 	.short	(.L_460 - .L_459)
.L_459:
        /*00a0*/ 	.word	0x00000000
.L_460:


//--------------------- .nv.info._ZN5flash44flash_bwd_dq_dk_dv_loop_seqk_parallel_kernelI23Flash_bwd_kernel_traitsILi256ELi64ELi32ELi8ELi4ELi1ELi2ELb1ELb1EN7cutlass10bfloat16_tE19Flash_kernel_traitsILi256ELi64ELi32ELi8ES3_EELb0ELb0ELb1ELb0ELb0ELb1ELb0EEEvNS_16Flash_bwd_paramsE --------------------------
	.section	.nv.info._ZN5flash44flash_bwd_dq_dk_dv_loop_seqk_parallel_kernelI23Flash_bwd_kernel_traitsILi256ELi64ELi32ELi8ELi4ELi1ELi2ELb1ELb1EN7cutlass10bfloat16_tE19Flash_kernel_traitsILi256ELi64ELi32ELi8ES3_EELb0ELb0ELb1ELb0ELb0ELb1ELb0EEEvNS_16Flash_bwd_paramsE,"",@"SHT_CUDA_INFO"
	.sectionflags	@""
	.align	4


	//----- nvinfo : EIATTR_CUDA_API_VERSION
	.align		4
        /*0000*/ 	.byte	0x04, 0x37
        /*0002*/ 	.short	(.L_462 - .L_461)
.L_461:
        /*0004*/ 	.word	0x00000082


	//----- nvinfo : EIATTR_SW2861232_WAR
	.align		4
.L_462:
        /*0008*/ 	.byte	0x01, 0x35
	.zero		2


	//----- nvinfo : EIATTR_PARAM_CBANK
	.align		4
        /*000c*/ 	.byte	0x04, 0x0a
        /*000e*/ 	.short	(.L_464 - .L_463)
	.align		4
.L_463:
        /*0010*/ 	.word	index@(.nv.constant0._ZN5flash44flash_bwd_dq_dk_dv_loop_seqk_parallel_kernelI23Flash_bwd_kernel_traitsILi256ELi64ELi32ELi8ELi4ELi1ELi2ELb1ELb1EN7cutlass10bfloat16_tE19Flash_kernel_traitsILi256ELi64ELi32ELi8ES3_EELb0ELb0ELb1ELb0ELb0ELb1ELb0EEEvNS_16Flash_bwd_paramsE)
        /*0014*/ 	.short	0x0160
        /*0016*/ 	.short	0x0280


	//----- nvinfo : EIATTR_CBANK_PARAM_SIZE
	.align		4
.L_464:
        /*0018*/ 	.byte	0x03, 0x19
        /*001a*/ 	.short	0x0280


	//----- nvinfo : EIATTR_KPARAM_INFO
	.align		4
        /*001c*/ 	.byte	0x04, 0x17
        /*001e*/ 	.short	(.L_466 - .L_465)
.L_465:
        /*0020*/ 	.word	0x00000000
        /*0024*/ 	.short	0x0000
        /*0026*/ 	.short	0x0000
        /*0028*/ 	.byte	0x00, 0xf0, 0x01, 0x0a


	//----- nvinfo : EIATTR_MAXREG_COUNT
	.align		4
.L_466:
        /*002c*/ 	.byte	0x03, 0x1b
        /*002e*/ 	.short	0x00ff


	//----- nvinfo : EIATTR_NUM_BARRIERS
	.align		4
        /*0030*/ 	.byte	0x02, 0x4c
        /*0032*/ 	.byte	0x01
	.zero		1


	//----- nvinfo : EIATTR_ANNOTATIONS
	.align		4
        /*0034*/ 	.byte	0x04, 0x55
        /*0036*/ 	.short	(.L_468 - .L_467)


	//   ....[0]....
.L_467:
        /*0038*/ 	.word	0x00000001
        /*003c*/ 	.byte	0x20, 0x04, 0x00, 0x00, 0x01, 0x00, 0x00, 0x00, 0x20, 0x08, 0x00, 0x00, 0x01, 0x00, 0x00, 0x00
        /*004c*/ 	.byte	0xd0, 0x08, 0x00, 0x00, 0x01, 0x00, 0x00, 0x00, 0xf0, 0x0b, 0x00, 0x00, 0x01, 0x00, 0x00, 0x00
        /*005c*/ 	.byte	0xc0, 0x0c, 0x00, 0x00, 0x01, 0x00, 0x00, 0x00, 0x10, 0x1a, 0x00, 0x00, 0x01, 0x00, 0x00, 0x00
        /*006c*/ 	.byte	0x20, 0x1a, 0x00, 0x00, 0x01, 0x00, 0x00, 0x00, 0x30, 0x1a, 0x00, 0x00, 0x01, 0x00, 0x00, 0x00
        /*007c*/ 	.byte	0x90, 0x1d, 0x00, 0x00, 0x01, 0x00, 0x00, 0x00, 0xf0, 0x23, 0x00, 0x00, 0x01, 0x00, 0x00, 0x00
        /*008c*/ 	.byte	0xc0, 0x34, 0x00, 0x00, 0x01, 0x00, 0x00, 0x00, 0xf0, 0x34, 0x00, 0x00, 0x01, 0x00, 0x00, 0x00
        /*009c*/ 	.byte	0x30, 0x59, 0x00, 0x00, 0x01, 0x00, 0x00, 0x00, 0x20, 0x62, 0x00, 0x00


	//----- nvinfo : EIATTR_MERCURY_ISA_VERSION
	.align		4
.L_468:
        /*00a8*/ 	.byte	0x03, 0x5f
        /*00aa*/ 	.short	0x0000


	//----- nvinfo : EIATTR_EXIT_INSTR_OFFSETS
	.align		4
        /*00ac*/ 	.byte	0x04, 0x1c
        /*00ae*/ 	.short	(.L_470 - .L_469)


	//   ....[0]....
.L_469:
        /*00b0*/ 	.word	0x000000b0


	//   ....[1]....
        /*00b4*/ 	.word	0x00006610


	//----- nvinfo : EIATTR_CTAIDZ_USED
	.align		4
.L_470:
        /*00b8*/ 	.byte	0x01, 0x04
	.zero		2


	//----- nvinfo : EIATTR_CRS_STACK_SIZE
	.align		4
        /*00bc*/ 	.byte	0x04, 0x1e
        /*00be*/ 	.short	(.L_472 - .L_471)
.L_471:
        /*00c0*/ 	.word	0x00000000
.L_472:


//--------------------- .nv.info._ZN5flash44flash_bwd_dq_dk_dv_loop_seqk_parallel_kernelI23Flash_bwd_kernel_traitsILi256ELi64ELi32ELi8ELi4ELi1ELi2ELb1ELb1EN7cutlass10bfloat16_tE19Flash_kernel_traitsILi256ELi64ELi32ELi8ES3_EELb0ELb0ELb1ELb0ELb0ELb1ELb1EEEvNS_16Flash_bwd_paramsE --------------------------
	.section	.nv.info._ZN5flash44flash_bwd_dq_dk_dv_loop_seqk_parallel_kernelI23Flash_bwd_kernel_traitsILi256ELi64ELi32ELi8ELi4ELi1ELi2ELb1ELb1EN7cutlass10bfloat16_tE19Flash_kernel_traitsILi256ELi64ELi32ELi8ES3_EELb0ELb0ELb1ELb0ELb0ELb1ELb1EEEvNS_16Flash_bwd_paramsE,"",@"SHT_CUDA_INFO"
	.sectionflags	@""
	.align	4


	//----- nvinfo : EIATTR_CUDA_API_VERSION
	.align		4
        /*0000*/ 	.byte	0x04, 0x37
        /*0002*/ 	.short	(.L_474 - .L_473)
.L_473:
        /*0004*/ 	.word	0x00000082


	//----- nvinfo : EIATTR_SW2861232_WAR
	.align		4
.L_474:
        /*0008*/ 	.byte	0x01, 0x35
	.zero		2


	//----- nvinfo : EIATTR_PARAM_CBANK
	.align		4
        /*000c*/ 	.byte	0x04, 0x0a
        /*000e*/ 	.short	(.L_476 - .L_475)
	.align		4
.L_475:
        /*0010*/ 	.word	index@(.nv.constant0._ZN5flash44flash_bwd_dq_dk_dv_loop_seqk_parallel_kernelI23Flash_bwd_kernel_traitsILi256ELi64ELi32ELi8ELi4ELi1ELi2ELb1ELb1EN7cutlass10bfloat16_tE19Flash_kernel_traitsILi256ELi64ELi32ELi8ES3_EELb0ELb0ELb1ELb0ELb0ELb1ELb1EEEvNS_16Flash_bwd_paramsE)
        /*0014*/ 	.short	0x0160
        /*0016*/ 	.short	0x0280


	//----- nvinfo : EIATTR_CBANK_PARAM_SIZE
	.align		4
.L_476:
        /*0018*/ 	.byte	0x03, 0x19
        /*001a*/ 	.short	0x0280


	//----- nvinfo : EIATTR_KPARAM_INFO
	.align		4
        /*001c*/ 	.byte	0x04, 0x17
        /*001e*/ 	.short	(.L_478 - .L_477)
.L_477:
        /*0020*/ 	.word	0x00000000
        /*0024*/ 	.short	0x0000
        /*0026*/ 	.short	0x0000
        /*0028*/ 	.byte	0x00, 0xf0, 0x01, 0x0a


	//----- nvinfo : EIATTR_MAXREG_COUNT
	.align		4
.L_478:
        /*002c*/ 	.byte	0x03, 0x1b
        /*002e*/ 	.short	0x00ff


	//----- nvinfo : EIATTR_NUM_BARRIERS
	.align		4
        /*0030*/ 	.byte	0x02, 0x4c
        /*0032*/ 	.byte	0x01
	.zero		1


	//----- nvinfo : EIATTR_ANNOTATIONS
	.align		4
        /*0034*/ 	.byte	0x04, 0x55
        /*0036*/ 	.short	(.L_480 - .L_479)


	//   ....[0]....
.L_479:
        /* <DEDUP_REMOVED lines=8> */


	//----- nvinfo : EIATTR_MERCURY_ISA_VERSION
	.align		4
.L_480:
        /*00a8*/ 	.byte	0x03, 0x5f
        /*00aa*/ 	.short	0x0000


	//----- nvinfo : EIATTR_EXIT_INSTR_OFFSETS
	.align		4
        /*00ac*/ 	.byte	0x04, 0x1c
        /*00ae*/ 	.short	(.L_482 - .L_481)


	//   ....[0]....
.L_481:
        /*00b0*/ 	.word	0x000000b0


	//   ....[1]....
        /*00b4*/ 	.word	0x00006930


	//----- nvinfo : EIATTR_CTAIDZ_USED
	.align		4
.L_482:
        /*00b8*/ 	.byte	0x01, 0x04
	.zero		2


	//----- nvinfo : EIATTR_CRS_STACK_SIZE
	.align		4
        /*00bc*/ 	.byte	0x04, 0x1e
        /*00be*/ 	.short	(.L_484 - .L_483)
.L_483:
        /*00c0*/ 	.word	0x00000000
.L_484:


//--------------------- .nv.info._ZN5flash44flash_bwd_dq_dk_dv_loop_seqk_parallel_kernelI23Flash_bwd_kernel_traitsILi256ELi64ELi32ELi8ELi4ELi1ELi2ELb1ELb1EN7cutlass10bfloat16_tE19Flash_kernel_traitsILi256ELi64ELi32ELi8ES3_EELb0ELb0ELb1ELb1ELb0ELb0ELb0EEEvNS_16Flash_bwd_paramsE --------------------------
	.section	.nv.info._ZN5flash44flash_bwd_dq_dk_dv_loop_seqk_parallel_kernelI23Flash_bwd_kernel_traitsILi256ELi64ELi32ELi8ELi4ELi1ELi2ELb1ELb1EN7cutlass10bfloat16_tE19Flash_kernel_traitsILi256ELi64ELi32ELi8ES3_EELb0ELb0ELb1ELb1ELb0ELb0ELb0EEEvNS_16Flash_bwd_paramsE,"",@"SHT_CUDA_INFO"
	.sectionflags	@""
	.align	4


	//----- nvinfo : EIATTR_CUDA_API_VERSION
	.align		4
        /*0000*/ 	.byte	0x04, 0x37
        /*0002*/ 	.short	(.L_486 - .L_485)
.L_485:
        /*0004*/ 	.word	0x00000082


	//----- nvinfo : EIATTR_SW2861232_WAR
	.align		4
.L_486:
        /*0008*/ 	.byte	0x01, 0x35
	.zero		2


	//----- nvinfo : EIATTR_PARAM_CBANK
	.align		4
        /*000c*/ 	.byte	0x04, 0x0a
        /*000e*/ 	.short	(.L_488 - .L_487)
	.align		4
.L_487:
        /*0010*/ 	.word	index@(.nv.constant0._ZN5flash44flash_bwd_dq_dk_dv_loop_seqk_parallel_kernelI23Flash_bwd_kernel_traitsILi256ELi64ELi32ELi8ELi4ELi1ELi2ELb1ELb1EN7cutlass10bfloat16_tE19Flash_kernel_traitsILi256ELi64ELi32ELi8ES3_EELb0ELb0ELb1ELb1ELb0ELb0ELb0EEEvNS_16Flash_bwd_paramsE)
        /*0014*/ 	.short	0x0160
        /*0016*/ 	.short	0x0280


	//----- nvinfo : EIATTR_CBANK_PARAM_SIZE
	.align		4
.L_488:
        /*0018*/ 	.byte	0x03, 0x19
        /*001a*/ 	.short	0x0280


	//----- nvinfo : EIATTR_KPARAM_INFO
	.align		4
        /*001c*/ 	.byte	0x04, 0x17
        /*001e*/ 	.short	(.L_490 - .L_489)
.L_489:
        /*0020*/ 	.word	0x00000000
        /*0024*/ 	.short	0x0000
        /*0026*/ 	.short	0x0000
        /*0028*/ 	.byte	0x00, 0xf0, 0x01, 0x0a


	//----- nvinfo : EIATTR_MAXREG_COUNT
	.align		4
.L_490:
        /*002c*/ 	.byte	0x03, 0x1b
        /*002e*/ 	.short	0x00ff


	//----- nvinfo : EIATTR_NUM_BARRIERS
	.align		4
        /*0030*/ 	.byte	0x02, 0x4c
        /*0032*/ 	.byte	0x01
	.zero		1


	//----- nvinfo : EIATTR_ANNOTATIONS
	.align		4
        /*0034*/ 	.byte	0x04, 0x55
        /*0036*/ 	.short	(.L_492 - .L_491)


	//   ....[0]....
.L_491:
        /*0038*/ 	.word	0x00000001
        /*003c*/ 	.byte	0x50, 0x0b, 0x00, 0x00, 0x01, 0x00, 0x00, 0x00, 0x20, 0x0c, 0x00, 0x00, 0x01, 0x00, 0x00, 0x00
        /*004c*/ 	.byte	0xa0, 0x0c, 0x00, 0x00, 0x01, 0x00, 0x00, 0x00, 0xc0, 0x0c, 0x00, 0x00, 0x01, 0x00, 0x00, 0x00
        /*005c*/ 	.byte	0x30, 0x35, 0x00, 0x00, 0x01, 0x00, 0x00, 0x00, 0xd0, 0x3e, 0x00, 0x00, 0x01, 0x00, 0x00, 0x00
        /*006c*/ 	.byte	0x10, 0x3f, 0x00, 0x00, 0x01, 0x00, 0x00, 0x00, 0x70, 0x46, 0x00, 0x00, 0x01, 0x00, 0x00, 0x00
        /*007c*/ 	.byte	0x00, 0x49, 0x00, 0x00, 0x01, 0x00, 0x00, 0x00, 0x50, 0x49, 0x00, 0x00, 0x01, 0x00, 0x00, 0x00
        /*008c*/ 	.byte	0xc0, 0x6f, 0x00, 0x00


	//----- nvinfo : EIATTR_MERCURY_ISA_VERSION
	.align		4
.L_492:
        /*0090*/ 	.byte	0x03, 0x5f
        /*0092*/ 	.short	0x0000


	//----- nvinfo : EIATTR_EXIT_INSTR_OFFSETS
	.align		4
        /*0094*/ 	.byte	0x04, 0x1c
        /*0096*/ 	.short	(.L_494 - .L_493)


	//   ....[0]....
.L_493:
        /*0098*/ 	.word	0x000000b0


	//   ....[1]....
        /*009c*/ 	.word	0x00007dc0


	//----- nvinfo : EIATTR_CTAIDZ_USED
	.align		4
.L_494:
        /*00a0*/ 	.byte	0x01, 0x04
	.zero		2


	//----- nvinfo : EIATTR_CRS_STACK_SIZE
	.align		4
        /*00a4*/ 	.byte	0x04, 0x1e
        /*00a6*/ 	.short	(.L_496 - .L_495)
.L_495:
        /*00a8*/ 	.word	0x00000000
.L_496:


//--------------------- .nv.info._ZN5flash44flash_bwd_dq_dk_dv_loop_seqk_parallel_kernelI23Flash_bwd_kernel_traitsILi256ELi64ELi32ELi8ELi4ELi1ELi2ELb1ELb1EN7cutlass10bfloat16_tE19Flash_kernel_traitsILi256ELi64ELi32ELi8ES3_EELb0ELb0ELb1ELb1ELb0ELb0ELb1EEEvNS_16Flash_bwd_paramsE --------------------------
	.section	.nv.info._ZN5flash44flash_bwd_dq_dk_dv_loop_seqk_parallel_kernelI23Flash_bwd_kernel_traitsILi256ELi64ELi32ELi8ELi4ELi1ELi2ELb1ELb1EN7cutlass10bfloat16_tE19Flash_kernel_traitsILi256ELi64ELi32ELi8ES3_EELb0ELb0ELb1ELb1ELb0ELb0ELb1EEEvNS_16Flash_bwd_paramsE,"",@"SHT_CUDA_INFO"
	.sectionflags	@""
	.align	4


	//----- nvinfo : EIATTR_CUDA_API_VERSION
	.align		4
        /*0000*/ 	.byte	0x04, 0x37
        /*0002*/ 	.short	(.L_498 - .L_497)
.L_497:
        /*0004*/ 	.word	0x00000082


	//----- nvinfo : EIATTR_SW2861232_WAR
	.align		4
.L_498:
        /*0008*/ 	.byte	0x01, 0x35
	.zero		2


	//----- nvinfo : EIATTR_PARAM_CBANK
	.align		4
        /*000c*/ 	.byte	0x04, 0x0a
        /*000e*/ 	.short	(.L_500 - .L_499)
	.align		4
.L_499:
        /*0010*/ 	.word	index@(.nv.constant0._ZN5flash44flash_bwd_dq_dk_dv_loop_seqk_parallel_kernelI23Flash_bwd_kernel_traitsILi256ELi64ELi32ELi8ELi4ELi1ELi2ELb1ELb1EN7cutlass10bfloat16_tE19Flash_kernel_traitsILi256ELi64ELi32ELi8ES3_EELb0ELb0ELb1ELb1ELb0ELb0ELb1EEEvNS_16Flash_bwd_paramsE)
        /*0014*/ 	.short	0x0160
        /*0016*/ 	.short	0x0280


	//----- nvinfo : EIATTR_CBANK_PARAM_SIZE
	.align		4
.L_500:
        /*0018*/ 	.byte	0x03, 0x19
        /*001a*/ 	.short	0x0280


	//----- nvinfo : EIATTR_KPARAM_INFO
	.align		4
        /*001c*/ 	.byte	0x04, 0x17
        /*001e*/ 	.short	(.L_502 - .L_501)
.L_501:
        /*0020*/ 	.word	0x00000000
        /*0024*/ 	.short	0x0000
        /*0026*/ 	.short	0x0000
        /*0028*/ 	.byte	0x00, 0xf0, 0x01, 0x0a


	//----- nvinfo : EIATTR_MAXREG_COUNT
	.align		4
.L_502:
        /*002c*/ 	.byte	0x03, 0x1b
        /*002e*/ 	.short	0x00ff


	//----- nvinfo : EIATTR_NUM_BARRIERS
	.align		4
        /*0030*/ 	.byte	0x02, 0x4c
        /*0032*/ 	.byte	0x01
	.zero		1


	//----- nvinfo : EIATTR_ANNOTATIONS
	.align		4
        /*0034*/ 	.byte	0x04, 0x55
        /*0036*/ 	.short	(.L_504 - .L_503)


	//   ....[0]....
.L_503:
        /*0038*/ 	.word	0x00000001
        /*003c*/ 	.byte	0x50, 0x0b, 0x00, 0x00, 0x01, 0x00, 0x00, 0x00, 0x20, 0x0c, 0x00, 0x00, 0x01, 0x00, 0x00, 0x00
        /*004c*/ 	.byte	0xa0, 0x0c, 0x00, 0x00, 0x01, 0x00, 0x00, 0x00, 0xc0, 0x0c, 0x00, 0x00, 0x01, 0x00, 0x00, 0x00
        /*005c*/ 	.byte	0x30, 0x35, 0x00, 0x00, 0x01, 0x00, 0x00, 0x00, 0xd0, 0x3e, 0x00, 0x00, 0x01, 0x00, 0x00, 0x00
        /*006c*/ 	.byte	0x10, 0x3f, 0x00, 0x00, 0x01, 0x00, 0x00, 0x00, 0x70, 0x48, 0x00, 0x00, 0x01, 0x00, 0x00, 0x00
        /*007c*/ 	.byte	0x00, 0x4b, 0x00, 0x00, 0x01, 0x00, 0x00, 0x00, 0x60, 0x4b, 0x00, 0x00, 0x01, 0x00, 0x00, 0x00
        /*008c*/ 	.byte	0x40, 0x72, 0x00, 0x00


	//----- nvinfo : EIATTR_MERCURY_ISA_VERSION
	.align		4
.L_504:
        /*0090*/ 	.byte	0x03, 0x5f
        /*0092*/ 	.short	0x0000


	//----- nvinfo : EIATTR_EXIT_INSTR_OFFSETS
	.align		4
        /*0094*/ 	.byte	0x04, 0x1c
        /*0096*/ 	.short	(.L_506 - .L_505)


	//   ....[0]....
.L_505:
        /*0098*/ 	.word	0x000000b0


	//   ....[1]....
        /*009c*/ 	.word	0x00008040


	//----- nvinfo : EIATTR_CTAIDZ_USED
	.align		4
.L_506:
        /*00a0*/ 	.byte	0x01, 0x04
	.zero		2


	//----- nvinfo : EIATTR_CRS_STACK_SIZE
	.align		4
        /*00a4*/ 	.byte	0x04, 0x1e
        /*00a6*/ 	.short	(.L_508 - .L_507)
.L_507:
        /*00a8*/ 	.word	0x00000000
.L_508:


//--------------------- .nv.info._ZN5flash25flash_bwd_dot_do_o_kernelILb0E23Flash_bwd_kernel_traitsILi256ELi64ELi32ELi8ELi4ELi1ELi2ELb1ELb1EN7cutlass10bfloat16_tE19Flash_kernel_traitsILi256ELi64ELi32ELi8ES3_EEEEvNS_16Flash_bwd_paramsE --------------------------
	.section	.nv.info._ZN5flash25flash_bwd_dot_do_o_kernelILb0E23Flash_bwd_kernel_traitsILi256ELi64ELi32ELi8ELi4ELi1ELi2ELb1ELb1EN7cutlass10bfloat16_tE19Flash_kernel_traitsILi256ELi64ELi32ELi8ES3_EEEEvNS_16Flash_bwd_paramsE,"",@"SHT_CUDA_INFO"
	.sectionflags	@""
	.align	4


	//----- nvinfo : EIATTR_CUDA_API_VERSION
	.align		4
        /*0000*/ 	.byte	0x04, 0x37
        /*0002*/ 	.short	(.L_510 - .L_509)
.L_509:
        /*0004*/ 	.word	0x00000082


	//----- nvinfo : EIATTR_SW2861232_WAR
	.align		4
.L_510:
        /*0008*/ 	.byte	0x01, 0x35
	.zero		2


	//----- nvinfo : EIATTR_PARAM_CBANK
	.align		4
        /*000c*/ 	.byte	0x04, 0x0a
        /*000e*/ 	.short	(.L_512 - .L_511)
	.align		4
.L_511:
        /*0010*/ 	.word	index@(.nv.constant0._ZN5flash25flash_bwd_dot_do_o_kernelILb0E23Flash_bwd_kernel_traitsILi256ELi64ELi32ELi8ELi4ELi1ELi2ELb1ELb1EN7cutlass10bfloat16_tE19Flash_kernel_traitsILi256ELi64ELi32ELi8ES3_EEEEvNS_16Flash_bwd_paramsE)
        /*0014*/ 	.short	0x0160
        /*0016*/ 	.short	0x0280


	//----- nvinfo : EIATTR_CBANK_PARAM_SIZE
	.align		4
.L_512:
        /*0018*/ 	.byte	0x03, 0x19
        /*001a*/ 	.short	0x0280


	//----- nvinfo : EIATTR_KPARAM_INFO
	.align		4
        /*001c*/ 	.byte	0x04, 0x17
        /*001e*/ 	.short	(.L_514 - .L_513)
.L_513:
        /*0020*/ 	.word	0x00000000
        /*0024*/ 	.short	0x0000
        /*0026*/ 	.short	0x0000
        /*0028*/ 	.byte	0x00, 0xf0, 0x01, 0x0a


	//----- nvinfo : EIATTR_MAXREG_COUNT
	.align		4
.L_514:
        /*002c*/ 	.byte	0x03, 0x1b
        /*002e*/ 	.short	0x00ff


	//----- nvinfo : EIATTR_MERCURY_ISA_VERSION
	.align		4
        /*0030*/ 	.byte	0x03, 0x5f
        /*0032*/ 	.short	0x0000


	//----- nvinfo : EIATTR_COOP_GROUP_MASK_REGIDS
	.align		4
        /*0034*/ 	.byte	0x04, 0x29
        /*0036*/ 	.short	(.L_516 - .L_515)


	//   ....[0]....
.L_515:
        /*0038*/ 	.word	0xffffffff


	//   ....[1]....
        /*003c*/ 	.word	0xffffffff


	//   ....[2]....
        /*0040*/ 	.word	0xffffffff


	//   ....[3]....
        /*0044*/ 	.word	0xffffffff


	//   ....[4]....
        /*0048*/ 	.word	0xffffffff


	//   ....[5]....
        /*004c*/ 	.word	0xffffffff


	//----- nvinfo : EIATTR_COOP_GROUP_INSTR_OFFSETS
	.align		4
.L_516:
        /*0050*/ 	.byte	0x04, 0x28
        /*0052*/ 	.short	(.L_518 - .L_517)


	//   ....[0]....
.L_517:
        /*0054*/ 	.word	0x000018b0


	//   ....[1]....
        /*0058*/ 	.word	0x000018d0


	//   ....[2]....
        /*005c*/ 	.word	0x000018f0


	//   ....[3]....
        /*0060*/ 	.word	0x00001910


	//   ....[4]....
        /*0064*/ 	.word	0x00001940


	//   ....[5]....
        /*0068*/ 	.word	0x00001980


	//----- nvinfo : EIATTR_EXIT_INSTR_OFFSETS
	.align		4
.L_518:
        /*006c*/ 	.byte	0x04, 0x1c
        /*006e*/ 	.short	(.L_520 - .L_519)


	//   ....[0]....
.L_519:
        /*0070*/ 	.word	0x00000120


	//   ....[1]....
        /*0074*/ 	.word	0x000019e0


	//   ....[2]....
        /*0078*/ 	.word	0x00001a10


	//----- nvinfo : EIATTR_CTAIDZ_USED
	.align		4
.L_520:
        /*007c*/ 	.byte	0x01, 0x04
	.zero		2


	//----- nvinfo : EIATTR_CRS_STACK_SIZE
	.align		4
        /*0080*/ 	.byte	0x04, 0x1e
        /*0082*/ 	.short	(.L_522 - .L_521)
.L_521:
        /*0084*/ 	.word	0x00000000
.L_522:


//--------------------- .nv.info._ZN5flash25flash_bwd_dot_do_o_kernelILb1E23Flash_bwd_kernel_traitsILi256ELi64ELi32ELi8ELi4ELi1ELi2ELb1ELb1EN7cutlass10bfloat16_tE19Flash_kernel_traitsILi256ELi64ELi32ELi8ES3_EEEEvNS_16Flash_bwd_paramsE --------------------------
	.section	.nv.info._ZN5flash25flash_bwd_dot_do_o_kernelILb1E23Flash_bwd_kernel_traitsILi256ELi64ELi32ELi8ELi4ELi1ELi2ELb1ELb1EN7cutlass10bfloat16_tE19Flash_kernel_traitsILi256ELi64ELi32ELi8ES3_EEEEvNS_16Flash_bwd_paramsE,"",@"SHT_CUDA_INFO"
	.sectionflags	@""
	.align	4


	//----- nvinfo : EIATTR_CUDA_API_VERSION
	.align		4
        /*0000*/ 	.byte	0x04, 0x37
        /*0002*/ 	.short	(.L_524 - .L_523)
.L_523:
        /*0004*/ 	.word	0x00000082


	//----- nvinfo : EIATTR_SW2861232_WAR
	.align		4
.L_524:
        /*0008*/ 	.byte	0x01, 0x35
	.zero		2


	//----- nvinfo : EIATTR_PARAM_CBANK
	.align		4
        /*000c*/ 	.byte	0x04, 0x0a
        /*000e*/ 	.short	(.L_526 - .L_525)
	.align		4
.L_525:
        /*0010*/ 	.word	index@(.nv.constant0._ZN5flash25flash_bwd_dot_do_o_kernelILb1E23Flash_bwd_kernel_traitsILi256ELi64ELi32ELi8ELi4ELi1ELi2ELb1ELb1EN7cutlass10bfloat16_tE19Flash_kernel_traitsILi256ELi64ELi32ELi8ES3_EEEEvNS_16Flash_bwd_paramsE)
        /*0014*/ 	.short	0x0160
        /*0016*/ 	.short	0x0280


	//----- nvinfo : EIATTR_CBANK_PARAM_SIZE
	.align		4
.L_526:
        /*0018*/ 	.byte	0x03, 0x19
        /*001a*/ 	.short	0x0280


	//----- nvinfo : EIATTR_KPARAM_INFO
	.align		4
        /*001c*/ 	.byte	0x04, 0x17
        /*001e*/ 	.short	(.L_528 - .L_527)
.L_527:
        /*0020*/ 	.word	0x00000000
        /*0024*/ 	.short	0x0000
        /*0026*/ 	.short	0x0000
        /*0028*/ 	.byte	0x00, 0xf0, 0x01, 0x0a


	//----- nvinfo : EIATTR_MAXREG_COUNT
	.align		4
.L_528:
        /*002c*/ 	.byte	0x03, 0x1b
        /*002e*/ 	.short	0x00ff


	//----- nvinfo : EIATTR_MERCURY_ISA_VERSION
	.align		4
        /*0030*/ 	.byte	0x03, 0x5f
        /*0032*/ 	.short	0x0000


	//----- nvinfo : EIATTR_COOP_GROUP_MASK_REGIDS
	.align		4
        /*0034*/ 	.byte	0x04, 0x29
        /*0036*/ 	.short	(.L_530 - .L_529)


	//   ....[0]....
.L_529:
        /*0038*/ 	.word	0xffffffff


	//   ....[1]....
        /*003c*/ 	.word	0xffffffff


	//   ....[2]....
        /*0040*/ 	.word	0xffffffff


	//   ....[3]....
        /*0044*/ 	.word	0xffffffff


	//   ....[4]....
        /*0048*/ 	.word	0xffffffff


	//   ....[5]....
        /*004c*/ 	.word	0xffffffff


	//----- nvinfo : EIATTR_COOP_GROUP_INSTR_OFFSETS
	.align		4
.L_530:
        /*0050*/ 	.byte	0x04, 0x28
        /*0052*/ 	.short	(.L_532 - .L_531)


	//   ....[0]....
.L_531:
        /*0054*/ 	.word	0x00001bf0


	//   ....[1]....
        /*0058*/ 	.word	0x00001c00


	//   ....[2]....
        /*005c*/ 	.word	0x00001c30


	//   ....[3]....
        /*0060*/ 	.word	0x00001c50


	//   ....[4]....
        /*0064*/ 	.word	0x00001c90


	//   ....[5]....
        /*0068*/ 	.word	0x00001cb0


	//----- nvinfo : EIATTR_EXIT_INSTR_OFFSETS
	.align		4
.L_532:
        /*006c*/ 	.byte	0x04, 0x1c
        /*006e*/ 	.short	(.L_534 - .L_533)


	//   ....[0]....
.L_533:
        /*0070*/ 	.word	0x00000120


	//   ....[1]....
        /*0074*/ 	.word	0x00001e70


	//----- nvinfo : EIATTR_CTAIDZ_USED
	.align		4
.L_534:
        /*0078*/ 	.byte	0x01, 0x04
	.zero		2


	//----- nvinfo : EIATTR_CRS_STACK_SIZE
	.align		4
        /*007c*/ 	.byte	0x04, 0x1e
        /*007e*/ 	.short	(.L_536 - .L_535)
.L_535:
        /*0080*/ 	.word	0x00000000
.L_536:


//--------------------- .nv.info._ZN5flash44flash_bwd_dq_dk_dv_loop_seqk_parallel_kernelI23Flash_bwd_kernel_traitsILi256ELi64ELi64ELi8ELi4ELi2ELi2ELb0ELb1EN7cutlass10bfloat16_tE19Flash_kernel_traitsILi256ELi64ELi64ELi8ES3_EELb0ELb0ELb0ELb0ELb0ELb0ELb0EEEvNS_16Flash_bwd_paramsE --------------------------
	.section	.nv.info._ZN5flash44flash_bwd_dq_dk_dv_loop_seqk_parallel_kernelI23Flash_bwd_kernel_traitsILi256ELi64ELi64ELi8ELi4ELi2ELi2ELb0ELb1EN7cutlass10bfloat16_tE19Flash_kernel_traitsILi256ELi64ELi64ELi8ES3_EELb0ELb0ELb0ELb0ELb0ELb0ELb0EEEvNS_16Flash_bwd_paramsE,"",@"SHT_CUDA_INFO"
	.sectionflags	@""
	.align	4


	//----- nvinfo : EIATTR_CUDA_API_VERSION
	.align		4
        /*0000*/ 	.byte	0x04, 0x37
        /*0002*/ 	.short	(.L_538 - .L_537)
.L_537:
        /*0004*/ 	.word	0x00000082


	//----- nvinfo : EIATTR_SW2861232_WAR
	.align		4
.L_538:
        /*0008*/ 	.byte	0x01, 0x35
	.zero		2


	//----- nvinfo : EIATTR_PARAM_CBANK
	.align		4
        /*000c*/ 	.byte	0x04, 0x0a
        /*000e*/ 	.short	(.L_540 - .L_539)
	.align		4
.L_539:
        /*0010*/ 	.word	index@(.nv.constant0._ZN5flash44flash_bwd_dq_dk_dv_loop_seqk_parallel_kernelI23Flash_bwd_kernel_traitsILi256ELi64ELi64ELi8ELi4ELi2ELi2ELb0ELb1EN7cutlass10bfloat16_tE19Flash_kernel_traitsILi256ELi64ELi64ELi8ES3_EELb0ELb0ELb0ELb0ELb0ELb0ELb0EEEvNS_16Flash_bwd_paramsE)
        /*0014*/ 	.short	0x0160
        /*0016*/ 	.short	0x0280


	//----- nvinfo : EIATTR_CBANK_PARAM_SIZE
	.align		4
.L_540:
        /*0018*/ 	.byte	0x03, 0x19
        /*001a*/ 	.short	0x0280


	//----- nvinfo : EIATTR_KPARAM_INFO
	.align		4
        /*001c*/ 	.byte	0x04, 0x17
        /*001e*/ 	.short	(.L_542 - .L_541)
.L_541:
        /*0020*/ 	.word	0x00000000
        /*0024*/ 	.short	0x0000
        /*0026*/ 	.short	0x0000
        /*0028*/ 	.byte	0x00, 0xf0, 0x01, 0x0a


	//----- nvinfo : EIATTR_MAXREG_COUNT
	.align		4
.L_542:
        /*002c*/ 	.byte	0x03, 0x1b
        /*002e*/ 	.short	0x00ff


	//----- nvinfo : EIATTR_NUM_BARRIERS
	.align		4
        /*0030*/ 	.byte	0x02, 0x4c
        /*0032*/ 	.byte	0x01
	.zero		1


	//----- nvinfo : EIATTR_MERCURY_ISA_VERSION
	.align		4
        /*0034*/ 	.byte	0x03, 0x5f
        /*0036*/ 	.short	0x0000


	//----- nvinfo : EIATTR_EXIT_INSTR_OFFSETS
	.align		4
        /*0038*/ 	.byte	0x04, 0x1c
        /*003a*/ 	.short	(.L_544 - .L_543)


	//   ....[0]....
.L_543:
        /*003c*/ 	.word	0x00000090


	//   ....[1]....
        /*0040*/ 	.word	0x00009ef0


	//----- nvinfo : EIATTR_CTAIDZ_USED
	.align		4
.L_544:
        /*0044*/ 	.byte	0x01, 0x04
	.zero		2


	//----- nvinfo : EIATTR_CRS_STACK_SIZE
	.align		4
        /*0048*/ 	.byte	0x04, 0x1e
        /*004a*/ 	.short	(.L_546 - .L_545)
.L_545:
        /*004c*/ 	.word	0x00000000
.L_546:


//--------------------- .nv.info._ZN5flash44flash_bwd_dq_dk_dv_loop_seqk_parallel_kernelI23Flash_bwd_kernel_traitsILi256ELi64ELi64ELi8ELi4ELi2ELi2ELb0ELb1EN7cutlass10bfloat16_tE19Flash_kernel_traitsILi256ELi64ELi64ELi8ES3_EELb0ELb0ELb1ELb0ELb0ELb0ELb0EEEvNS_16Flash_bwd_paramsE --------------------------
	.section	.nv.info._ZN5flash44flash_bwd_dq_dk_dv_loop_seqk_parallel_kernelI23Flash_bwd_kernel_traitsILi256ELi64ELi64ELi8ELi4ELi2ELi2ELb0ELb1EN7cutlass10bfloat16_tE19Flash_kernel_traitsILi256ELi64ELi64ELi8ES3_EELb0ELb0ELb1ELb0ELb0ELb0ELb0EEEvNS_16Flash_bwd_paramsE,"",@"SHT_CUDA_INFO"
	.sectionflags	@""
	.align	4


	//----- nvinfo : EIATTR_CUDA_API_VERSION
	.align		4
        /*0000*/ 	.byte	0x04, 0x37
        /*0002*/ 	.short	(.L_548 - .L_547)
.L_547:
        /*0004*/ 	.word	0x00000082


	//----- nvinfo : EIATTR_SW2861232_WAR
	.align		4
.L_548:
        /*0008*/ 	.byte	0x01, 0x35
	.zero		2


	//----- nvinfo : EIATTR_PARAM_CBANK
	.align		4
        /*000c*/ 	.byte	0x04, 0x0a
        /*000e*/ 	.short	(.L_550 - .L_549)
	.align		4
.L_549:
        /*0010*/ 	.word	index@(.nv.constant0._ZN5flash44flash_bwd_dq_dk_dv_loop_seqk_parallel_kernelI23Flash_bwd_kernel_traitsILi256ELi64ELi64ELi8ELi4ELi2ELi2ELb0ELb1EN7cutlass10bfloat16_tE19Flash_kernel_traitsILi256ELi64ELi64ELi8ES3_EELb0ELb0ELb1ELb0ELb0ELb0ELb0EEEvNS_16Flash_bwd_paramsE)
        /*0014*/ 	.short	0x0160
        /*0016*/ 	.short	0x0280


	//----- nvinfo : EIATTR_CBANK_PARAM_SIZE
	.align		4
.L_550:
        /*0018*/ 	.byte	0x03, 0x19
        /*001a*/ 	.short	0x0280


	//----- nvinfo : EIATTR_KPARAM_INFO
	.align		4
        /*001c*/ 	.byte	0x04, 0x17
        /*001e*/ 	.short	(.L_552 - .L_551)
.L_551:
        /*0020*/ 	.word	0x00000000
        /*0024*/ 	.short	0x0000
        /*0026*/ 	.short	0x0000
        /*0028*/ 	.byte	0x00, 0xf0, 0x01, 0x0a


	//----- nvinfo : EIATTR_MAXREG_COUNT
	.align		4
.L_552:
        /*002c*/ 	.byte	0x03, 0x1b
        /*002e*/ 	.short	0x00ff


	//----- nvinfo : EIATTR_NUM_BARRIERS
	.align		4
        /*0030*/ 	.byte	0x02, 0x4c
        /*0032*/ 	.byte	0x01
	.zero		1


	//----- nvinfo : EIATTR_MERCURY_ISA_VERSION
	.align		4
        /*0034*/ 	.byte	0x03, 0x5f
        /*0036*/ 	.short	0x0000


	//----- nvinfo : EIATTR_EXIT_INSTR_OFFSETS
	.align		4
        /*0038*/ 	.byte	0x04, 0x1c
        /*003a*/ 	.short	(.L_554 - .L_553)


	//   ....[0]....
.L_553:
        /*003c*/ 	.word	0x00000090


	//   ....[1]....
        /*0040*/ 	.word	0x0000a080


	//----- nvinfo : EIATTR_CTAIDZ_USED
	.align		4
.L_554:
        /*0044*/ 	.byte	0x01, 0x04
	.zero		2


	//----- nvinfo : EIATTR_CRS_STACK_SIZE
	.align		4
        /*0048*/ 	.byte	0x04, 0x1e
        /*004a*/ 	.short	(.L_556 - .L_555)
.L_555:
        /*004c*/ 	.word	0x00000000
.L_556:


//--------------------- .nv.info._ZN5flash44flash_bwd_dq_dk_dv_loop_seqk_parallel_kernelI23Flash_bwd_kernel_traitsILi256ELi64ELi64ELi8ELi4ELi2ELi2ELb0ELb1EN7cutlass10bfloat16_tE19Flash_kernel_traitsILi256ELi64ELi64ELi8ES3_EELb0ELb0ELb0ELb0ELb0ELb1ELb0EEEvNS_16Flash_bwd_paramsE --------------------------
	.section	.nv.info._ZN5flash44flash_bwd_dq_dk_dv_loop_seqk_parallel_kernelI23Flash_bwd_kernel_traitsILi256ELi64ELi64ELi8ELi4ELi2ELi2ELb0ELb1EN7cutlass10bfloat16_tE19Flash_kernel_traitsILi256ELi64ELi64ELi8ES3_EELb0ELb0ELb0ELb0ELb0ELb1ELb0EEEvNS_16Flash_bwd_paramsE,"",@"SHT_CUDA_INFO"
	.sectionflags	@""
	.align	4


	//----- nvinfo : EIATTR_CUDA_API_VERSION
	.align		4
        /*0000*/ 	.byte	0x04, 0x37
        /*0002*/ 	.short	(.L_558 - .L_557)
.L_557:
        /*0004*/ 	.word	0x00000082


	//----- nvinfo : EIATTR_SW2861232_WAR
	.align		4
.L_558:
        /*0008*/ 	.byte	0x01, 0x35
	.zero		2


	//----- nvinfo : EIATTR_PARAM_CBANK
	.align		4
        /*000c*/ 	.byte	0x04, 0x0a
        /*000e*/ 	.short	(.L_560 - .L_559)
	.align		4
.L_559:
        /*0010*/ 	.word	index@(.nv.constant0._ZN5flash44flash_bwd_dq_dk_dv_loop_seqk_parallel_kernelI23Flash_bwd_kernel_traitsILi256ELi64ELi64ELi8ELi4ELi2ELi2ELb0ELb1EN7cutlass10bfloat16_tE19Flash_kernel_traitsILi256ELi64ELi64ELi8ES3_EELb0ELb0ELb0ELb0ELb0ELb1ELb0EEEvNS_16Flash_bwd_paramsE)
        /*0014*/ 	.short	0x0160
        /*0016*/ 	.short	0x0280


	//----- nvinfo : EIATTR_CBANK_PARAM_SIZE
	.align		4
.L_560:
        /*0018*/ 	.byte	0x03, 0x19
        /*001a*/ 	.short	0x0280


	//----- nvinfo : EIATTR_KPARAM_INFO
	.align		4
        /*001c*/ 	.byte	0x04, 0x17
        /*001e*/ 	.short	(.L_562 - .L_561)
.L_561:
        /*0020*/ 	.word	0x00000000
        /*0024*/ 	.short	0x0000
        /*0026*/ 	.short	0x0000
        /*0028*/ 	.byte	0x00, 0xf0, 0x01, 0x0a


	//----- nvinfo : EIATTR_MAXREG_COUNT
	.align		4
.L_562:
        /*002c*/ 	.byte	0x03, 0x1b
        /*002e*/ 	.short	0x00ff


	//----- nvinfo : EIATTR_NUM_BARRIERS
	.align		4
        /*0030*/ 	.byte	0x02, 0x4c
        /*0032*/ 	.byte	0x01
	.zero		1


	//----- nvinfo : EIATTR_MERCURY_ISA_VERSION
	.align		4
        /*0034*/ 	.byte	0x03, 0x5f
        /*0036*/ 	.short	0x0000


	//----- nvinfo : EIATTR_EXIT_INSTR_OFFSETS
	.align		4
        /*0038*/ 	.byte	0x04, 0x1c
        /*003a*/ 	.short	(.L_564 - .L_563)


	//   ....[0]....
.L_563:
        /*003c*/ 	.word	0x00000090


	//   ....[1]....
        /*0040*/ 	.word	0x00008550


	//----- nvinfo : EIATTR_CTAIDZ_USED
	.align		4
.L_564:
        /*0044*/ 	.byte	0x01, 0x04
	.zero		2


	//----- nvinfo : EIATTR_CRS_STACK_SIZE
	.align		4
        /*0048*/ 	.byte	0x04, 0x1e
        /*004a*/ 	.short	(.L_566 - .L_565)
.L_565:
        /*004c*/ 	.word	0x00000000
.L_566:


//--------------------- .nv.info._ZN5flash44flash_bwd_dq_dk_dv_loop_seqk_parallel_kernelI23Flash_bwd_kernel_traitsILi256ELi64ELi64ELi8ELi4ELi2ELi2ELb0ELb1EN7cutlass10bfloat16_tE19Flash_kernel_traitsILi256ELi64ELi64ELi8ES3_EELb0ELb0ELb0ELb1ELb0ELb0ELb0EEEvNS_16Flash_bwd_paramsE --------------------------
	.section	.nv.info._ZN5flash44flash_bwd_dq_dk_dv_loop_seqk_parallel_kernelI23Flash_bwd_kernel_traitsILi256ELi64ELi64ELi8ELi4ELi2ELi2ELb0ELb1EN7cutlass10bfloat16_tE19Flash_kernel_traitsILi256ELi64ELi64ELi8ES3_EELb0ELb0ELb0ELb1ELb0ELb0ELb0EEEvNS_16Flash_bwd_paramsE,"",@"SHT_CUDA_INFO"
	.sectionflags	@""
	.align	4


	//----- nvinfo : EIATTR_CUDA_API_VERSION
	.align		4
        /*0000*/ 	.byte	0x04, 0x37
        /*0002*/ 	.short	(.L_568 - .L_567)
.L_567:
        /*0004*/ 	.word	0x00000082


	//----- nvinfo : EIATTR_SW2861232_WAR
	.align		4
.L_568:
        /*0008*/ 	.byte	0x01, 0x35
	.zero		2


	//----- nvinfo : EIATTR_PARAM_CBANK
	.align		4
        /*000c*/ 	.byte	0x04, 0x0a
        /*000e*/ 	.short	(.L_570 - .L_569)
	.align		4
.L_569:
        /*0010*/ 	.word	index@(.nv.constant0._ZN5flash44flash_bwd_dq_dk_dv_loop_seqk_parallel_kernelI23Flash_bwd_kernel_traitsILi256ELi64ELi64ELi8ELi4ELi2ELi2ELb0ELb1EN7cutlass10bfloat16_tE19Flash_kernel_traitsILi256ELi64ELi64ELi8ES3_EELb0ELb0ELb0ELb1ELb0ELb0ELb0EEEvNS_16Flash_bwd_paramsE)
        /*0014*/ 	.short	0x0160
        /*0016*/ 	.short	0x0280


	//----- nvinfo : EIATTR_CBANK_PARAM_SIZE
	.align		4
.L_570:
        /*0018*/ 	.byte	0x03, 0x19
        /*001a*/ 	.short	0x0280


	//----- nvinfo : EIATTR_KPARAM_INFO
	.align		4
        /*001c*/ 	.byte	0x04, 0x17
        /*001e*/ 	.short	(.L_572 - .L_571)
.L_571:
        /*0020*/ 	.word	0x00000000
        /*0024*/ 	.short	0x0000
        /*0026*/ 	.short	0x0000
        /*0028*/ 	.byte	0x00, 0xf0, 0x01, 0x0a


	//----- nvinfo : EIATTR_MAXREG_COUNT
	.align		4
.L_572:
        /*002c*/ 	.byte	0x03, 0x1b
        /*002e*/ 	.short	0x00ff


	//----- nvinfo : EIATTR_NUM_BARRIERS
	.align		4
        /*0030*/ 	.byte	0x02, 0x4c
        /*0032*/ 	.byte	0x01
	.zero		1


	//----- nvinfo : EIATTR_MERCURY_ISA_VERSION
	.align		4
        /*0034*/ 	.byte	0x03, 0x5f
        /*0036*/ 	.short	0x0000


	//----- nvinfo : EIATTR_EXIT_INSTR_OFFSETS
	.align		4
        /*0038*/ 	.byte	0x04, 0x1c
        /*003a*/ 	.short	(.L_574 - .L_573)


	//   ....[0]....
.L_573:
        /*003c*/ 	.word	0x00000090


	//   ....[1]....
        /*0040*/ 	.word	0x0000a330


	//----- nvinfo : EIATTR_CTAIDZ_USED
	.align		4
.L_574:
        /*0044*/ 	.byte	0x01, 0x04
	.zero		2


	//----- nvinfo : EIATTR_CRS_STACK_SIZE
	.align		4
        /*0048*/ 	.byte	0x04, 0x1e
        /*004a*/ 	.short	(.L_576 - .L_575)
.L_575:
        /*004c*/ 	.word	0x00000000
.L_576:


//--------------------- .nv.info._ZN5flash44flash_bwd_dq_dk_dv_loop_seqk_parallel_kernelI23Flash_bwd_kernel_traitsILi256ELi64ELi64ELi8ELi4ELi2ELi2ELb0ELb1EN7cutlass10bfloat16_tE19Flash_kernel_traitsILi256ELi64ELi64ELi8ES3_EELb0ELb0ELb1ELb0ELb0ELb1ELb0EEEvNS_16Flash_bwd_paramsE --------------------------
	.section	.nv.info._ZN5flash44flash_bwd_dq_dk_dv_loop_seqk_parallel_kernelI23Flash_bwd_kernel_traitsILi256ELi64ELi64ELi8ELi4ELi2ELi2ELb0ELb1EN7cutlass10bfloat16_tE19Flash_kernel_traitsILi256ELi64ELi64ELi8ES3_EELb0ELb0ELb1ELb0ELb0ELb1ELb0EEEvNS_16Flash_bwd_paramsE,"",@"SHT_CUDA_INFO"
	.sectionflags	@""
	.align	4


	//----- nvinfo : EIATTR_CUDA_API_VERSION
	.align		4
        /*0000*/ 	.byte	0x04, 0x37
        /*0002*/ 	.short	(.L_578 - .L_577)
.L_577:
        /*0004*/ 	.word	0x00000082


	//----- nvinfo : EIATTR_SW2861232_WAR
	.align		4
.L_578:
        /*0008*/ 	.byte	0x01, 0x35
	.zero		2


	//----- nvinfo : EIATTR_PARAM_CBANK
	.align		4
        /*000c*/ 	.byte	0x04, 0x0a
        /*000e*/ 	.short	(.L_580 - .L_579)
	.align		4
.L_579:
        /*0010*/ 	.word	index@(.nv.constant0._ZN5flash44flash_bwd_dq_dk_dv_loop_seqk_parallel_kernelI23Flash_bwd_kernel_traitsILi256ELi64ELi64ELi8ELi4ELi2ELi2ELb0ELb1EN7cutlass10bfloat16_tE19Flash_kernel_traitsILi256ELi64ELi64ELi8ES3_EELb0ELb0ELb1ELb0ELb0ELb1ELb0EEEvNS_16Flash_bwd_paramsE)
        /*0014*/ 	.short	0x0160
        /*0016*/ 	.short	0x0280


	//----- nvinfo : EIATTR_CBANK_PARAM_SIZE
	.align		4
.L_580:
        /*0018*/ 	.byte	0x03, 0x19
        /*001a*/ 	.short	0x0280


	//----- nvinfo : EIATTR_KPARAM_INFO
	.align		4
        /*001c*/ 	.byte	0x04, 0x17
        /*001e*/ 	.short	(.L_582 - .L_581)
.L_581:
        /*0020*/ 	.word	0x00000000
        /*0024*/ 	.short	0x0000
        /*0026*/ 	.short	0x0000
        /*0028*/ 	.byte	0x00, 0xf0, 0x01, 0x0a


	//----- nvinfo : EIATTR_MAXREG_COUNT
	.align		4
.L_582:
        /*002c*/ 	.byte	0x03, 0x1b
        /*002e*/ 	.short	0x00ff


	//----- nvinfo : EIATTR_NUM_BARRIERS
	.align		4
        /*0030*/ 	.byte	0x02, 0x4c
        /*0032*/ 	.byte	0x01
	.zero		1


	//----- nvinfo : EIATTR_MERCURY_ISA_VERSION
	.align		4
        /*0034*/ 	.byte	0x03, 0x5f
        /*0036*/ 	.short	0x0000


	//----- nvinfo : EIATTR_EXIT_INSTR_OFFSETS
	.align		4
        /*0038*/ 	.byte	0x04, 0x1c
        /*003a*/ 	.short	(.L_584 - .L_583)


	//   ....[0]....
.L_583:
        /*003c*/ 	.word	0x00000090


	//   ....[1]....
        /*0040*/ 	.word	0x00008730


	//----- nvinfo : EIATTR_CTAIDZ_USED
	.align		4
.L_584:
        /*0044*/ 	.byte	0x01, 0x04
	.zero		2


	//----- nvinfo : EIATTR_CRS_STACK_SIZE
	.align		4
        /*0048*/ 	.byte	0x04, 0x1e
        /*004a*/ 	.short	(.L_586 - .L_585)
.L_585:
        /*004c*/ 	.word	0x00000000
.L_586:


//--------------------- .nv.info._ZN5flash44flash_bwd_dq_dk_dv_loop_seqk_parallel_kernelI23Flash_bwd_kernel_traitsILi256ELi64ELi64ELi8ELi4ELi2ELi2ELb0ELb1EN7cutlass10bfloat16_tE19Flash_kernel_traitsILi256ELi64ELi64ELi8ES3_EELb0ELb0ELb1ELb1ELb0ELb0ELb0EEEvNS_16Flash_bwd_paramsE --------------------------
	.section	.nv.info._ZN5flash44flash_bwd_dq_dk_dv_loop_seqk_parallel_kernelI23Flash_bwd_kernel_traitsILi256ELi64ELi64ELi8ELi4ELi2ELi2ELb0ELb1EN7cutlass10bfloat16_tE19Flash_kernel_traitsILi256ELi64ELi64ELi8ES3_EELb0ELb0ELb1ELb1ELb0ELb0ELb0EEEvNS_16Flash_bwd_paramsE,"",@"SHT_CUDA_INFO"
	.sectionflags	@""
	.align	4


	//----- nvinfo : EIATTR_CUDA_API_VERSION
	.align		4
        /*0000*/ 	.byte	0x04, 0x37
        /*0002*/ 	.short	(.L_588 - .L_587)
.L_587:
        /*0004*/ 	.word	0x00000082


	//----- nvinfo : EIATTR_SW2861232_WAR
	.align		4
.L_588:
        /*0008*/ 	.byte	0x01, 0x35
	.zero		2


	//----- nvinfo : EIATTR_PARAM_CBANK
	.align		4
        /*000c*/ 	.byte	0x04, 0x0a
        /*000e*/ 	.short	(.L_590 - .L_589)
	.align		4
.L_589:
        /*0010*/ 	.word	index@(.nv.constant0._ZN5flash44flash_bwd_dq_dk_dv_loop_seqk_parallel_kernelI23Flash_bwd_kernel_traitsILi256ELi64ELi64ELi8ELi4ELi2ELi2ELb0ELb1EN7cutlass10bfloat16_tE19Flash_kernel_traitsILi256ELi64ELi64ELi8ES3_EELb0ELb0ELb1ELb1ELb0ELb0ELb0EEEvNS_16Flash_bwd_paramsE)
        /*0014*/ 	.short	0x0160
        /*0016*/ 	.short	0x0280


	//----- nvinfo : EIATTR_CBANK_PARAM_SIZE
	.align		4
.L_590:
        /*0018*/ 	.byte	0x03, 0x19
        /*001a*/ 	.short	0x0280


	//----- nvinfo : EIATTR_KPARAM_INFO
	.align		4
        /*001c*/ 	.byte	0x04, 0x17
        /*001e*/ 	.short	(.L_592 - .L_591)
.L_591:
        /*0020*/ 	.word	0x00000000
        /*0024*/ 	.short	0x0000
        /*0026*/ 	.short	0x0000
        /*0028*/ 	.byte	0x00, 0xf0, 0x01, 0x0a


	//----- nvinfo : EIATTR_MAXREG_COUNT
	.align		4
.L_592:
        /*002c*/ 	.byte	0x03, 0x1b
        /*002e*/ 	.short	0x00ff


	//----- nvinfo : EIATTR_NUM_BARRIERS
	.align		4
        /*0030*/ 	.byte	0x02, 0x4c
        /*0032*/ 	.byte	0x01
	.zero		1


	//----- nvinfo : EIATTR_MERCURY_ISA_VERSION
	.align		4
        /*0034*/ 	.byte	0x03, 0x5f
        /*0036*/ 	.short	0x0000


	//----- nvinfo : EIATTR_EXIT_INSTR_OFFSETS
	.align		4
        /*0038*/ 	.byte	0x04, 0x1c
        /*003a*/ 	.short	(.L_594 - .L_593)


	//   ....[0]....
.L_593:
        /*003c*/ 	.word	0x00000090


	//   ....[1]....
        /*0040*/ 	.word	0x0000a550


	//----- nvinfo : EIATTR_CTAIDZ_USED
	.align		4
.L_594:
        /*0044*/ 	.byte	0x01, 0x04
	.zero		2


	//----- nvinfo : EIATTR_CRS_STACK_SIZE
	.align		4
        /*0048*/ 	.byte	0x04, 0x1e
        /*004a*/ 	.short	(.L_596 - .L_595)
.L_595:
        /*004c*/ 	.word	0x00000000
.L_596:


//--------------------- .nv.info._ZN5flash44flash_bwd_dq_dk_dv_loop_seqk_parallel_kernelI23Flash_bwd_kernel_traitsILi256ELi64ELi64ELi8ELi4ELi2ELi2ELb0ELb0EN7cutlass10bfloat16_tE19Flash_kernel_traitsILi256ELi64ELi64ELi8ES3_EELb0ELb0ELb0ELb0ELb0ELb0ELb0EEEvNS_16Flash_bwd_paramsE --------------------------
	.section	.nv.info._ZN5flash44flash_bwd_dq_dk_dv_loop_seqk_parallel_kernelI23Flash_bwd_kernel_traitsILi256ELi64ELi64ELi8ELi4ELi2ELi2ELb0ELb0EN7cutlass10bfloat16_tE19Flash_kernel_traitsILi256ELi64ELi64ELi8ES3_EELb0ELb0ELb0ELb0ELb0ELb0ELb0EEEvNS_16Flash_bwd_paramsE,"",@"SHT_CUDA_INFO"
	.sectionflags	@""
	.align	4


	//----- nvinfo : EIATTR_CUDA_API_VERSION
	.align		4
        /*0000*/ 	.byte	0x04, 0x37
        /*0002*/ 	.short	(.L_598 - .L_597)
.L_597:
        /*0004*/ 	.word	0x00000082


	//----- nvinfo : EIATTR_SW2861232_WAR
	.align		4
.L_598:
        /*0008*/ 	.byte	0x01, 0x35
	.zero		2


	//----- nvinfo : EIATTR_PARAM_CBANK
	.align		4
        /*000c*/ 	.byte	0x04, 0x0a
        /*000e*/ 	.short	(.L_600 - .L_599)
	.align		4
.L_599:
        /*0010*/ 	.word	index@(.nv.constant0._ZN5flash44flash_bwd_dq_dk_dv_loop_seqk_parallel_kernelI23Flash_bwd_kernel_traitsILi256ELi64ELi64ELi8ELi4ELi2ELi2ELb0ELb0EN7cutlass10bfloat16_tE19Flash_kernel_traitsILi256ELi64ELi64ELi8ES3_EELb0ELb0ELb0ELb0ELb0ELb0ELb0EEEvNS_16Flash_bwd_paramsE)
        /*0014*/ 	.short	0x0160
        /*0016*/ 	.short	0x0280


	//----- nvinfo : EIATTR_CBANK_PARAM_SIZE
	.align		4
.L_600:
        /*0018*/ 	.byte	0x03, 0x19
        /*001a*/ 	.short	0x0280


	//----- nvinfo : EIATTR_KPARAM_INFO
	.align		4
        /*001c*/ 	.byte	0x04, 0x17
        /*001e*/ 	.short	(.L_602 - .L_601)
.L_601:
        /*0020*/ 	.word	0x00000000
        /*0024*/ 	.short	0x0000
        /*0026*/ 	.short	0x0000
        /*0028*/ 	.byte	0x00, 0xf0, 0x01, 0x0a


	//----- nvinfo : EIATTR_MAXREG_COUNT
	.align		4
.L_602:
        /*002c*/ 	.byte	0x03, 0x1b
        /*002e*/ 	.short	0x00ff


	//----- nvinfo : EIATTR_NUM_BARRIERS
	.align		4
        /*0030*/ 	.byte	0x02, 0x4c
        /*0032*/ 	.byte	0x01
	.zero		1


	//----- nvinfo : EIATTR_ANNOTATIONS
	.align		4
        /*0034*/ 	.byte	0x04, 0x55
        /*0036*/ 	.short	(.L_604 - .L_603)


	//   ....[0]....
.L_603:
        /*0038*/ 	.word	0x00000001
        /*003c*/ 	.byte	0xb0, 0x07, 0x00, 0x00, 0x01, 0x00, 0x00, 0x00, 0xf0, 0x08, 0x00, 0x00, 0x01, 0x00, 0x00, 0x00
        /* <DEDUP_REMOVED lines=22> */
        /*01ac*/ 	.byte	0xd0, 0x9d, 0x00, 0x00


	//----- nvinfo : EIATTR_MERCURY_ISA_VERSION
	.align		4
.L_604:
        /*01b0*/ 	.byte	0x03, 0x5f
        /*01b2*/ 	.short	0x0000


	//----- nvinfo : EIATTR_EXIT_INSTR_OFFSETS
	.align		4
        /*01b4*/ 	.byte	0x04, 0x1c
        /*01b6*/ 	.short	(.L_606 - .L_605)


	//   ....[0]....
.L_605:
        /*01b8*/ 	.word	0x000000a0


	//   ....[1]....
        /*01bc*/ 	.word	0x0000b120


	//----- nvinfo : EIATTR_CTAIDZ_USED
	.align		4
.L_606:
        /*01c0*/ 	.byte	0x01, 0x04
	.zero		2


	//----- nvinfo : EIATTR_CRS_STACK_SIZE
	.align		4
        /*01c4*/ 	.byte	0x04, 0x1e
        /*01c6*/ 	.short	(.L_608 - .L_607)
.L_607:
        /*01c8*/ 	.word	0x00000000
.L_608:


//--------------------- .nv.info._ZN5flash44flash_bwd_dq_dk_dv_loop_seqk_parallel_kernelI23Flash_bwd_kernel_traitsILi256ELi64ELi64ELi8ELi4ELi2ELi2ELb0ELb0EN7cutlass10bfloat16_tE19Flash_kernel_traitsILi256ELi64ELi64ELi8ES3_EELb0ELb0ELb1ELb0ELb0ELb0ELb0EEEvNS_16Flash_bwd_paramsE --------------------------
	.section	.nv.info._ZN5flash44flash_bwd_dq_dk_dv_loop_seqk_parallel_kernelI23Flash_bwd_kernel_traitsILi256ELi64ELi64ELi8ELi4ELi2ELi2ELb0ELb0EN7cutlass10bfloat16_tE19Flash_kernel_traitsILi256ELi64ELi64ELi8ES3_EELb0ELb0ELb1ELb0ELb0ELb0ELb0EEEvNS_16Flash_bwd_paramsE,"",@"SHT_CUDA_INFO"
	.sectionflags	@""
	.align	4


	//----- nvinfo : EIATTR_CUDA_API_VERSION
	.align		4
        /*0000*/ 	.byte	0x04, 0x37
        /*0002*/ 	.short	(.L_610 - .L_609)
.L_609:
        /*0004*/ 	.word	0x00000082


	//----- nvinfo : EIATTR_SW2861232_WAR
	.align		4
.L_610:
        /*0008*/ 	.byte	0x01, 0x35
	.zero		2


	//----- nvinfo : EIATTR_PARAM_CBANK
	.align		4
        /*000c*/ 	.byte	0x04, 0x0a
        /*000e*/ 	.short	(.L_612 - .L_611)
	.align		4
.L_611:
        /*0010*/ 	.word	index@(.nv.constant0._ZN5flash44flash_bwd_dq_dk_dv_loop_seqk_parallel_kernelI23Flash_bwd_kernel_traitsILi256ELi64ELi64ELi8ELi4ELi2ELi2ELb0ELb0EN7cutlass10bfloat16_tE19Flash_kernel_traitsILi256ELi64ELi64ELi8ES3_EELb0ELb0ELb1ELb0ELb0ELb0ELb0EEEvNS_16Flash_bwd_paramsE)
        /*0014*/ 	.short	0x0160
        /*0016*/ 	.short	0x0280


	//----- nvinfo : EIATTR_CBANK_PARAM_SIZE
	.align		4
.L_612:
        /*0018*/ 	.byte	0x03, 0x19
        /*001a*/ 	.short	0x0280


	//----- nvinfo : EIATTR_KPARAM_INFO
	.align		4
        /*001c*/ 	.byte	0x04, 0x17
        /*001e*/ 	.short	(.L_614 - .L_613)
.L_613:
        /*0020*/ 	.word	0x00000000
        /*0024*/ 	.short	0x0000
        /*0026*/ 	.short	0x0000
        /*0028*/ 	.byte	0x00, 0xf0, 0x01, 0x0a


	//----- nvinfo : EIATTR_MAXREG_COUNT
	.align		4
.L_614:
        /*002c*/ 	.byte	0x03, 0x1b
        /*002e*/ 	.short	0x00ff


	//----- nvinfo : EIATTR_NUM_BARRIERS
	.align		4
        /*0030*/ 	.byte	0x02, 0x4c
        /*0032*/ 	.byte	0x01
	.zero		1


	//----- nvinfo : EIATTR_ANNOTATIONS
	.align		4
        /*0034*/ 	.byte	0x04, 0x55
        /*0036*/ 	.short	(.L_616 - .L_615)


	//   ....[0]....
.L_615:
        /*0038*/ 	.word	0x00000001
        /*003c*/ 	.byte	0x00, 0x08, 0x00, 0x00, 0x01, 0x00, 0x00, 0x00, 0x20, 0x09, 0x00, 0x00, 0x01, 0x00, 0x00, 0x00
        /*004c*/ 	.byte	0xa0, 0x0a, 0x00, 0x00, 0x01, 0x00, 0x00, 0x00, 0x60, 0x27, 0x00, 0x00, 0x01, 0x00, 0x00, 0x00
        /*005c*/ 	.byte	0x10, 0x37, 0x00, 0x00, 0x01, 0x00, 0x00, 0x00, 0x50, 0x55, 0x00, 0x00, 0x01, 0x00, 0x00, 0x00
        /*006c*/ 	.byte	0x80, 0x55, 0x00, 0x00, 0x01, 0x00, 0x00, 0x00, 0xc0, 0x9f, 0x00, 0x00


	//----- nvinfo : EIATTR_MERCURY_ISA_VERSION
	.align		4
.L_616:
        /*0078*/ 	.byte	0x03, 0x5f
        /*007a*/ 	.short	0x0000


	//----- nvinfo : EIATTR_EXIT_INSTR_OFFSETS
	.align		4
        /*007c*/ 	.byte	0x04, 0x1c
        /*007e*/ 	.short	(.L_618 - .L_617)


	//   ....[0]....
.L_617:
        /*0080*/ 	.word	0x000000a0


	//   ....[1]....
        /*0084*/ 	.word	0x0000a940


	//----- nvinfo : EIATTR_CTAIDZ_USED
	.align		4
.L_618:
        /*0088*/ 	.byte	0x01, 0x04
	.zero		2


	//----- nvinfo : EIATTR_CRS_STACK_SIZE
	.align		4
        /*008c*/ 	.byte	0x04, 0x1e
        /*008e*/ 	.short	(.L_620 - .L_619)
.L_619:
        /*0090*/ 	.word	0x00000000
.L_620:


//--------------------- .nv.info._ZN5flash44flash_bwd_dq_dk_dv_loop_seqk_parallel_kernelI23Flash_bwd_kernel_traitsILi256ELi64ELi64ELi8ELi4ELi2ELi2ELb0ELb0EN7cutlass10bfloat16_tE19Flash_kernel_traitsILi256ELi64ELi64ELi8ES3_EELb0ELb0ELb0ELb0ELb0ELb1ELb0EEEvNS_16Flash_bwd_paramsE --------------------------
	.section	.nv.info._ZN5flash44flash_bwd_dq_dk_dv_loop_seqk_parallel_kernelI23Flash_bwd_kernel_traitsILi256ELi64ELi64ELi8ELi4ELi2ELi2ELb0ELb0EN7cutlass10bfloat16_tE19Flash_kernel_traitsILi256ELi64ELi64ELi8ES3_EELb0ELb0ELb0ELb0ELb0ELb1ELb0EEEvNS_16Flash_bwd_paramsE,"",@"SHT_CUDA_INFO"
	.sectionflags	@""
	.align	4


	//----- nvinfo : EIATTR_CUDA_API_VERSION
	.align		4
        /*0000*/ 	.byte	0x04, 0x37
        /*0002*/ 	.short	(.L_622 - .L_621)
.L_621:
        /*0004*/ 	.word	0x00000082


	//----- nvinfo : EIATTR_SW2861232_WAR
	.align		4
.L_622:
        /*0008*/ 	.byte	0x01, 0x35
	.zero		2


	//----- nvinfo : EIATTR_PARAM_CBANK
	.align		4
        /*000c*/ 	.byte	0x04, 0x0a
        /*000e*/ 	.short	(.L_624 - .L_623)
	.align		4
.L_623:
        /*0010*/ 	.word	index@(.nv.constant0._ZN5flash44flash_bwd_dq_dk_dv_loop_seqk_parallel_kernelI23Flash_bwd_kernel_traitsILi256ELi64ELi64ELi8ELi4ELi2ELi2ELb0ELb0EN7cutlass10bfloat16_tE19Flash_kernel_traitsILi256ELi64ELi64ELi8ES3_EELb0ELb0ELb0ELb0ELb0ELb1ELb0EEEvNS_16Flash_bwd_paramsE)
        /*0014*/ 	.short	0x0160
        /*0016*/ 	.short	0x0280


	//----- nvinfo : EIATTR_CBANK_PARAM_SIZE
	.align		4
.L_624:
        /*0018*/ 	.byte	0x03, 0x19
        /*001a*/ 	.short	0x0280


	//----- nvinfo : EIATTR_KPARAM_INFO
	.align		4
        /*001c*/ 	.byte	0x04, 0x17
        /*001e*/ 	.short	(.L_626 - .L_625)
.L_625:
        /*0020*/ 	.word	0x00000000
        /*0024*/ 	.short	0x0000
        /*0026*/ 	.short	0x0000
        /*0028*/ 	.byte	0x00, 0xf0, 0x01, 0x0a


	//----- nvinfo : EIATTR_MAXREG_COUNT
	.align		4
.L_626:
        /*002c*/ 	.byte	0x03, 0x1b
        /*002e*/ 	.short	0x00ff


	//----- nvinfo : EIATTR_NUM_BARRIERS
	.align		4
        /*0030*/ 	.byte	0x02, 0x4c
        /*0032*/ 	.byte	0x01
	.zero		1


	//----- nvinfo : EIATTR_ANNOTATIONS
	.align		4
        /*0034*/ 	.byte	0x04, 0x55
        /*0036*/ 	.short	(.L_628 - .L_627)


	//   ....[0]....
.L_627:
        /* <DEDUP_REMOVED lines=22> */
        /*018c*/ 	.byte	0xf0, 0x82, 0x00, 0x00, 0x01, 0x00, 0x00, 0x00, 0xe0, 0x8c, 0x00, 0x00


	//----- nvinfo : EIATTR_MERCURY_ISA_VERSION
	.align		4
.L_628:
        /*0198*/ 	.byte	0x03, 0x5f
        /*019a*/ 	.short	0x0000


	//----- nvinfo : EIATTR_EXIT_INSTR_OFFSETS
	.align		4
        /*019c*/ 	.byte	0x04, 0x1c
        /*019e*/ 	.short	(.L_630 - .L_629)


	//   ....[0]....
.L_629:
        /*01a0*/ 	.word	0x000000a0


	//   ....[1]....
        /*01a4*/ 	.word	0x000093e0


	//----- nvinfo : EIATTR_CTAIDZ_USED
	.align		4
.L_630:
        /*01a8*/ 	.byte	0x01, 0x04
	.zero		2


	//----- nvinfo : EIATTR_CRS_STACK_SIZE
	.align		4
        /*01ac*/ 	.byte	0x04, 0x1e
        /*01ae*/ 	.short	(.L_632 - .L_631)
.L_631:
        /*01b0*/ 	.word	0x00000000
.L_632:


//--------------------- .nv.info._ZN5flash44flash_bwd_dq_dk_dv_loop_seqk_parallel_kernelI23Flash_bwd_kernel_traitsILi256ELi64ELi64ELi8ELi4ELi2ELi2ELb0ELb0EN7cutlass10bfloat16_tE19Flash_kernel_traitsILi256ELi64ELi64ELi8ES3_EELb0ELb0ELb0ELb1ELb0ELb0ELb0EEEvNS_16Flash_bwd_paramsE --------------------------
	.section	.nv.info._ZN5flash44flash_bwd_dq_dk_dv_loop_seqk_parallel_kernelI23Flash_bwd_kernel_traitsILi256ELi64ELi64ELi8ELi4ELi2ELi2ELb0ELb0EN7cutlass10bfloat16_tE19Flash_kernel_traitsILi256ELi64ELi64ELi8ES3_EELb0ELb0ELb0ELb1ELb0ELb0ELb0EEEvNS_16Flash_bwd_paramsE,"",@"SHT_CUDA_INFO"
	.sectionflags	@""
	.align	4


	//----- nvinfo : EIATTR_CUDA_API_VERSION
	.align		4
        /*0000*/ 	.byte	0x04, 0x37
        /*0002*/ 	.short	(.L_634 - .L_633)
.L_633:
        /*0004*/ 	.word	0x00000082


	//----- nvinfo : EIATTR_SW2861232_WAR
	.align		4
.L_634:
        /*0008*/ 	.byte	0x01, 0x35
	.zero		2


	//----- nvinfo : EIATTR_PARAM_CBANK
	.align		4
        /*000c*/ 	.byte	0x04, 0x0a
        /*000e*/ 	.short	(.L_636 - .L_635)
	.align		4
.L_635:
        /*0010*/ 	.word	index@(.nv.constant0._ZN5flash44flash_bwd_dq_dk_dv_loop_seqk_parallel_kernelI23Flash_bwd_kernel_traitsILi256ELi64ELi64ELi8ELi4ELi2ELi2ELb0ELb0EN7cutlass10bfloat16_tE19Flash_kernel_traitsILi256ELi64ELi64ELi8ES3_EELb0ELb0ELb0ELb1ELb0ELb0ELb0EEEvNS_16Flash_bwd_paramsE)
        /*0014*/ 	.short	0x0160
        /*0016*/ 	.short	0x0280


	//----- nvinfo : EIATTR_CBANK_PARAM_SIZE
	.align		4
.L_636:
        /*0018*/ 	.byte	0x03, 0x19
        /*001a*/ 	.short	0x0280


	//----- nvinfo : EIATTR_KPARAM_INFO
	.align		4
        /*001c*/ 	.byte	0x04, 0x17
        /*001e*/ 	.short	(.L_638 - .L_637)
.L_637:
        /*0020*/ 	.word	0x00000000
        /*0024*/ 	.short	0x0000
        /*0026*/ 	.short	0x0000
        /*0028*/ 	.byte	0x00, 0xf0, 0x01, 0x0a


	//----- nvinfo : EIATTR_MAXREG_COUNT
	.align		4
.L_638:
        /*002c*/ 	.byte	0x03, 0x1b
        /*002e*/ 	.short	0x00ff


	//----- nvinfo : EIATTR_NUM_BARRIERS
	.align		4
        /*0030*/ 	.byte	0x02, 0x4c
        /*0032*/ 	.byte	0x01
	.zero		1


	//----- nvinfo : EIATTR_ANNOTATIONS
	.align		4
        /*0034*/ 	.byte	0x04, 0x55
        /*0036*/ 	.short	(.L_640 - .L_639)


	//   ....[0]....
.L_639:
        /* <DEDUP_REMOVED lines=26> */


	//----- nvinfo : EIATTR_MERCURY_ISA_VERSION
	.align		4
.L_640:
        /*01c8*/ 	.byte	0x03, 0x5f
        /*01ca*/ 	.short	0x0000


	//----- nvinfo : EIATTR_EXIT_INSTR_OFFSETS
	.align		4
        /*01cc*/ 	.byte	0x04, 0x1c
        /*01ce*/ 	.short	(.L_642 - .L_641)


	//   ....[0]....
.L_641:
        /*01d0*/ 	.word	0x000000a0


	//   ....[1]....
        /*01d4*/ 	.word	0x0000b640


	//----- nvinfo : EIATTR_CTAIDZ_USED
	.align		4
.L_642:
        /*01d8*/ 	.byte	0x01, 0x04
	.zero		2


	//----- nvinfo : EIATTR_CRS_STACK_SIZE
	.align		4
        /*01dc*/ 	.byte	0x04, 0x1e
        /*01de*/ 	.short	(.L_644 - .L_643)
.L_643:
        /*01e0*/ 	.word	0x00000000
.L_644:


//--------------------- .nv.info._ZN5flash44flash_bwd_dq_dk_dv_loop_seqk_parallel_kernelI23Flash_bwd_kernel_traitsILi256ELi64ELi64ELi8ELi4ELi2ELi2ELb0ELb0EN7cutlass10bfloat16_tE19Flash_kernel_traitsILi256ELi64ELi64ELi8ES3_EELb0ELb0ELb1ELb0ELb0ELb1ELb0EEEvNS_16Flash_bwd_paramsE --------------------------
	.section	.nv.info._ZN5flash44flash_bwd_dq_dk_dv_loop_seqk_parallel_kernelI23Flash_bwd_kernel_traitsILi256ELi64ELi64ELi8ELi4ELi2ELi2ELb0ELb0EN7cutlass10bfloat16_tE19Flash_kernel_traitsILi256ELi64ELi64ELi8ES3_EELb0ELb0ELb1ELb0ELb0ELb1ELb0EEEvNS_16Flash_bwd_paramsE,"",@"SHT_CUDA_INFO"
	.sectionflags	@""
	.align	4


	//----- nvinfo : EIATTR_CUDA_API_VERSION
	.align		4
        /*0000*/ 	.byte	0x04, 0x37
        /*0002*/ 	.short	(.L_646 - .L_645)
.L_645:
        /*0004*/ 	.word	0x00000082


	//----- nvinfo : EIATTR_SW2861232_WAR
	.align		4
.L_646:
        /*0008*/ 	.byte	0x01, 0x35
	.zero		2


	//----- nvinfo : EIATTR_PARAM_CBANK
	.align		4
        /*000c*/ 	.byte	0x04, 0x0a
        /*000e*/ 	.short	(.L_648 - .L_647)
	.align		4
.L_647:
        /*0010*/ 	.word	index@(.nv.constant0._ZN5flash44flash_bwd_dq_dk_dv_loop_seqk_parallel_kernelI23Flash_bwd_kernel_traitsILi256ELi64ELi64ELi8ELi4ELi2ELi2ELb0ELb0EN7cutlass10bfloat16_tE19Flash_kernel_traitsILi256ELi64ELi64ELi8ES3_EELb0ELb0ELb1ELb0ELb0ELb1ELb0EEEvNS_16Flash_bwd_paramsE)
        /*0014*/ 	.short	0x0160
        /*0016*/ 	.short	0x0280


	//----- nvinfo : EIATTR_CBANK_PARAM_SIZE
	.align		4
.L_648:
        /*0018*/ 	.byte	0x03, 0x19
        /*001a*/ 	.short	0x0280


	//----- nvinfo : EIATTR_KPARAM_INFO
	.align		4
        /*001c*/ 	.byte	0x04, 0x17
        /*001e*/ 	.short	(.L_650 - .L_649)
.L_649:
        /*0020*/ 	.word	0x00000000
        /*0024*/ 	.short	0x0000
        /*0026*/ 	.short	0x0000
        /*0028*/ 	.byte	0x00, 0xf0, 0x01, 0x0a


	//----- nvinfo : EIATTR_MAXREG_COUNT
	.align		4
.L_650:
        /*002c*/ 	.byte	0x03, 0x1b
        /*002e*/ 	.short	0x00ff


	//----- nvinfo : EIATTR_NUM_BARRIERS
	.align		4
        /*0030*/ 	.byte	0x02, 0x4c
        /*0032*/ 	.byte	0x01
	.zero		1


	//----- nvinfo : EIATTR_MERCURY_ISA_VERSION
	.align		4
        /*0034*/ 	.byte	0x03, 0x5f
        /*0036*/ 	.short	0x0000


	//----- nvinfo : EIATTR_EXIT_INSTR_OFFSETS
	.align		4
        /*0038*/ 	.byte	0x04, 0x1c
        /*003a*/ 	.short	(.L_652 - .L_651)


	//   ....[0]....
.L_651:
        /*003c*/ 	.word	0x00000090


	//   ....[1]....
        /*0040*/ 	.word	0x00008ad0


	//----- nvinfo : EIATTR_CTAIDZ_USED
	.align		4
.L_652:
        /*0044*/ 	.byte	0x01, 0x04
	.zero		2


	//----- nvinfo : EIATTR_CRS_STACK_SIZE
	.align		4
        /*0048*/ 	.byte	0x04, 0x1e
        /*004a*/ 	.short	(.L_654 - .L_653)
.L_653:
        /*004c*/ 	.word	0x00000000
.L_654:


//--------------------- .nv.info._ZN5flash44flash_bwd_dq_dk_dv_loop_seqk_parallel_kernelI23Flash_bwd_kernel_traitsILi256ELi64ELi64ELi8ELi4ELi2ELi2ELb0ELb0EN7cutlass10bfloat16_tE19Flash_kernel_traitsILi256ELi64ELi64ELi8ES3_EELb0ELb0ELb1ELb1ELb0ELb0ELb0EEEvNS_16Flash_bwd_paramsE --------------------------
	.section	.nv.info._ZN5flash44flash_bwd_dq_dk_dv_loop_seqk_parallel_kernelI23Flash_bwd_kernel_traitsILi256ELi64ELi64ELi8ELi4ELi2ELi2ELb0ELb0EN7cutlass10bfloat16_tE19Flash_kernel_traitsILi256ELi64ELi64ELi8ES3_EELb0ELb0ELb1ELb1ELb0ELb0ELb0EEEvNS_16Flash_bwd_paramsE,"",@"SHT_CUDA_INFO"
	.sectionflags	@""
	.align	4


	//----- nvinfo : EIATTR_CUDA_API_VERSION
	.align		4
        /*0000*/ 	.byte	0x04, 0x37
        /*0002*/ 	.short	(.L_656 - .L_655)
.L_655:
        /*0004*/ 	.word	0x00000082


	//----- nvinfo : EIATTR_SW2861232_WAR
	.align		4
.L_656:
        /*0008*/ 	.byte	0x01, 0x35
	.zero		2


	//----- nvinfo : EIATTR_PARAM_CBANK
	.align		4
        /*000c*/ 	.byte	0x04, 0x0a
        /*000e*/ 	.short	(.L_658 - .L_657)
	.align		4
.L_657:
        /*0010*/ 	.word	index@(.nv.constant0._ZN5flash44flash_bwd_dq_dk_dv_loop_seqk_parallel_kernelI23Flash_bwd_kernel_traitsILi256ELi64ELi64ELi8ELi4ELi2ELi2ELb0ELb0EN7cutlass10bfloat16_tE19Flash_kernel_traitsILi256ELi64ELi64ELi8ES3_EELb0ELb0ELb1ELb1ELb0ELb0ELb0EEEvNS_16Flash_bwd_paramsE)
        /*0014*/ 	.short	0x0160
        /*0016*/ 	.short	0x0280


	//----- nvinfo : EIATTR_CBANK_PARAM_SIZE
	.align		4
.L_658:
        /*0018*/ 	.byte	0x03, 0x19
        /*001a*/ 	.short	0x0280


	//----- nvinfo : EIATTR_KPARAM_INFO
	.align		4
        /*001c*/ 	.byte	0x04, 0x17
        /*001e*/ 	.short	(.L_660 - .L_659)
.L_659:
        /*0020*/ 	.word	0x00000000
        /*0024*/ 	.short	0x0000
        /*0026*/ 	.short	0x0000
        /*0028*/ 	.byte	0x00, 0xf0, 0x01, 0x0a


	//----- nvinfo : EIATTR_MAXREG_COUNT
	.align		4
.L_660:
        /*002c*/ 	.byte	0x03, 0x1b
        /*002e*/ 	.short	0x00ff


	//----- nvinfo : EIATTR_NUM_BARRIERS
	.align		4
        /*0030*/ 	.byte	0x02, 0x4c
        /*0032*/ 	.byte	0x01
	.zero		1


	//----- nvinfo : EIATTR_MERCURY_ISA_VERSION
	.align		4
        /*0034*/ 	.byte	0x03, 0x5f
        /*0036*/ 	.short	0x0000


	//----- nvinfo : EIATTR_EXIT_INSTR_OFFSETS
	.align		4
        /*0038*/ 	.byte	0x04, 0x1c
        /*003a*/ 	.short	(.L_662 - .L_661)


	//   ....[0]....
.L_661:
        /*003c*/ 	.word	0x00000090


	//   ....[1]....
        /*0040*/ 	.word	0x0000ad60


	//----- nvinfo : EIATTR_CTAIDZ_USED
	.align		4
.L_662:
        /*0044*/ 	.byte	0x01, 0x04
	.zero		2


	//----- nvinfo : EIATTR_CRS_STACK_SIZE
	.align		4
        /*0048*/ 	.byte	0x04, 0x1e
        /*004a*/ 	.short	(.L_664 - .L_663)
.L_663:
        /*004c*/ 	.word	0x00000000
.L_664:


//--------------------- .nv.info._ZN5flash27flash_bwd_convert_dq_kernelI23Flash_bwd_kernel_traitsILi256ELi64ELi64ELi8ELi4ELi2ELi2ELb0ELb1EN7cutlass10bfloat16_tE19Flash_kernel_traitsILi256ELi64ELi64ELi8ES3_EEEEvNS_16Flash_bwd_paramsEi --------------------------
	.section	.nv.info._ZN5flash27flash_bwd_convert_dq_kernelI23Flash_bwd_kernel_traitsILi256ELi64ELi64ELi8ELi4ELi2ELi2ELb0ELb1EN7cutlass10bfloat16_tE19Flash_kernel_traitsILi256ELi64ELi64ELi8ES3_EEEEvNS_16Flash_bwd_paramsEi,"",@"SHT_CUDA_INFO"
	.sectionflags	@""
	.align	4


	//----- nvinfo : EIATTR_CUDA_API_VERSION
	.align		4
        /*0000*/ 	.byte	0x04, 0x37
        /*0002*/ 	.short	(.L_666 - .L_665)
.L_665:
        /*0004*/ 	.word	0x00000082


	//----- nvinfo : EIATTR_SW2861232_WAR
	.align		4
.L_666:
        /*0008*/ 	.byte	0x01, 0x35
	.zero		2


	//----- nvinfo : EIATTR_PARAM_CBANK
	.align		4
        /*000c*/ 	.byte	0x04, 0x0a
        /*000e*/ 	.short	(.L_668 - .L_667)
	.align		4
.L_667:
        /*0010*/ 	.word	index@(.nv.constant0._ZN5flash27flash_bwd_convert_dq_kernelI23Flash_bwd_kernel_traitsILi256ELi64ELi64ELi8ELi4ELi2ELi2ELb0ELb1EN7cutlass10bfloat16_tE19Flash_kernel_traitsILi256ELi64ELi64ELi8ES3_EEEEvNS_16Flash_bwd_paramsEi)
        /*0014*/ 	.short	0x0160
        /*0016*/ 	.short	0x0284


	//----- nvinfo : EIATTR_CBANK_PARAM_SIZE
	.align		4
.L_668:
        /*0018*/ 	.byte	0x03, 0x19
        /*001a*/ 	.short	0x0284


	//----- nvinfo : EIATTR_KPARAM_INFO
	.align		4
        /*001c*/ 	.byte	0x04, 0x17
        /*001e*/ 	.short	(.L_670 - .L_669)
.L_669:
        /*0020*/ 	.word	0x00000000
        /*0024*/ 	.short	0x0001
        /*0026*/ 	.short	0x0280
        /*0028*/ 	.byte	0x00, 0xf0, 0x11, 0x00


	//----- nvinfo : EIATTR_KPARAM_INFO
	.align		4
.L_670:
        /*002c*/ 	.byte	0x04, 0x17
        /*002e*/ 	.short	(.L_672 - .L_671)
.L_671:
        /*0030*/ 	.word	0x00000000
        /*0034*/ 	.short	0x0000
        /*0036*/ 	.short	0x0000
        /*0038*/ 	.byte	0x00, 0xf0, 0x01, 0x0a


	//----- nvinfo : EIATTR_MAXREG_COUNT
	.align		4
.L_672:
        /*003c*/ 	.byte	0x03, 0x1b
        /*003e*/ 	.short	0x00ff


	//----- nvinfo : EIATTR_NUM_BARRIERS
	.align		4
        /*0040*/ 	.byte	0x02, 0x4c
        /*0042*/ 	.byte	0x01
	.zero		1


	//----- nvinfo : EIATTR_MERCURY_ISA_VERSION
	.align		4
        /*0044*/ 	.byte	0x03, 0x5f
        /*0046*/ 	.short	0x0000


	//----- nvinfo : EIATTR_EXIT_INSTR_OFFSETS
	.align		4
        /*0048*/ 	.byte	0x04, 0x1c
        /*004a*/ 	.short	(.L_674 - .L_673)


	//   ....[0]....
.L_673:
        /*004c*/ 	.word	0x00000170


	//   ....[1]....
        /*0050*/ 	.word	0x000021b0


	//   ....[2]....
        /*0054*/ 	.word	0x000022d0


	//   ....[3]....
        /*0058*/ 	.word	0x000022f0


	//----- nvinfo : EIATTR_CTAIDZ_USED
	.align		4
.L_674:
        /*005c*/ 	.byte	0x01, 0x04
	.zero		2


	//----- nvinfo : EIATTR_CRS_STACK_SIZE
	.align		4
        /*0060*/ 	.byte	0x04, 0x1e
        /*0062*/ 	.short	(.L_676 - .L_675)
.L_675:
        /*0064*/ 	.word	0x00000000
.L_676:


//--------------------- .nv.info._ZN5flash44flash_bwd_dq_dk_dv_loop_seqk_parallel_kernelI23Flash_bwd_kernel_traitsILi256ELi64ELi64ELi8ELi4ELi2ELi2ELb0ELb1EN7cutlass10bfloat16_tE19Flash_kernel_traitsILi256ELi64ELi64ELi8ES3_EELb1ELb0ELb0ELb0ELb0ELb0ELb0EEEvNS_16Flash_bwd_paramsE --------------------------
	.section	.nv.info._ZN5flash44flash_bwd_dq_dk_dv_loop_seqk_parallel_kernelI23Flash_bwd_kernel_traitsILi256ELi64ELi64ELi8ELi4ELi2ELi2ELb0ELb1EN7cutlass10bfloat16_tE19Flash_kernel_traitsILi256ELi64ELi64ELi8ES3_EELb1ELb0ELb0ELb0ELb0ELb0ELb0EEEvNS_16Flash_bwd_paramsE,"",@"SHT_CUDA_INFO"
	.sectionflags	@""
	.align	4


	//----- nvinfo : EIATTR_CUDA_API_VERSION
	.align		4
        /*0000*/ 	.byte	0x04, 0x37
        /*0002*/ 	.short	(.L_678 - .L_677)
.L_677:
        /*0004*/ 	.word	0x00000082


	//----- nvinfo : EIATTR_SW2861232_WAR
	.align		4
.L_678:
        /*0008*/ 	.byte	0x01, 0x35
	.zero		2


	//----- nvinfo : EIATTR_PARAM_CBANK
	.align		4
        /*000c*/ 	.byte	0x04, 0x0a
        /*000e*/ 	.short	(.L_680 - .L_679)
	.align		4
.L_679:
        /*0010*/ 	.word	index@(.nv.constant0._ZN5flash44flash_bwd_dq_dk_dv_loop_seqk_parallel_kernelI23Flash_bwd_kernel_traitsILi256ELi64ELi64ELi8ELi4ELi2ELi2ELb0ELb1EN7cutlass10bfloat16_tE19Flash_kernel_traitsILi256ELi64ELi64ELi8ES3_EELb1ELb0ELb0ELb0ELb0ELb0ELb0EEEvNS_16Flash_bwd_paramsE)
        /*0014*/ 	.short	0x0160
        /*0016*/ 	.short	0x0280


	//----- nvinfo : EIATTR_CBANK_PARAM_SIZE
	.align		4
.L_680:
        /*0018*/ 	.byte	0x03, 0x19
        /*001a*/ 	.short	0x0280


	//----- nvinfo : EIATTR_KPARAM_INFO
	.align		4
        /*001c*/ 	.byte	0x04, 0x17
        /*001e*/ 	.short	(.L_682 - .L_681)
.L_681:
        /*0020*/ 	.word	0x00000000
        /*0024*/ 	.short	0x0000
        /*0026*/ 	.short	0x0000
        /*0028*/ 	.byte	0x00, 0xf0, 0x01, 0x0a


	//----- nvinfo : EIATTR_MAXREG_COUNT
	.align		4
.L_682:
        /*002c*/ 	.byte	0x03, 0x1b
        /*002e*/ 	.short	0x00ff


	//----- nvinfo : EIATTR_NUM_BARRIERS
	.align		4
        /*0030*/ 	.byte	0x02, 0x4c
        /*0032*/ 	.byte	0x01
	.zero		1


	//----- nvinfo : EIATTR_MERCURY_ISA_VERSION
	.align		4
        /*0034*/ 	.byte	0x03, 0x5f
        /*0036*/ 	.short	0x0000


	//----- nvinfo : EIATTR_EXIT_INSTR_OFFSETS
	.align		4
        /*0038*/ 	.byte	0x04, 0x1c
        /*003a*/ 	.short	(.L_684 - .L_683)


	//   ....[0]....
.L_683:
        /*003c*/ 	.word	0x00000090


	//   ....[1]....
        /*0040*/ 	.word	0x0000ac20


	//----- nvinfo : EIATTR_CTAIDZ_USED
	.align		4
.L_684:
        /*0044*/ 	.byte	0x01, 0x04
	.zero		2


	//----- nvinfo : EIATTR_CRS_STACK_SIZE
	.align		4
        /*0048*/ 	.byte	0x04, 0x1e
        /*004a*/ 	.short	(.L_686 - .L_685)
.L_685:
        /*004c*/ 	.word	0x00000000
.L_686:


//--------------------- .nv.info._ZN5flash44flash_bwd_dq_dk_dv_loop_seqk_parallel_kernelI23Flash_bwd_kernel_traitsILi256ELi64ELi64ELi8ELi4ELi2ELi2ELb0ELb1EN7cutlass10bfloat16_tE19Flash_kernel_traitsILi256ELi64ELi64ELi8ES3_EELb0ELb0ELb0ELb0ELb0ELb0ELb1EEEvNS_16Flash_bwd_paramsE --------------------------
	.section	.nv.info._ZN5flash44flash_bwd_dq_dk_dv_loop_seqk_parallel_kernelI23Flash_bwd_kernel_traitsILi256ELi64ELi64ELi8ELi4ELi2ELi2ELb0ELb1EN7cutlass10bfloat16_tE19Flash_kernel_traitsILi256ELi64ELi64ELi8ES3_EELb0ELb0ELb0ELb0ELb0ELb0ELb1EEEvNS_16Flash_bwd_paramsE,"",@"SHT_CUDA_INFO"
	.sectionflags	@""
	.align	4


	//----- nvinfo : EIATTR_CUDA_API_VERSION
	.align		4
        /*0000*/ 	.byte	0x04, 0x37
        /*0002*/ 	.short	(.L_688 - .L_687)
.L_687:
        /*0004*/ 	.word	0x00000082


	//----- nvinfo : EIATTR_SW2861232_WAR
	.align		4
.L_688:
        /*0008*/ 	.byte	0x01, 0x35
	.zero		2


	//----- nvinfo : EIATTR_PARAM_CBANK
	.align		4
        /*000c*/ 	.byte	0x04, 0x0a
        /*000e*/ 	.short	(.L_690 - .L_689)
	.align		4
.L_689:
        /*0010*/ 	.word	index@(.nv.constant0._ZN5flash44flash_bwd_dq_dk_dv_loop_seqk_parallel_kernelI23Flash_bwd_kernel_traitsILi256ELi64ELi64ELi8ELi4ELi2ELi2ELb0ELb1EN7cutlass10bfloat16_tE19Flash_kernel_traitsILi256ELi64ELi64ELi8ES3_EELb0ELb0ELb0ELb0ELb0ELb0ELb1EEEvNS_16Flash_bwd_paramsE)
        /*0014*/ 	.short	0x0160
        /*0016*/ 	.short	0x0280


	//----- nvinfo : EIATTR_CBANK_PARAM_SIZE
	.align		4
.L_690:
        /*0018*/ 	.byte	0x03, 0x19
        /*001a*/ 	.short	0x0280


	//----- nvinfo : EIATTR_KPARAM_INFO
	.align		4
        /*001c*/ 	.byte	0x04, 0x17
        /*001e*/ 	.short	(.L_692 - .L_691)
.L_691:
        /*0020*/ 	.word	0x00000000
        /*0024*/ 	.short	0x0000
        /*0026*/ 	.short	0x0000
        /*0028*/ 	.byte	0x00, 0xf0, 0x01, 0x0a


	//----- nvinfo : EIATTR_MAXREG_COUNT
	.align		4
.L_692:
        /*002c*/ 	.byte	0x03, 0x1b
        /*002e*/ 	.short	0x00ff


	//----- nvinfo : EIATTR_NUM_BARRIERS
	.align		4
        /*0030*/ 	.byte	0x02, 0x4c
        /*0032*/ 	.byte	0x01
	.zero		1


	//----- nvinfo : EIATTR_MERCURY_ISA_VERSION
	.align		4
        /*0034*/ 	.byte	0x03, 0x5f
        /*0036*/ 	.short	0x0000


	//----- nvinfo : EIATTR_EXIT_INSTR_OFFSETS
	.align		4
        /*0038*/ 	.byte	0x04, 0x1c
        /*003a*/ 	.short	(.L_694 - .L_693)


	//   ....[0]....
.L_693:
        /*003c*/ 	.word	0x00000090


	//   ....[1]....
        /*0040*/ 	.word	0x0000a440


	//----- nvinfo : EIATTR_CTAIDZ_USED
	.align		4
.L_694:
        /*0044*/ 	.byte	0x01, 0x04
	.zero		2


	//----- nvinfo : EIATTR_CRS_STACK_SIZE
	.align		4
        /*0048*/ 	.byte	0x04, 0x1e
        /*004a*/ 	.short	(.L_696 - .L_695)
.L_695:
        /*004c*/ 	.word	0x00000000
.L_696:


//--------------------- .nv.info._ZN5flash44flash_bwd_dq_dk_dv_loop_seqk_parallel_kernelI23Flash_bwd_kernel_traitsILi256ELi64ELi64ELi8ELi4ELi2ELi2ELb0ELb1EN7cutlass10bfloat16_tE19Flash_kernel_traitsILi256ELi64ELi64ELi8ES3_EELb1ELb0ELb1ELb0ELb0ELb0ELb0EEEvNS_16Flash_bwd_paramsE --------------------------
	.section	.nv.info._ZN5flash44flash_bwd_dq_dk_dv_loop_seqk_parallel_kernelI23Flash_bwd_kernel_traitsILi256ELi64ELi64ELi8ELi4ELi2ELi2ELb0ELb1EN7cutlass10bfloat16_tE19Flash_kernel_traitsILi256ELi64ELi64ELi8ES3_EELb1ELb0ELb1ELb0ELb0ELb0ELb0EEEvNS_16Flash_bwd_paramsE,"",@"SHT_CUDA_INFO"
	.sectionflags	@""
	.align	4


	//----- nvinfo : EIATTR_CUDA_API_VERSION
	.align		4
        /*0000*/ 	.byte	0x04, 0x37
        /*0002*/ 	.short	(.L_698 - .L_697)
.L_697:
        /*0004*/ 	.word	0x00000082


	//----- nvinfo : EIATTR_SW2861232_WAR
	.align		4
.L_698:
        /*0008*/ 	.byte	0x01, 0x35
	.zero		2


	//----- nvinfo : EIATTR_PARAM_CBANK
	.align		4
        /*000c*/ 	.byte	0x04, 0x0a
        /*000e*/ 	.short	(.L_700 - .L_699)
	.align		4
.L_699:
        /*0010*/ 	.word	index@(.nv.constant0._ZN5flash44flash_bwd_dq_dk_dv_loop_seqk_parallel_kernelI23Flash_bwd_kernel_traitsILi256ELi64ELi64ELi8ELi4ELi2ELi2ELb0ELb1EN7cutlass10bfloat16_tE19Flash_kernel_traitsILi256ELi64ELi64ELi8ES3_EELb1ELb0ELb1ELb0ELb0ELb0ELb0EEEvNS_16Flash_bwd_paramsE)
        /*0014*/ 	.short	0x0160
        /*0016*/ 	.short	0x0280


	//----- nvinfo : EIATTR_CBANK_PARAM_SIZE
	.align		4
.L_700:
        /*0018*/ 	.byte	0x03, 0x19
        /*001a*/ 	.short	0x0280


	//----- nvinfo : EIATTR_KPARAM_INFO
	.align		4
        /*001c*/ 	.byte	0x04, 0x17
        /*001e*/ 	.short	(.L_702 - .L_701)
.L_701:
        /*0020*/ 	.word	0x00000000
        /*0024*/ 	.short	0x0000
        /*0026*/ 	.short	0x0000
        /*0028*/ 	.byte	0x00, 0xf0, 0x01, 0x0a


	//----- nvinfo : EIATTR_MAXREG_COUNT
	.align		4
.L_702:
        /*002c*/ 	.byte	0x03, 0x1b
        /*002e*/ 	.short	0x00ff


	//----- nvinfo : EIATTR_NUM_BARRIERS
	.align		4
        /*0030*/ 	.byte	0x02, 0x4c
        /*0032*/ 	.byte	0x01
	.zero		1


	//----- nvinfo : EIATTR_MERCURY_ISA_VERSION
	.align		4
        /*0034*/ 	.byte	0x03, 0x5f
        /*0036*/ 	.short	0x0000


	//----- nvinfo : EIATTR_EXIT_INSTR_OFFSETS
	.align		4
        /*0038*/ 	.byte	0x04, 0x1c
        /*003a*/ 	.short	(.L_704 - .L_703)


	//   ....[0]....
.L_703:
        /*003c*/ 	.word	0x00000090


	//   ....[1]....
        /*0040*/ 	.word	0x0000ae70


	//----- nvinfo : EIATTR_CTAIDZ_USED
	.align		4
.L_704:
        /*0044*/ 	.byte	0x01, 0x04
	.zero		2


	//----- nvinfo : EIATTR_CRS_STACK_SIZE
	.align		4
        /*0048*/ 	.byte	0x04, 0x1e
        /*004a*/ 	.short	(.L_706 - .L_705)
.L_705:
        /*004c*/ 	.word	0x00000000
.L_706:


//--------------------- .nv.info._ZN5flash44flash_bwd_dq_dk_dv_loop_seqk_parallel_kernelI23Flash_bwd_kernel_traitsILi256ELi64ELi64ELi8ELi4ELi2ELi2ELb0ELb1EN7cutlass10bfloat16_tE19Flash_kernel_traitsILi256ELi64ELi64ELi8ES3_EELb0ELb0ELb1ELb0ELb0ELb0ELb1EEEvNS_16Flash_bwd_paramsE --------------------------
	.section	.nv.info._ZN5flash44flash_bwd_dq_dk_dv_loop_seqk_parallel_kernelI23Flash_bwd_kernel_traitsILi256ELi64ELi64ELi8ELi4ELi2ELi2ELb0ELb1EN7cutlass10bfloat16_tE19Flash_kernel_traitsILi256ELi64ELi64ELi8ES3_EELb0ELb0ELb1ELb0ELb0ELb0ELb1EEEvNS_16Flash_bwd_paramsE,"",@"SHT_CUDA_INFO"
	.sectionflags	@""
	.align	4


	//----- nvinfo : EIATTR_CUDA_API_VERSION
	.align		4
        /*0000*/ 	.byte	0x04, 0x37
        /*0002*/ 	.short	(.L_708 - .L_707)
.L_707:
        /*0004*/ 	.word	0x00000082


	//----- nvinfo : EIATTR_SW2861232_WAR
	.align		4
.L_708:
        /*0008*/ 	.byte	0x01, 0x35
	.zero		2


	//----- nvinfo : EIATTR_PARAM_CBANK
	.align		4
        /*000c*/ 	.byte	0x04, 0x0a
        /*000e*/ 	.short	(.L_710 - .L_709)
	.align		4
.L_709:
        /*0010*/ 	.word	index@(.nv.constant0._ZN5flash44flash_bwd_dq_dk_dv_loop_seqk_parallel_kernelI23Flash_bwd_kernel_traitsILi256ELi64ELi64ELi8ELi4ELi2ELi2ELb0ELb1EN7cutlass10bfloat16_tE19Flash_kernel_traitsILi256ELi64ELi64ELi8ES3_EELb0ELb0ELb1ELb0ELb0ELb0ELb1EEEvNS_16Flash_bwd_paramsE)
        /*0014*/ 	.short	0x0160
        /*0016*/ 	.short	0x0280


	//----- nvinfo : EIATTR_CBANK_PARAM_SIZE
	.align		4
.L_710:
        /*0018*/ 	.byte	0x03, 0x19
        /*001a*/ 	.short	0x0280


	//----- nvinfo : EIATTR_KPARAM_INFO
	.align		4
        /*001c*/ 	.byte	0x04, 0x17
        /*001e*/ 	.short	(.L_712 - .L_711)
.L_711:
        /*0020*/ 	.word	0x00000000
        /*0024*/ 	.short	0x0000
        /*0026*/ 	.short	0x0000
        /*0028*/ 	.byte	0x00, 0xf0, 0x01, 0x0a


	//----- nvinfo : EIATTR_MAXREG_COUNT
	.align		4
.L_712:
        /*002c*/ 	.byte	0x03, 0x1b
        /*002e*/ 	.short	0x00ff


	//----- nvinfo : EIATTR_NUM_BARRIERS
	.align		4
        /*0030*/ 	.byte	0x02, 0x4c
        /*0032*/ 	.byte	0x01
	.zero		1


	//----- nvinfo : EIATTR_MERCURY_ISA_VERSION
	.align		4
        /*0034*/ 	.byte	0x03, 0x5f
        /*0036*/ 	.short	0x0000


	//----- nvinfo : EIATTR_EXIT_INSTR_OFFSETS
	.align		4
        /*0038*/ 	.byte	0x04, 0x1c
        /*003a*/ 	.short	(.L_714 - .L_713)


	//   ....[0]....
.L_713:
        /*003c*/ 	.word	0x00000090


	//   ....[1]....
        /*0040*/ 	.word	0x0000a640


	//----- nvinfo : EIATTR_CTAIDZ_USED
	.align		4
.L_714:
        /*0044*/ 	.byte	0x01, 0x04
	.zero		2


	//----- nvinfo : EIATTR_CRS_STACK_SIZE
	.align		4
        /*0048*/ 	.byte	0x04, 0x1e
        /*004a*/ 	.short	(.L_716 - .L_715)
.L_715:
        /*004c*/ 	.word	0x00000000
.L_716:


//--------------------- .nv.info._ZN5flash44flash_bwd_dq_dk_dv_loop_seqk_parallel_kernelI23Flash_bwd_kernel_traitsILi256ELi64ELi64ELi8ELi4ELi2ELi2ELb0ELb1EN7cutlass10bfloat16_tE19Flash_kernel_traitsILi256ELi64ELi64ELi8ES3_EELb1ELb0ELb0ELb0ELb0ELb1ELb0EEEvNS_16Flash_bwd_paramsE --------------------------
	.section	.nv.info._ZN5flash44flash_bwd_dq_dk_dv_loop_seqk_parallel_kernelI23Flash_bwd_kernel_traitsILi256ELi64ELi64ELi8ELi4ELi2ELi2ELb0ELb1EN7cutlass10bfloat16_tE19Flash_kernel_traitsILi256ELi64ELi64ELi8ES3_EELb1ELb0ELb0ELb0ELb0ELb1ELb0EEEvNS_16Flash_bwd_paramsE,"",@"SHT_CUDA_INFO"
	.sectionflags	@""
	.align	4


	//----- nvinfo : EIATTR_CUDA_API_VERSION
	.align		4
        /*0000*/ 	.byte	0x04, 0x37
        /*0002*/ 	.short	(.L_718 - .L_717)
.L_717:
        /*0004*/ 	.word	0x00000082


	//----- nvinfo : EIATTR_SW2861232_WAR
	.align		4
.L_718:
        /*0008*/ 	.byte	0x01, 0x35
	.zero		2


	//----- nvinfo : EIATTR_PARAM_CBANK
	.align		4
        /*000c*/ 	.byte	0x04, 0x0a
        /*000e*/ 	.short	(.L_720 - .L_719)
	.align		4
.L_719:
        /*0010*/ 	.word	index@(.nv.constant0._ZN5flash44flash_bwd_dq_dk_dv_loop_seqk_parallel_kernelI23Flash_bwd_kernel_traitsILi256ELi64ELi64ELi8ELi4ELi2ELi2ELb0ELb1EN7cutlass10bfloat16_tE19Flash_kernel_traitsILi256ELi64ELi64ELi8ES3_EELb1ELb0ELb0ELb0ELb0ELb1ELb0EEEvNS_16Flash_bwd_paramsE)
        /*0014*/ 	.short	0x0160
        /*0016*/ 	.short	0x0280


	//----- nvinfo : EIATTR_CBANK_PARAM_SIZE
	.align		4
.L_720:
        /*0018*/ 	.byte	0x03, 0x19
        /*001a*/ 	.short	0x0280


	//----- nvinfo : EIATTR_KPARAM_INFO
	.align		4
        /*001c*/ 	.byte	0x04, 0x17
        /*001e*/ 	.short	(.L_722 - .L_721)
.L_721:
        /*0020*/ 	.word	0x00000000
        /*0024*/ 	.short	0x0000
        /*0026*/ 	.short	0x0000
        /*0028*/ 	.byte	0x00, 0xf0, 0x01, 0x0a


	//----- nvinfo : EIATTR_MAXREG_COUNT
	.align		4
.L_722:
        /*002c*/ 	.byte	0x03, 0x1b
        /*002e*/ 	.short	0x00ff


	//----- nvinfo : EIATTR_NUM_BARRIERS
	.align		4
        /*0030*/ 	.byte	0x02, 0x4c
        /*0032*/ 	.byte	0x01
	.zero		1


	//----- nvinfo : EIATTR_MERCURY_ISA_VERSION
	.align		4
        /*0034*/ 	.byte	0x03, 0x5f
        /*0036*/ 	.short	0x0000


	//----- nvinfo : EIATTR_EXIT_INSTR_OFFSETS
	.align		4
        /*0038*/ 	.byte	0x04, 0x1c
        /*003a*/ 	.short	(.L_724 - .L_723)


	//   ....[0]....
.L_723:
        /*003c*/ 	.word	0x00000090


	//   ....[1]....
        /*0040*/ 	.word	0x00009300


	//----- nvinfo : EIATTR_CTAIDZ_USED
	.align		4
.L_724:
        /*0044*/ 	.byte	0x01, 0x04
	.zero		2


	//----- nvinfo : EIATTR_CRS_STACK_SIZE
	.align		4
        /*0048*/ 	.byte	0x04, 0x1e
        /*004a*/ 	.short	(.L_726 - .L_725)
.L_725:
        /*004c*/ 	.word	0x00000000
.L_726:


//--------------------- .nv.info._ZN5flash44flash_bwd_dq_dk_dv_loop_seqk_parallel_kernelI23Flash_bwd_kernel_traitsILi256ELi64ELi64ELi8ELi4ELi2ELi2ELb0ELb1EN7cutlass10bfloat16_tE19Flash_kernel_traitsILi256ELi64ELi64ELi8ES3_EELb0ELb0ELb0ELb0ELb0ELb1ELb1EEEvNS_16Flash_bwd_paramsE --------------------------
	.section	.nv.info._ZN5flash44flash_bwd_dq_dk_dv_loop_seqk_parallel_kernelI23Flash_bwd_kernel_traitsILi256ELi64ELi64ELi8ELi4ELi2ELi2ELb0ELb1EN7cutlass10bfloat16_tE19Flash_kernel_traitsILi256ELi64ELi64ELi8ES3_EELb0ELb0ELb0ELb0ELb0ELb1ELb1EEEvNS_16Flash_bwd_paramsE,"",@"SHT_CUDA_INFO"
	.sectionflags	@""
	.align	4


	//----- nvinfo : EIATTR_CUDA_API_VERSION
	.align		4
        /*0000*/ 	.byte	0x04, 0x37
        /*0002*/ 	.short	(.L_728 - .L_727)
.L_727:
        /*0004*/ 	.word	0x00000082


	//----- nvinfo : EIATTR_SW2861232_WAR
	.align		4
.L_728:
        /*0008*/ 	.byte	0x01, 0x35
	.zero		2


	//----- nvinfo : EIATTR_PARAM_CBANK
	.align		4
        /*000c*/ 	.byte	0x04, 0x0a
        /*000e*/ 	.short	(.L_730 - .L_729)
	.align		4
.L_729:
        /*0010*/ 	.word	index@(.nv.constant0._ZN5flash44flash_bwd_dq_dk_dv_loop_seqk_parallel_kernelI23Flash_bwd_kernel_traitsILi256ELi64ELi64ELi8ELi4ELi2ELi2ELb0ELb1EN7cutlass10bfloat16_tE19Flash_kernel_traitsILi256ELi64ELi64ELi8ES3_EELb0ELb0ELb0ELb0ELb0ELb1ELb1EEEvNS_16Flash_bwd_paramsE)
        /*0014*/ 	.short	0x0160
        /*0016*/ 	.short	0x0280


	//----- nvinfo : EIATTR_CBANK_PARAM_SIZE
	.align		4
.L_730:
        /*0018*/ 	.byte	0x03, 0x19
        /*001a*/ 	.short	0x0280


	//----- nvinfo : EIATTR_KPARAM_INFO
	.align		4
        /*001c*/ 	.byte	0x04, 0x17
        /*001e*/ 	.short	(.L_732 - .L_731)
.L_731:
        /*0020*/ 	.word	0x00000000
        /*0024*/ 	.short	0x0000
        /*0026*/ 	.short	0x0000
        /*0028*/ 	.byte	0x00, 0xf0, 0x01, 0x0a


	//----- nvinfo : EIATTR_MAXREG_COUNT
	.align		4
.L_732:
        /*002c*/ 	.byte	0x03, 0x1b
        /*002e*/ 	.short	0x00ff


	//----- nvinfo : EIATTR_NUM_BARRIERS
	.align		4
        /*0030*/ 	.byte	0x02, 0x4c
        /*0032*/ 	.byte	0x01
	.zero		1


	//----- nvinfo : EIATTR_MERCURY_ISA_VERSION
	.align		4
        /*0034*/ 	.byte	0x03, 0x5f
        /*0036*/ 	.short	0x0000


	//----- nvinfo : EIATTR_EXIT_INSTR_OFFSETS
	.align		4
        /*0038*/ 	.byte	0x04, 0x1c
        /*003a*/ 	.short	(.L_734 - .L_733)


	//   ....[0]....
.L_733:
        /*003c*/ 	.word	0x00000090


	//   ....[1]....
        /*0040*/ 	.word	0x00008ba0


	//----- nvinfo : EIATTR_CTAIDZ_USED
	.align		4
.L_734:
        /*0044*/ 	.byte	0x01, 0x04
	.zero		2


	//----- nvinfo : EIATTR_CRS_STACK_SIZE
	.align		4
        /*0048*/ 	.byte	0x04, 0x1e
        /*004a*/ 	.short	(.L_736 - .L_735)
.L_735:
        /*004c*/ 	.word	0x00000000
.L_736:


//--------------------- .nv.info._ZN5flash44flash_bwd_dq_dk_dv_loop_seqk_parallel_kernelI23Flash_bwd_kernel_traitsILi256ELi64ELi64ELi8ELi4ELi2ELi2ELb0ELb1EN7cutlass10bfloat16_tE19Flash_kernel_traitsILi256ELi64ELi64ELi8ES3_EELb1ELb0ELb0ELb1ELb0ELb0ELb0EEEvNS_16Flash_bwd_paramsE --------------------------
	.section	.nv.info._ZN5flash44flash_bwd_dq_dk_dv_loop_seqk_parallel_kernelI23Flash_bwd_kernel_traitsILi256ELi64ELi64ELi8ELi4ELi2ELi2ELb0ELb1EN7cutlass10bfloat16_tE19Flash_kernel_traitsILi256ELi64ELi64ELi8ES3_EELb1ELb0ELb0ELb1ELb0ELb0ELb0EEEvNS_16Flash_bwd_paramsE,"",@"SHT_CUDA_INFO"
	.sectionflags	@""
	.align	4


	//----- nvinfo : EIATTR_CUDA_API_VERSION
	.align		4
        /*0000*/ 	.byte	0x04, 0x37
        /*0002*/ 	.short	(.L_738 - .L_737)
.L_737:
        /*0004*/ 	.word	0x00000082


	//----- nvinfo : EIATTR_SW2861232_WAR
	.align		4
.L_738:
        /*0008*/ 	.byte	0x01, 0x35
	.zero		2


	//----- nvinfo : EIATTR_PARAM_CBANK
	.align		4
        /*000c*/ 	.byte	0x04, 0x0a
        /*000e*/ 	.short	(.L_740 - .L_739)
	.align		4
.L_739:
        /*0010*/ 	.word	index@(.nv.constant0._ZN5flash44flash_bwd_dq_dk_dv_loop_seqk_parallel_kernelI23Flash_bwd_kernel_traitsILi256ELi64ELi64ELi8ELi4ELi2ELi2ELb0ELb1EN7cutlass10bfloat16_tE19Flash_kernel_traitsILi256ELi64ELi64ELi8ES3_EELb1ELb0ELb0ELb1ELb0ELb0ELb0EEEvNS_16Flash_bwd_paramsE)
        /*0014*/ 	.short	0x0160
        /*0016*/ 	.short	0x0280


	//----- nvinfo : EIATTR_CBANK_PARAM_SIZE
	.align		4
.L_740:
        /*0018*/ 	.byte	0x03, 0x19
        /*001a*/ 	.short	0x0280


	//----- nvinfo : EIATTR_KPARAM_INFO
	.align		4
        /*001c*/ 	.byte	0x04, 0x17
        /*001e*/ 	.short	(.L_742 - .L_741)
.L_741:
        /*0020*/ 	.word	0x00000000
        /*0024*/ 	.short	0x0000
        /*0026*/ 	.short	0x0000
        /*0028*/ 	.byte	0x00, 0xf0, 0x01, 0x0a


	//----- nvinfo : EIATTR_MAXREG_COUNT
	.align		4
.L_742:
        /*002c*/ 	.byte	0x03, 0x1b
        /*002e*/ 	.short	0x00ff


	//----- nvinfo : EIATTR_NUM_BARRIERS
	.align		4
        /*0030*/ 	.byte	0x02, 0x4c
        /*0032*/ 	.byte	0x01
	.zero		1


	//----- nvinfo : EIATTR_MERCURY_ISA_VERSION
	.align		4
        /*0034*/ 	.byte	0x03, 0x5f
        /*0036*/ 	.short	0x0000


	//----- nvinfo : EIATTR_EXIT_INSTR_OFFSETS
	.align		4
        /*0038*/ 	.byte	0x04, 0x1c
        /*003a*/ 	.short	(.L_744 - .L_743)


	//   ....[0]....
.L_743:
        /*003c*/ 	.word	0x00000090


	//   ....[1]....
        /*0040*/ 	.word	0x0000b0c0


	//----- nvinfo : EIATTR_CTAIDZ_USED
	.align		4
.L_744:
        /*0044*/ 	.byte	0x01, 0x04
	.zero		2


	//----- nvinfo : EIATTR_CRS_STACK_SIZE
	.align		4
        /*0048*/ 	.byte	0x04, 0x1e
        /*004a*/ 	.short	(.L_746 - .L_745)
.L_745:
        /*004c*/ 	.word	0x00000000
.L_746:


//--------------------- .nv.info._ZN5flash44flash_bwd_dq_dk_dv_loop_seqk_parallel_kernelI23Flash_bwd_kernel_traitsILi256ELi64ELi64ELi8ELi4ELi2ELi2ELb0ELb1EN7cutlass10bfloat16_tE19Flash_kernel_traitsILi256ELi64ELi64ELi8ES3_EELb0ELb0ELb0ELb1ELb0ELb0ELb1EEEvNS_16Flash_bwd_paramsE --------------------------
	.section	.nv.info._ZN5flash44flash_bwd_dq_dk_dv_loop_seqk_parallel_kernelI23Flash_bwd_kernel_traitsILi256ELi64ELi64ELi8ELi4ELi2ELi2ELb0ELb1EN7cutlass10bfloat16_tE19Flash_kernel_traitsILi256ELi64ELi64ELi8ES3_EELb0ELb0ELb0ELb1ELb0ELb0ELb1EEEvNS_16Flash_bwd_paramsE,"",@"SHT_CUDA_INFO"
	.sectionflags	@""
	.align	4


	//----- nvinfo : EIATTR_CUDA_API_VERSION
	.align		4
        /*0000*/ 	.byte	0x04, 0x37
        /*0002*/ 	.short	(.L_748 - .L_747)
.L_747:
        /*0004*/ 	.word	0x00000082


	//----- nvinfo : EIATTR_SW2861232_WAR
	.align		4
.L_748:
        /*0008*/ 	.byte	0x01, 0x35
	.zero		2


	//----- nvinfo : EIATTR_PARAM_CBANK
	.align		4
        /*000c*/ 	.byte	0x04, 0x0a
        /*000e*/ 	.short	(.L_750 - .L_749)
	.align		4
.L_749:
        /*0010*/ 	.word	index@(.nv.constant0._ZN5flash44flash_bwd_dq_dk_dv_loop_seqk_parallel_kernelI23Flash_bwd_kernel_traitsILi256ELi64ELi64ELi8ELi4ELi2ELi2ELb0ELb1EN7cutlass10bfloat16_tE19Flash_kernel_traitsILi256ELi64ELi64ELi8ES3_EELb0ELb0ELb0ELb1ELb0ELb0ELb1EEEvNS_16Flash_bwd_paramsE)
        /*0014*/ 	.short	0x0160
        /*0016*/ 	.short	0x0280


	//----- nvinfo : EIATTR_CBANK_PARAM_SIZE
	.align		4
.L_750:
        /*0018*/ 	.byte	0x03, 0x19
        /*001a*/ 	.short	0x0280


	//----- nvinfo : EIATTR_KPARAM_INFO
	.align		4
        /*001c*/ 	.byte	0x04, 0x17
        /*001e*/ 	.short	(.L_752 - .L_751)
.L_751:
        /*0020*/ 	.word	0x00000000
        /*0024*/ 	.short	0x0000
        /*0026*/ 	.short	0x0000
        /*0028*/ 	.byte	0x00, 0xf0, 0x01, 0x0a


	//----- nvinfo : EIATTR_MAXREG_COUNT
	.align		4
.L_752:
        /*002c*/ 	.byte	0x03, 0x1b
        /*002e*/ 	.short	0x00ff


	//----- nvinfo : EIATTR_NUM_BARRIERS
	.align		4
        /*0030*/ 	.byte	0x02, 0x4c
        /*0032*/ 	.byte	0x01
	.zero		1


	//----- nvinfo : EIATTR_MERCURY_ISA_VERSION
	.align		4
        /*0034*/ 	.byte	0x03, 0x5f
        /*0036*/ 	.short	0x0000


	//----- nvinfo : EIATTR_EXIT_INSTR_OFFSETS
	.align		4
        /*0038*/ 	.byte	0x04, 0x1c
        /*003a*/ 	.short	(.L_754 - .L_753)


	//   ....[0]....
.L_753:
        /*003c*/ 	.word	0x00000090


	//   ....[1]....
        /*0040*/ 	.word	0x0000a830


	//----- nvinfo : EIATTR_CTAIDZ_USED
	.align		4
.L_754:
        /*0044*/ 	.byte	0x01, 0x04
	.zero		2


	//----- nvinfo : EIATTR_CRS_STACK_SIZE
	.align		4
        /*0048*/ 	.byte	0x04, 0x1e
        /*004a*/ 	.short	(.L_756 - .L_755)
.L_755:
        /*004c*/ 	.word	0x00000000
.L_756:


//--------------------- .nv.info._ZN5flash44flash_bwd_dq_dk_dv_loop_seqk_parallel_kernelI23Flash_bwd_kernel_traitsILi256ELi64ELi64ELi8ELi4ELi2ELi2ELb0ELb1EN7cutlass10bfloat16_tE19Flash_kernel_traitsILi256ELi64ELi64ELi8ES3_EELb1ELb0ELb1ELb0ELb0ELb1ELb0EEEvNS_16Flash_bwd_paramsE --------------------------
	.section	.nv.info._ZN5flash44flash_bwd_dq_dk_dv_loop_seqk_parallel_kernelI23Flash_bwd_kernel_traitsILi256ELi64ELi64ELi8ELi4ELi2ELi2ELb0ELb1EN7cutlass10bfloat16_tE19Flash_kernel_traitsILi256ELi64ELi64ELi8ES3_EELb1ELb0ELb1ELb0ELb0ELb1ELb0EEEvNS_16Flash_bwd_paramsE,"",@"SHT_CUDA_INFO"
	.sectionflags	@""
	.align	4


	//----- nvinfo : EIATTR_CUDA_API_VERSION
	.align		4
        /*0000*/ 	.byte	0x04, 0x37
        /*0002*/ 	.short	(.L_758 - .L_757)
.L_757:
        /*0004*/ 	.word	0x00000082


	//----- nvinfo : EIATTR_SW2861232_WAR
	.align		4
.L_758:
        /*0008*/ 	.byte	0x01, 0x35
	.zero		2


	//----- nvinfo : EIATTR_PARAM_CBANK
	.align		4
        /*000c*/ 	.byte	0x04, 0x0a
        /*000e*/ 	.short	(.L_760 - .L_759)
	.align		4
.L_759:
        /*0010*/ 	.word	index@(.nv.constant0._ZN5flash44flash_bwd_dq_dk_dv_loop_seqk_parallel_kernelI23Flash_bwd_kernel_traitsILi256ELi64ELi64ELi8ELi4ELi2ELi2ELb0ELb1EN7cutlass10bfloat16_tE19Flash_kernel_traitsILi256ELi64ELi64ELi8ES3_EELb1ELb0ELb1ELb0ELb0ELb1ELb0EEEvNS_16Flash_bwd_paramsE)
        /*0014*/ 	.short	0x0160
        /*0016*/ 	.short	0x0280


	//----- nvinfo : EIATTR_CBANK_PARAM_SIZE
	.align		4
.L_760:
        /*0018*/ 	.byte	0x03, 0x19
        /*001a*/ 	.short	0x0280


	//----- nvinfo : EIATTR_KPARAM_INFO
	.align		4
        /*001c*/ 	.byte	0x04, 0x17
        /*001e*/ 	.short	(.L_762 - .L_761)
.L_761:
        /*0020*/ 	.word	0x00000000
        /*0024*/ 	.short	0x0000
        /*0026*/ 	.short	0x0000
        /*0028*/ 	.byte	0x00, 0xf0, 0x01, 0x0a


	//----- nvinfo : EIATTR_MAXREG_COUNT
	.align		4
.L_762:
        /*002c*/ 	.byte	0x03, 0x1b
        /*002e*/ 	.short	0x00ff


	//----- nvinfo : EIATTR_NUM_BARRIERS
	.align		4
        /*0030*/ 	.byte	0x02, 0x4c
        /*0032*/ 	.byte	0x01
	.zero		1


	//----- nvinfo : EIATTR_ANNOTATIONS
	.align		4
        /*0034*/ 	.byte	0x04, 0x55
        /*0036*/ 	.short	(.L_764 - .L_763)


	//   ....[0]....
.L_763:
        /*0038*/ 	.word	0x00000001
        /*003c*/ 	.byte	0x30, 0x06, 0x00, 0x00, 0x01, 0x00, 0x00, 0x00, 0xe0, 0x14, 0x00, 0x00


	//----- nvinfo : EIATTR_MERCURY_ISA_VERSION
	.align		4
.L_764:
        /*0048*/ 	.byte	0x03, 0x5f
        /*004a*/ 	.short	0x0000


	//----- nvinfo : EIATTR_EXIT_INSTR_OFFSETS
	.align		4
        /*004c*/ 	.byte	0x04, 0x1c
        /*004e*/ 	.short	(.L_766 - .L_765)


	//   ....[0]....
.L_765:
        /*0050*/ 	.word	0x000000a0


	//   ....[1]....
        /*0054*/ 	.word	0x00009550


	//----- nvinfo : EIATTR_CTAIDZ_USED
	.align		4
.L_766:
        /*0058*/ 	.byte	0x01, 0x04
	.zero		2


	//----- nvinfo : EIATTR_CRS_STACK_SIZE
	.align		4
        /*005c*/ 	.byte	0x04, 0x1e
        /*005e*/ 	.short	(.L_768 - .L_767)
.L_767:
        /*0060*/ 	.word	0x00000000
.L_768:


//--------------------- .nv.info._ZN5flash44flash_bwd_dq_dk_dv_loop_seqk_parallel_kernelI23Flash_bwd_kernel_traitsILi256ELi64ELi64ELi8ELi4ELi2ELi2ELb0ELb1EN7cutlass10bfloat16_tE19Flash_kernel_traitsILi256ELi64ELi64ELi8ES3_EELb0ELb0ELb1ELb0ELb0ELb1ELb1EEEvNS_16Flash_bwd_paramsE --------------------------
	.section	.nv.info._ZN5flash44flash_bwd_dq_dk_dv_loop_seqk_parallel_kernelI23Flash_bwd_kernel_traitsILi256ELi64ELi64ELi8ELi4ELi2ELi2ELb0ELb1EN7cutlass10bfloat16_tE19Flash_kernel_traitsILi256ELi64ELi64ELi8ES3_EELb0ELb0ELb1ELb0ELb0ELb1ELb1EEEvNS_16Flash_bwd_paramsE,"",@"SHT_CUDA_INFO"
	.sectionflags	@""
	.align	4


	//----- nvinfo : EIATTR_CUDA_API_VERSION
	.align		4
        /*0000*/ 	.byte	0x04, 0x37
        /*0002*/ 	.short	(.L_770 - .L_769)
.L_769:
        /*0004*/ 	.word	0x00000082


	//----- nvinfo : EIATTR_SW2861232_WAR
	.align		4
.L_770:
        /*0008*/ 	.byte	0x01, 0x35
	.zero		2


	//----- nvinfo : EIATTR_PARAM_CBANK
	.align		4
        /*000c*/ 	.byte	0x04, 0x0a
        /*000e*/ 	.short	(.L_772 - .L_771)
	.align		4
.L_771:
        /*0010*/ 	.word	index@(.nv.constant0._ZN5flash44flash_bwd_dq_dk_dv_loop_seqk_parallel_kernelI23Flash_bwd_kernel_traitsILi256ELi64ELi64ELi8ELi4ELi2ELi2ELb0ELb1EN7cutlass10bfloat16_tE19Flash_kernel_traitsILi256ELi64ELi64ELi8ES3_EELb0ELb0ELb1ELb0ELb0ELb1ELb1EEEvNS_16Flash_bwd_paramsE)
        /*0014*/ 	.short	0x0160
        /*0016*/ 	.short	0x0280


	//----- nvinfo : EIATTR_CBANK_PARAM_SIZE
	.align		4
.L_772:
        /*0018*/ 	.byte	0x03, 0x19
        /*001a*/ 	.short	0x0280


	//----- nvinfo : EIATTR_KPARAM_INFO
	.align		4
        /*001c*/ 	.byte	0x04, 0x17
        /*001e*/ 	.short	(.L_774 - .L_773)
.L_773:
        /*0020*/ 	.word	0x00000000
        /*0024*/ 	.short	0x0000
        /*0026*/ 	.short	0x0000
        /*0028*/ 	.byte	0x00, 0xf0, 0x01, 0x0a


	//----- nvinfo : EIATTR_MAXREG_COUNT
	.align		4
.L_774:
        /*002c*/ 	.byte	0x03, 0x1b
        /*002e*/ 	.short	0x00ff


	//----- nvinfo : EIATTR_NUM_BARRIERS
	.align		4
        /*0030*/ 	.byte	0x02, 0x4c
        /*0032*/ 	.byte	0x01
	.zero		1


	//----- nvinfo : EIATTR_MERCURY_ISA_VERSION
	.align		4
        /*0034*/ 	.byte	0x03, 0x5f
        /*0036*/ 	.short	0x0000


	//----- nvinfo : EIATTR_EXIT_INSTR_OFFSETS
	.align		4
        /*0038*/ 	.byte	0x04, 0x1c
        /*003a*/ 	.short	(.L_776 - .L_775)


	//   ....[0]....
.L_775:
        /*003c*/ 	.word	0x00000090


	//   ....[1]....
        /*0040*/ 	.word	0x00008d40


	//----- nvinfo : EIATTR_CTAIDZ_USED
	.align		4
.L_776:
        /*0044*/ 	.byte	0x01, 0x04
	.zero		2


	//----- nvinfo : EIATTR_CRS_STACK_SIZE
	.align		4
        /*0048*/ 	.byte	0x04, 0x1e
        /*004a*/ 	.short	(.L_778 - .L_777)
.L_777:
        /*004c*/ 	.word	0x00000000
.L_778:


//--------------------- .nv.info._ZN5flash44flash_bwd_dq_dk_dv_loop_seqk_parallel_kernelI23Flash_bwd_kernel_traitsILi256ELi64ELi64ELi8ELi4ELi2ELi2ELb0ELb1EN7cutlass10bfloat16_tE19Flash_kernel_traitsILi256ELi64ELi64ELi8ES3_EELb1ELb0ELb1ELb1ELb0ELb0ELb0EEEvNS_16Flash_bwd_paramsE --------------------------
	.section	.nv.info._ZN5flash44flash_bwd_dq_dk_dv_loop_seqk_parallel_kernelI23Flash_bwd_kernel_traitsILi256ELi64ELi64ELi8ELi4ELi2ELi2ELb0ELb1EN7cutlass10bfloat16_tE19Flash_kernel_traitsILi256ELi64ELi64ELi8ES3_EELb1ELb0ELb1ELb1ELb0ELb0ELb0EEEvNS_16Flash_bwd_paramsE,"",@"SHT_CUDA_INFO"
	.sectionflags	@""
	.align	4


	//----- nvinfo : EIATTR_CUDA_API_VERSION
	.align		4
        /*0000*/ 	.byte	0x04, 0x37
        /*0002*/ 	.short	(.L_780 - .L_779)
.L_779:
        /*0004*/ 	.word	0x00000082


	//----- nvinfo : EIATTR_SW2861232_WAR
	.align		4
.L_780:
        /*0008*/ 	.byte	0x01, 0x35
	.zero		2


	//----- nvinfo : EIATTR_PARAM_CBANK
	.align		4
        /*000c*/ 	.byte	0x04, 0x0a
        /*000e*/ 	.short	(.L_782 - .L_781)
	.align		4
.L_781:
        /*0010*/ 	.word	index@(.nv.constant0._ZN5flash44flash_bwd_dq_dk_dv_loop_seqk_parallel_kernelI23Flash_bwd_kernel_traitsILi256ELi64ELi64ELi8ELi4ELi2ELi2ELb0ELb1EN7cutlass10bfloat16_tE19Flash_kernel_traitsILi256ELi64ELi64ELi8ES3_EELb1ELb0ELb1ELb1ELb0ELb0ELb0EEEvNS_16Flash_bwd_paramsE)
        /*0014*/ 	.short	0x0160
        /*0016*/ 	.short	0x0280


	//----- nvinfo : EIATTR_CBANK_PARAM_SIZE
	.align		4
.L_782:
        /*0018*/ 	.byte	0x03, 0x19
        /*001a*/ 	.short	0x0280


	//----- nvinfo : EIATTR_KPARAM_INFO
	.align		4
        /*001c*/ 	.byte	0x04, 0x17
        /*001e*/ 	.short	(.L_784 - .L_783)
.L_783:
        /*0020*/ 	.word	0x00000000
        /*0024*/ 	.short	0x0000
        /*0026*/ 	.short	0x0000
        /*0028*/ 	.byte	0x00, 0xf0, 0x01, 0x0a


	//----- nvinfo : EIATTR_MAXREG_COUNT
	.align		4
.L_784:
        /*002c*/ 	.byte	0x03, 0x1b
        /*002e*/ 	.short	0x00ff


	//----- nvinfo : EIATTR_NUM_BARRIERS
	.align		4
        /*0030*/ 	.byte	0x02, 0x4c
        /*0032*/ 	.byte	0x01
	.zero		1


	//----- nvinfo : EIATTR_MERCURY_ISA_VERSION
	.align		4
        /*0034*/ 	.byte	0x03, 0x5f
        /*0036*/ 	.short	0x0000


	//----- nvinfo : EIATTR_EXIT_INSTR_OFFSETS
	.align		4
        /*0038*/ 	.byte	0x04, 0x1c
        /*003a*/ 	.short	(.L_786 - .L_785)


	//   ....[0]....
.L_785:
        /*003c*/ 	.word	0x00000090


	//   ....[1]....
        /*0040*/ 	.word	0x0000b360


	//----- nvinfo : EIATTR_CTAIDZ_USED
	.align		4
.L_786:
        /*0044*/ 	.byte	0x01, 0x04
	.zero		2


	//----- nvinfo : EIATTR_CRS_STACK_SIZE
	.align		4
        /*0048*/ 	.byte	0x04, 0x1e
        /*004a*/ 	.short	(.L_788 - .L_787)
.L_787:
        /*004c*/ 	.word	0x00000000
.L_788:


//--------------------- .nv.info._ZN5flash44flash_bwd_dq_dk_dv_loop_seqk_parallel_kernelI23Flash_bwd_kernel_traitsILi256ELi64ELi64ELi8ELi4ELi2ELi2ELb0ELb1EN7cutlass10bfloat16_tE19Flash_kernel_traitsILi256ELi64ELi64ELi8ES3_EELb0ELb0ELb1ELb1ELb0ELb0ELb1EEEvNS_16Flash_bwd_paramsE --------------------------
	.section	.nv.info._ZN5flash44flash_bwd_dq_dk_dv_loop_seqk_parallel_kernelI23Flash_bwd_kernel_traitsILi256ELi64ELi64ELi8ELi4ELi2ELi2ELb0ELb1EN7cutlass10bfloat16_tE19Flash_kernel_traitsILi256ELi64ELi64ELi8ES3_EELb0ELb0ELb1ELb1ELb0ELb0ELb1EEEvNS_16Flash_bwd_paramsE,"",@"SHT_CUDA_INFO"
	.sectionflags	@""
	.align	4


	//----- nvinfo : EIATTR_CUDA_API_VERSION
	.align		4
        /*0000*/ 	.byte	0x04, 0x37
        /*0002*/ 	.short	(.L_790 - .L_789)
.L_789:
        /*0004*/ 	.word	0x00000082


	//----- nvinfo : EIATTR_SW2861232_WAR
	.align		4
.L_790:
        /*0008*/ 	.byte	0x01, 0x35
	.zero		2


	//----- nvinfo : EIATTR_PARAM_CBANK
	.align		4
        /*000c*/ 	.byte	0x04, 0x0a
        /*000e*/ 	.short	(.L_792 - .L_791)
	.align		4
.L_791:
        /*0010*/ 	.word	index@(.nv.constant0._ZN5flash44flash_bwd_dq_dk_dv_loop_seqk_parallel_kernelI23Flash_bwd_kernel_traitsILi256ELi64ELi64ELi8ELi4ELi2ELi2ELb0ELb1EN7cutlass10bfloat16_tE19Flash_kernel_traitsILi256ELi64ELi64ELi8ES3_EELb0ELb0ELb1ELb1ELb0ELb0ELb1EEEvNS_16Flash_bwd_paramsE)
        /*0014*/ 	.short	0x0160
        /*0016*/ 	.short	0x0280


	//----- nvinfo : EIATTR_CBANK_PARAM_SIZE
	.align		4
.L_792:
        /*0018*/ 	.byte	0x03, 0x19
        /*001a*/ 	.short	0x0280


	//----- nvinfo : EIATTR_KPARAM_INFO
	.align		4
        /*001c*/ 	.byte	0x04, 0x17
        /*001e*/ 	.short	(.L_794 - .L_793)
.L_793:
        /*0020*/ 	.word	0x00000000
        /*0024*/ 	.short	0x0000
        /*0026*/ 	.short	0x0000
        /*0028*/ 	.byte	0x00, 0xf0, 0x01, 0x0a


	//----- nvinfo : EIATTR_MAXREG_COUNT
	.align		4
.L_794:
        /*002c*/ 	.byte	0x03, 0x1b
        /*002e*/ 	.short	0x00ff


	//----- nvinfo : EIATTR_NUM_BARRIERS
	.align		4
        /*0030*/ 	.byte	0x02, 0x4c
        /*0032*/ 	.byte	0x01
	.zero		1


	//----- nvinfo : EIATTR_MERCURY_ISA_VERSION
	.align		4
        /*0034*/ 	.byte	0x03, 0x5f
        /*0036*/ 	.short	0x0000


	//----- nvinfo : EIATTR_EXIT_INSTR_OFFSETS
	.align		4
        /*0038*/ 	.byte	0x04, 0x1c
        /*003a*/ 	.short	(.L_796 - .L_795)


	//   ....[0]....
.L_795:
        /*003c*/ 	.word	0x00000090


	//   ....[1]....
        /*0040*/ 	.word	0x0000aa60


	//----- nvinfo : EIATTR_CTAIDZ_USED
	.align		4
.L_796:
        /*0044*/ 	.byte	0x01, 0x04
	.zero		2


	//----- nvinfo : EIATTR_CRS_STACK_SIZE
	.align		4
        /*0048*/ 	.byte	0x04, 0x1e
        /*004a*/ 	.short	(.L_798 - .L_797)
.L_797:
        /*004c*/ 	.word	0x00000000
.L_798:


//--------------------- .nv.info._ZN5flash25flash_bwd_dot_do_o_kernelILb0E23Flash_bwd_kernel_traitsILi256ELi64ELi64ELi8ELi4ELi2ELi2ELb0ELb1EN7cutlass10bfloat16_tE19Flash_kernel_traitsILi256ELi64ELi64ELi8ES3_EEEEvNS_16Flash_bwd_paramsE --------------------------
	.section	.nv.info._ZN5flash25flash_bwd_dot_do_o_kernelILb0E23Flash_bwd_kernel_traitsILi256ELi64ELi64ELi8ELi4ELi2ELi2ELb0ELb1EN7cutlass10bfloat16_tE19Flash_kernel_traitsILi256ELi64ELi64ELi8ES3_EEEEvNS_16Flash_bwd_paramsE,"",@"SHT_CUDA_INFO"
	.sectionflags	@""
	.align	4


	//----- nvinfo : EIATTR_CUDA_API_VERSION
	.align		4
        /*0000*/ 	.byte	0x04, 0x37
        /*0002*/ 	.short	(.L_800 - .L_799)
.L_799:
        /*0004*/ 	.word	0x00000082


	//----- nvinfo : EIATTR_SW2861232_WAR
	.align		4
.L_800:
        /*0008*/ 	.byte	0x01, 0x35
	.zero		2


	//----- nvinfo : EIATTR_PARAM_CBANK
	.align		4
        /*000c*/ 	.byte	0x04, 0x0a
        /*000e*/ 	.short	(.L_802 - .L_801)
	.align		4
.L_801:
        /*0010*/ 	.word	index@(.nv.constant0._ZN5flash25flash_bwd_dot_do_o_kernelILb0E23Flash_bwd_kernel_traitsILi256ELi64ELi64ELi8ELi4ELi2ELi2ELb0ELb1EN7cutlass10bfloat16_tE19Flash_kernel_traitsILi256ELi64ELi64ELi8ES3_EEEEvNS_16Flash_bwd_paramsE)
        /*0014*/ 	.short	0x0160
        /*0016*/ 	.short	0x0280


	//----- nvinfo : EIATTR_CBANK_PARAM_SIZE
	.align		4
.L_802:
        /*0018*/ 	.byte	0x03, 0x19
        /*001a*/ 	.short	0x0280


	//----- nvinfo : EIATTR_KPARAM_INFO
	.align		4
        /*001c*/ 	.byte	0x04, 0x17
        /*001e*/ 	.short	(.L_804 - .L_803)
.L_803:
        /*0020*/ 	.word	0x00000000
        /*0024*/ 	.short	0x0000
        /*0026*/ 	.short	0x0000
        /*0028*/ 	.byte	0x00, 0xf0, 0x01, 0x0a


	//----- nvinfo : EIATTR_MAXREG_COUNT
	.align		4
.L_804:
        /*002c*/ 	.byte	0x03, 0x1b
        /*002e*/ 	.short	0x00ff


	//----- nvinfo : EIATTR_MERCURY_ISA_VERSION
	.align		4
        /*0030*/ 	.byte	0x03, 0x5f
        /*0032*/ 	.short	0x0000


	//----- nvinfo : EIATTR_COOP_GROUP_MASK_REGIDS
	.align		4
        /*0034*/ 	.byte	0x04, 0x29
        /*0036*/ 	.short	(.L_806 - .L_805)


	//   ....[0]....
.L_805:
        /*0038*/ 	.word	0xffffffff


	//   ....[1]....
        /*003c*/ 	.word	0xffffffff


	//   ....[2]....
        /*0040*/ 	.word	0xffffffff


	//   ....[3]....
        /*0044*/ 	.word	0xffffffff


	//   ....[4]....
        /*0048*/ 	.word	0xffffffff


	//   ....[5]....
        /*004c*/ 	.word	0xffffffff


	//----- nvinfo : EIATTR_COOP_GROUP_INSTR_OFFSETS
	.align		4
.L_806:
        /*0050*/ 	.byte	0x04, 0x28
        /*0052*/ 	.short	(.L_808 - .L_807)


	//   ....[0]....
.L_807:
        /*0054*/ 	.word	0x000018b0


	//   ....[1]....
        /*0058*/ 	.word	0x000018d0


	//   ....[2]....
        /*005c*/ 	.word	0x000018f0


	//   ....[3]....
        /*0060*/ 	.word	0x00001910


	//   ....[4]....
        /*0064*/ 	.word	0x00001940


	//   ....[5]....
        /*0068*/ 	.word	0x00001980


	//----- nvinfo : EIATTR_EXIT_INSTR_OFFSETS
	.align		4
.L_808:
        /*006c*/ 	.byte	0x04, 0x1c
        /*006e*/ 	.short	(.L_810 - .L_809)


	//   ....[0]....
.L_809:
        /*0070*/ 	.word	0x00000120


	//   ....[1]....
        /*0074*/ 	.word	0x000019e0


	//   ....[2]....
        /*0078*/ 	.word	0x00001a10


	//----- nvinfo : EIATTR_CTAIDZ_USED
	.align		4
.L_810:
        /*007c*/ 	.byte	0x01, 0x04
	.zero		2


	//----- nvinfo : EIATTR_CRS_STACK_SIZE
	.align		4
        /*0080*/ 	.byte	0x04, 0x1e
        /*0082*/ 	.short	(.L_812 - .L_811)
.L_811:
        /*0084*/ 	.word	0x00000000
.L_812:


//--------------------- .nv.info._ZN5flash25flash_bwd_dot_do_o_kernelILb1E23Flash_bwd_kernel_traitsILi256ELi64ELi64ELi8ELi4ELi2ELi2ELb0ELb1EN7cutlass10bfloat16_tE19Flash_kernel_traitsILi256ELi64ELi64ELi8ES3_EEEEvNS_16Flash_bwd_paramsE --------------------------
	.section	.nv.info._ZN5flash25flash_bwd_dot_do_o_kernelILb1E23Flash_bwd_kernel_traitsILi256ELi64ELi64ELi8ELi4ELi2ELi2ELb0ELb1EN7cutlass10bfloat16_tE19Flash_kernel_traitsILi256ELi64ELi64ELi8ES3_EEEEvNS_16Flash_bwd_paramsE,"",@"SHT_CUDA_INFO"
	.sectionflags	@""
	.align	4


	//----- nvinfo : EIATTR_CUDA_API_VERSION
	.align		4
        /*0000*/ 	.byte	0x04, 0x37
        /*0002*/ 	.short	(.L_814 - .L_813)
.L_813:
        /*0004*/ 	.word	0x00000082


	//----- nvinfo : EIATTR_SW2861232_WAR
	.align		4
.L_814:
        /*0008*/ 	.byte	0x01, 0x35
	.zero		2


	//----- nvinfo : EIATTR_PARAM_CBANK
	.align		4
        /*000c*/ 	.byte	0x04, 0x0a
        /*000e*/ 	.short	(.L_816 - .L_815)
	.align		4
.L_815:
        /*0010*/ 	.word	index@(.nv.constant0._ZN5flash25flash_bwd_dot_do_o_kernelILb1E23Flash_bwd_kernel_traitsILi256ELi64ELi64ELi8ELi4ELi2ELi2ELb0ELb1EN7cutlass10bfloat16_tE19Flash_kernel_traitsILi256ELi64ELi64ELi8ES3_EEEEvNS_16Flash_bwd_paramsE)
        /*0014*/ 	.short	0x0160
        /*0016*/ 	.short	0x0280


	//----- nvinfo : EIATTR_CBANK_PARAM_SIZE
	.align		4
.L_816:
        /*0018*/ 	.byte	0x03, 0x19
        /*001a*/ 	.short	0x0280


	//----- nvinfo : EIATTR_KPARAM_INFO
	.align		4
        /*001c*/ 	.byte	0x04, 0x17
        /*001e*/ 	.short	(.L_818 - .L_817)
.L_817:
        /*0020*/ 	.word	0x00000000
        /*0024*/ 	.short	0x0000
        /*0026*/ 	.short	0x0000
        /*0028*/ 	.byte	0x00, 0xf0, 0x01, 0x0a


	//----- nvinfo : EIATTR_MAXREG_COUNT
	.align		4
.L_818:
        /*002c*/ 	.byte	0x03, 0x1b
        /*002e*/ 	.short	0x00ff


	//----- nvinfo : EIATTR_MERCURY_ISA_VERSION
	.align		4
        /*0030*/ 	.byte	0x03, 0x5f
        /*0032*/ 	.short	0x0000


	//----- nvinfo : EIATTR_COOP_GROUP_MASK_REGIDS
	.align		4
        /*0034*/ 	.byte	0x04, 0x29
        /*0036*/ 	.short	(.L_820 - .L_819)


	//   ....[0]....
.L_819:
        /*0038*/ 	.word	0xffffffff


	//   ....[1]....
        /*003c*/ 	.word	0xffffffff


	//   ....[2]....
        /*0040*/ 	.word	0xffffffff


	//   ....[3]....
        /*0044*/ 	.word	0xffffffff


	//   ....[4]....
        /*0048*/ 	.word	0xffffffff


	//   ....[5]....
        /*004c*/ 	.word	0xffffffff


	//----- nvinfo : EIATTR_COOP_GROUP_INSTR_OFFSETS
	.align		4
.L_820:
        /*0050*/ 	.byte	0x04, 0x28
        /*0052*/ 	.short	(.L_822 - .L_821)


	//   ....[0]....
.L_821:
        /*0054*/ 	.word	0x00001bf0


	//   ....[1]....
        /*0058*/ 	.word	0x00001c00


	//   ....[2]....
        /*005c*/ 	.word	0x00001c30


	//   ....[3]....
        /*0060*/ 	.word	0x00001c50


	//   ....[4]....
        /*0064*/ 	.word	0x00001c90


	//   ....[5]....
        /*0068*/ 	.word	0x00001cb0


	//----- nvinfo : EIATTR_EXIT_INSTR_OFFSETS
	.align		4
.L_822:
        /*006c*/ 	.byte	0x04, 0x1c
        /*006e*/ 	.short	(.L_824 - .L_823)


	//   ....[0]....
.L_823:
        /*0070*/ 	.word	0x00000120


	//   ....[1]....
        /*0074*/ 	.word	0x00001e70


	//----- nvinfo : EIATTR_CTAIDZ_USED
	.align		4
.L_824:
        /*0078*/ 	.byte	0x01, 0x04
	.zero		2


	//----- nvinfo : EIATTR_CRS_STACK_SIZE
	.align		4
        /*007c*/ 	.byte	0x04, 0x1e
        /*007e*/ 	.short	(.L_826 - .L_825)
.L_825:
        /*0080*/ 	.word	0x00000000
.L_826:


//--------------------- .nv.info._ZN5flash27flash_bwd_convert_dq_kernelI23Flash_bwd_kernel_traitsILi256ELi64ELi64ELi8ELi4ELi2ELi2ELb0ELb0EN7cutlass10bfloat16_tE19Flash_kernel_traitsILi256ELi64ELi64ELi8ES3_EEEEvNS_16Flash_bwd_paramsEi --------------------------
	.section	.nv.info._ZN5flash27flash_bwd_convert_dq_kernelI23Flash_bwd_kernel_traitsILi256ELi64ELi64ELi8ELi4ELi2ELi2ELb0ELb0EN7cutlass10bfloat16_tE19Flash_kernel_traitsILi256ELi64ELi64ELi8ES3_EEEEvNS_16Flash_bwd_paramsEi,"",@"SHT_CUDA_INFO"
	.sectionflags	@""
	.align	4


	//----- nvinfo : EIATTR_CUDA_API_VERSION
	.align		4
        /*0000*/ 	.byte	0x04, 0x37
        /*0002*/ 	.short	(.L_828 - .L_827)
.L_827:
        /*0004*/ 	.word	0x00000082


	//----- nvinfo : EIATTR_SW2861232_WAR
	.align		4
.L_828:
        /*0008*/ 	.byte	0x01, 0x35
	.zero		2


	//----- nvinfo : EIATTR_PARAM_CBANK
	.align		4
        /*000c*/ 	.byte	0x04, 0x0a
        /*000e*/ 	.short	(.L_830 - .L_829)
	.align		4
.L_829:
        /*0010*/ 	.word	index@(.nv.constant0._ZN5flash27flash_bwd_convert_dq_kernelI23Flash_bwd_kernel_traitsILi256ELi64ELi64ELi8ELi4ELi2ELi2ELb0ELb0EN7cutlass10bfloat16_tE19Flash_kernel_traitsILi256ELi64ELi64ELi8ES3_EEEEvNS_16Flash_bwd_paramsEi)
        /*0014*/ 	.short	0x0160
        /*0016*/ 	.short	0x0284


	//----- nvinfo : EIATTR_CBANK_PARAM_SIZE
	.align		4
.L_830:
        /*0018*/ 	.byte	0x03, 0x19
        /*001a*/ 	.short	0x0284


	//----- nvinfo : EIATTR_KPARAM_INFO
	.align		4
        /*001c*/ 	.byte	0x04, 0x17
        /*001e*/ 	.short	(.L_832 - .L_831)
.L_831:
        /*0020*/ 	.word	0x00000000
        /*0024*/ 	.short	0x0001
        /*0026*/ 	.short	0x0280
        /*0028*/ 	.byte	0x00, 0xf0, 0x11, 0x00


	//----- nvinfo : EIATTR_KPARAM_INFO
	.align		4
.L_832:
        /*002c*/ 	.byte	0x04, 0x17
        /*002e*/ 	.short	(.L_834 - .L_833)
.L_833:
        /*0030*/ 	.word	0x00000000
        /*0034*/ 	.short	0x0000
        /*0036*/ 	.short	0x0000
        /*0038*/ 	.byte	0x00, 0xf0, 0x01, 0x0a


	//----- nvinfo : EIATTR_MAXREG_COUNT
	.align		4
.L_834:
        /*003c*/ 	.byte	0x03, 0x1b
        /*003e*/ 	.short	0x00ff


	//----- nvinfo : EIATTR_NUM_BARRIERS
	.align		4
        /*0040*/ 	.byte	0x02, 0x4c
        /*0042*/ 	.byte	0x01
	.zero		1


	//----- nvinfo : EIATTR_MERCURY_ISA_VERSION
	.align		4
        /*0044*/ 	.byte	0x03, 0x5f
        /*0046*/ 	.short	0x0000


	//----- nvinfo : EIATTR_EXIT_INSTR_OFFSETS
	.align		4
        /*0048*/ 	.byte	0x04, 0x1c
        /*004a*/ 	.short	(.L_836 - .L_835)


	//   ....[0]....
.L_835:
        /*004c*/ 	.word	0x00000170


	//   ....[1]....
        /*0050*/ 	.word	0x000021b0


	//   ....[2]....
        /*0054*/ 	.word	0x000022d0


	//   ....[3]....
        /*0058*/ 	.word	0x000022f0


	//----- nvinfo : EIATTR_CTAIDZ_USED
	.align		4
.L_836:
        /*005c*/ 	.byte	0x01, 0x04
	.zero		2


	//----- nvinfo : EIATTR_CRS_STACK_SIZE
	.align		4
        /*0060*/ 	.byte	0x04, 0x1e
        /*0062*/ 	.short	(.L_838 - .L_837)
.L_837:
        /*0064*/ 	.word	0x00000000
.L_838:


//--------------------- .nv.info._ZN5flash44flash_bwd_dq_dk_dv_loop_seqk_parallel_kernelI23Flash_bwd_kernel_traitsILi256ELi64ELi64ELi8ELi4ELi2ELi2ELb0ELb0EN7cutlass10bfloat16_tE19Flash_kernel_traitsILi256ELi64ELi64ELi8ES3_EELb1ELb0ELb0ELb0ELb0ELb0ELb0EEEvNS_16Flash_bwd_paramsE --------------------------
	.section	.nv.info._ZN5flash44flash_bwd_dq_dk_dv_loop_seqk_parallel_kernelI23Flash_bwd_kernel_traitsILi256ELi64ELi64ELi8ELi4ELi2ELi2ELb0ELb0EN7cutlass10bfloat16_tE19Flash_kernel_traitsILi256ELi64ELi64ELi8ES3_EELb1ELb0ELb0ELb0ELb0ELb0ELb0EEEvNS_16Flash_bwd_paramsE,"",@"SHT_CUDA_INFO"
	.sectionflags	@""
	.align	4


	//----- nvinfo : EIATTR_CUDA_API_VERSION
	.align		4
        /*0000*/ 	.byte	0x04, 0x37
        /*0002*/ 	.short	(.L_840 - .L_839)
.L_839:
        /*0004*/ 	.word	0x00000082


	//----- nvinfo : EIATTR_SW2861232_WAR
	.align		4
.L_840:
        /*0008*/ 	.byte	0x01, 0x35
	.zero		2


	//----- nvinfo : EIATTR_PARAM_CBANK
	.align		4
        /*000c*/ 	.byte	0x04, 0x0a
        /*000e*/ 	.short	(.L_842 - .L_841)
	.align		4
.L_841:
        /*0010*/ 	.word	index@(.nv.constant0._ZN5flash44flash_bwd_dq_dk_dv_loop_seqk_parallel_kernelI23Flash_bwd_kernel_traitsILi256ELi64ELi64ELi8ELi4ELi2ELi2ELb0ELb0EN7cutlass10bfloat16_tE19Flash_kernel_traitsILi256ELi64ELi64ELi8ES3_EELb1ELb0ELb0ELb0ELb0ELb0ELb0EEEvNS_16Flash_bwd_paramsE)
        /*0014*/ 	.short	0x0160
        /*0016*/ 	.short	0x0280


	//----- nvinfo : EIATTR_CBANK_PARAM_SIZE
	.align		4
.L_842:
        /*0018*/ 	.byte	0x03, 0x19
        /*001a*/ 	.short	0x0280


	//----- nvinfo : EIATTR_KPARAM_INFO
	.align		4
        /*001c*/ 	.byte	0x04, 0x17
        /*001e*/ 	.short	(.L_844 - .L_843)
.L_843:
        /*0020*/ 	.word	0x00000000
        /*0024*/ 	.short	0x0000
        /*0026*/ 	.short	0x0000
        /*0028*/ 	.byte	0x00, 0xf0, 0x01, 0x0a


	//----- nvinfo : EIATTR_MAXREG_COUNT
	.align		4
.L_844:
        /*002c*/ 	.byte	0x03, 0x1b
        /*002e*/ 	.short	0x00ff


	//----- nvinfo : EIATTR_NUM_BARRIERS
	.align		4
        /*0030*/ 	.byte	0x02, 0x4c
        /*0032*/ 	.byte	0x01
	.zero		1


	//----- nvinfo : EIATTR_ANNOTATIONS
	.align		4
        /*0034*/ 	.byte	0x04, 0x55
        /*0036*/ 	.short	(.L_846 - .L_845)


	//   ....[0]....
.L_845:
        /* <DEDUP_REMOVED lines=27> */


	//----- nvinfo : EIATTR_MERCURY_ISA_VERSION
	.align		4
.L_846:
        /*01d0*/ 	.byte	0x03, 0x5f
        /*01d2*/ 	.short	0x0000


	//----- nvinfo : EIATTR_EXIT_INSTR_OFFSETS
	.align		4
        /*01d4*/ 	.byte	0x04, 0x1c
        /*01d6*/ 	.short	(.L_848 - .L_847)


	//   ....[0]....
.L_847:
        /*01d8*/ 	.word	0x000000a0


	//   ....[1]....
        /*01dc*/ 	.word	0x0000bfd0


	//----- nvinfo : EIATTR_CTAIDZ_USED
	.align		4
.L_848:
        /*01e0*/ 	.byte	0x01, 0x04
	.zero		2


	//----- nvinfo : EIATTR_CRS_STACK_SIZE
	.align		4
        /*01e4*/ 	.byte	0x04, 0x1e
        /*01e6*/ 	.short	(.L_850 - .L_849)
.L_849:
        /*01e8*/ 	.word	0x00000000
.L_850:


//--------------------- .nv.info._ZN5flash44flash_bwd_dq_dk_dv_loop_seqk_parallel_kernelI23Flash_bwd_kernel_traitsILi256ELi64ELi64ELi8ELi4ELi2ELi2ELb0ELb0EN7cutlass10bfloat16_tE19Flash_kernel_traitsILi256ELi64ELi64ELi8ES3_EELb0ELb0ELb0ELb0ELb0ELb0ELb1EEEvNS_16Flash_bwd_paramsE --------------------------
	.section	.nv.info._ZN5flash44flash_bwd_dq_dk_dv_loop_seqk_parallel_kernelI23Flash_bwd_kernel_traitsILi256ELi64ELi64ELi8ELi4ELi2ELi2ELb0ELb0EN7cutlass10bfloat16_tE19Flash_kernel_traitsILi256ELi64ELi64ELi8ES3_EELb0ELb0ELb0ELb0ELb0ELb0ELb1EEEvNS_16Flash_bwd_paramsE,"",@"SHT_CUDA_INFO"
	.sectionflags	@""
	.align	4


	//----- nvinfo : EIATTR_CUDA_API_VERSION
	.align		4
        /*0000*/ 	.byte	0x04, 0x37
        /*0002*/ 	.short	(.L_852 - .L_851)
.L_851:
        /*0004*/ 	.word	0x00000082


	//----- nvinfo : EIATTR_SW2861232_WAR
	.align		4
.L_852:
        /*0008*/ 	.byte	0x01, 0x35
	.zero		2


	//----- nvinfo : EIATTR_PARAM_CBANK
	.align		4
        /*000c*/ 	.byte	0x04, 0x0a
        /*000e*/ 	.short	(.L_854 - .L_853)
	.align		4
.L_853:
        /*0010*/ 	.word	index@(.nv.constant0._ZN5flash44flash_bwd_dq_dk_dv_loop_seqk_parallel_kernelI23Flash_bwd_kernel_traitsILi256ELi64ELi64ELi8ELi4ELi2ELi2ELb0ELb0EN7cutlass10bfloat16_tE19Flash_kernel_traitsILi256ELi64ELi64ELi8ES3_EELb0ELb0ELb0ELb0ELb0ELb0ELb1EEEvNS_16Flash_bwd_paramsE)
        /*0014*/ 	.short	0x0160
        /*0016*/ 	.short	0x0280


	//----- nvinfo : EIATTR_CBANK_PARAM_SIZE
	.align		4
.L_854:
        /*0018*/ 	.byte	0x03, 0x19
        /*001a*/ 	.short	0x0280


	//----- nvinfo : EIATTR_KPARAM_INFO
	.align		4
        /*001c*/ 	.byte	0x04, 0x17
        /*001e*/ 	.short	(.L_856 - .L_855)
.L_855:
        /*0020*/ 	.word	0x00000000
        /*0024*/ 	.short	0x0000
        /*0026*/ 	.short	0x0000
        /*0028*/ 	.byte	0x00, 0xf0, 0x01, 0x0a


	//----- nvinfo : EIATTR_MAXREG_COUNT
	.align		4
.L_856:
        /*002c*/ 	.byte	0x03, 0x1b
        /*002e*/ 	.short	0x00ff


	//----- nvinfo : EIATTR_NUM_BARRIERS
	.align		4
        /*0030*/ 	.byte	0x02, 0x4c
        /*0032*/ 	.byte	0x01
	.zero		1


	//----- nvinfo : EIATTR_ANNOTATIONS
	.align		4
        /*0034*/ 	.byte	0x04, 0x55
        /*0036*/ 	.short	(.L_858 - .L_857)


	//   ....[0]....
.L_857:
        /* <DEDUP_REMOVED lines=25> */


	//----- nvinfo : EIATTR_MERCURY_ISA_VERSION
	.align		4
.L_858:
        /*01b0*/ 	.byte	0x03, 0x5f
        /*01b2*/ 	.short	0x0000


	//----- nvinfo : EIATTR_EXIT_INSTR_OFFSETS
	.align		4
        /*01b4*/ 	.byte	0x04, 0x1c
        /*01b6*/ 	.short	(.L_860 - .L_859)


	//   ....[0]....
.L_859:
        /*01b8*/ 	.word	0x000000a0


	//   ....[1]....
        /*01bc*/ 	.word	0x0000b740


	//----- nvinfo : EIATTR_CTAIDZ_USED
	.align		4
.L_860:
        /*01c0*/ 	.byte	0x01, 0x04
	.zero		2


	//----- nvinfo : EIATTR_CRS_STACK_SIZE
	.align		4
        /*01c4*/ 	.byte	0x04, 0x1e
        /*01c6*/ 	.short	(.L_862 - .L_861)
.L_861:
        /*01c8*/ 	.word	0x00000000
.L_862:


//--------------------- .nv.info._ZN5flash44flash_bwd_dq_dk_dv_loop_seqk_parallel_kernelI23Flash_bwd_kernel_traitsILi256ELi64ELi64ELi8ELi4ELi2ELi2ELb0ELb0EN7cutlass10bfloat16_tE19Flash_kernel_traitsILi256ELi64ELi64ELi8ES3_EELb1ELb0ELb1ELb0ELb0ELb0ELb0EEEvNS_16Flash_bwd_paramsE --------------------------
	.section	.nv.info._ZN5flash44flash_bwd_dq_dk_dv_loop_seqk_parallel_kernelI23Flash_bwd_kernel_traitsILi256ELi64ELi64ELi8ELi4ELi2ELi2ELb0ELb0EN7cutlass10bfloat16_tE19Flash_kernel_traitsILi256ELi64ELi64ELi8ES3_EELb1ELb0ELb1ELb0ELb0ELb0ELb0EEEvNS_16Flash_bwd_paramsE,"",@"SHT_CUDA_INFO"
	.sectionflags	@""
	.align	4


	//----- nvinfo : EIATTR_CUDA_API_VERSION
	.align		4
        /*0000*/ 	.byte	0x04, 0x37
        /*0002*/ 	.short	(.L_864 - .L_863)
.L_863:
        /*0004*/ 	.word	0x00000082


	//----- nvinfo : EIATTR_SW2861232_WAR
	.align		4
.L_864:
        /*0008*/ 	.byte	0x01, 0x35
	.zero		2


	//----- nvinfo : EIATTR_PARAM_CBANK
	.align		4
        /*000c*/ 	.byte	0x04, 0x0a
        /*000e*/ 	.short	(.L_866 - .L_865)
	.align		4
.L_865:
        /*0010*/ 	.word	index@(.nv.constant0._ZN5flash44flash_bwd_dq_dk_dv_loop_seqk_parallel_kernelI23Flash_bwd_kernel_traitsILi256ELi64ELi64ELi8ELi4ELi2ELi2ELb0ELb0EN7cutlass10bfloat16_tE19Flash_kernel_traitsILi256ELi64ELi64ELi8ES3_EELb1ELb0ELb1ELb0ELb0ELb0ELb0EEEvNS_16Flash_bwd_paramsE)
        /*0014*/ 	.short	0x0160
        /*0016*/ 	.short	0x0280


	//----- nvinfo : EIATTR_CBANK_PARAM_SIZE
	.align		4
.L_866:
        /*0018*/ 	.byte	0x03, 0x19
        /*001a*/ 	.short	0x0280


	//----- nvinfo : EIATTR_KPARAM_INFO
	.align		4
        /*001c*/ 	.byte	0x04, 0x17
        /*001e*/ 	.short	(.L_868 - .L_867)
.L_867:
        /*0020*/ 	.word	0x00000000
        /*0024*/ 	.short	0x0000
        /*0026*/ 	.short	0x0000
        /*0028*/ 	.byte	0x00, 0xf0, 0x01, 0x0a


	//----- nvinfo : EIATTR_MAXREG_COUNT
	.align		4
.L_868:
        /*002c*/ 	.byte	0x03, 0x1b
        /*002e*/ 	.short	0x00ff


	//----- nvinfo : EIATTR_NUM_BARRIERS
	.align		4
        /*0030*/ 	.byte	0x02, 0x4c
        /*0032*/ 	.byte	0x01
	.zero		1


	//----- nvinfo : EIATTR_ANNOTATIONS
	.align		4
        /*0034*/ 	.byte	0x04, 0x55
        /*0036*/ 	.short	(.L_870 - .L_869)


	//   ....[0]....
.L_869:
        /*0038*/ 	.word	0x00000001
        /*003c*/ 	.byte	0x80, 0x06, 0x00, 0x00, 0x01, 0x00, 0x00, 0x00, 0x10, 0x14, 0x00, 0x00


	//----- nvinfo : EIATTR_MERCURY_ISA_VERSION
	.align		4
.L_870:
        /*0048*/ 	.byte	0x03, 0x5f
        /*004a*/ 	.short	0x0000


	//----- nvinfo : EIATTR_EXIT_INSTR_OFFSETS
	.align		4
        /*004c*/ 	.byte	0x04, 0x1c
        /*004e*/ 	.short	(.L_872 - .L_871)


	//   ....[0]....
.L_871:
        /*0050*/ 	.word	0x000000a0


	//   ....[1]....
        /*0054*/ 	.word	0x0000b620


	//----- nvinfo : EIATTR_CTAIDZ_USED
	.align		4
.L_872:
        /*0058*/ 	.byte	0x01, 0x04
	.zero		2


	//----- nvinfo : EIATTR_CRS_STACK_SIZE
	.align		4
        /*005c*/ 	.byte	0x04, 0x1e
        /*005e*/ 	.short	(.L_874 - .L_873)
.L_873:
        /*0060*/ 	.word	0x00000000
.L_874:


//--------------------- .nv.info._ZN5flash44flash_bwd_dq_dk_dv_loop_seqk_parallel_kernelI23Flash_bwd_kernel_traitsILi256ELi64ELi64ELi8ELi4ELi2ELi2ELb0ELb0EN7cutlass10bfloat16_tE19Flash_kernel_traitsILi256ELi64ELi64ELi8ES3_EELb0ELb0ELb1ELb0ELb0ELb0ELb1EEEvNS_16Flash_bwd_paramsE --------------------------
	.section	.nv.info._ZN5flash44flash_bwd_dq_dk_dv_loop_seqk_parallel_kernelI23Flash_bwd_kernel_traitsILi256ELi64ELi64ELi8ELi4ELi2ELi2ELb0ELb0EN7cutlass10bfloat16_tE19Flash_kernel_traitsILi256ELi64ELi64ELi8ES3_EELb0ELb0ELb1ELb0ELb0ELb0ELb1EEEvNS_16Flash_bwd_paramsE,"",@"SHT_CUDA_INFO"
	.sectionflags	@""
	.align	4


	//----- nvinfo : EIATTR_CUDA_API_VERSION
	.align		4
        /*0000*/ 	.byte	0x04, 0x37
        /*0002*/ 	.short	(.L_876 - .L_875)
.L_875:
        /*0004*/ 	.word	0x00000082


	//----- nvinfo : EIATTR_SW2861232_WAR
	.align		4
.L_876:
        /*0008*/ 	.byte	0x01, 0x35
	.zero		2


	//----- nvinfo : EIATTR_PARAM_CBANK
	.align		4
        /*000c*/ 	.byte	0x04, 0x0a
        /*000e*/ 	.short	(.L_878 - .L_877)
	.align		4
.L_877:
        /*0010*/ 	.word	index@(.nv.constant0._ZN5flash44flash_bwd_dq_dk_dv_loop_seqk_parallel_kernelI23Flash_bwd_kernel_traitsILi256ELi64ELi64ELi8ELi4ELi2ELi2ELb0ELb0EN7cutlass10bfloat16_tE19Flash_kernel_traitsILi256ELi64ELi64ELi8ES3_EELb0ELb0ELb1ELb0ELb0ELb0ELb1EEEvNS_16Flash_bwd_paramsE)
        /*0014*/ 	.short	0x0160
        /*0016*/ 	.short	0x0280


	//----- nvinfo : EIATTR_CBANK_PARAM_SIZE
	.align		4
.L_878:
        /*0018*/ 	.byte	0x03, 0x19
        /*001a*/ 	.short	0x0280


	//----- nvinfo : EIATTR_KPARAM_INFO
	.align		4
        /*001c*/ 	.byte	0x04, 0x17
        /*001e*/ 	.short	(.L_880 - .L_879)
.L_879:
        /*0020*/ 	.word	0x00000000
        /*0024*/ 	.short	0x0000
        /*0026*/ 	.short	0x0000
        /*0028*/ 	.byte	0x00, 0xf0, 0x01, 0x0a


	//----- nvinfo : EIATTR_MAXREG_COUNT
	.align		4
.L_880:
        /*002c*/ 	.byte	0x03, 0x1b
        /*002e*/ 	.short	0x00ff


	//----- nvinfo : EIATTR_NUM_BARRIERS
	.align		4
        /*0030*/ 	.byte	0x02, 0x4c
        /*0032*/ 	.byte	0x01
	.zero		1


	//----- nvinfo : EIATTR_ANNOTATIONS
	.align		4
        /*0034*/ 	.byte	0x04, 0x55
        /*0036*/ 	.short	(.L_882 - .L_881)


	//   ....[0]....
.L_881:
        /*0038*/ 	.word	0x00000001
        /*003c*/ 	.byte	0x00, 0x08, 0x00, 0x00, 0x01, 0x00, 0x00, 0x00, 0x20, 0x09, 0x00, 0x00, 0x01, 0x00, 0x00, 0x00
        /*004c*/ 	.byte	0xa0, 0x0a, 0x00, 0x00, 0x01, 0x00, 0x00, 0x00, 0x60, 0x27, 0x00, 0x00, 0x01, 0x00, 0x00, 0x00
        /*005c*/ 	.byte	0x10, 0x37, 0x00, 0x00, 0x01, 0x00, 0x00, 0x00, 0x60, 0x58, 0x00, 0x00, 0x01, 0x00, 0x00, 0x00
        /*006c*/ 	.byte	0x90, 0x58, 0x00, 0x00, 0x01, 0x00, 0x00, 0x00, 0xd0, 0xa5, 0x00, 0x00


	//----- nvinfo : EIATTR_MERCURY_ISA_VERSION
	.align		4
.L_882:
        /*0078*/ 	.byte	0x03, 0x5f
        /*007a*/ 	.short	0x0000


	//----- nvinfo : EIATTR_EXIT_INSTR_OFFSETS
	.align		4
        /*007c*/ 	.byte	0x04, 0x1c
        /*007e*/ 	.short	(.L_884 - .L_883)


	//   ....[0]....
.L_883:
        /*0080*/ 	.word	0x000000a0


	//   ....[1]....
        /*0084*/ 	.word	0x0000af50


	//----- nvinfo : EIATTR_CTAIDZ_USED
	.align		4
.L_884:
        /*0088*/ 	.byte	0x01, 0x04
	.zero		2


	//----- nvinfo : EIATTR_CRS_STACK_SIZE
	.align		4
        /*008c*/ 	.byte	0x04, 0x1e
        /*008e*/ 	.short	(.L_886 - .L_885)
.L_885:
        /*0090*/ 	.word	0x00000000
.L_886:


//--------------------- .nv.info._ZN5flash44flash_bwd_dq_dk_dv_loop_seqk_parallel_kernelI23Flash_bwd_kernel_traitsILi256ELi64ELi64ELi8ELi4ELi2ELi2ELb0ELb0EN7cutlass10bfloat16_tE19Flash_kernel_traitsILi256ELi64ELi64ELi8ES3_EELb1ELb0ELb0ELb0ELb0ELb1ELb0EEEvNS_16Flash_bwd_paramsE --------------------------
	.section	.nv.info._ZN5flash44flash_bwd_dq_dk_dv_loop_seqk_parallel_kernelI23Flash_bwd_kernel_traitsILi256ELi64ELi64ELi8ELi4ELi2ELi2ELb0ELb0EN7cutlass10bfloat16_tE19Flash_kernel_traitsILi256ELi64ELi64ELi8ES3_EELb1ELb0ELb0ELb0ELb0ELb1ELb0EEEvNS_16Flash_bwd_paramsE,"",@"SHT_CUDA_INFO"
	.sectionflags	@""
	.align	4


	//----- nvinfo : EIATTR_CUDA_API_VERSION
	.align		4
        /*0000*/ 	.byte	0x04, 0x37
        /*0002*/ 	.short	(.L_888 - .L_887)
.L_887:
        /*0004*/ 	.word	0x00000082


	//----- nvinfo : EIATTR_SW2861232_WAR
	.align		4
.L_888:
        /*0008*/ 	.byte	0x01, 0x35
	.zero		2


	//----- nvinfo : EIATTR_PARAM_CBANK
	.align		4
        /*000c*/ 	.byte	0x04, 0x0a
        /*000e*/ 	.short	(.L_890 - .L_889)
	.align		4
.L_889:
        /*0010*/ 	.word	index@(.nv.constant0._ZN5flash44flash_bwd_dq_dk_dv_loop_seqk_parallel_kernelI23Flash_bwd_kernel_traitsILi256ELi64ELi64ELi8ELi4ELi2ELi2ELb0ELb0EN7cutlass10bfloat16_tE19Flash_kernel_traitsILi256ELi64ELi64ELi8ES3_EELb1ELb0ELb0ELb0ELb0ELb1ELb0EEEvNS_16Flash_bwd_paramsE)
        /*0014*/ 	.short	0x0160
        /*0016*/ 	.short	0x0280


	//----- nvinfo : EIATTR_CBANK_PARAM_SIZE
	.align		4
.L_890:
        /*0018*/ 	.byte	0x03, 0x19
        /*001a*/ 	.short	0x0280


	//----- nvinfo : EIATTR_KPARAM_INFO
	.align		4
        /*001c*/ 	.byte	0x04, 0x17
        /*001e*/ 	.short	(.L_892 - .L_891)
.L_891:
        /*0020*/ 	.word	0x00000000
        /*0024*/ 	.short	0x0000
        /*0026*/ 	.short	0x0000
        /*0028*/ 	.byte	0x00, 0xf0, 0x01, 0x0a


	//----- nvinfo : EIATTR_MAXREG_COUNT
	.align		4
.L_892:
        /*002c*/ 	.byte	0x03, 0x1b
        /*002e*/ 	.short	0x00ff


	//----- nvinfo : EIATTR_NUM_BARRIERS
	.align		4
        /*0030*/ 	.byte	0x02, 0x4c
        /*0032*/ 	.byte	0x01
	.zero		1


	//----- nvinfo : EIATTR_ANNOTATIONS
	.align		4
        /*0034*/ 	.byte	0x04, 0x55
        /*0036*/ 	.short	(.L_894 - .L_893)


	//   ....[0]....
.L_893:
        /* <DEDUP_REMOVED lines=23> */


	//----- nvinfo : EIATTR_MERCURY_ISA_VERSION
	.align		4
.L_894:
        /*0198*/ 	.byte	0x03, 0x5f
        /*019a*/ 	.short	0x0000


	//----- nvinfo : EIATTR_EXIT_INSTR_OFFSETS
	.align		4
        /*019c*/ 	.byte	0x04, 0x1c
        /*019e*/ 	.short	(.L_896 - .L_895)


	//   ....[0]....
.L_895:
        /*01a0*/ 	.word	0x000000a0


	//   ....[1]....
        /*01a4*/ 	.word	0x0000a2a0


	//----- nvinfo : EIATTR_CTAIDZ_USED
	.align		4
.L_896:
        /*01a8*/ 	.byte	0x01, 0x04
	.zero		2


	//----- nvinfo : EIATTR_CRS_STACK_SIZE
	.align		4
        /*01ac*/ 	.byte	0x04, 0x1e
        /*01ae*/ 	.short	(.L_898 - .L_897)
.L_897:
        /*01b0*/ 	.word	0x00000000
.L_898:


//--------------------- .nv.info._ZN5flash44flash_bwd_dq_dk_dv_loop_seqk_parallel_kernelI23Flash_bwd_kernel_traitsILi256ELi64ELi64ELi8ELi4ELi2ELi2ELb0ELb0EN7cutlass10bfloat16_tE19Flash_kernel_traitsILi256ELi64ELi64ELi8ES3_EELb0ELb0ELb0ELb0ELb0ELb1ELb1EEEvNS_16Flash_bwd_paramsE --------------------------
	.section	.nv.info._ZN5flash44flash_bwd_dq_dk_dv_loop_seqk_parallel_kernelI23Flash_bwd_kernel_traitsILi256ELi64ELi64ELi8ELi4ELi2ELi2ELb0ELb0EN7cutlass10bfloat16_tE19Flash_kernel_traitsILi256ELi64ELi64ELi8ES3_EELb0ELb0ELb0ELb0ELb0ELb1ELb1EEEvNS_16Flash_bwd_paramsE,"",@"SHT_CUDA_INFO"
	.sectionflags	@""
	.align	4


	//----- nvinfo : EIATTR_CUDA_API_VERSION
	.align		4
        /*0000*/ 	.byte	0x04, 0x37
        /*0002*/ 	.short	(.L_900 - .L_899)
.L_899:
        /*0004*/ 	.word	0x00000082


	//----- nvinfo : EIATTR_SW2861232_WAR
	.align		4
.L_900:
        /*0008*/ 	.byte	0x01, 0x35
	.zero		2


	//----- nvinfo : EIATTR_PARAM_CBANK
	.align		4
        /*000c*/ 	.byte	0x04, 0x0a
        /*000e*/ 	.short	(.L_902 - .L_901)
	.align		4
.L_901:
        /*0010*/ 	.word	index@(.nv.constant0._ZN5flash44flash_bwd_dq_dk_dv_loop_seqk_parallel_kernelI23Flash_bwd_kernel_traitsILi256ELi64ELi64ELi8ELi4ELi2ELi2ELb0ELb0EN7cutlass10bfloat16_tE19Flash_kernel_traitsILi256ELi64ELi64ELi8ES3_EELb0ELb0ELb0ELb0ELb0ELb1ELb1EEEvNS_16Flash_bwd_paramsE)
        /*0014*/ 	.short	0x0160
        /*0016*/ 	.short	0x0280


	//----- nvinfo : EIATTR_CBANK_PARAM_SIZE
	.align		4
.L_902:
        /*0018*/ 	.byte	0x03, 0x19
        /*001a*/ 	.short	0x0280


	//----- nvinfo : EIATTR_KPARAM_INFO
	.align		4
        /*001c*/ 	.byte	0x04, 0x17
        /*001e*/ 	.short	(.L_904 - .L_903)
.L_903:
        /*0020*/ 	.word	0x00000000
        /*0024*/ 	.short	0x0000
        /*0026*/ 	.short	0x0000
        /*0028*/ 	.byte	0x00, 0xf0, 0x01, 0x0a


	//----- nvinfo : EIATTR_MAXREG_COUNT
	.align		4
.L_904:
        /*002c*/ 	.byte	0x03, 0x1b
        /*002e*/ 	.short	0x00ff


	//----- nvinfo : EIATTR_NUM_BARRIERS
	.align		4
        /*0030*/ 	.byte	0x02, 0x4c
        /*0032*/ 	.byte	0x01
	.zero		1


	//----- nvinfo : EIATTR_ANNOTATIONS
	.align		4
        /*0034*/ 	.byte	0x04, 0x55
        /*0036*/ 	.short	(.L_906 - .L_905)


	//   ....[0]....
.L_905:
        /* <DEDUP_REMOVED lines=22> */


	//----- nvinfo : EIATTR_MERCURY_ISA_VERSION
	.align		4
.L_906:
        /*0188*/ 	.byte	0x03, 0x5f
        /*018a*/ 	.short	0x0000


	//----- nvinfo : EIATTR_EXIT_INSTR_OFFSETS
	.align		4
        /*018c*/ 	.byte	0x04, 0x1c
        /*018e*/ 	.short	(.L_908 - .L_907)


	//   ....[0]....
.L_907:
        /*0190*/ 	.word	0x000000a0


	//   ....[1]....
        /*0194*/ 	.word	0x00009a50


	//----- nvinfo : EIATTR_CTAIDZ_USED
	.align		4
.L_908:
        /*0198*/ 	.byte	0x01, 0x04
	.zero		2


	//----- nvinfo : EIATTR_CRS_STACK_SIZE
	.align		4
        /*019c*/ 	.byte	0x04, 0x1e
        /*019e*/ 	.short	(.L_910 - .L_909)
.L_909:
        /*01a0*/ 	.word	0x00000000
.L_910:


//--------------------- .nv.info._ZN5flash44flash_bwd_dq_dk_dv_loop_seqk_parallel_kernelI23Flash_bwd_kernel_traitsILi256ELi64ELi64ELi8ELi4ELi2ELi2ELb0ELb0EN7cutlass10bfloat16_tE19Flash_kernel_traitsILi256ELi64ELi64ELi8ES3_EELb1ELb0ELb0ELb1ELb0ELb0ELb0EEEvNS_16Flash_bwd_paramsE --------------------------
	.section	.nv.info._ZN5flash44flash_bwd_dq_dk_dv_loop_seqk_parallel_kernelI23Flash_bwd_kernel_traitsILi256ELi64ELi64ELi8ELi4ELi2ELi2ELb0ELb0EN7cutlass10bfloat16_tE19Flash_kernel_traitsILi256ELi64ELi64ELi8ES3_EELb1ELb0ELb0ELb1ELb0ELb0ELb0EEEvNS_16Flash_bwd_paramsE,"",@"SHT_CUDA_INFO"
	.sectionflags	@""
	.align	4


	//----- nvinfo : EIATTR_CUDA_API_VERSION
	.align		4
        /*0000*/ 	.byte	0x04, 0x37
        /*0002*/ 	.short	(.L_912 - .L_911)
.L_911:
        /*0004*/ 	.word	0x00000082


	//----- nvinfo : EIATTR_SW2861232_WAR
	.align		4
.L_912:
        /*0008*/ 	.byte	0x01, 0x35
	.zero		2


	//----- nvinfo : EIATTR_PARAM_CBANK
	.align		4
        /*000c*/ 	.byte	0x04, 0x0a
        /*000e*/ 	.short	(.L_914 - .L_913)
	.align		4
.L_913:
        /*0010*/ 	.word	index@(.nv.constant0._ZN5flash44flash_bwd_dq_dk_dv_loop_seqk_parallel_kernelI23Flash_bwd_kernel_traitsILi256ELi64ELi64ELi8ELi4ELi2ELi2ELb0ELb0EN7cutlass10bfloat16_tE19Flash_kernel_traitsILi256ELi64ELi64ELi8ES3_EELb1ELb0ELb0ELb1ELb0ELb0ELb0EEEvNS_16Flash_bwd_paramsE)
        /*0014*/ 	.short	0x0160
        /*0016*/ 	.short	0x0280


	//----- nvinfo : EIATTR_CBANK_PARAM_SIZE
	.align		4
.L_914:
        /*0018*/ 	.byte	0x03, 0x19
        /*001a*/ 	.short	0x0280


	//----- nvinfo : EIATTR_KPARAM_INFO
	.align		4
        /*001c*/ 	.byte	0x04, 0x17
        /*001e*/ 	.short	(.L_916 - .L_915)
.L_915:
        /*0020*/ 	.word	0x00000000
        /*0024*/ 	.short	0x0000
        /*0026*/ 	.short	0x0000
        /*0028*/ 	.byte	0x00, 0xf0, 0x01, 0x0a


	//----- nvinfo : EIATTR_MAXREG_COUNT
	.align		4
.L_916:
        /*002c*/ 	.byte	0x03, 0x1b
        /*002e*/ 	.short	0x00ff


	//----- nvinfo : EIATTR_NUM_BARRIERS
	.align		4
        /*0030*/ 	.byte	0x02, 0x4c
        /*0032*/ 	.byte	0x01
	.zero		1


	//----- nvinfo : EIATTR_ANNOTATIONS
	.align		4
        /*0034*/ 	.byte	0x04, 0x55
        /*0036*/ 	.short	(.L_918 - .L_917)


	//   ....[0]....
.L_917:
        /* <DEDUP_REMOVED lines=29> */


	//----- nvinfo : EIATTR_MERCURY_ISA_VERSION
	.align		4
.L_918:
        /*01f8*/ 	.byte	0x03, 0x5f
        /*01fa*/ 	.short	0x0000


	//----- nvinfo : EIATTR_EXIT_INSTR_OFFSETS
	.align		4
        /*01fc*/ 	.byte	0x04, 0x1c
        /*01fe*/ 	.short	(.L_920 - .L_919)


	//   ....[0]....
.L_919:
        /*0200*/ 	.word	0x000000a0


	//   ....[1]....
        /*0204*/ 	.word	0x0000c410


	//----- nvinfo : EIATTR_CTAIDZ_USED
	.align		4
.L_920:
        /*0208*/ 	.byte	0x01, 0x04
	.zero		2


	//----- nvinfo : EIATTR_CRS_STACK_SIZE
	.align		4
        /*020c*/ 	.byte	0x04, 0x1e
        /*020e*/ 	.short	(.L_922 - .L_921)
.L_921:
        /*0210*/ 	.word	0x00000000
.L_922:


//--------------------- .nv.info._ZN5flash44flash_bwd_dq_dk_dv_loop_seqk_parallel_kernelI23Flash_bwd_kernel_traitsILi256ELi64ELi64ELi8ELi4ELi2ELi2ELb0ELb0EN7cutlass10bfloat16_tE19Flash_kernel_traitsILi256ELi64ELi64ELi8ES3_EELb0ELb0ELb0ELb1ELb0ELb0ELb1EEEvNS_16Flash_bwd_paramsE --------------------------
	.section	.nv.info._ZN5flash44flash_bwd_dq_dk_dv_loop_seqk_parallel_kernelI23Flash_bwd_kernel_traitsILi256ELi64ELi64ELi8ELi4ELi2ELi2ELb0ELb0EN7cutlass10bfloat16_tE19Flash_kernel_traitsILi256ELi64ELi64ELi8ES3_EELb0ELb0ELb0ELb1ELb0ELb0ELb1EEEvNS_16Flash_bwd_paramsE,"",@"SHT_CUDA_INFO"
	.sectionflags	@""
	.align	4


	//----- nvinfo : EIATTR_CUDA_API_VERSION
	.align		4
        /*0000*/ 	.byte	0x04, 0x37
        /*0002*/ 	.short	(.L_924 - .L_923)
.L_923:
        /*0004*/ 	.word	0x00000082


	//----- nvinfo : EIATTR_SW2861232_WAR
	.align		4
.L_924:
        /*0008*/ 	.byte	0x01, 0x35
	.zero		2


	//----- nvinfo : EIATTR_PARAM_CBANK
	.align		4
        /*000c*/ 	.byte	0x04, 0x0a
        /*000e*/ 	.short	(.L_926 - .L_925)
	.align		4
.L_925:
        /*0010*/ 	.word	index@(.nv.constant0._ZN5flash44flash_bwd_dq_dk_dv_loop_seqk_parallel_kernelI23Flash_bwd_kernel_traitsILi256ELi64ELi64ELi8ELi4ELi2ELi2ELb0ELb0EN7cutlass10bfloat16_tE19Flash_kernel_traitsILi256ELi64ELi64ELi8ES3_EELb0ELb0ELb0ELb1ELb0ELb0ELb1EEEvNS_16Flash_bwd_paramsE)
        /*0014*/ 	.short	0x0160
        /*0016*/ 	.short	0x0280


	//----- nvinfo : EIATTR_CBANK_PARAM_SIZE
	.align		4
.L_926:
        /*0018*/ 	.byte	0x03, 0x19
        /*001a*/ 	.short	0x0280


	//----- nvinfo : EIATTR_KPARAM_INFO
	.align		4
        /*001c*/ 	.byte	0x04, 0x17
        /*001e*/ 	.short	(.L_928 - .L_927)
.L_927:
        /*0020*/ 	.word	0x00000000
        /*0024*/ 	.short	0x0000
        /*0026*/ 	.short	0x0000
        /*0028*/ 	.byte	0x00, 0xf0, 0x01, 0x0a


	//----- nvinfo : EIATTR_MAXREG_COUNT
	.align		4
.L_928:
        /*002c*/ 	.byte	0x03, 0x1b
        /*002e*/ 	.short	0x00ff


	//----- nvinfo : EIATTR_NUM_BARRIERS
	.align		4
        /*0030*/ 	.byte	0x02, 0x4c
        /*0032*/ 	.byte	0x01
	.zero		1


	//----- nvinfo : EIATTR_ANNOTATIONS
	.align		4
        /*0034*/ 	.byte	0x04, 0x55
        /*0036*/ 	.short	(.L_930 - .L_929)


	//   ....[0]....
.L_929:
        /* <DEDUP_REMOVED lines=26> */


	//----- nvinfo : EIATTR_MERCURY_ISA_VERSION
	.align		4
.L_930:
        /*01c8*/ 	.byte	0x03, 0x5f
        /*01ca*/ 	.short	0x0000


	//----- nvinfo : EIATTR_EXIT_INSTR_OFFSETS
	.align		4
        /*01cc*/ 	.byte	0x04, 0x1c
        /*01ce*/ 	.short	(.L_932 - .L_931)


	//   ....[0]....
.L_931:
        /*01d0*/ 	.word	0x000000a0


	//   ....[1]....
        /*01d4*/ 	.word	0x0000bb40


	//----- nvinfo : EIATTR_CTAIDZ_USED
	.align		4
.L_932:
        /*01d8*/ 	.byte	0x01, 0x04
	.zero		2


	//----- nvinfo : EIATTR_CRS_STACK_SIZE
	.align		4
        /*01dc*/ 	.byte	0x04, 0x1e
        /*01de*/ 	.short	(.L_934 - .L_933)
.L_933:
        /*01e0*/ 	.word	0x00000000
.L_934:


//--------------------- .nv.info._ZN5flash44flash_bwd_dq_dk_dv_loop_seqk_parallel_kernelI23Flash_bwd_kernel_traitsILi256ELi64ELi64ELi8ELi4ELi2ELi2ELb0ELb0EN7cutlass10bfloat16_tE19Flash_kernel_traitsILi256ELi64ELi64ELi8ES3_EELb1ELb0ELb1ELb0ELb0ELb1ELb0EEEvNS_16Flash_bwd_paramsE --------------------------
	.section	.nv.info._ZN5flash44flash_bwd_dq_dk_dv_loop_seqk_parallel_kernelI23Flash_bwd_kernel_traitsILi256ELi64ELi64ELi8ELi4ELi2ELi2ELb0ELb0EN7cutlass10bfloat16_tE19Flash_kernel_traitsILi256ELi64ELi64ELi8ES3_EELb1ELb0ELb1ELb0ELb0ELb1ELb0EEEvNS_16Flash_bwd_paramsE,"",@"SHT_CUDA_INFO"
	.sectionflags	@""
	.align	4


	//----- nvinfo : EIATTR_CUDA_API_VERSION
	.align		4
        /*0000*/ 	.byte	0x04, 0x37
        /*0002*/ 	.short	(.L_936 - .L_935)
.L_935:
        /*0004*/ 	.word	0x00000082


	//----- nvinfo : EIATTR_SW2861232_WAR
	.align		4
.L_936:
        /*0008*/ 	.byte	0x01, 0x35
	.zero		2


	//----- nvinfo : EIATTR_PARAM_CBANK
	.align		4
        /*000c*/ 	.byte	0x04, 0x0a
        /*000e*/ 	.short	(.L_938 - .L_937)
	.align		4
.L_937:
        /*0010*/ 	.word	index@(.nv.constant0._ZN5flash44flash_bwd_dq_dk_dv_loop_seqk_parallel_kernelI23Flash_bwd_kernel_traitsILi256ELi64ELi64ELi8ELi4ELi2ELi2ELb0ELb0EN7cutlass10bfloat16_tE19Flash_kernel_traitsILi256ELi64ELi64ELi8ES3_EELb1ELb0ELb1ELb0ELb0ELb1ELb0EEEvNS_16Flash_bwd_paramsE)
        /*0014*/ 	.short	0x0160
        /*0016*/ 	.short	0x0280


	//----- nvinfo : EIATTR_CBANK_PARAM_SIZE
	.align		4
.L_938:
        /*0018*/ 	.byte	0x03, 0x19
        /*001a*/ 	.short	0x0280


	//----- nvinfo : EIATTR_KPARAM_INFO
	.align		4
        /*001c*/ 	.byte	0x04, 0x17
        /*001e*/ 	.short	(.L_940 - .L_939)
.L_939:
        /*0020*/ 	.word	0x00000000
        /*0024*/ 	.short	0x0000
        /*0026*/ 	.short	0x0000
        /*0028*/ 	.byte	0x00, 0xf0, 0x01, 0x0a


	//----- nvinfo : EIATTR_MAXREG_COUNT
	.align		4
.L_940:
        /*002c*/ 	.byte	0x03, 0x1b
        /*002e*/ 	.short	0x00ff


	//----- nvinfo : EIATTR_NUM_BARRIERS
	.align		4
        /*0030*/ 	.byte	0x02, 0x4c
        /*0032*/ 	.byte	0x01
	.zero		1


	//----- nvinfo : EIATTR_ANNOTATIONS
	.align		4
        /*0034*/ 	.byte	0x04, 0x55
        /*0036*/ 	.short	(.L_942 - .L_941)


	//   ....[0]....
.L_941:
        /*0038*/ 	.word	0x00000001
        /*003c*/ 	.byte	0xc0, 0x06, 0x00, 0x00, 0x01, 0x00, 0x00, 0x00, 0xf0, 0x2b, 0x00, 0x00


	//----- nvinfo : EIATTR_MERCURY_ISA_VERSION
	.align		4
.L_942:
        /*0048*/ 	.byte	0x03, 0x5f
        /*004a*/ 	.short	0x0000


	//----- nvinfo : EIATTR_EXIT_INSTR_OFFSETS
	.align		4
        /*004c*/ 	.byte	0x04, 0x1c
        /*004e*/ 	.short	(.L_944 - .L_943)


	//   ....[0]....
.L_943:
        /*0050*/ 	.word	0x000000a0


	//   ....[1]....
        /*0054*/ 	.word	0x00009940


	//----- nvinfo : EIATTR_CTAIDZ_USED
	.align		4
.L_944:
        /*0058*/ 	.byte	0x01, 0x04
	.zero		2


	//----- nvinfo : EIATTR_CRS_STACK_SIZE
	.align		4
        /*005c*/ 	.byte	0x04, 0x1e
        /*005e*/ 	.short	(.L_946 - .L_945)
.L_945:
        /*0060*/ 	.word	0x00000000
.L_946:


//--------------------- .nv.info._ZN5flash44flash_bwd_dq_dk_dv_loop_seqk_parallel_kernelI23Flash_bwd_kernel_traitsILi256ELi64ELi64ELi8ELi4ELi2ELi2ELb0ELb0EN7cutlass10bfloat16_tE19Flash_kernel_traitsILi256ELi64ELi64ELi8ES3_EELb0ELb0ELb1ELb0ELb0ELb1ELb1EEEvNS_16Flash_bwd_paramsE --------------------------
	.section	.nv.info._ZN5flash44flash_bwd_dq_dk_dv_loop_seqk_parallel_kernelI23Flash_bwd_kernel_traitsILi256ELi64ELi64ELi8ELi4ELi2ELi2ELb0ELb0EN7cutlass10bfloat16_tE19Flash_kernel_traitsILi256ELi64ELi64ELi8ES3_EELb0ELb0ELb1ELb0ELb0ELb1ELb1EEEvNS_16Flash_bwd_paramsE,"",@"SHT_CUDA_INFO"
	.sectionflags	@""
	.align	4


	//----- nvinfo : EIATTR_CUDA_API_VERSION
	.align		4
        /*0000*/ 	.byte	0x04, 0x37
        /*0002*/ 	.short	(.L_948 - .L_947)
.L_947:
        /*0004*/ 	.word	0x00000082


	//----- nvinfo : EIATTR_SW2861232_WAR
	.align		4
.L_948:
        /*0008*/ 	.byte	0x01, 0x35
	.zero		2


	//----- nvinfo : EIATTR_PARAM_CBANK
	.align		4
        /*000c*/ 	.byte	0x04, 0x0a
        /*000e*/ 	.short	(.L_950 - .L_949)
	.align		4
.L_949:
        /*0010*/ 	.word	index@(.nv.constant0._ZN5flash44flash_bwd_dq_dk_dv_loop_seqk_parallel_kernelI23Flash_bwd_kernel_traitsILi256ELi64ELi64ELi8ELi4ELi2ELi2ELb0ELb0EN7cutlass10bfloat16_tE19Flash_kernel_traitsILi256ELi64ELi64ELi8ES3_EELb0ELb0ELb1ELb0ELb0ELb1ELb1EEEvNS_16Flash_bwd_paramsE)
        /*0014*/ 	.short	0x0160
        /*0016*/ 	.short	0x0280


	//----- nvinfo : EIATTR_CBANK_PARAM_SIZE
	.align		4
.L_950:
        /*0018*/ 	.byte	0x03, 0x19
        /*001a*/ 	.short	0x0280


	//----- nvinfo : EIATTR_KPARAM_INFO
	.align		4
        /*001c*/ 	.byte	0x04, 0x17
        /*001e*/ 	.short	(.L_952 - .L_951)
.L_951:
        /*0020*/ 	.word	0x00000000
        /*0024*/ 	.short	0x0000
        /*0026*/ 	.short	0x0000
        /*0028*/ 	.byte	0x00, 0xf0, 0x01, 0x0a


	//----- nvinfo : EIATTR_MAXREG_COUNT
	.align		4
.L_952:
        /*002c*/ 	.byte	0x03, 0x1b
        /*002e*/ 	.short	0x00ff


	//----- nvinfo : EIATTR_NUM_BARRIERS
	.align		4
        /*0030*/ 	.byte	0x02, 0x4c
        /*0032*/ 	.byte	0x01
	.zero		1


	//----- nvinfo : EIATTR_ANNOTATIONS
	.align		4
        /*0034*/ 	.byte	0x04, 0x55
        /*0036*/ 	.short	(.L_954 - .L_953)


	//   ....[0]....
.L_953:
        /*0038*/ 	.word	0x00000001
        /*003c*/ 	.byte	0xa0, 0x05, 0x00, 0x00, 0x01, 0x00, 0x00, 0x00, 0x60, 0x07, 0x00, 0x00, 0x01, 0x00, 0x00, 0x00
        /*004c*/ 	.byte	0x50, 0x08, 0x00, 0x00, 0x01, 0x00, 0x00, 0x00, 0x60, 0x18, 0x00, 0x00, 0x01, 0x00, 0x00, 0x00
        /*005c*/ 	.byte	0x70, 0x18, 0x00, 0x00, 0x01, 0x00, 0x00, 0x00, 0x80, 0x1b, 0x00, 0x00, 0x01, 0x00, 0x00, 0x00
        /*006c*/ 	.byte	0xa0, 0x25, 0x00, 0x00, 0x01, 0x00, 0x00, 0x00, 0x50, 0x2c, 0x00, 0x00, 0x01, 0x00, 0x00, 0x00
        /*007c*/ 	.byte	0x10, 0x8a, 0x00, 0x00


	//----- nvinfo : EIATTR_MERCURY_ISA_VERSION
	.align		4
.L_954:
        /*0080*/ 	.byte	0x03, 0x5f
        /*0082*/ 	.short	0x0000


	//----- nvinfo : EIATTR_EXIT_INSTR_OFFSETS
	.align		4
        /*0084*/ 	.byte	0x04, 0x1c
        /*0086*/ 	.short	(.L_956 - .L_955)


	//   ....[0]....
.L_955:
        /*0088*/ 	.word	0x000000a0


	//   ....[1]....
        /*008c*/ 	.word	0x00009210


	//----- nvinfo : EIATTR_CTAIDZ_USED
	.align		4
.L_956:
        /*0090*/ 	.byte	0x01, 0x04
	.zero		2


	//----- nvinfo : EIATTR_CRS_STACK_SIZE
	.align		4
        /*0094*/ 	.byte	0x04, 0x1e
        /*0096*/ 	.short	(.L_958 - .L_957)
.L_957:
        /*0098*/ 	.word	0x00000000
.L_958:


//--------------------- .nv.info._ZN5flash44flash_bwd_dq_dk_dv_loop_seqk_parallel_kernelI23Flash_bwd_kernel_traitsILi256ELi64ELi64ELi8ELi4ELi2ELi2ELb0ELb0EN7cutlass10bfloat16_tE19Flash_kernel_traitsILi256ELi64ELi64ELi8ES3_EELb1ELb0ELb1ELb1ELb0ELb0ELb0EEEvNS_16Flash_bwd_paramsE --------------------------
	.section	.nv.info._ZN5flash44flash_bwd_dq_dk_dv_loop_seqk_parallel_kernelI23Flash_bwd_kernel_traitsILi256ELi64ELi64ELi8ELi4ELi2ELi2ELb0ELb0EN7cutlass10bfloat16_tE19Flash_kernel_traitsILi256ELi64ELi64ELi8ES3_EELb1ELb0ELb1ELb1ELb0ELb0ELb0EEEvNS_16Flash_bwd_paramsE,"",@"SHT_CUDA_INFO"
	.sectionflags	@""
	.align	4


	//----- nvinfo : EIATTR_CUDA_API_VERSION
	.align		4
        /*0000*/ 	.byte	0x04, 0x37
        /*0002*/ 	.short	(.L_960 - .L_959)
.L_959:
        /*0004*/ 	.word	0x00000082


	//----- nvinfo : EIATTR_SW2861232_WAR
	.align		4
.L_960:
        /*0008*/ 	.byte	0x01, 0x35
	.zero		2


	//----- nvinfo : EIATTR_PARAM_CBANK
	.align		4
        /*000c*/ 	.byte	0x04, 0x0a
        /*000e*/ 	.short	(.L_962 - .L_961)
	.align		4
.L_961:
        /*0010*/ 	.word	index@(.nv.constant0._ZN5flash44flash_bwd_dq_dk_dv_loop_seqk_parallel_kernelI23Flash_bwd_kernel_traitsILi256ELi64ELi64ELi8ELi4ELi2ELi2ELb0ELb0EN7cutlass10bfloat16_tE19Flash_kernel_traitsILi256ELi64ELi64ELi8ES3_EELb1ELb0ELb1ELb1ELb0ELb0ELb0EEEvNS_16Flash_bwd_paramsE)
        /*0014*/ 	.short	0x0160
        /*0016*/ 	.short	0x0280


	//----- nvinfo : EIATTR_CBANK_PARAM_SIZE
	.align		4
.L_962:
        /*0018*/ 	.byte	0x03, 0x19
        /*001a*/ 	.short	0x0280


	//----- nvinfo : EIATTR_KPARAM_INFO
	.align		4
        /*001c*/ 	.byte	0x04, 0x17
        /*001e*/ 	.short	(.L_964 - .L_963)
.L_963:
        /*0020*/ 	.word	0x00000000
        /*0024*/ 	.short	0x0000
        /*0026*/ 	.short	0x0000
        /*0028*/ 	.byte	0x00, 0xf0, 0x01, 0x0a


	//----- nvinfo : EIATTR_MAXREG_COUNT
	.align		4
.L_964:
        /*002c*/ 	.byte	0x03, 0x1b
        /*002e*/ 	.short	0x00ff


	//----- nvinfo : EIATTR_NUM_BARRIERS
	.align		4
        /*0030*/ 	.byte	0x02, 0x4c
        /*0032*/ 	.byte	0x01
	.zero		1


	//----- nvinfo : EIATTR_ANNOTATIONS
	.align		4
        /*0034*/ 	.byte	0x04, 0x55
        /*0036*/ 	.short	(.L_966 - .L_965)


	//   ....[0]....
.L_965:
        /* <DEDUP_REMOVED lines=16> */


	//----- nvinfo : EIATTR_MERCURY_ISA_VERSION
	.align		4
.L_966:
        /*0120*/ 	.byte	0x03, 0x5f
        /*0122*/ 	.short	0x0000


	//----- nvinfo : EIATTR_EXIT_INSTR_OFFSETS
	.align		4
        /*0124*/ 	.byte	0x04, 0x1c
        /*0126*/ 	.short	(.L_968 - .L_967)


	//   ....[0]....
.L_967:
        /*0128*/ 	.word	0x000000a0


	//   ....[1]....
        /*012c*/ 	.word	0x0000bcd0


	//----- nvinfo : EIATTR_CTAIDZ_USED
	.align		4
.L_968:
        /*0130*/ 	.byte	0x01, 0x04
	.zero		2


	//----- nvinfo : EIATTR_CRS_STACK_SIZE
	.align		4
        /*0134*/ 	.byte	0x04, 0x1e
        /*0136*/ 	.short	(.L_970 - .L_969)
.L_969:
        /*0138*/ 	.word	0x00000000
.L_970:


//--------------------- .nv.info._ZN5flash44flash_bwd_dq_dk_dv_loop_seqk_parallel_kernelI23Flash_bwd_kernel_traitsILi256ELi64ELi64ELi8ELi4ELi2ELi2ELb0ELb0EN7cutlass10bfloat16_tE19Flash_kernel_traitsILi256ELi64ELi64ELi8ES3_EELb0ELb0ELb1ELb1ELb0ELb0ELb1EEEvNS_16Flash_bwd_paramsE --------------------------
	.section	.nv.info._ZN5flash44flash_bwd_dq_dk_dv_loop_seqk_parallel_kernelI23Flash_bwd_kernel_traitsILi256ELi64ELi64ELi8ELi4ELi2ELi2ELb0ELb0EN7cutlass10bfloat16_tE19Flash_kernel_traitsILi256ELi64ELi64ELi8ES3_EELb0ELb0ELb1ELb1ELb0ELb0ELb1EEEvNS_16Flash_bwd_paramsE,"",@"SHT_CUDA_INFO"
	.sectionflags	@""
	.align	4


	//----- nvinfo : EIATTR_CUDA_API_VERSION
	.align		4
        /*0000*/ 	.byte	0x04, 0x37
        /*0002*/ 	.short	(.L_972 - .L_971)
.L_971:
        /*0004*/ 	.word	0x00000082


	//----- nvinfo : EIATTR_SW2861232_WAR
	.align		4
.L_972:
        /*0008*/ 	.byte	0x01, 0x35
	.zero		2


	//----- nvinfo : EIATTR_PARAM_CBANK
	.align		4
        /*000c*/ 	.byte	0x04, 0x0a
        /*000e*/ 	.short	(.L_974 - .L_973)
	.align		4
.L_973:
        /*0010*/ 	.word	index@(.nv.constant0._ZN5flash44flash_bwd_dq_dk_dv_loop_seqk_parallel_kernelI23Flash_bwd_kernel_traitsILi256ELi64ELi64ELi8ELi4ELi2ELi2ELb0ELb0EN7cutlass10bfloat16_tE19Flash_kernel_traitsILi256ELi64ELi64ELi8ES3_EELb0ELb0ELb1ELb1ELb0ELb0ELb1EEEvNS_16Flash_bwd_paramsE)
        /*0014*/ 	.short	0x0160
        /*0016*/ 	.short	0x0280


	//----- nvinfo : EIATTR_CBANK_PARAM_SIZE
	.align		4
.L_974:
        /*0018*/ 	.byte	0x03, 0x19
        /*001a*/ 	.short	0x0280


	//----- nvinfo : EIATTR_KPARAM_INFO
	.align		4
        /*001c*/ 	.byte	0x04, 0x17
        /*001e*/ 	.short	(.L_976 - .L_975)
.L_975:
        /*0020*/ 	.word	0x00000000
        /*0024*/ 	.short	0x0000
        /*0026*/ 	.short	0x0000
        /*0028*/ 	.byte	0x00, 0xf0, 0x01, 0x0a


	//----- nvinfo : EIATTR_MAXREG_COUNT
	.align		4
.L_976:
        /*002c*/ 	.byte	0x03, 0x1b
        /*002e*/ 	.short	0x00ff


	//----- nvinfo : EIATTR_NUM_BARRIERS
	.align		4
        /*0030*/ 	.byte	0x02, 0x4c
        /*0032*/ 	.byte	0x01
	.zero		1


	//----- nvinfo : EIATTR_ANNOTATIONS
	.align		4
        /*0034*/ 	.byte	0x04, 0x55
        /*0036*/ 	.short	(.L_978 - .L_977)


	//   ....[0]....
.L_977:
        /*0038*/ 	.word	0x00000001
        /*003c*/ 	.byte	0x00, 0x08, 0x00, 0x00, 0x01, 0x00, 0x00, 0x00, 0x20, 0x09, 0x00, 0x00, 0x01, 0x00, 0x00, 0x00
        /*004c*/ 	.byte	0x40, 0x27, 0x00, 0x00, 0x01, 0x00, 0x00, 0x00, 0xd0, 0x46, 0x00, 0x00, 0x01, 0x00, 0x00, 0x00
        /*005c*/ 	.byte	0x10, 0x4e, 0x00, 0x00, 0x01, 0x00, 0x00, 0x00, 0x90, 0x4e, 0x00, 0x00, 0x01, 0x00, 0x00, 0x00
        /*006c*/ 	.byte	0x60, 0x5e, 0x00, 0x00, 0x01, 0x00, 0x00, 0x00, 0x90, 0xa9, 0x00, 0x00


	//----- nvinfo : EIATTR_MERCURY_ISA_VERSION
	.align		4
.L_978:
        /*0078*/ 	.byte	0x03, 0x5f
        /*007a*/ 	.short	0x0000


	//----- nvinfo : EIATTR_EXIT_INSTR_OFFSETS
	.align		4
        /*007c*/ 	.byte	0x04, 0x1c
        /*007e*/ 	.short	(.L_980 - .L_979)


	//   ....[0]....
.L_979:
        /*0080*/ 	.word	0x000000a0


	//   ....[1]....
        /*0084*/ 	.word	0x0000b310


	//----- nvinfo : EIATTR_CTAIDZ_USED
	.align		4
.L_980:
        /*0088*/ 	.byte	0x01, 0x04
	.zero		2


	//----- nvinfo : EIATTR_CRS_STACK_SIZE
	.align		4
        /*008c*/ 	.byte	0x04, 0x1e
        /*008e*/ 	.short	(.L_982 - .L_981)
.L_981:
        /*0090*/ 	.word	0x00000000
.L_982:


//--------------------- .nv.info._ZN5flash25flash_bwd_dot_do_o_kernelILb0E23Flash_bwd_kernel_traitsILi256ELi64ELi64ELi8ELi4ELi2ELi2ELb0ELb0EN7cutlass10bfloat16_tE19Flash_kernel_traitsILi256ELi64ELi64ELi8ES3_EEEEvNS_16Flash_bwd_paramsE --------------------------
	.section	.nv.info._ZN5flash25flash_bwd_dot_do_o_kernelILb0E23Flash_bwd_kernel_traitsILi256ELi64ELi64ELi8ELi4ELi2ELi2ELb0ELb0EN7cutlass10bfloat16_tE19Flash_kernel_traitsILi256ELi64ELi64ELi8ES3_EEEEvNS_16Flash_bwd_paramsE,"",@"SHT_CUDA_INFO"
	.sectionflags	@""
	.align	4


	//----- nvinfo : EIATTR_CUDA_API_VERSION
	.align		4
        /*0000*/ 	.byte	0x04, 0x37
        /*0002*/ 	.short	(.L_984 - .L_983)
.L_983:
        /*0004*/ 	.word	0x00000082


	//----- nvinfo : EIATTR_SW2861232_WAR
	.align		4
.L_984:
        /*0008*/ 	.byte	0x01, 0x35
	.zero		2


	//----- nvinfo : EIATTR_PARAM_CBANK
	.align		4
        /*000c*/ 	.byte	0x04, 0x0a
        /*000e*/ 	.short	(.L_986 - .L_985)
	.align		4
.L_985:
        /*0010*/ 	.word	index@(.nv.constant0._ZN5flash25flash_bwd_dot_do_o_kernelILb0E23Flash_bwd_kernel_traitsILi256ELi64ELi64ELi8ELi4ELi2ELi2ELb0ELb0EN7cutlass10bfloat16_tE19Flash_kernel_traitsILi256ELi64ELi64ELi8ES3_EEEEvNS_16Flash_bwd_paramsE)
        /*0014*/ 	.short	0x0160
        /*0016*/ 	.short	0x0280


	//----- nvinfo : EIATTR_CBANK_PARAM_SIZE
	.align		4
.L_986:
        /*0018*/ 	.byte	0x03, 0x19
        /*001a*/ 	.short	0x0280


	//----- nvinfo : EIATTR_KPARAM_INFO
	.align		4
        /*001c*/ 	.byte	0x04, 0x17
        /*001e*/ 	.short	(.L_988 - .L_987)
.L_987:
        /*0020*/ 	.word	0x00000000
        /*0024*/ 	.short	0x0000
        /*0026*/ 	.short	0x0000
        /*0028*/ 	.byte	0x00, 0xf0, 0x01, 0x0a


	//----- nvinfo : EIATTR_MAXREG_COUNT
	.align		4
.L_988:
        /*002c*/ 	.byte	0x03, 0x1b
        /*002e*/ 	.short	0x00ff


	//----- nvinfo : EIATTR_MERCURY_ISA_VERSION
	.align		4
        /*0030*/ 	.byte	0x03, 0x5f
        /*0032*/ 	.short	0x0000


	//----- nvinfo : EIATTR_COOP_GROUP_MASK_REGIDS
	.align		4
        /*0034*/ 	.byte	0x04, 0x29
        /*0036*/ 	.short	(.L_990 - .L_989)


	//   ....[0]....
.L_989:
        /*0038*/ 	.word	0xffffffff


	//   ....[1]....
        /*003c*/ 	.word	0xffffffff


	//   ....[2]....
        /*0040*/ 	.word	0xffffffff


	//   ....[3]....
        /*0044*/ 	.word	0xffffffff


	//   ....[4]....
        /*0048*/ 	.word	0xffffffff


	//   ....[5]....
        /*004c*/ 	.word	0xffffffff


	//----- nvinfo : EIATTR_COOP_GROUP_INSTR_OFFSETS
	.align		4
.L_990:
        /*0050*/ 	.byte	0x04, 0x28
        /*0052*/ 	.short	(.L_992 - .L_991)


	//   ....[0]....
.L_991:
        /*0054*/ 	.word	0x000018b0


	//   ....[1]....
        /*0058*/ 	.word	0x000018d0


	//   ....[2]....
        /*005c*/ 	.word	0x000018f0


	//   ....[3]....
        /*0060*/ 	.word	0x00001910


	//   ....[4]....
        /*0064*/ 	.word	0x00001940


	//   ....[5]....
        /*0068*/ 	.word	0x00001980


	//----- nvinfo : EIATTR_EXIT_INSTR_OFFSETS
	.align		4
.L_992:
        /*006c*/ 	.byte	0x04, 0x1c
        /*006e*/ 	.short	(.L_994 - .L_993)


	//   ....[0]....
.L_993:
        /*0070*/ 	.word	0x00000120


	//   ....[1]....
        /*0074*/ 	.word	0x000019e0


	//   ....[2]....
        /*0078*/ 	.word	0x00001a10


	//----- nvinfo : EIATTR_CTAIDZ_USED
	.align		4
.L_994:
        /*007c*/ 	.byte	0x01, 0x04
	.zero		2


	//----- nvinfo : EIATTR_CRS_STACK_SIZE
	.align		4
        /*0080*/ 	.byte	0x04, 0x1e
        /*0082*/ 	.short	(.L_996 - .L_995)
.L_995:
        /*0084*/ 	.word	0x00000000
.L_996:


//--------------------- .nv.info._ZN5flash25flash_bwd_dot_do_o_kernelILb1E23Flash_bwd_kernel_traitsILi256ELi64ELi64ELi8ELi4ELi2ELi2ELb0ELb0EN7cutlass10bfloat16_tE19Flash_kernel_traitsILi256ELi64ELi64ELi8ES3_EEEEvNS_16Flash_bwd_paramsE --------------------------
	.section	.nv.info._ZN5flash25flash_bwd_dot_do_o_kernelILb1E23Flash_bwd_kernel_traitsILi256ELi64ELi64ELi8ELi4ELi2ELi2ELb0ELb0EN7cutlass10bfloat16_tE19Flash_kernel_traitsILi256ELi64ELi64ELi8ES3_EEEEvNS_16Flash_bwd_paramsE,"",@"SHT_CUDA_INFO"
	.sectionflags	@""
	.align	4


	//----- nvinfo : EIATTR_CUDA_API_VERSION
	.align		4
        /*0000*/ 	.byte	0x04, 0x37
        /*0002*/ 	.short	(.L_998 - .L_997)
.L_997:
        /*0004*/ 	.word	0x00000082


	//----- nvinfo : EIATTR_SW2861232_WAR
	.align		4
.L_998:
        /*0008*/ 	.byte	0x01, 0x35
	.zero		2


	//----- nvinfo : EIATTR_PARAM_CBANK
	.align		4
        /*000c*/ 	.byte	0x04, 0x0a
        /*000e*/ 	.short	(.L_1000 - .L_999)
	.align		4
.L_999:
        /*0010*/ 	.word	index@(.nv.constant0._ZN5flash25flash_bwd_dot_do_o_kernelILb1E23Flash_bwd_kernel_traitsILi256ELi64ELi64ELi8ELi4ELi2ELi2ELb0ELb0EN7cutlass10bfloat16_tE19Flash_kernel_traitsILi256ELi64ELi64ELi8ES3_EEEEvNS_16Flash_bwd_paramsE)
        /*0014*/ 	.short	0x0160
        /*0016*/ 	.short	0x0280


	//----- nvinfo : EIATTR_CBANK_PARAM_SIZE
	.align		4
.L_1000:
        /*0018*/ 	.byte	0x03, 0x19
        /*001a*/ 	.short	0x0280


	//----- nvinfo : EIATTR_KPARAM_INFO
	.align		4
        /*001c*/ 	.byte	0x04, 0x17
        /*001e*/ 	.short	(.L_1002 - .L_1001)
.L_1001:
        /*0020*/ 	.word	0x00000000
        /*0024*/ 	.short	0x0000
        /*0026*/ 	.short	0x0000
        /*0028*/ 	.byte	0x00, 0xf0, 0x01, 0x0a


	//----- nvinfo : EIATTR_MAXREG_COUNT
	.align		4
.L_1002:
        /*002c*/ 	.byte	0x03, 0x1b
        /*002e*/ 	.short	0x00ff


	//----- nvinfo : EIATTR_MERCURY_ISA_VERSION
	.align		4
        /*0030*/ 	.byte	0x03, 0x5f
        /*0032*/ 	.short	0x0000


	//----- nvinfo : EIATTR_COOP_GROUP_MASK_REGIDS
	.align		4
        /*0034*/ 	.byte	0x04, 0x29
        /*0036*/ 	.short	(.L_1004 - .L_1003)


	//   ....[0]....
.L_1003:
        /*0038*/ 	.word	0xffffffff


	//   ....[1]....
        /*003c*/ 	.word	0xffffffff


	//   ....[2]....
        /*0040*/ 	.word	0xffffffff


	//   ....[3]....
        /*0044*/ 	.word	0xffffffff


	//   ....[4]....
        /*0048*/ 	.word	0xffffffff


	//   ....[5]....
        /*004c*/ 	.word	0xffffffff


	//----- nvinfo : EIATTR_COOP_GROUP_INSTR_OFFSETS
	.align		4
.L_1004:
        /*0050*/ 	.byte	0x04, 0x28
        /*0052*/ 	.short	(.L_1006 - .L_1005)


	//   ....[0]....
.L_1005:
        /*0054*/ 	.word	0x00001bf0


	//   ....[1]....
        /*0058*/ 	.word	0x00001c00


	//   ....[2]....
        /*005c*/ 	.word	0x00001c30


	//   ....[3]....
        /*0060*/ 	.word	0x00001c50


	//   ....[4]....
        /*0064*/ 	.word	0x00001c90


	//   ....[5]....
        /*0068*/ 	.word	0x00001cb0


	//----- nvinfo : EIATTR_EXIT_INSTR_OFFSETS
	.align		4
.L_1006:
        /*006c*/ 	.byte	0x04, 0x1c
        /*006e*/ 	.short	(.L_1008 - .L_1007)


	//   ....[0]....
.L_1007:
        /*0070*/ 	.word	0x00000120


	//   ....[1]....
        /*0074*/ 	.word	0x00001e70


	//----- nvinfo : EIATTR_CTAIDZ_USED
	.align		4
.L_1008:
        /*0078*/ 	.byte	0x01, 0x04
	.zero		2


	//----- nvinfo : EIATTR_CRS_STACK_SIZE
	.align		4
        /*007c*/ 	.byte	0x04, 0x1e
        /*007e*/ 	.short	(.L_1010 - .L_1009)
.L_1009:
        /*0080*/ 	.word	0x00000000
.L_1010:


//--------------------- .nv.callgraph             --------------------------
	.section	.nv.callgraph,"",@"SHT_CUDA_CALLGRAPH"
	.align	4
	.sectionentsize	8
	.align		4
        /*0000*/ 	.word	0x00000000
	.align		4
        /*0004*/ 	.word	0xffffffff
	.align		4
        /*0008*/ 	.word	0x00000000
	.align		4
        /*000c*/ 	.word	0xfffffffe
	.align		4
        /*0010*/ 	.word	0x00000000
	.align		4
        /*0014*/ 	.word	0xfffffffd
	.align		4
        /*0018*/ 	.word	0x00000000
	.align		4
        /*001c*/ 	.word	0xfffffffc


//--------------------- .nv.rel.action            --------------------------
	.section	.nv.rel.action,"",@"SHT_CUDA_RELOCINFO"
	.align	8
	.sectionentsize	8
        /*0000*/ 	.byte	0x73, 0x00, 0x00, 0x00, 0x00, 0x00, 0x00, 0x00, 0x00, 0x00, 0x00, 0x11, 0x25, 0x00, 0x05, 0x36


//--------------------- .nv.constant4             --------------------------
	.section	.nv.constant4,"a",@progbits
	.align	8
	.align		8
.nv.constant4:
        /*0000*/ 	.dword	_ZN66_INTERNAL_8dd3f9e9_30_flash_bwd_hdim256_bf16_sm80_cu_93b96ec2_32944cuda3std3__45__cpo5beginE
	.align		8
        /*0008*/ 	.dword	_ZN66_INTERNAL_8dd3f9e9_30_flash_bwd_hdim256_bf16_sm80_cu_93b96ec2_32944cuda3std3__45__cpo3endE
	.align		8
        /*0010*/ 	.dword	_ZN66_INTERNAL_8dd3f9e9_30_flash_bwd_hdim256_bf16_sm80_cu_93b96ec2_32944cuda3std3__45__cpo6cbeginE
	.align		8
        /*0018*/ 	.dword	_ZN66_INTERNAL_8dd3f9e9_30_flash_bwd_hdim256_bf16_sm80_cu_93b96ec2_32944cuda3std3__45__cpo4cendE
	.align		8
        /*0020*/ 	.dword	_ZN66_INTERNAL_8dd3f9e9_30_flash_bwd_hdim256_bf16_sm80_cu_93b96ec2_32944cuda3std3__468_GLOBAL__N__8dd3f9e9_30_flash_bwd_hdim256_bf16_sm80_cu_93b96ec2_32946ignoreE
	.align		8
        /*0028*/ 	.dword	_ZN66_INTERNAL_8dd3f9e9_30_flash_bwd_hdim256_bf16_sm80_cu_93b96ec2_32944cuda3std3__419piecewise_constructE
	.align		8
        /*0030*/ 	.dword	_ZN66_INTERNAL_8dd3f9e9_30_flash_bwd_hdim256_bf16_sm80_cu_93b96ec2_32944cuda3std3__48in_placeE
	.align		8
        /*0038*/ 	.dword	_ZN66_INTERNAL_8dd3f9e9_30_flash_bwd_hdim256_bf16_sm80_cu_93b96ec2_32944cuda3std6ranges3__45__cpo4swapE
	.align		8
        /*0040*/ 	.dword	_ZN66_INTERNAL_8dd3f9e9_30_flash_bwd_hdim256_bf16_sm80_cu_93b96ec2_32944cuda3std6ranges3__45__cpo9iter_moveE
	.align		8
        /*0048*/ 	.dword	_ZN66_INTERNAL_8dd3f9e9_30_flash_bwd_hdim256_bf16_sm80_cu_93b96ec2_32944cute7productE
	.align		8
        /*0050*/ 	.dword	_ZN66_INTERNAL_8dd3f9e9_30_flash_bwd_hdim256_bf16_sm80_cu_93b96ec2_32944cute1_E


//--------------------- .nv.constant0._ZN5flash27flash_bwd_convert_dq_kernelI23Flash_bwd_kernel_traitsILi256ELi64ELi32ELi8ELi4ELi1ELi2ELb1ELb1EN7cutlass10bfloat16_tE19Flash_kernel_traitsILi256ELi64ELi32ELi8ES3_EEEEvNS_16Flash_bwd_paramsEi --------------------------
	.section	.nv.constant0._ZN5flash27flash_bwd_convert_dq_kernelI23Flash_bwd_kernel_traitsILi256ELi64ELi32ELi8ELi4ELi1ELi2ELb1ELb1EN7cutlass10bfloat16_tE19Flash_kernel_traitsILi256ELi64ELi32ELi8ES3_EEEEvNS_16Flash_bwd_paramsEi,"a",@progbits
	.sectionflags	@""
	.align	4
.nv.constant0._ZN5flash27flash_bwd_convert_dq_kernelI23Flash_bwd_kernel_traitsILi256ELi64ELi32ELi8ELi4ELi1ELi2ELb1ELb1EN7cutlass10bfloat16_tE19Flash_kernel_traitsILi256ELi64ELi32ELi8ES3_EEEEvNS_16Flash_bwd_paramsEi:
	.zero		996


//--------------------- .nv.constant0._ZN5flash44flash_bwd_dq_dk_dv_loop_seqk_parallel_kernelI23Flash_bwd_kernel_traitsILi256ELi64ELi32ELi8ELi4ELi1ELi2ELb1ELb1EN7cutlass10bfloat16_tE19Flash_kernel_traitsILi256ELi64ELi32ELi8ES3_EELb0ELb0ELb0ELb0ELb0ELb0ELb0EEEvNS_16Flash_bwd_paramsE --------------------------
	.section	.nv.constant0._ZN5flash44flash_bwd_dq_dk_dv_loop_seqk_parallel_kernelI23Flash_bwd_kernel_traitsILi256ELi64ELi32ELi8ELi4ELi1ELi2ELb1ELb1EN7cutlass10bfloat16_tE19Flash_kernel_traitsILi256ELi64ELi32ELi8ES3_EELb0ELb0ELb0ELb0ELb0ELb0ELb0EEEvNS_16Flash_bwd_paramsE,"a",@progbits
	.sectionflags	@""
	.align	4
.nv.constant0._ZN5flash44flash_bwd_dq_dk_dv_loop_seqk_parallel_kernelI23Flash_bwd_kernel_traitsILi256ELi64ELi32ELi8ELi4ELi1ELi2ELb1ELb1EN7cutlass10bfloat16_tE19Flash_kernel_traitsILi256ELi64ELi32ELi8ES3_EELb0ELb0ELb0ELb0ELb0ELb0ELb0EEEvNS_16Flash_bwd_paramsE:
	.zero		992


//--------------------- .nv.constant0._ZN5flash44flash_bwd_dq_dk_dv_loop_seqk_parallel_kernelI23Flash_bwd_kernel_traitsILi256ELi64ELi32ELi8ELi4ELi1ELi2ELb1ELb1EN7cutlass10bfloat16_tE19Flash_kernel_traitsILi256ELi64ELi32ELi8ES3_EELb0ELb0ELb0ELb0ELb0ELb0ELb1EEEvNS_16Flash_bwd_paramsE --------------------------
	.section	.nv.constant0._ZN5flash44flash_bwd_dq_dk_dv_loop_seqk_parallel_kernelI23Flash_bwd_kernel_traitsILi256ELi64ELi32ELi8ELi4ELi1ELi2ELb1ELb1EN7cutlass10bfloat16_tE19Flash_kernel_traitsILi256ELi64ELi32ELi8ES3_EELb0ELb0ELb0ELb0ELb0ELb0ELb1EEEvNS_16Flash_bwd_paramsE,"a",@progbits
	.sectionflags	@""
	.align	4
.nv.constant0._ZN5flash44flash_bwd_dq_dk_dv_loop_seqk_parallel_kernelI23Flash_bwd_kernel_traitsILi256ELi64ELi32ELi8ELi4ELi1ELi2ELb1ELb1EN7cutlass10bfloat16_tE19Flash_kernel_traitsILi256ELi64ELi32ELi8ES3_EELb0ELb0ELb0ELb0ELb0ELb0ELb1EEEvNS_16Flash_bwd_paramsE:
	.zero		992


//--------------------- .nv.constant0._ZN5flash44flash_bwd_dq_dk_dv_loop_seqk_parallel_kernelI23Flash_bwd_kernel_traitsILi256ELi64ELi32ELi8ELi4ELi1ELi2ELb1ELb1EN7cutlass10bfloat16_tE19Flash_kernel_traitsILi256ELi64ELi32ELi8ES3_EELb0ELb0ELb1ELb0ELb0ELb0ELb0EEEvNS_16Flash_bwd_paramsE --------------------------
	.section	.nv.constant0._ZN5flash44flash_bwd_dq_dk_dv_loop_seqk_parallel_kernelI23Flash_bwd_kernel_traitsILi256ELi64ELi32ELi8ELi4ELi1ELi2ELb1ELb1EN7cutlass10bfloat16_tE19Flash_kernel_traitsILi256ELi64ELi32ELi8ES3_EELb0ELb0ELb1ELb0ELb0ELb0ELb0EEEvNS_16Flash_bwd_paramsE,"a",@progbits
	.sectionflags	@""
	.align	4
.nv.constant0._ZN5flash44flash_bwd_dq_dk_dv_loop_seqk_parallel_kernelI23Flash_bwd_kernel_traitsILi256ELi64ELi32ELi8ELi4ELi1ELi2ELb1ELb1EN7cutlass10bfloat16_tE19Flash_kernel_traitsILi256ELi64ELi32ELi8ES3_EELb0ELb0ELb1ELb0ELb0ELb0ELb0EEEvNS_16Flash_bwd_paramsE:
	.zero		992


//--------------------- .nv.constant0._ZN5flash44flash_bwd_dq_dk_dv_loop_seqk_parallel_kernelI23Flash_bwd_kernel_traitsILi256ELi64ELi32ELi8ELi4ELi1ELi2ELb1ELb1EN7cutlass10bfloat16_tE19Flash_kernel_traitsILi256ELi64ELi32ELi8ES3_EELb0ELb0ELb1ELb0ELb0ELb0ELb1EEEvNS_16Flash_bwd_paramsE --------------------------
	.section	.nv.constant0._ZN5flash44flash_bwd_dq_dk_dv_loop_seqk_parallel_kernelI23Flash_bwd_kernel_traitsILi256ELi64ELi32ELi8ELi4ELi1ELi2ELb1ELb1EN7cutlass10bfloat16_tE19Flash_kernel_traitsILi256ELi64ELi32ELi8ES3_EELb0ELb0ELb1ELb0ELb0ELb0ELb1EEEvNS_16Flash_bwd_paramsE,"a",@progbits
	.sectionflags	@""
	.align	4
.nv.constant0._ZN5flash44flash_bwd_dq_dk_dv_loop_seqk_parallel_kernelI23Flash_bwd_kernel_traitsILi256ELi64ELi32ELi8ELi4ELi1ELi2ELb1ELb1EN7cutlass10bfloat16_tE19Flash_kernel_traitsILi256ELi64ELi32ELi8ES3_EELb0ELb0ELb1ELb0ELb0ELb0ELb1EEEvNS_16Flash_bwd_paramsE:
	.zero		992


//--------------------- .nv.constant0._ZN5flash44flash_bwd_dq_dk_dv_loop_seqk_parallel_kernelI23Flash_bwd_kernel_traitsILi256ELi64ELi32ELi8ELi4ELi1ELi2ELb1ELb1EN7cutlass10bfloat16_tE19Flash_kernel_traitsILi256ELi64ELi32ELi8ES3_EELb0ELb0ELb0ELb0ELb0ELb1ELb0EEEvNS_16Flash_bwd_paramsE --------------------------
	.section	.nv.constant0._ZN5flash44flash_bwd_dq_dk_dv_loop_seqk_parallel_kernelI23Flash_bwd_kernel_traitsILi256ELi64ELi32ELi8ELi4ELi1ELi2ELb1ELb1EN7cutlass10bfloat16_tE19Flash_kernel_traitsILi256ELi64ELi32ELi8ES3_EELb0ELb0ELb0ELb0ELb0ELb1ELb0EEEvNS_16Flash_bwd_paramsE,"a",@progbits
	.sectionflags	@""
	.align	4
.nv.constant0._ZN5flash44flash_bwd_dq_dk_dv_loop_seqk_parallel_kernelI23Flash_bwd_kernel_traitsILi256ELi64ELi32ELi8ELi4ELi1ELi2ELb1ELb1EN7cutlass10bfloat16_tE19Flash_kernel_traitsILi256ELi64ELi32ELi8ES3_EELb0ELb0ELb0ELb0ELb0ELb1ELb0EEEvNS_16Flash_bwd_paramsE:
	.zero		992


//--------------------- .nv.constant0._ZN5flash44flash_bwd_dq_dk_dv_loop_seqk_parallel_kernelI23Flash_bwd_kernel_traitsILi256ELi64ELi32ELi8ELi4ELi1ELi2ELb1ELb1EN7cutlass10bfloat16_tE19Flash_kernel_traitsILi256ELi64ELi32ELi8ES3_EELb0ELb0ELb0ELb0ELb0ELb1ELb1EEEvNS_16Flash_bwd_paramsE --------------------------
	.section	.nv.constant0._ZN5flash44flash_bwd_dq_dk_dv_loop_seqk_parallel_kernelI23Flash_bwd_kernel_traitsILi256ELi64ELi32ELi8ELi4ELi1ELi2ELb1ELb1EN7cutlass10bfloat16_tE19Flash_kernel_traitsILi256ELi64ELi32ELi8ES3_EELb0ELb0ELb0ELb0ELb0ELb1ELb1EEEvNS_16Flash_bwd_paramsE,"a",@progbits
	.sectionflags	@""
	.align	4
.nv.constant0._ZN5flash44flash_bwd_dq_dk_dv_loop_seqk_parallel_kernelI23Flash_bwd_kernel_traitsILi256ELi64ELi32ELi8ELi4ELi1ELi2ELb1ELb1EN7cutlass10bfloat16_tE19Flash_kernel_traitsILi256ELi64ELi32ELi8ES3_EELb0ELb0ELb0ELb0ELb0ELb1ELb1EEEvNS_16Flash_bwd_paramsE:
	.zero		992


//--------------------- .nv.constant0._ZN5flash44flash_bwd_dq_dk_dv_loop_seqk_parallel_kernelI23Flash_bwd_kernel_traitsILi256ELi64ELi32ELi8ELi4ELi1ELi2ELb1ELb1EN7cutlass10bfloat16_tE19Flash_kernel_traitsILi256ELi64ELi32ELi8ES3_EELb0ELb0ELb0ELb1ELb0ELb0ELb0EEEvNS_16Flash_bwd_paramsE --------------------------
	.section	.nv.constant0._ZN5flash44flash_bwd_dq_dk_dv_loop_seqk_parallel_kernelI23Flash_bwd_kernel_traitsILi256ELi64ELi32ELi8ELi4ELi1ELi2ELb1ELb1EN7cutlass10bfloat16_tE19Flash_kernel_traitsILi256ELi64ELi32ELi8ES3_EELb0ELb0ELb0ELb1ELb0ELb0ELb0EEEvNS_16Flash_bwd_paramsE,"a",@progbits
	.sectionflags	@""
	.align	4
.nv.constant0._ZN5flash44flash_bwd_dq_dk_dv_loop_seqk_parallel_kernelI23Flash_bwd_kernel_traitsILi256ELi64ELi32ELi8ELi4ELi1ELi2ELb1ELb1EN7cutlass10bfloat16_tE19Flash_kernel_traitsILi256ELi64ELi32ELi8ES3_EELb0ELb0ELb0ELb1ELb0ELb0ELb0EEEvNS_16Flash_bwd_paramsE:
	.zero		992


//--------------------- .nv.constant0._ZN5flash44flash_bwd_dq_dk_dv_loop_seqk_parallel_kernelI23Flash_bwd_kernel_traitsILi256ELi64ELi32ELi8ELi4ELi1ELi2ELb1ELb1EN7cutlass10bfloat16_tE19Flash_kernel_traitsILi256ELi64ELi32ELi8ES3_EELb0ELb0ELb0ELb1ELb0ELb0ELb1EEEvNS_16Flash_bwd_paramsE --------------------------
	.section	.nv.constant0._ZN5flash44flash_bwd_dq_dk_dv_loop_seqk_parallel_kernelI23Flash_bwd_kernel_traitsILi256ELi64ELi32ELi8ELi4ELi1ELi2ELb1ELb1EN7cutlass10bfloat16_tE19Flash_kernel_traitsILi256ELi64ELi32ELi8ES3_EELb0ELb0ELb0ELb1ELb0ELb0ELb1EEEvNS_16Flash_bwd_paramsE,"a",@progbits
	.sectionflags	@""
	.align	4
.nv.constant0._ZN5flash44flash_bwd_dq_dk_dv_loop_seqk_parallel_kernelI23Flash_bwd_kernel_traitsILi256ELi64ELi32ELi8ELi4ELi1ELi2ELb1ELb1EN7cutlass10bfloat16_tE19Flash_kernel_traitsILi256ELi64ELi32ELi8ES3_EELb0ELb0ELb0ELb1ELb0ELb0ELb1EEEvNS_16Flash_bwd_paramsE:
	.zero		992


//--------------------- .nv.constant0._ZN5flash44flash_bwd_dq_dk_dv_loop_seqk_parallel_kernelI23Flash_bwd_kernel_traitsILi256ELi64ELi32ELi8ELi4ELi1ELi2ELb1ELb1EN7cutlass10bfloat16_tE19Flash_kernel_traitsILi256ELi64ELi32ELi8ES3_EELb0ELb0ELb1ELb0ELb0ELb1ELb0EEEvNS_16Flash_bwd_paramsE --------------------------
	.section	.nv.constant0._ZN5flash44flash_bwd_dq_dk_dv_loop_seqk_parallel_kernelI23Flash_bwd_kernel_traitsILi256ELi64ELi32ELi8ELi4ELi1ELi2ELb1ELb1EN7cutlass10bfloat16_tE19Flash_kernel_traitsILi256ELi64ELi32ELi8ES3_EELb0ELb0ELb1ELb0ELb0ELb1ELb0EEEvNS_16Flash_bwd_paramsE,"a",@progbits
	.sectionflags	@""
	.align	4
.nv.constant0._ZN5flash44flash_bwd_dq_dk_dv_loop_seqk_parallel_kernelI23Flash_bwd_kernel_traitsILi256ELi64ELi32ELi8ELi4ELi1ELi2ELb1ELb1EN7cutlass10bfloat16_tE19Flash_kernel_traitsILi256ELi64ELi32ELi8ES3_EELb0ELb0ELb1ELb0ELb0ELb1ELb0EEEvNS_16Flash_bwd_paramsE:
	.zero		992


//--------------------- .nv.constant0._ZN5flash44flash_bwd_dq_dk_dv_loop_seqk_parallel_kernelI23Flash_bwd_kernel_traitsILi256ELi64ELi32ELi8ELi4ELi1ELi2ELb1ELb1EN7cutlass10bfloat16_tE19Flash_kernel_traitsILi256ELi64ELi32ELi8ES3_EELb0ELb0ELb1ELb0ELb0ELb1ELb1EEEvNS_16Flash_bwd_paramsE --------------------------
	.section	.nv.constant0._ZN5flash44flash_bwd_dq_dk_dv_loop_seqk_parallel_kernelI23Flash_bwd_kernel_traitsILi256ELi64ELi32ELi8ELi4ELi1ELi2ELb1ELb1EN7cutlass10bfloat16_tE19Flash_kernel_traitsILi256ELi64ELi32ELi8ES3_EELb0ELb0ELb1ELb0ELb0ELb1ELb1EEEvNS_16Flash_bwd_paramsE,"a",@progbits
	.sectionflags	@""
	.align	4
.nv.constant0._ZN5flash44flash_bwd_dq_dk_dv_loop_seqk_parallel_kernelI23Flash_bwd_kernel_traitsILi256ELi64ELi32ELi8ELi4ELi1ELi2ELb1ELb1EN7cutlass10bfloat16_tE19Flash_kernel_traitsILi256ELi64ELi32ELi8ES3_EELb0ELb0ELb1ELb0ELb0ELb1ELb1EEEvNS_16Flash_bwd_paramsE:
	.zero		992


//--------------------- .nv.constant0._ZN5flash44flash_bwd_dq_dk_dv_loop_seqk_parallel_kernelI23Flash_bwd_kernel_traitsILi256ELi64ELi32ELi8ELi4ELi1ELi2ELb1ELb1EN7cutlass10bfloat16_tE19Flash_kernel_traitsILi256ELi64ELi32ELi8ES3_EELb0ELb0ELb1ELb1ELb0ELb0ELb0EEEvNS_16Flash_bwd_paramsE --------------------------
	.section	.nv.constant0._ZN5flash44flash_bwd_dq_dk_dv_loop_seqk_parallel_kernelI23Flash_bwd_kernel_traitsILi256ELi64ELi32ELi8ELi4ELi1ELi2ELb1ELb1EN7cutlass10bfloat16_tE19Flash_kernel_traitsILi256ELi64ELi32ELi8ES3_EELb0ELb0ELb1ELb1ELb0ELb0ELb0EEEvNS_16Flash_bwd_paramsE,"a",@progbits
	.sectionflags	@""
	.align	4
.nv.constant0._ZN5flash44flash_bwd_dq_dk_dv_loop_seqk_parallel_kernelI23Flash_bwd_kernel_traitsILi256ELi64ELi32ELi8ELi4ELi1ELi2ELb1ELb1EN7cutlass10bfloat16_tE19Flash_kernel_traitsILi256ELi64ELi32ELi8ES3_EELb0ELb0ELb1ELb1ELb0ELb0ELb0EEEvNS_16Flash_bwd_paramsE:
	.zero		992


//--------------------- .nv.constant0._ZN5flash44flash_bwd_dq_dk_dv_loop_seqk_parallel_kernelI23Flash_bwd_kernel_traitsILi256ELi64ELi32ELi8ELi4ELi1ELi2ELb1ELb1EN7cutlass10bfloat16_tE19Flash_kernel_traitsILi256ELi64ELi32ELi8ES3_EELb0ELb0ELb1ELb1ELb0ELb0ELb1EEEvNS_16Flash_bwd_paramsE --------------------------
	.section	.nv.constant0._ZN5flash44flash_bwd_dq_dk_dv_loop_seqk_parallel_kernelI23Flash_bwd_kernel_traitsILi256ELi64ELi32ELi8ELi4ELi1ELi2ELb1ELb1EN7cutlass10bfloat16_tE19Flash_kernel_traitsILi256ELi64ELi32ELi8ES3_EELb0ELb0ELb1ELb1ELb0ELb0ELb1EEEvNS_16Flash_bwd_paramsE,"a",@progbits
	.sectionflags	@""
	.align	4
.nv.constant0._ZN5flash44flash_bwd_dq_dk_dv_loop_seqk_parallel_kernelI23Flash_bwd_kernel_traitsILi256ELi64ELi32ELi8ELi4ELi1ELi2ELb1ELb1EN7cutlass10bfloat16_tE19Flash_kernel_traitsILi256ELi64ELi32ELi8ES3_EELb0ELb0ELb1ELb1ELb0ELb0ELb1EEEvNS_16Flash_bwd_paramsE:
	.zero		992


//--------------------- .nv.constant0._ZN5flash25flash_bwd_dot_do_o_kernelILb0E23Flash_bwd_kernel_traitsILi256ELi64ELi32ELi8ELi4ELi1ELi2ELb1ELb1EN7cutlass10bfloat16_tE19Flash_kernel_traitsILi256ELi64ELi32ELi8ES3_EEEEvNS_16Flash_bwd_paramsE --------------------------
	.section	.nv.constant0._ZN5flash25flash_bwd_dot_do_o_kernelILb0E23Flash_bwd_kernel_traitsILi256ELi64ELi32ELi8ELi4ELi1ELi2ELb1ELb1EN7cutlass10bfloat16_tE19Flash_kernel_traitsILi256ELi64ELi32ELi8ES3_EEEEvNS_16Flash_bwd_paramsE,"a",@progbits
	.sectionflags	@""
	.align	4
.nv.constant0._ZN5flash25flash_bwd_dot_do_o_kernelILb0E23Flash_bwd_kernel_traitsILi256ELi64ELi32ELi8ELi4ELi1ELi2ELb1ELb1EN7cutlass10bfloat16_tE19Flash_kernel_traitsILi256ELi64ELi32ELi8ES3_EEEEvNS_16Flash_bwd_paramsE:
	.zero		992


//--------------------- .nv.constant0._ZN5flash25flash_bwd_dot_do_o_kernelILb1E23Flash_bwd_kernel_traitsILi256ELi64ELi32ELi8ELi4ELi1ELi2ELb1ELb1EN7cutlass10bfloat16_tE19Flash_kernel_traitsILi256ELi64ELi32ELi8ES3_EEEEvNS_16Flash_bwd_paramsE --------------------------
	.section	.nv.constant0._ZN5flash25flash_bwd_dot_do_o_kernelILb1E23Flash_bwd_kernel_traitsILi256ELi64ELi32ELi8ELi4ELi1ELi2ELb1ELb1EN7cutlass10bfloat16_tE19Flash_kernel_traitsILi256ELi64ELi32ELi8ES3_EEEEvNS_16Flash_bwd_paramsE,"a",@progbits
	.sectionflags	@""
	.align	4
.nv.constant0._ZN5flash25flash_bwd_dot_do_o_kernelILb1E23Flash_bwd_kernel_traitsILi256ELi64ELi32ELi8ELi4ELi1ELi2ELb1ELb1EN7cutlass10bfloat16_tE19Flash_kernel_traitsILi256ELi64ELi32ELi8ES3_EEEEvNS_16Flash_bwd_paramsE:
	.zero		992


//--------------------- .nv.constant0._ZN5flash44flash_bwd_dq_dk_dv_loop_seqk_parallel_kernelI23Flash_bwd_kernel_traitsILi256ELi64ELi64ELi8ELi4ELi2ELi2ELb0ELb1EN7cutlass10bfloat16_tE19Flash_kernel_traitsILi256ELi64ELi64ELi8ES3_EELb0ELb0ELb0ELb0ELb0ELb0ELb0EEEvNS_16Flash_bwd_paramsE --------------------------
	.section	.nv.constant0._ZN5flash44flash_bwd_dq_dk_dv_loop_seqk_parallel_kernelI23Flash_bwd_kernel_traitsILi256ELi64ELi64ELi8ELi4ELi2ELi2ELb0ELb1EN7cutlass10bfloat16_tE19Flash_kernel_traitsILi256ELi64ELi64ELi8ES3_EELb0ELb0ELb0ELb0ELb0ELb0ELb0EEEvNS_16Flash_bwd_paramsE,"a",@progbits
	.sectionflags	@""
	.align	4
.nv.constant0._ZN5flash44flash_bwd_dq_dk_dv_loop_seqk_parallel_kernelI23Flash_bwd_kernel_traitsILi256ELi64ELi64ELi8ELi4ELi2ELi2ELb0ELb1EN7cutlass10bfloat16_tE19Flash_kernel_traitsILi256ELi64ELi64ELi8ES3_EELb0ELb0ELb0ELb0ELb0ELb0ELb0EEEvNS_16Flash_bwd_paramsE:
	.zero		992


//--------------------- .nv.constant0._ZN5flash44flash_bwd_dq_dk_dv_loop_seqk_parallel_kernelI23Flash_bwd_kernel_traitsILi256ELi64ELi64ELi8ELi4ELi2ELi2ELb0ELb1EN7cutlass10bfloat16_tE19Flash_kernel_traitsILi256ELi64ELi64ELi8ES3_EELb0ELb0ELb1ELb0ELb0ELb0ELb0EEEvNS_16Flash_bwd_paramsE --------------------------
	.section	.nv.constant0._ZN5flash44flash_bwd_dq_dk_dv_loop_seqk_parallel_kernelI23Flash_bwd_kernel_traitsILi256ELi64ELi64ELi8ELi4ELi2ELi2ELb0ELb1EN7cutlass10bfloat16_tE19Flash_kernel_traitsILi256ELi64ELi64ELi8ES3_EELb0ELb0ELb1ELb0ELb0ELb0ELb0EEEvNS_16Flash_bwd_paramsE,"a",@progbits
	.sectionflags	@""
	.align	4
.nv.constant0._ZN5flash44flash_bwd_dq_dk_dv_loop_seqk_parallel_kernelI23Flash_bwd_kernel_traitsILi256ELi64ELi64ELi8ELi4ELi2ELi2ELb0ELb1EN7cutlass10bfloat16_tE19Flash_kernel_traitsILi256ELi64ELi64ELi8ES3_EELb0ELb0ELb1ELb0ELb0ELb0ELb0EEEvNS_16Flash_bwd_paramsE:
	.zero		992


//--------------------- .nv.constant0._ZN5flash44flash_bwd_dq_dk_dv_loop_seqk_parallel_kernelI23Flash_bwd_kernel_traitsILi256ELi64ELi64ELi8ELi4ELi2ELi2ELb0ELb1EN7cutlass10bfloat16_tE19Flash_kernel_traitsILi256ELi64ELi64ELi8ES3_EELb0ELb0ELb0ELb0ELb0ELb1ELb0EEEvNS_16Flash_bwd_paramsE --------------------------
	.section	.nv.constant0._ZN5flash44flash_bwd_dq_dk_dv_loop_seqk_parallel_kernelI23Flash_bwd_kernel_traitsILi256ELi64ELi64ELi8ELi4ELi2ELi2ELb0ELb1EN7cutlass10bfloat16_tE19Flash_kernel_traitsILi256ELi64ELi64ELi8ES3_EELb0ELb0ELb0ELb0ELb0ELb1ELb0EEEvNS_16Flash_bwd_paramsE,"a",@progbits
	.sectionflags	@""
	.align	4
.nv.constant0._ZN5flash44flash_bwd_dq_dk_dv_loop_seqk_parallel_kernelI23Flash_bwd_kernel_traitsILi256ELi64ELi64ELi8ELi4ELi2ELi2ELb0ELb1EN7cutlass10bfloat16_tE19Flash_kernel_traitsILi256ELi64ELi64ELi8ES3_EELb0ELb0ELb0ELb0ELb0ELb1ELb0EEEvNS_16Flash_bwd_paramsE:
	.zero		992


//--------------------- .nv.constant0._ZN5flash44flash_bwd_dq_dk_dv_loop_seqk_parallel_kernelI23Flash_bwd_kernel_traitsILi256ELi64ELi64ELi8ELi4ELi2ELi2ELb0ELb1EN7cutlass10bfloat16_tE19Flash_kernel_traitsILi256ELi64ELi64ELi8ES3_EELb0ELb0ELb0ELb1ELb0ELb0ELb0EEEvNS_16Flash_bwd_paramsE --------------------------
	.section	.nv.constant0._ZN5flash44flash_bwd_dq_dk_dv_loop_seqk_parallel_kernelI23Flash_bwd_kernel_traitsILi256ELi64ELi64ELi8ELi4ELi2ELi2ELb0ELb1EN7cutlass10bfloat16_tE19Flash_kernel_traitsILi256ELi64ELi64ELi8ES3_EELb0ELb0ELb0ELb1ELb0ELb0ELb0EEEvNS_16Flash_bwd_paramsE,"a",@progbits
	.sectionflags	@""
	.align	4
.nv.constant0._ZN5flash44flash_bwd_dq_dk_dv_loop_seqk_parallel_kernelI23Flash_bwd_kernel_traitsILi256ELi64ELi64ELi8ELi4ELi2ELi2ELb0ELb1EN7cutlass10bfloat16_tE19Flash_kernel_traitsILi256ELi64ELi64ELi8ES3_EELb0ELb0ELb0ELb1ELb0ELb0ELb0EEEvNS_16Flash_bwd_paramsE:
	.zero		992


//--------------------- .nv.constant0._ZN5flash44flash_bwd_dq_dk_dv_loop_seqk_parallel_kernelI23Flash_bwd_kernel_traitsILi256ELi64ELi64ELi8ELi4ELi2ELi2ELb0ELb1EN7cutlass10bfloat16_tE19Flash_kernel_traitsILi256ELi64ELi64ELi8ES3_EELb0ELb0ELb1ELb0ELb0ELb1ELb0EEEvNS_16Flash_bwd_paramsE --------------------------
	.section	.nv.constant0._ZN5flash44flash_bwd_dq_dk_dv_loop_seqk_parallel_kernelI23Flash_bwd_kernel_traitsILi256ELi64ELi64ELi8ELi4ELi2ELi2ELb0ELb1EN7cutlass10bfloat16_tE19Flash_kernel_traitsILi256ELi64ELi64ELi8ES3_EELb0ELb0ELb1ELb0ELb0ELb1ELb0EEEvNS_16Flash_bwd_paramsE,"a",@progbits
	.sectionflags	@""
	.align	4
.nv.constant0._ZN5flash44flash_bwd_dq_dk_dv_loop_seqk_parallel_kernelI23Flash_bwd_kernel_traitsILi256ELi64ELi64ELi8ELi4ELi2ELi2ELb0ELb1EN7cutlass10bfloat16_tE19Flash_kernel_traitsILi256ELi64ELi64ELi8ES3_EELb0ELb0ELb1ELb0ELb0ELb1ELb0EEEvNS_16Flash_bwd_paramsE:
	.zero		992


//--------------------- .nv.constant0._ZN5flash44flash_bwd_dq_dk_dv_loop_seqk_parallel_kernelI23Flash_bwd_kernel_traitsILi256ELi64ELi64ELi8ELi4ELi2ELi2ELb0ELb1EN7cutlass10bfloat16_tE19Flash_kernel_traitsILi256ELi64ELi64ELi8ES3_EELb0ELb0ELb1ELb1ELb0ELb0ELb0EEEvNS_16Flash_bwd_paramsE --------------------------
	.section	.nv.constant0._ZN5flash44flash_bwd_dq_dk_dv_loop_seqk_parallel_kernelI23Flash_bwd_kernel_traitsILi256ELi64ELi64ELi8ELi4ELi2ELi2ELb0ELb1EN7cutlass10bfloat16_tE19Flash_kernel_traitsILi256ELi64ELi64ELi8ES3_EELb0ELb0ELb1ELb1ELb0ELb0ELb0EEEvNS_16Flash_bwd_paramsE,"a",@progbits
	.sectionflags	@""
	.align	4
.nv.constant0._ZN5flash44flash_bwd_dq_dk_dv_loop_seqk_parallel_kernelI23Flash_bwd_kernel_traitsILi256ELi64ELi64ELi8ELi4ELi2ELi2ELb0ELb1EN7cutlass10bfloat16_tE19Flash_kernel_traitsILi256ELi64ELi64ELi8ES3_EELb0ELb0ELb1ELb1ELb0ELb0ELb0EEEvNS_16Flash_bwd_paramsE:
	.zero		992


//--------------------- .nv.constant0._ZN5flash44flash_bwd_dq_dk_dv_loop_seqk_parallel_kernelI23Flash_bwd_kernel_traitsILi256ELi64ELi64ELi8ELi4ELi2ELi2ELb0ELb0EN7cutlass10bfloat16_tE19Flash_kernel_traitsILi256ELi64ELi64ELi8ES3_EELb0ELb0ELb0ELb0ELb0ELb0ELb0EEEvNS_16Flash_bwd_paramsE --------------------------
	.section	.nv.constant0._ZN5flash44flash_bwd_dq_dk_dv_loop_seqk_parallel_kernelI23Flash_bwd_kernel_traitsILi256ELi64ELi64ELi8ELi4ELi2ELi2ELb0ELb0EN7cutlass10bfloat16_tE19Flash_kernel_traitsILi256ELi64ELi64ELi8ES3_EELb0ELb0ELb0ELb0ELb0ELb0ELb0EEEvNS_16Flash_bwd_paramsE,"a",@progbits
	.sectionflags	@""
	.align	4
.nv.constant0._ZN5flash44flash_bwd_dq_dk_dv_loop_seqk_parallel_kernelI23Flash_bwd_kernel_traitsILi256ELi64ELi64ELi8ELi4ELi2ELi2ELb0ELb0EN7cutlass10bfloat16_tE19Flash_kernel_traitsILi256ELi64ELi64ELi8ES3_EELb0ELb0ELb0ELb0ELb0ELb0ELb0EEEvNS_16Flash_bwd_paramsE:
	.zero		992


//--------------------- .nv.constant0._ZN5flash44flash_bwd_dq_dk_dv_loop_seqk_parallel_kernelI23Flash_bwd_kernel_traitsILi256ELi64ELi64ELi8ELi4ELi2ELi2ELb0ELb0EN7cutlass10bfloat16_tE19Flash_kernel_traitsILi256ELi64ELi64ELi8ES3_EELb0ELb0ELb1ELb0ELb0ELb0ELb0EEEvNS_16Flash_bwd_paramsE --------------------------
	.section	.nv.constant0._ZN5flash44flash_bwd_dq_dk_dv_loop_seqk_parallel_kernelI23Flash_bwd_kernel_traitsILi256ELi64ELi64ELi8ELi4ELi2ELi2ELb0ELb0EN7cutlass10bfloat16_tE19Flash_kernel_traitsILi256ELi64ELi64ELi8ES3_EELb0ELb0ELb1ELb0ELb0ELb0ELb0EEEvNS_16Flash_bwd_paramsE,"a",@progbits
	.sectionflags	@""
	.align	4
.nv.constant0._ZN5flash44flash_bwd_dq_dk_dv_loop_seqk_parallel_kernelI23Flash_bwd_kernel_traitsILi256ELi64ELi64ELi8ELi4ELi2ELi2ELb0ELb0EN7cutlass10bfloat16_tE19Flash_kernel_traitsILi256ELi64ELi64ELi8ES3_EELb0ELb0ELb1ELb0ELb0ELb0ELb0EEEvNS_16Flash_bwd_paramsE:
	.zero		992


//--------------------- .nv.constant0._ZN5flash44flash_bwd_dq_dk_dv_loop_seqk_parallel_kernelI23Flash_bwd_kernel_traitsILi256ELi64ELi64ELi8ELi4ELi2ELi2ELb0ELb0EN7cutlass10bfloat16_tE19Flash_kernel_traitsILi256ELi64ELi64ELi8ES3_EELb0ELb0ELb0ELb0ELb0ELb1ELb0EEEvNS_16Flash_bwd_paramsE --------------------------
	.section	.nv.constant0._ZN5flash44flash_bwd_dq_dk_dv_loop_seqk_parallel_kernelI23Flash_bwd_kernel_traitsILi256ELi64ELi64ELi8ELi4ELi2ELi2ELb0ELb0EN7cutlass10bfloat16_tE19Flash_kernel_traitsILi256ELi64ELi64ELi8ES3_EELb0ELb0ELb0ELb0ELb0ELb1ELb0EEEvNS_16Flash_bwd_paramsE,"a",@progbits
	.sectionflags	@""
	.align	4
.nv.constant0._ZN5flash44flash_bwd_dq_dk_dv_loop_seqk_parallel_kernelI23Flash_bwd_kernel_traitsILi256ELi64ELi64ELi8ELi4ELi2ELi2ELb0ELb0EN7cutlass10bfloat16_tE19Flash_kernel_traitsILi256ELi64ELi64ELi8ES3_EELb0ELb0ELb0ELb0ELb0ELb1ELb0EEEvNS_16Flash_bwd_paramsE:
	.zero		992


//--------------------- .nv.constant0._ZN5flash44flash_bwd_dq_dk_dv_loop_seqk_parallel_kernelI23Flash_bwd_kernel_traitsILi256ELi64ELi64ELi8ELi4ELi2ELi2ELb0ELb0EN7cutlass10bfloat16_tE19Flash_kernel_traitsILi256ELi64ELi64ELi8ES3_EELb0ELb0ELb0ELb1ELb0ELb0ELb0EEEvNS_16Flash_bwd_paramsE --------------------------
	.section	.nv.constant0._ZN5flash44flash_bwd_dq_dk_dv_loop_seqk_parallel_kernelI23Flash_bwd_kernel_traitsILi256ELi64ELi64ELi8ELi4ELi2ELi2ELb0ELb0EN7cutlass10bfloat16_tE19Flash_kernel_traitsILi256ELi64ELi64ELi8ES3_EELb0ELb0ELb0ELb1ELb0ELb0ELb0EEEvNS_16Flash_bwd_paramsE,"a",@progbits
	.sectionflags	@""
	.align	4
.nv.constant0._ZN5flash44flash_bwd_dq_dk_dv_loop_seqk_parallel_kernelI23Flash_bwd_kernel_traitsILi256ELi64ELi64ELi8ELi4ELi2ELi2ELb0ELb0EN7cutlass10bfloat16_tE19Flash_kernel_traitsILi256ELi64ELi64ELi8ES3_EELb0ELb0ELb0ELb1ELb0ELb0ELb0EEEvNS_16Flash_bwd_paramsE:
	.zero		992


//--------------------- .nv.constant0._ZN5flash44flash_bwd_dq_dk_dv_loop_seqk_parallel_kernelI23Flash_bwd_kernel_traitsILi256ELi64ELi64ELi8ELi4ELi2ELi2ELb0ELb0EN7cutlass10bfloat16_tE19Flash_kernel_traitsILi256ELi64ELi64ELi8ES3_EELb0ELb0ELb1ELb0ELb0ELb1ELb0EEEvNS_16Flash_bwd_paramsE --------------------------
	.section	.nv.constant0._ZN5flash44flash_bwd_dq_dk_dv_loop_seqk_parallel_kernelI23Flash_bwd_kernel_traitsILi256ELi64ELi64ELi8ELi4ELi2ELi2ELb0ELb0EN7cutlass10bfloat16_tE19Flash_kernel_traitsILi256ELi64ELi64ELi8ES3_EELb0ELb0ELb1ELb0ELb0ELb1ELb0EEEvNS_16Flash_bwd_paramsE,"a",@progbits
	.sectionflags	@""
	.align	4
.nv.constant0._ZN5flash44flash_bwd_dq_dk_dv_loop_seqk_parallel_kernelI23Flash_bwd_kernel_traitsILi256ELi64ELi64ELi8ELi4ELi2ELi2ELb0ELb0EN7cutlass10bfloat16_tE19Flash_kernel_traitsILi256ELi64ELi64ELi8ES3_EELb0ELb0ELb1ELb0ELb0ELb1ELb0EEEvNS_16Flash_bwd_paramsE:
	.zero		992


//--------------------- .nv.constant0._ZN5flash44flash_bwd_dq_dk_dv_loop_seqk_parallel_kernelI23Flash_bwd_kernel_traitsILi256ELi64ELi64ELi8ELi4ELi2ELi2ELb0ELb0EN7cutlass10bfloat16_tE19Flash_kernel_traitsILi256ELi64ELi64ELi8ES3_EELb0ELb0ELb1ELb1ELb0ELb0ELb0EEEvNS_16Flash_bwd_paramsE --------------------------
	.section	.nv.constant0._ZN5flash44flash_bwd_dq_dk_dv_loop_seqk_parallel_kernelI23Flash_bwd_kernel_traitsILi256ELi64ELi64ELi8ELi4ELi2ELi2ELb0ELb0EN7cutlass10bfloat16_tE19Flash_kernel_traitsILi256ELi64ELi64ELi8ES3_EELb0ELb0ELb1ELb1ELb0ELb0ELb0EEEvNS_16Flash_bwd_paramsE,"a",@progbits
	.sectionflags	@""
	.align	4
.nv.constant0._ZN5flash44flash_bwd_dq_dk_dv_loop_seqk_parallel_kernelI23Flash_bwd_kernel_traitsILi256ELi64ELi64ELi8ELi4ELi2ELi2ELb0ELb0EN7cutlass10bfloat16_tE19Flash_kernel_traitsILi256ELi64ELi64ELi8ES3_EELb0ELb0ELb1ELb1ELb0ELb0ELb0EEEvNS_16Flash_bwd_paramsE:
	.zero		992


//--------------------- .nv.constant0._ZN5flash27flash_bwd_convert_dq_kernelI23Flash_bwd_kernel_traitsILi256ELi64ELi64ELi8ELi4ELi2ELi2ELb0ELb1EN7cutlass10bfloat16_tE19Flash_kernel_traitsILi256ELi64ELi64ELi8ES3_EEEEvNS_16Flash_bwd_paramsEi --------------------------
	.section	.nv.constant0._ZN5flash27flash_bwd_convert_dq_kernelI23Flash_bwd_kernel_traitsILi256ELi64ELi64ELi8ELi4ELi2ELi2ELb0ELb1EN7cutlass10bfloat16_tE19Flash_kernel_traitsILi256ELi64ELi64ELi8ES3_EEEEvNS_16Flash_bwd_paramsEi,"a",@progbits
	.sectionflags	@""
	.align	4
.nv.constant0._ZN5flash27flash_bwd_convert_dq_kernelI23Flash_bwd_kernel_traitsILi256ELi64ELi64ELi8ELi4ELi2ELi2ELb0ELb1EN7cutlass10bfloat16_tE19Flash_kernel_traitsILi256ELi64ELi64ELi8ES3_EEEEvNS_16Flash_bwd_paramsEi:
	.zero		996


//--------------------- .nv.constant0._ZN5flash44flash_bwd_dq_dk_dv_loop_seqk_parallel_kernelI23Flash_bwd_kernel_traitsILi256ELi64ELi64ELi8ELi4ELi2ELi2ELb0ELb1EN7cutlass10bfloat16_tE19Flash_kernel_traitsILi256ELi64ELi64ELi8ES3_EELb1ELb0ELb0ELb0ELb0ELb0ELb0EEEvNS_16Flash_bwd_paramsE --------------------------
	.section	.nv.constant0._ZN5flash44flash_bwd_dq_dk_dv_loop_seqk_parallel_kernelI23Flash_bwd_kernel_traitsILi256ELi64ELi64ELi8ELi4ELi2ELi2ELb0ELb1EN7cutlass10bfloat16_tE19Flash_kernel_traitsILi256ELi64ELi64ELi8ES3_EELb1ELb0ELb0ELb0ELb0ELb0ELb0EEEvNS_16Flash_bwd_paramsE,"a",@progbits
	.sectionflags	@""
	.align	4
.nv.constant0._ZN5flash44flash_bwd_dq_dk_dv_loop_seqk_parallel_kernelI23Flash_bwd_kernel_traitsILi256ELi64ELi64ELi8ELi4ELi2ELi2ELb0ELb1EN7cutlass10bfloat16_tE19Flash_kernel_traitsILi256ELi64ELi64ELi8ES3_EELb1ELb0ELb0ELb0ELb0ELb0ELb0EEEvNS_16Flash_bwd_paramsE:
	.zero		992


//--------------------- .nv.constant0._ZN5flash44flash_bwd_dq_dk_dv_loop_seqk_parallel_kernelI23Flash_bwd_kernel_traitsILi256ELi64ELi64ELi8ELi4ELi2ELi2ELb0ELb1EN7cutlass10bfloat16_tE19Flash_kernel_traitsILi256ELi64ELi64ELi8ES3_EELb0ELb0ELb0ELb0ELb0ELb0ELb1EEEvNS_16Flash_bwd_paramsE --------------------------
	.section	.nv.constant0._ZN5flash44flash_bwd_dq_dk_dv_loop_seqk_parallel_kernelI23Flash_bwd_kernel_traitsILi256ELi64ELi64ELi8ELi4ELi2ELi2ELb0ELb1EN7cutlass10bfloat16_tE19Flash_kernel_traitsILi256ELi64ELi64ELi8ES3_EELb0ELb0ELb0ELb0ELb0ELb0ELb1EEEvNS_16Flash_bwd_paramsE,"a",@progbits
	.sectionflags	@""
	.align	4
.nv.constant0._ZN5flash44flash_bwd_dq_dk_dv_loop_seqk_parallel_kernelI23Flash_bwd_kernel_traitsILi256ELi64ELi64ELi8ELi4ELi2ELi2ELb0ELb1EN7cutlass10bfloat16_tE19Flash_kernel_traitsILi256ELi64ELi64ELi8ES3_EELb0ELb0ELb0ELb0ELb0ELb0ELb1EEEvNS_16Flash_bwd_paramsE:
	.zero		992


//--------------------- .nv.constant0._ZN5flash44flash_bwd_dq_dk_dv_loop_seqk_parallel_kernelI23Flash_bwd_kernel_traitsILi256ELi64ELi64ELi8ELi4ELi2ELi2ELb0ELb1EN7cutlass10bfloat16_tE19Flash_kernel_traitsILi256ELi64ELi64ELi8ES3_EELb1ELb0ELb1ELb0ELb0ELb0ELb0EEEvNS_16Flash_bwd_paramsE --------------------------
	.section	.nv.constant0._ZN5flash44flash_bwd_dq_dk_dv_loop_seqk_parallel_kernelI23Flash_bwd_kernel_traitsILi256ELi64ELi64ELi8ELi4ELi2ELi2ELb0ELb1EN7cutlass10bfloat16_tE19Flash_kernel_traitsILi256ELi64ELi64ELi8ES3_EELb1ELb0ELb1ELb0ELb0ELb0ELb0EEEvNS_16Flash_bwd_paramsE,"a",@progbits
	.sectionflags	@""
	.align	4
.nv.constant0._ZN5flash44flash_bwd_dq_dk_dv_loop_seqk_parallel_kernelI23Flash_bwd_kernel_traitsILi256ELi64ELi64ELi8ELi4ELi2ELi2ELb0ELb1EN7cutlass10bfloat16_tE19Flash_kernel_traitsILi256ELi64ELi64ELi8ES3_EELb1ELb0ELb1ELb0ELb0ELb0ELb0EEEvNS_16Flash_bwd_paramsE:
	.zero		992


//--------------------- .nv.constant0._ZN5flash44flash_bwd_dq_dk_dv_loop_seqk_parallel_kernelI23Flash_bwd_kernel_traitsILi256ELi64ELi64ELi8ELi4ELi2ELi2ELb0ELb1EN7cutlass10bfloat16_tE19Flash_kernel_traitsILi256ELi64ELi64ELi8ES3_EELb0ELb0ELb1ELb0ELb0ELb0ELb1EEEvNS_16Flash_bwd_paramsE --------------------------
	.section	.nv.constant0._ZN5flash44flash_bwd_dq_dk_dv_loop_seqk_parallel_kernelI23Flash_bwd_kernel_traitsILi256ELi64ELi64ELi8ELi4ELi2ELi2ELb0ELb1EN7cutlass10bfloat16_tE19Flash_kernel_traitsILi256ELi64ELi64ELi8ES3_EELb0ELb0ELb1ELb0ELb0ELb0ELb1EEEvNS_16Flash_bwd_paramsE,"a",@progbits
	.sectionflags	@""
	.align	4
.nv.constant0._ZN5flash44flash_bwd_dq_dk_dv_loop_seqk_parallel_kernelI23Flash_bwd_kernel_traitsILi256ELi64ELi64ELi8ELi4ELi2ELi2ELb0ELb1EN7cutlass10bfloat16_tE19Flash_kernel_traitsILi256ELi64ELi64ELi8ES3_EELb0ELb0ELb1ELb0ELb0ELb0ELb1EEEvNS_16Flash_bwd_paramsE:
	.zero		992


//--------------------- .nv.constant0._ZN5flash44flash_bwd_dq_dk_dv_loop_seqk_parallel_kernelI23Flash_bwd_kernel_traitsILi256ELi64ELi64ELi8ELi4ELi2ELi2ELb0ELb1EN7cutlass10bfloat16_tE19Flash_kernel_traitsILi256ELi64ELi64ELi8ES3_EELb1ELb0ELb0ELb0ELb0ELb1ELb0EEEvNS_16Flash_bwd_paramsE --------------------------
	.section	.nv.constant0._ZN5flash44flash_bwd_dq_dk_dv_loop_seqk_parallel_kernelI23Flash_bwd_kernel_traitsILi256ELi64ELi64ELi8ELi4ELi2ELi2ELb0ELb1EN7cutlass10bfloat16_tE19Flash_kernel_traitsILi256ELi64ELi64ELi8ES3_EELb1ELb0ELb0ELb0ELb0ELb1ELb0EEEvNS_16Flash_bwd_paramsE,"a",@progbits
	.sectionflags	@""
	.align	4
.nv.constant0._ZN5flash44flash_bwd_dq_dk_dv_loop_seqk_parallel_kernelI23Flash_bwd_kernel_traitsILi256ELi64ELi64ELi8ELi4ELi2ELi2ELb0ELb1EN7cutlass10bfloat16_tE19Flash_kernel_traitsILi256ELi64ELi64ELi8ES3_EELb1ELb0ELb0ELb0ELb0ELb1ELb0EEEvNS_16Flash_bwd_paramsE:
	.zero		992


//--------------------- .nv.constant0._ZN5flash44flash_bwd_dq_dk_dv_loop_seqk_parallel_kernelI23Flash_bwd_kernel_traitsILi256ELi64ELi64ELi8ELi4ELi2ELi2ELb0ELb1EN7cutlass10bfloat16_tE19Flash_kernel_traitsILi256ELi64ELi64ELi8ES3_EELb0ELb0ELb0ELb0ELb0ELb1ELb1EEEvNS_16Flash_bwd_paramsE --------------------------
	.section	.nv.constant0._ZN5flash44flash_bwd_dq_dk_dv_loop_seqk_parallel_kernelI23Flash_bwd_kernel_traitsILi256ELi64ELi64ELi8ELi4ELi2ELi2ELb0ELb1EN7cutlass10bfloat16_tE19Flash_kernel_traitsILi256ELi64ELi64ELi8ES3_EELb0ELb0ELb0ELb0ELb0ELb1ELb1EEEvNS_16Flash_bwd_paramsE,"a",@progbits
	.sectionflags	@""
	.align	4
.nv.constant0._ZN5flash44flash_bwd_dq_dk_dv_loop_seqk_parallel_kernelI23Flash_bwd_kernel_traitsILi256ELi64ELi64ELi8ELi4ELi2ELi2ELb0ELb1EN7cutlass10bfloat16_tE19Flash_kernel_traitsILi256ELi64ELi64ELi8ES3_EELb0ELb0ELb0ELb0ELb0ELb1ELb1EEEvNS_16Flash_bwd_paramsE:
	.zero		992


//--------------------- .nv.constant0._ZN5flash44flash_bwd_dq_dk_dv_loop_seqk_parallel_kernelI23Flash_bwd_kernel_traitsILi256ELi64ELi64ELi8ELi4ELi2ELi2ELb0ELb1EN7cutlass10bfloat16_tE19Flash_kernel_traitsILi256ELi64ELi64ELi8ES3_EELb1ELb0ELb0ELb1ELb0ELb0ELb0EEEvNS_16Flash_bwd_paramsE --------------------------
	.section	.nv.constant0._ZN5flash44flash_bwd_dq_dk_dv_loop_seqk_parallel_kernelI23Flash_bwd_kernel_traitsILi256ELi64ELi64ELi8ELi4ELi2ELi2ELb0ELb1EN7cutlass10bfloat16_tE19Flash_kernel_traitsILi256ELi64ELi64ELi8ES3_EELb1ELb0ELb0ELb1ELb0ELb0ELb0EEEvNS_16Flash_bwd_paramsE,"a",@progbits
	.sectionflags	@""
	.align	4
.nv.constant0._ZN5flash44flash_bwd_dq_dk_dv_loop_seqk_parallel_kernelI23Flash_bwd_kernel_traitsILi256ELi64ELi64ELi8ELi4ELi2ELi2ELb0ELb1EN7cutlass10bfloat16_tE19Flash_kernel_traitsILi256ELi64ELi64ELi8ES3_EELb1ELb0ELb0ELb1ELb0ELb0ELb0EEEvNS_16Flash_bwd_paramsE:
	.zero		992


//--------------------- .nv.constant0._ZN5flash44flash_bwd_dq_dk_dv_loop_seqk_parallel_kernelI23Flash_bwd_kernel_traitsILi256ELi64ELi64ELi8ELi4ELi2ELi2ELb0ELb1EN7cutlass10bfloat16_tE19Flash_kernel_traitsILi256ELi64ELi64ELi8ES3_EELb0ELb0ELb0ELb1ELb0ELb0ELb1EEEvNS_16Flash_bwd_paramsE --------------------------
	.section	.nv.constant0._ZN5flash44flash_bwd_dq_dk_dv_loop_seqk_parallel_kernelI23Flash_bwd_kernel_traitsILi256ELi64ELi64ELi8ELi4ELi2ELi2ELb0ELb1EN7cutlass10bfloat16_tE19Flash_kernel_traitsILi256ELi64ELi64ELi8ES3_EELb0ELb0ELb0ELb1ELb0ELb0ELb1EEEvNS_16Flash_bwd_paramsE,"a",@progbits
	.sectionflags	@""
	.align	4
.nv.constant0._ZN5flash44flash_bwd_dq_dk_dv_loop_seqk_parallel_kernelI23Flash_bwd_kernel_traitsILi256ELi64ELi64ELi8ELi4ELi2ELi2ELb0ELb1EN7cutlass10bfloat16_tE19Flash_kernel_traitsILi256ELi64ELi64ELi8ES3_EELb0ELb0ELb0ELb1ELb0ELb0ELb1EEEvNS_16Flash_bwd_paramsE:
	.zero		992


//--------------------- .nv.constant0._ZN5flash44flash_bwd_dq_dk_dv_loop_seqk_parallel_kernelI23Flash_bwd_kernel_traitsILi256ELi64ELi64ELi8ELi4ELi2ELi2ELb0ELb1EN7cutlass10bfloat16_tE19Flash_kernel_traitsILi256ELi64ELi64ELi8ES3_EELb1ELb0ELb1ELb0ELb0ELb1ELb0EEEvNS_16Flash_bwd_paramsE --------------------------
	.section	.nv.constant0._ZN5flash44flash_bwd_dq_dk_dv_loop_seqk_parallel_kernelI23Flash_bwd_kernel_traitsILi256ELi64ELi64ELi8ELi4ELi2ELi2ELb0ELb1EN7cutlass10bfloat16_tE19Flash_kernel_traitsILi256ELi64ELi64ELi8ES3_EELb1ELb0ELb1ELb0ELb0ELb1ELb0EEEvNS_16Flash_bwd_paramsE,"a",@progbits
	.sectionflags	@""
	.align	4
.nv.constant0._ZN5flash44flash_bwd_dq_dk_dv_loop_seqk_parallel_kernelI23Flash_bwd_kernel_traitsILi256ELi64ELi64ELi8ELi4ELi2ELi2ELb0ELb1EN7cutlass10bfloat16_tE19Flash_kernel_traitsILi256ELi64ELi64ELi8ES3_EELb1ELb0ELb1ELb0ELb0ELb1ELb0EEEvNS_16Flash_bwd_paramsE:
	.zero		992


//--------------------- .nv.constant0._ZN5flash44flash_bwd_dq_dk_dv_loop_seqk_parallel_kernelI23Flash_bwd_kernel_traitsILi256ELi64ELi64ELi8ELi4ELi2ELi2ELb0ELb1EN7cutlass10bfloat16_tE19Flash_kernel_traitsILi256ELi64ELi64ELi8ES3_EELb0ELb0ELb1ELb0ELb0ELb1ELb1EEEvNS_16Flash_bwd_paramsE --------------------------
	.section	.nv.constant0._ZN5flash44flash_bwd_dq_dk_dv_loop_seqk_parallel_kernelI23Flash_bwd_kernel_traitsILi256ELi64ELi64ELi8ELi4ELi2ELi2ELb0ELb1EN7cutlass10bfloat16_tE19Flash_kernel_traitsILi256ELi64ELi64ELi8ES3_EELb0ELb0ELb1ELb0ELb0ELb1ELb1EEEvNS_16Flash_bwd_paramsE,"a",@progbits
	.sectionflags	@""
	.align	4
.nv.constant0._ZN5flash44flash_bwd_dq_dk_dv_loop_seqk_parallel_kernelI23Flash_bwd_kernel_traitsILi256ELi64ELi64ELi8ELi4ELi2ELi2ELb0ELb1EN7cutlass10bfloat16_tE19Flash_kernel_traitsILi256ELi64ELi64ELi8ES3_EELb0ELb0ELb1ELb0ELb0ELb1ELb1EEEvNS_16Flash_bwd_paramsE:
	.zero		992


//--------------------- .nv.constant0._ZN5flash44flash_bwd_dq_dk_dv_loop_seqk_parallel_kernelI23Flash_bwd_kernel_traitsILi256ELi64ELi64ELi8ELi4ELi2ELi2ELb0ELb1EN7cutlass10bfloat16_tE19Flash_kernel_traitsILi256ELi64ELi64ELi8ES3_EELb1ELb0ELb1ELb1ELb0ELb0ELb0EEEvNS_16Flash_bwd_paramsE --------------------------
	.section	.nv.constant0._ZN5flash44flash_bwd_dq_dk_dv_loop_seqk_parallel_kernelI23Flash_bwd_kernel_traitsILi256ELi64ELi64ELi8ELi4ELi2ELi2ELb0ELb1EN7cutlass10bfloat16_tE19Flash_kernel_traitsILi256ELi64ELi64ELi8ES3_EELb1ELb0ELb1ELb1ELb0ELb0ELb0EEEvNS_16Flash_bwd_paramsE,"a",@progbits
	.sectionflags	@""
	.align	4
.nv.constant0._ZN5flash44flash_bwd_dq_dk_dv_loop_seqk_parallel_kernelI23Flash_bwd_kernel_traitsILi256ELi64ELi64ELi8ELi4ELi2ELi2ELb0ELb1EN7cutlass10bfloat16_tE19Flash_kernel_traitsILi256ELi64ELi64ELi8ES3_EELb1ELb0ELb1ELb1ELb0ELb0ELb0EEEvNS_16Flash_bwd_paramsE:
	.zero		992


//--------------------- .nv.constant0._ZN5flash44flash_bwd_dq_dk_dv_loop_seqk_parallel_kernelI23Flash_bwd_kernel_traitsILi256ELi64ELi64ELi8ELi4ELi2ELi2ELb0ELb1EN7cutlass10bfloat16_tE19Flash_kernel_traitsILi256ELi64ELi64ELi8ES3_EELb0ELb0ELb1ELb1ELb0ELb0ELb1EEEvNS_16Flash_bwd_paramsE --------------------------
	.section	.nv.constant0._ZN5flash44flash_bwd_dq_dk_dv_loop_seqk_parallel_kernelI23Flash_bwd_kernel_traitsILi256ELi64ELi64ELi8ELi4ELi2ELi2ELb0ELb1EN7cutlass10bfloat16_tE19Flash_kernel_traitsILi256ELi64ELi64ELi8ES3_EELb0ELb0ELb1ELb1ELb0ELb0ELb1EEEvNS_16Flash_bwd_paramsE,"a",@progbits
	.sectionflags	@""
	.align	4
.nv.constant0._ZN5flash44flash_bwd_dq_dk_dv_loop_seqk_parallel_kernelI23Flash_bwd_kernel_traitsILi256ELi64ELi64ELi8ELi4ELi2ELi2ELb0ELb1EN7cutlass10bfloat16_tE19Flash_kernel_traitsILi256ELi64ELi64ELi8ES3_EELb0ELb0ELb1ELb1ELb0ELb0ELb1EEEvNS_16Flash_bwd_paramsE:
	.zero		992


//--------------------- .nv.constant0._ZN5flash25flash_bwd_dot_do_o_kernelILb0E23Flash_bwd_kernel_traitsILi256ELi64ELi64ELi8ELi4ELi2ELi2ELb0ELb1EN7cutlass10bfloat16_tE19Flash_kernel_traitsILi256ELi64ELi64ELi8ES3_EEEEvNS_16Flash_bwd_paramsE --------------------------
	.section	.nv.constant0._ZN5flash25flash_bwd_dot_do_o_kernelILb0E23Flash_bwd_kernel_traitsILi256ELi64ELi64ELi8ELi4ELi2ELi2ELb0ELb1EN7cutlass10bfloat16_tE19Flash_kernel_traitsILi256ELi64ELi64ELi8ES3_EEEEvNS_16Flash_bwd_paramsE,"a",@progbits
	.sectionflags	@""
	.align	4
.nv.constant0._ZN5flash25flash_bwd_dot_do_o_kernelILb0E23Flash_bwd_kernel_traitsILi256ELi64ELi64ELi8ELi4ELi2ELi2ELb0ELb1EN7cutlass10bfloat16_tE19Flash_kernel_traitsILi256ELi64ELi64ELi8ES3_EEEEvNS_16Flash_bwd_paramsE:
	.zero		992


//--------------------- .nv.constant0._ZN5flash25flash_bwd_dot_do_o_kernelILb1E23Flash_bwd_kernel_traitsILi256ELi64ELi64ELi8ELi4ELi2ELi2ELb0ELb1EN7cutlass10bfloat16_tE19Flash_kernel_traitsILi256ELi64ELi64ELi8ES3_EEEEvNS_16Flash_bwd_paramsE --------------------------
	.section	.nv.constant0._ZN5flash25flash_bwd_dot_do_o_kernelILb1E23Flash_bwd_kernel_traitsILi256ELi64ELi64ELi8ELi4ELi2ELi2ELb0ELb1EN7cutlass10bfloat16_tE19Flash_kernel_traitsILi256ELi64ELi64ELi8ES3_EEEEvNS_16Flash_bwd_paramsE,"a",@progbits
	.sectionflags	@""
	.align	4
.nv.constant0._ZN5flash25flash_bwd_dot_do_o_kernelILb1E23Flash_bwd_kernel_traitsILi256ELi64ELi64ELi8ELi4ELi2ELi2ELb0ELb1EN7cutlass10bfloat16_tE19Flash_kernel_traitsILi256ELi64ELi64ELi8ES3_EEEEvNS_16Flash_bwd_paramsE:
	.zero		992


//--------------------- .nv.constant0._ZN5flash27flash_bwd_convert_dq_kernelI23Flash_bwd_kernel_traitsILi256ELi64ELi64ELi8ELi4ELi2ELi2ELb0ELb0EN7cutlass10bfloat16_tE19Flash_kernel_traitsILi256ELi64ELi64ELi8ES3_EEEEvNS_16Flash_bwd_paramsEi --------------------------
	.section	.nv.constant0._ZN5flash27flash_bwd_convert_dq_kernelI23Flash_bwd_kernel_traitsILi256ELi64ELi64ELi8ELi4ELi2ELi2ELb0ELb0EN7cutlass10bfloat16_tE19Flash_kernel_traitsILi256ELi64ELi64ELi8ES3_EEEEvNS_16Flash_bwd_paramsEi,"a",@progbits
	.sectionflags	@""
	.align	4
.nv.constant0._ZN5flash27flash_bwd_convert_dq_kernelI23Flash_bwd_kernel_traitsILi256ELi64ELi64ELi8ELi4ELi2ELi2ELb0ELb0EN7cutlass10bfloat16_tE19Flash_kernel_traitsILi256ELi64ELi64ELi8ES3_EEEEvNS_16Flash_bwd_paramsEi:
	.zero		996


//--------------------- .nv.constant0._ZN5flash44flash_bwd_dq_dk_dv_loop_seqk_parallel_kernelI23Flash_bwd_kernel_traitsILi256ELi64ELi64ELi8ELi4ELi2ELi2ELb0ELb0EN7cutlass10bfloat16_tE19Flash_kernel_traitsILi256ELi64ELi64ELi8ES3_EELb1ELb0ELb0ELb0ELb0ELb0ELb0EEEvNS_16Flash_bwd_paramsE --------------------------
	.section	.nv.constant0._ZN5flash44flash_bwd_dq_dk_dv_loop_seqk_parallel_kernelI23Flash_bwd_kernel_traitsILi256ELi64ELi64ELi8ELi4ELi2ELi2ELb0ELb0EN7cutlass10bfloat16_tE19Flash_kernel_traitsILi256ELi64ELi64ELi8ES3_EELb1ELb0ELb0ELb0ELb0ELb0ELb0EEEvNS_16Flash_bwd_paramsE,"a",@progbits
	.sectionflags	@""
	.align	4
.nv.constant0._ZN5flash44flash_bwd_dq_dk_dv_loop_seqk_parallel_kernelI23Flash_bwd_kernel_traitsILi256ELi64ELi64ELi8ELi4ELi2ELi2ELb0ELb0EN7cutlass10bfloat16_tE19Flash_kernel_traitsILi256ELi64ELi64ELi8ES3_EELb1ELb0ELb0ELb0ELb0ELb0ELb0EEEvNS_16Flash_bwd_paramsE:
	.zero		992


//--------------------- .nv.constant0._ZN5flash44flash_bwd_dq_dk_dv_loop_seqk_parallel_kernelI23Flash_bwd_kernel_traitsILi256ELi64ELi64ELi8ELi4ELi2ELi2ELb0ELb0EN7cutlass10bfloat16_tE19Flash_kernel_traitsILi256ELi64ELi64ELi8ES3_EELb0ELb0ELb0ELb0ELb0ELb0ELb1EEEvNS_16Flash_bwd_paramsE --------------------------
	.section	.nv.constant0._ZN5flash44flash_bwd_dq_dk_dv_loop_seqk_parallel_kernelI23Flash_bwd_kernel_traitsILi256ELi64ELi64ELi8ELi4ELi2ELi2ELb0ELb0EN7cutlass10bfloat16_tE19Flash_kernel_traitsILi256ELi64ELi64ELi8ES3_EELb0ELb0ELb0ELb0ELb0ELb0ELb1EEEvNS_16Flash_bwd_paramsE,"a",@progbits
	.sectionflags	@""
	.align	4
.nv.constant0._ZN5flash44flash_bwd_dq_dk_dv_loop_seqk_parallel_kernelI23Flash_bwd_kernel_traitsILi256ELi64ELi64ELi8ELi4ELi2ELi2ELb0ELb0EN7cutlass10bfloat16_tE19Flash_kernel_traitsILi256ELi64ELi64ELi8ES3_EELb0ELb0ELb0ELb0ELb0ELb0ELb1EEEvNS_16Flash_bwd_paramsE:
	.zero		992


//--------------------- .nv.constant0._ZN5flash44flash_bwd_dq_dk_dv_loop_seqk_parallel_kernelI23Flash_bwd_kernel_traitsILi256ELi64ELi64ELi8ELi4ELi2ELi2ELb0ELb0EN7cutlass10bfloat16_tE19Flash_kernel_traitsILi256ELi64ELi64ELi8ES3_EELb1ELb0ELb1ELb0ELb0ELb0ELb0EEEvNS_16Flash_bwd_paramsE --------------------------
	.section	.nv.constant0._ZN5flash44flash_bwd_dq_dk_dv_loop_seqk_parallel_kernelI23Flash_bwd_kernel_traitsILi256ELi64ELi64ELi8ELi4ELi2ELi2ELb0ELb0EN7cutlass10bfloat16_tE19Flash_kernel_traitsILi256ELi64ELi64ELi8ES3_EELb1ELb0ELb1ELb0ELb0ELb0ELb0EEEvNS_16Flash_bwd_paramsE,"a",@progbits
	.sectionflags	@""
	.align	4
.nv.constant0._ZN5flash44flash_bwd_dq_dk_dv_loop_seqk_parallel_kernelI23Flash_bwd_kernel_traitsILi256ELi64ELi64ELi8ELi4ELi2ELi2ELb0ELb0EN7cutlass10bfloat16_tE19Flash_kernel_traitsILi256ELi64ELi64ELi8ES3_EELb1ELb0ELb1ELb0ELb0ELb0ELb0EEEvNS_16Flash_bwd_paramsE:
	.zero		992


//--------------------- .nv.constant0._ZN5flash44flash_bwd_dq_dk_dv_loop_seqk_parallel_kernelI23Flash_bwd_kernel_traitsILi256ELi64ELi64ELi8ELi4ELi2ELi2ELb0ELb0EN7cutlass10bfloat16_tE19Flash_kernel_traitsILi256ELi64ELi64ELi8ES3_EELb0ELb0ELb1ELb0ELb0ELb0ELb1EEEvNS_16Flash_bwd_paramsE --------------------------
	.section	.nv.constant0._ZN5flash44flash_bwd_dq_dk_dv_loop_seqk_parallel_kernelI23Flash_bwd_kernel_traitsILi256ELi64ELi64ELi8ELi4ELi2ELi2ELb0ELb0EN7cutlass10bfloat16_tE19Flash_kernel_traitsILi256ELi64ELi64ELi8ES3_EELb0ELb0ELb1ELb0ELb0ELb0ELb1EEEvNS_16Flash_bwd_paramsE,"a",@progbits
	.sectionflags	@""
	.align	4
.nv.constant0._ZN5flash44flash_bwd_dq_dk_dv_loop_seqk_parallel_kernelI23Flash_bwd_kernel_traitsILi256ELi64ELi64ELi8ELi4ELi2ELi2ELb0ELb0EN7cutlass10bfloat16_tE19Flash_kernel_traitsILi256ELi64ELi64ELi8ES3_EELb0ELb0ELb1ELb0ELb0ELb0ELb1EEEvNS_16Flash_bwd_paramsE:
	.zero		992


//--------------------- .nv.constant0._ZN5flash44flash_bwd_dq_dk_dv_loop_seqk_parallel_kernelI23Flash_bwd_kernel_traitsILi256ELi64ELi64ELi8ELi4ELi2ELi2ELb0ELb0EN7cutlass10bfloat16_tE19Flash_kernel_traitsILi256ELi64ELi64ELi8ES3_EELb1ELb0ELb0ELb0ELb0ELb1ELb0EEEvNS_16Flash_bwd_paramsE --------------------------
	.section	.nv.constant0._ZN5flash44flash_bwd_dq_dk_dv_loop_seqk_parallel_kernelI23Flash_bwd_kernel_traitsILi256ELi64ELi64ELi8ELi4ELi2ELi2ELb0ELb0EN7cutlass10bfloat16_tE19Flash_kernel_traitsILi256ELi64ELi64ELi8ES3_EELb1ELb0ELb0ELb0ELb0ELb1ELb0EEEvNS_16Flash_bwd_paramsE,"a",@progbits
	.sectionflags	@""
	.align	4
.nv.constant0._ZN5flash44flash_bwd_dq_dk_dv_loop_seqk_parallel_kernelI23Flash_bwd_kernel_traitsILi256ELi64ELi64ELi8ELi4ELi2ELi2ELb0ELb0EN7cutlass10bfloat16_tE19Flash_kernel_traitsILi256ELi64ELi64ELi8ES3_EELb1ELb0ELb0ELb0ELb0ELb1ELb0EEEvNS_16Flash_bwd_paramsE:
	.zero		992


//--------------------- .nv.constant0._ZN5flash44flash_bwd_dq_dk_dv_loop_seqk_parallel_kernelI23Flash_bwd_kernel_traitsILi256ELi64ELi64ELi8ELi4ELi2ELi2ELb0ELb0EN7cutlass10bfloat16_tE19Flash_kernel_traitsILi256ELi64ELi64ELi8ES3_EELb0ELb0ELb0ELb0ELb0ELb1ELb1EEEvNS_16Flash_bwd_paramsE --------------------------
	.section	.nv.constant0._ZN5flash44flash_bwd_dq_dk_dv_loop_seqk_parallel_kernelI23Flash_bwd_kernel_traitsILi256ELi64ELi64ELi8ELi4ELi2ELi2ELb0ELb0EN7cutlass10bfloat16_tE19Flash_kernel_traitsILi256ELi64ELi64ELi8ES3_EELb0ELb0ELb0ELb0ELb0ELb1ELb1EEEvNS_16Flash_bwd_paramsE,"a",@progbits
	.sectionflags	@""
	.align	4
.nv.constant0._ZN5flash44flash_bwd_dq_dk_dv_loop_seqk_parallel_kernelI23Flash_bwd_kernel_traitsILi256ELi64ELi64ELi8ELi4ELi2ELi2ELb0ELb0EN7cutlass10bfloat16_tE19Flash_kernel_traitsILi256ELi64ELi64ELi8ES3_EELb0ELb0ELb0ELb0ELb0ELb1ELb1EEEvNS_16Flash_bwd_paramsE:
	.zero		992


//--------------------- .nv.constant0._ZN5flash44flash_bwd_dq_dk_dv_loop_seqk_parallel_kernelI23Flash_bwd_kernel_traitsILi256ELi64ELi64ELi8ELi4ELi2ELi2ELb0ELb0EN7cutlass10bfloat16_tE19Flash_kernel_traitsILi256ELi64ELi64ELi8ES3_EELb1ELb0ELb0ELb1ELb0ELb0ELb0EEEvNS_16Flash_bwd_paramsE --------------------------
	.section	.nv.constant0._ZN5flash44flash_bwd_dq_dk_dv_loop_seqk_parallel_kernelI23Flash_bwd_kernel_traitsILi256ELi64ELi64ELi8ELi4ELi2ELi2ELb0ELb0EN7cutlass10bfloat16_tE19Flash_kernel_traitsILi256ELi64ELi64ELi8ES3_EELb1ELb0ELb0ELb1ELb0ELb0ELb0EEEvNS_16Flash_bwd_paramsE,"a",@progbits
	.sectionflags	@""
	.align	4
.nv.constant0._ZN5flash44flash_bwd_dq_dk_dv_loop_seqk_parallel_kernelI23Flash_bwd_kernel_traitsILi256ELi64ELi64ELi8ELi4ELi2ELi2ELb0ELb0EN7cutlass10bfloat16_tE19Flash_kernel_traitsILi256ELi64ELi64ELi8ES3_EELb1ELb0ELb0ELb1ELb0ELb0ELb0EEEvNS_16Flash_bwd_paramsE:
	.zero		992


//--------------------- .nv.constant0._ZN5flash44flash_bwd_dq_dk_dv_loop_seqk_parallel_kernelI23Flash_bwd_kernel_traitsILi256ELi64ELi64ELi8ELi4ELi2ELi2ELb0ELb0EN7cutlass10bfloat16_tE19Flash_kernel_traitsILi256ELi64ELi64ELi8ES3_EELb0ELb0ELb0ELb1ELb0ELb0ELb1EEEvNS_16Flash_bwd_paramsE --------------------------
	.section	.nv.constant0._ZN5flash44flash_bwd_dq_dk_dv_loop_seqk_parallel_kernelI23Flash_bwd_kernel_traitsILi256ELi64ELi64ELi8ELi4ELi2ELi2ELb0ELb0EN7cutlass10bfloat16_tE19Flash_kernel_traitsILi256ELi64ELi64ELi8ES3_EELb0ELb0ELb0ELb1ELb0ELb0ELb1EEEvNS_16Flash_bwd_paramsE,"a",@progbits
	.sectionflags	@""
	.align	4
.nv.constant0._ZN5flash44flash_bwd_dq_dk_dv_loop_seqk_parallel_kernelI23Flash_bwd_kernel_traitsILi256ELi64ELi64ELi8ELi4ELi2ELi2ELb0ELb0EN7cutlass10bfloat16_tE19Flash_kernel_traitsILi256ELi64ELi64ELi8ES3_EELb0ELb0ELb0ELb1ELb0ELb0ELb1EEEvNS_16Flash_bwd_paramsE:
	.zero		992


//--------------------- .nv.constant0._ZN5flash44flash_bwd_dq_dk_dv_loop_seqk_parallel_kernelI23Flash_bwd_kernel_traitsILi256ELi64ELi64ELi8ELi4ELi2ELi2ELb0ELb0EN7cutlass10bfloat16_tE19Flash_kernel_traitsILi256ELi64ELi64ELi8ES3_EELb1ELb0ELb1ELb0ELb0ELb1ELb0EEEvNS_16Flash_bwd_paramsE --------------------------
	.section	.nv.constant0._ZN5flash44flash_bwd_dq_dk_dv_loop_seqk_parallel_kernelI23Flash_bwd_kernel_traitsILi256ELi64ELi64ELi8ELi4ELi2ELi2ELb0ELb0EN7cutlass10bfloat16_tE19Flash_kernel_traitsILi256ELi64ELi64ELi8ES3_EELb1ELb0ELb1ELb0ELb0ELb1ELb0EEEvNS_16Flash_bwd_paramsE,"a",@progbits
	.sectionflags	@""
	.align	4
.nv.constant0._ZN5flash44flash_bwd_dq_dk_dv_loop_seqk_parallel_kernelI23Flash_bwd_kernel_traitsILi256ELi64ELi64ELi8ELi4ELi2ELi2ELb0ELb0EN7cutlass10bfloat16_tE19Flash_kernel_traitsILi256ELi64ELi64ELi8ES3_EELb1ELb0ELb1ELb0ELb0ELb1ELb0EEEvNS_16Flash_bwd_paramsE:
	.zero		992


//--------------------- .nv.constant0._ZN5flash44flash_bwd_dq_dk_dv_loop_seqk_parallel_kernelI23Flash_bwd_kernel_traitsILi256ELi64ELi64ELi8ELi4ELi2ELi2ELb0ELb0EN7cutlass10bfloat16_tE19Flash_kernel_traitsILi256ELi64ELi64ELi8ES3_EELb0ELb0ELb1ELb0ELb0ELb1ELb1EEEvNS_16Flash_bwd_paramsE --------------------------
	.section	.nv.constant0._ZN5flash44flash_bwd_dq_dk_dv_loop_seqk_parallel_kernelI23Flash_bwd_kernel_traitsILi256ELi64ELi64ELi8ELi4ELi2ELi2ELb0ELb0EN7cutlass10bfloat16_tE19Flash_kernel_traitsILi256ELi64ELi64ELi8ES3_EELb0ELb0ELb1ELb0ELb0ELb1ELb1EEEvNS_16Flash_bwd_paramsE,"a",@progbits
	.sectionflags	@""
	.align	4
.nv.constant0._ZN5flash44flash_bwd_dq_dk_dv_loop_seqk_parallel_kernelI23Flash_bwd_kernel_traitsILi256ELi64ELi64ELi8ELi4ELi2ELi2ELb0ELb0EN7cutlass10bfloat16_tE19Flash_kernel_traitsILi256ELi64ELi64ELi8ES3_EELb0ELb0ELb1ELb0ELb0ELb1ELb1EEEvNS_16Flash_bwd_paramsE:
	.zero		992


//--------------------- .nv.constant0._ZN5flash44flash_bwd_dq_dk_dv_loop_seqk_parallel_kernelI23Flash_bwd_kernel_traitsILi256ELi64ELi64ELi8ELi4ELi2ELi2ELb0ELb0EN7cutlass10bfloat16_tE19Flash_kernel_traitsILi256ELi64ELi64ELi8ES3_EELb1ELb0ELb1ELb1ELb0ELb0ELb0EEEvNS_16Flash_bwd_paramsE --------------------------
	.section	.nv.constant0._ZN5flash44flash_bwd_dq_dk_dv_loop_seqk_parallel_kernelI23Flash_bwd_kernel_traitsILi256ELi64ELi64ELi8ELi4ELi2ELi2ELb0ELb0EN7cutlass10bfloat16_tE19Flash_kernel_traitsILi256ELi64ELi64ELi8ES3_EELb1ELb0ELb1ELb1ELb0ELb0ELb0EEEvNS_16Flash_bwd_paramsE,"a",@progbits
	.sectionflags	@""
	.align	4
.nv.constant0._ZN5flash44flash_bwd_dq_dk_dv_loop_seqk_parallel_kernelI23Flash_bwd_kernel_traitsILi256ELi64ELi64ELi8ELi4ELi2ELi2ELb0ELb0EN7cutlass10bfloat16_tE19Flash_kernel_traitsILi256ELi64ELi64ELi8ES3_EELb1ELb0ELb1ELb1ELb0ELb0ELb0EEEvNS_16Flash_bwd_paramsE:
	.zero		992


//--------------------- .nv.constant0._ZN5flash44flash_bwd_dq_dk_dv_loop_seqk_parallel_kernelI23Flash_bwd_kernel_traitsILi256ELi64ELi64ELi8ELi4ELi2ELi2ELb0ELb0EN7cutlass10bfloat16_tE19Flash_kernel_traitsILi256ELi64ELi64ELi8ES3_EELb0ELb0ELb1ELb1ELb0ELb0ELb1EEEvNS_16Flash_bwd_paramsE --------------------------
	.section	.nv.constant0._ZN5flash44flash_bwd_dq_dk_dv_loop_seqk_parallel_kernelI23Flash_bwd_kernel_traitsILi256ELi64ELi64ELi8ELi4ELi2ELi2ELb0ELb0EN7cutlass10bfloat16_tE19Flash_kernel_traitsILi256ELi64ELi64ELi8ES3_EELb0ELb0ELb1ELb1ELb0ELb0ELb1EEEvNS_16Flash_bwd_paramsE,"a",@progbits
	.sectionflags	@""
	.align	4
.nv.constant0._ZN5flash44flash_bwd_dq_dk_dv_loop_seqk_parallel_kernelI23Flash_bwd_kernel_traitsILi256ELi64ELi64ELi8ELi4ELi2ELi2ELb0ELb0EN7cutlass10bfloat16_tE19Flash_kernel_traitsILi256ELi64ELi64ELi8ES3_EELb0ELb0ELb1ELb1ELb0ELb0ELb1EEEvNS_16Flash_bwd_paramsE:
	.zero		992


//--------------------- .nv.constant0._ZN5flash25flash_bwd_dot_do_o_kernelILb0E23Flash_bwd_kernel_traitsILi256ELi64ELi64ELi8ELi4ELi2ELi2ELb0ELb0EN7cutlass10bfloat16_tE19Flash_kernel_traitsILi256ELi64ELi64ELi8ES3_EEEEvNS_16Flash_bwd_paramsE --------------------------
	.section	.nv.constant0._ZN5flash25flash_bwd_dot_do_o_kernelILb0E23Flash_bwd_kernel_traitsILi256ELi64ELi64ELi8ELi4ELi2ELi2ELb0ELb0EN7cutlass10bfloat16_tE19Flash_kernel_traitsILi256ELi64ELi64ELi8ES3_EEEEvNS_16Flash_bwd_paramsE,"a",@progbits
	.sectionflags	@""
	.align	4
.nv.constant0._ZN5flash25flash_bwd_dot_do_o_kernelILb0E23Flash_bwd_kernel_traitsILi256ELi64ELi64ELi8ELi4ELi2ELi2ELb0ELb0EN7cutlass10bfloat16_tE19Flash_kernel_traitsILi256ELi64ELi64ELi8ES3_EEEEvNS_16Flash_bwd_paramsE:
	.zero		992


//--------------------- .nv.constant0._ZN5flash25flash_bwd_dot_do_o_kernelILb1E23Flash_bwd_kernel_traitsILi256ELi64ELi64ELi8ELi4ELi2ELi2ELb0ELb0EN7cutlass10bfloat16_tE19Flash_kernel_traitsILi256ELi64ELi64ELi8ES3_EEEEvNS_16Flash_bwd_paramsE --------------------------
	.section	.nv.constant0._ZN5flash25flash_bwd_dot_do_o_kernelILb1E23Flash_bwd_kernel_traitsILi256ELi64ELi64ELi8ELi4ELi2ELi2ELb0ELb0EN7cutlass10bfloat16_tE19Flash_kernel_traitsILi256ELi64ELi64ELi8ES3_EEEEvNS_16Flash_bwd_paramsE,"a",@progbits
	.sectionflags	@""
	.align	4
.nv.constant0._ZN5flash25flash_bwd_dot_do_o_kernelILb1E23Flash_bwd_kernel_traitsILi256ELi64ELi64ELi8ELi4ELi2ELi2ELb0ELb0EN7cutlass10bfloat16_tE19Flash_kernel_traitsILi256ELi64ELi64ELi8ES3_EEEEvNS_16Flash_bwd_paramsE:
	.zero		992


//--------------------- .text._ZN5flash27flash_bwd_convert_dq_kernelI23Flash_bwd_kernel_traitsILi256ELi64ELi32ELi8ELi4ELi1ELi2ELb1ELb1EN7cutlass10bfloat16_tE19Flash_kernel_traitsILi256ELi64ELi32ELi8ES3_EEEEvNS_16Flash_bwd_paramsEi --------------------------
	.section	.text._ZN5flash27flash_bwd_convert_dq_kernelI23Flash_bwd_kernel_traitsILi256ELi64ELi32ELi8ELi4ELi1ELi2ELb1ELb1EN7cutlass10bfloat16_tE19Flash_kernel_traitsILi256ELi64ELi32ELi8ES3_EEEEvNS_16Flash_bwd_paramsEi,"ax",@progbits
	.sectioninfo	@"SHI_REGISTERS=96"
	.align	128
        .global         _ZN5flash27flash_bwd_convert_dq_kernelI23Flash_bwd_kernel_traitsILi256ELi64ELi32ELi8ELi4ELi1ELi2ELb1ELb1EN7cutlass10bfloat16_tE19Flash_kernel_traitsILi256ELi64ELi32ELi8ES3_EEEEvNS_16Flash_bwd_paramsEi
        .type           _ZN5flash27flash_bwd_convert_dq_kernelI23Flash_bwd_kernel_traitsILi256ELi64ELi32ELi8ELi4ELi1ELi2ELb1ELb1EN7cutlass10bfloat16_tE19Flash_kernel_traitsILi256ELi64ELi32ELi8ES3_EEEEvNS_16Flash_bwd_paramsEi,@function
        .size           _ZN5flash27flash_bwd_convert_dq_kernelI23Flash_bwd_kernel_traitsILi256ELi64ELi32ELi8ELi4ELi1ELi2ELb1ELb1EN7cutlass10bfloat16_tE19Flash_kernel_traitsILi256ELi64ELi32ELi8ES3_EEEEvNS_16Flash_bwd_paramsEi,(.L_x_1997 - _ZN5flash27flash_bwd_convert_dq_kernelI23Flash_bwd_kernel_traitsILi256ELi64ELi32ELi8ELi4ELi1ELi2ELb1ELb1EN7cutlass10bfloat16_tE19Flash_kernel_traitsILi256ELi64ELi32ELi8ES3_EEEEvNS_16Flash_bwd_paramsEi)
        .other          _ZN5flash27flash_bwd_convert_dq_kernelI23Flash_bwd_kernel_traitsILi256ELi64ELi32ELi8ELi4ELi1ELi2ELb1ELb1EN7cutlass10bfloat16_tE19Flash_kernel_traitsILi256ELi64ELi32ELi8ES3_EEEEvNS_16Flash_bwd_paramsEi,@"STO_CUDA_ENTRY STV_DEFAULT"
_ZN5flash27flash_bwd_convert_dq_kernelI23Flash_bwd_kernel_traitsILi256ELi64ELi32ELi8ELi4ELi1ELi2ELb1ELb1EN7cutlass10bfloat16_tE19Flash_kernel_traitsILi256ELi64ELi32ELi8ES3_EEEEvNS_16Flash_bwd_paramsEi:
.text._ZN5flash27flash_bwd_convert_dq_kernelI23Flash_bwd_kernel_traitsILi256ELi64ELi32ELi8ELi4ELi1ELi2ELb1ELb1EN7cutlass10bfloat16_tE19Flash_kernel_traitsILi256ELi64ELi32ELi8ES3_EEEEvNS_16Flash_bwd_paramsEi:
[----:B------:R-:W-:Y:S02]  /*0000*/  MOV R1, c[0x0][0x28] ;  /* 0x00000a0000017a02 */ /* 0x000fe40000000f00 */
[----:B------:R-:W0:Y:S01]  /*0010*/  S2UR UR9, SR_CTAID.Y ;  /* 0x00000000000979c3 */ /* 0x000e220000002600 */
[----:B------:R-:W-:Y:S02]  /*0020*/  ULDC.64 UR4, c[0x0][0x240] ;  /* 0x0000900000047ab9 */ /* 0x000fe40000000a00 */
[----:B------:R-:W-:Y:S02]  /*0030*/  UISETP.NE.U32.AND UP0, UPT, URZ, UR4, UPT ;  /* 0x000000043f00728c */ /* 0x000fe4000bf05070 */
[----:B------:R-:W-:Y:S02]  /*0040*/  UMOV UR6, 0x4 ;  /* 0x0000000400067882 */ /* 0x000fe40000000000 */
[----:B------:R-:W-:Y:S02]  /*0050*/  UISETP.NE.AND.EX UP0, UPT, URZ, UR5, UPT, UP0 ;  /* 0x000000053f00728c */ /* 0x000fe4000bf05300 */
[----:B------:R-:W-:Y:S02]  /*0060*/  ULDC.64 UR22, c[0x0][0x118] ;  /* 0x0000460000167ab9 */ /* 0x000fe40000000a00 */
[----:B------:R-:W-:-:S02]  /*0070*/  ULDC.64 UR4, c[0x0][0x240] ;  /* 0x0000900000047ab9 */ /* 0x000fc40000000a00 */
[----:B------:R-:W-:Y:S01]  /*0080*/  PLOP3.LUT P0, PT, PT, PT, UP0, 0x80, 0x0 ;  /* 0x000000000000781c */ /* 0x000fe20003f0f008 */
[----:B0-----:R-:W-:-:S06]  /*0090*/  UIMAD.WIDE UR4, UR9, UR6, UR4 ;  /* 0x00000006090472a5 */ /* 0x001fcc000f8e0204 */
[----:B------:R-:W-:Y:S02]  /*00a0*/  MOV R2, UR4 ;  /* 0x0000000400027c02 */ /* 0x000fe40008000f00 */
[----:B------:R-:W-:-:S05]  /*00b0*/  MOV R3, UR5 ;  /* 0x0000000500037c02 */ /* 0x000fca0008000f00 */
[----:B------:R-:W2:Y:S04]  /*00c0*/  @P0 LDG.E R4, [R2.64] ;  /* 0x0000001602040981 */ /* 0x000ea8000c1e1900 */
[----:B------:R-:W3:Y:S01]  /*00d0*/  @P0 LDG.E R0, [R2.64+0x4] ;  /* 0x0000041602000981 */ /* 0x000ee2000c1e1900 */
[----:B------:R-:W-:Y:S01]  /*00e0*/  UMOV UR17, 0xffffffff ;  /* 0xffffffff00117882 */ /* 0x000fe20000000000 */
[----:B------:R-:W0:Y:S02]  /*00f0*/  S2UR UR6, SR_CTAID.X ;  /* 0x00000000000679c3 */ /* 0x000e240000002500 */
[----:B0-----:R-:W-:-:S06]  /*0100*/  USHF.L.U32 UR6, UR6, 0x6, URZ ;  /* 0x0000000606067899 */ /* 0x001fcc000800063f */
[----:B--2---:R-:W0:Y:S08]  /*0110*/  @P0 R2UR UR17, R4 ;  /* 0x00000000041103c2 */ /* 0x004e3000000e0000 */
[----:B---3--:R-:W0:Y:S02]  /*0120*/  @P0 R2UR UR5, R0 ;  /* 0x00000000000503c2 */ /* 0x008e2400000e0000 */
[----:B0-----:R-:W-:-:S07]  /*0130*/  @UP0 UIADD3 UR5, UR5, -UR17, URZ ;  /* 0x8000001105050290 */ /* 0x001fce000fffe03f */
[----:B------:R-:W-:Y:S02]  /*0140*/  @!UP0 ULDC UR5, c[0x0][0x214] ;  /* 0x0000850000058ab9 */ /* 0x000fe40000000800 */
[----:B------:R-:W-:-:S06]  /*0150*/  UISETP.GT.AND UP1, UPT, UR5, UR6, UPT ;  /* 0x000000060500728c */ /* 0x000fcc000bf24270 */
[----:B------:R-:W-:-:S13]  /*0160*/  PLOP3.LUT P0, PT, PT, PT, UP1, 0x80, 0x0 ;  /* 0x000000000000781c */ /* 0x000fda0003f0f018 */
[----:B------:R-:W-:Y:S05]  /*0170*/  @!P0 EXIT ;  /* 0x000000000000894d */ /* 0x000fea0003800000 */
[----:B------:R-:W0:Y:S01]  /*0180*/  S2R R9, SR_TID.X ;  /* 0x0000000000097919 */ /* 0x000e220000002100 */
[----:B------:R-:W1:Y:S01]  /*0190*/  S2UR UR7, SR_CTAID.Z ;  /* 0x00000000000779c3 */ /* 0x000e620000002700 */
[----:B------:R-:W-:Y:S01]  /*01a0*/  MOV R2, c[0x0][0x3e0] ;  /* 0x0000f80000027a02 */ /* 0x000fe20000000f00 */
[----:B------:R-:W-:Y:S01]  /*01b0*/  ULDC UR18, c[0x0][0x224] ;  /* 0x0000890000127ab9 */ /* 0x000fe20000000800 */
[----:B------:R-:W-:Y:S01]  /*01c0*/  HFMA2.MMA R57, -RZ, RZ, 0, 0 ;  /* 0x00000000ff397435 */ /* 0x000fe200000001ff */
[----:B------:R-:W-:Y:S01]  /*01d0*/  UIMAD.WIDE UR18, UR9, UR18, URZ ;  /* 0x00000012091272a5 */ /* 0x000fe2000f8e023f */
[----:B------:R-:W-:Y:S01]  /*01e0*/  ISETP.GE.AND P1, PT, R2, 0x1, PT ;  /* 0x000000010200780c */ /* 0x000fe20003f26270 */
[----:B------:R-:W-:Y:S01]  /*01f0*/  UISETP.NE.AND UP1, UPT, UR17, -0x1, UPT ;  /* 0xffffffff1100788c */ /* 0x000fe2000bf25270 */
[----:B------:R-:W-:Y:S01]  /*0200*/  HFMA2.MMA R22, -RZ, RZ, 0, 0 ;  /* 0x00000000ff167435 */ /* 0x000fe200000001ff */
[----:B------:R-:W-:Y:S01]  /*0210*/  ULDC UR16, c[0x0][0x1c0] ;  /* 0x0000700000107ab9 */ /* 0x000fe20000000800 */
[----:B------:R-:W-:Y:S01]  /*0220*/  CS2R R26, SRZ ;  /* 0x00000000001a7805 */ /* 0x000fe2000001ff00 */
[----:B------:R-:W-:Y:S01]  /*0230*/  UIMAD.WIDE UR14, UR9, 0x80, URZ ;  /* 0x00000080090e78a5 */ /* 0x000fe2000f8e023f */
[----:B------:R-:W-:Y:S01]  /*0240*/  CS2R R28, SRZ ;  /* 0x00000000001c7805 */ /* 0x000fe2000001ff00 */
[----:B------:R-:W-:Y:S01]  /*0250*/  USHF.R.S32.HI UR20, URZ, 0x1f, UR16 ;  /* 0x0000001f3f147899 */ /* 0x000fe20008011410 */
[----:B------:R-:W-:Y:S01]  /*0260*/  CS2R R30, SRZ ;  /* 0x00000000001e7805 */ /* 0x000fe2000001ff00 */
[----:B------:R-:W-:Y:S01]  /*0270*/  UIMAD UR19, UR19, UR16, URZ ;  /* 0x00000010131372a4 */ /* 0x000fe2000f8e023f */
[----:B------:R-:W-:Y:S01]  /*0280*/  CS2R R70, SRZ ;  /* 0x0000000000467805 */ /* 0x000fe2000001ff00 */
[----:B------:R-:W-:Y:S01]  /*0290*/  USEL UR24, UR14, URZ, UP0 ;  /* 0x0000003f0e187287 */ /* 0x000fe20008000000 */
[----:B------:R-:W-:Y:S01]  /*02a0*/  CS2R R32, SRZ ;  /* 0x0000000000207805 */ /* 0x000fe2000001ff00 */
[----:B------:R-:W-:Y:S01]  /*02b0*/  USEL UR25, UR15, URZ, UP0 ;  /* 0x0000003f0f197287 */ /* 0x000fe20008000000 */
[----:B------:R-:W-:Y:S01]  /*02c0*/  CS2R R34, SRZ ;  /* 0x0000000000227805 */ /* 0x000fe2000001ff00 */
[----:B------:R-:W-:Y:S01]  /*02d0*/  UIMAD.WIDE.U32 UR14, UR18, UR16, URZ ;  /* 0x00000010120e72a5 */ /* 0x000fe2000f8e003f */
[----:B------:R-:W-:Y:S01]  /*02e0*/  CS2R R36, SRZ ;  /* 0x0000000000247805 */ /* 0x000fe2000001ff00 */
[----:B------:R-:W-:Y:S01]  /*02f0*/  UIMAD UR28, UR18, UR20, UR19 ;  /* 0x00000014121c72a4 */ /* 0x000fe2000f8e0213 */
[----:B0-----:R-:W-:Y:S01]  /*0300*/  SHF.R.S32.HI R0, RZ, 0x1f, R9 ;  /* 0x0000001fff007819 */ /* 0x001fe20000011409 */
[----:B------:R-:W-:Y:S01]  /*0310*/  ULDC UR29, c[0x0][0x22c] ;  /* 0x00008b00001d7ab9 */ /* 0x000fe20000000800 */
[----:B------:R-:W-:Y:S01]  /*0320*/  CS2R R38, SRZ ;  /* 0x0000000000267805 */ /* 0x000fe2000001ff00 */
[----:B------:R-:W-:Y:S01]  /*0330*/  UIMAD.WIDE UR12, UR16, UR29, URZ ;  /* 0x0000001d100c72a5 */ /* 0x000fe2000f8e023f */
[CC--:B------:R-:W-:Y:S01]  /*0340*/  LEA.HI R2, R0.reuse, R9.reuse, RZ, 0x2 ;  /* 0x0000000900027211 */ /* 0x0c0fe200078f10ff */
[----:B------:R-:W-:Y:S01]  /*0350*/  UIADD3 UR15, UR15, UR28, URZ ;  /* 0x0000001c0f0f7290 */ /* 0x000fe2000fffe03f */
[CC--:B------:R-:W-:Y:S01]  /*0360*/  LEA.HI R5, R0.reuse, R9.reuse, RZ, 0x6 ;  /* 0x0000000900057211 */ /* 0x0c0fe200078f30ff */
[----:B------:R-:W-:Y:S01]  /*0370*/  @UP1 UMOV UR27, UR17 ;  /* 0x00000011001b1c82 */ /* 0x000fe20008000000 */
[--C-:B------:R-:W-:Y:S01]  /*0380*/  SHF.R.S32.HI R3, RZ, 0x2, R2.reuse ;  /* 0x00000002ff037819 */ /* 0x100fe20000011402 */
[----:B------:R-:W-:Y:S01]  /*0390*/  @!UP1 UMOV UR27, 0xffffffff ;  /* 0xffffffff001b9882 */ /* 0x000fe20000000000 */
[----:B------:R-:W-:Y:S01]  /*03a0*/  SHF.R.S32.HI R4, RZ, 0x1f, R2 ;  /* 0x0000001fff047819 */ /* 0x000fe20000011402 */
[----:B------:R-:W-:Y:S01]  /*03b0*/  USHF.R.S32.HI UR21, URZ, 0x1f, UR29 ;  /* 0x0000001f3f157899 */ /* 0x000fe2000801141d */
[----:B------:R-:W-:Y:S01]  /*03c0*/  LEA.HI R6, R0, R9, RZ, 0x5 ;  /* 0x0000000900067211 */ /* 0x000fe200078f28ff */
[----:B------:R-:W-:Y:S01]  /*03d0*/  UIMAD.WIDE.U32 UR30, UR12, UR27, URZ ;  /* 0x0000001b0c1e72a5 */ /* 0x000fe2000f8e003f */
[----:B------:R-:W-:Y:S01]  /*03e0*/  LEA.HI R4, R4, R3, RZ, 0x3 ;  /* 0x0000000304047211 */ /* 0x000fe200078f18ff */
[----:B------:R-:W-:Y:S01]  /*03f0*/  UIMAD UR15, UR15, UR29, URZ ;  /* 0x0000001d0f0f72a4 */ /* 0x000fe2000f8e023f */
[----:B------:R-:W-:Y:S01]  /*0400*/  LEA.HI R0, R0, R9, RZ, 0x3 ;  /* 0x0000000900007211 */ /* 0x000fe200078f18ff */
[----:B------:R-:W-:Y:S01]  /*0410*/  UIMAD.WIDE.U32 UR18, UR14, UR29, URZ ;  /* 0x0000001d0e1272a5 */ /* 0x000fe2000f8e003f */
[----:B------:R-:W-:Y:S01]  /*0420*/  LOP3.LUT R4, R4, 0xfffffff8, RZ, 0xc0, !PT ;  /* 0xfffffff804047812 */ /* 0x000fe200078ec0ff */
[----:B------:R-:W-:Y:S01]  /*0430*/  UIMAD UR27, UR13, UR27, URZ ;  /* 0x0000001b0d1b72a4 */ /* 0x000fe2000f8e023f */
[----:B------:R-:W-:Y:S01]  /*0440*/  LOP3.LUT R7, R0, 0x1ffffff8, RZ, 0xc0, !PT ;  /* 0x1ffffff800077812 */ /* 0x000fe200078ec0ff */
[----:B------:R-:W-:Y:S01]  /*0450*/  UMOV UR4, URZ ;  /* 0x0000003f00047c82 */ /* 0x000fe20008000000 */
[----:B------:R-:W-:Y:S01]  /*0460*/  IADD3 R4, R3, -R4, RZ ;  /* 0x8000000403047210 */ /* 0x000fe20007ffe0ff */
[----:B------:R-:W-:Y:S01]  /*0470*/  USHF.R.S32.HI UR8, URZ, 0x1f, UR6 ;  /* 0x0000001f3f087899 */ /* 0x000fe20008011406 */
[----:B------:R-:W-:Y:S01]  /*0480*/  SHF.R.S32.HI R3, RZ, 0x5, R6 ;  /* 0x00000005ff037819 */ /* 0x000fe20000011406 */
[----:B------:R-:W-:Y:S01]  /*0490*/  UIADD3 UR24, UP0, UR6, UR24, URZ ;  /* 0x0000001806187290 */ /* 0x000fe2000ff1e03f */
[----:B------:R-:W-:Y:S01]  /*04a0*/  SHF.R.S32.HI R17, RZ, 0x3, R0 ;  /* 0x00000003ff117819 */ /* 0x000fe20000011400 */
[----:B------:R-:W-:Y:S01]  /*04b0*/  UIMAD UR15, UR21, UR14, UR15 ;  /* 0x0000000e150f72a4 */ /* 0x000fe2000f8e020f */
[C---:B------:R-:W-:Y:S01]  /*04c0*/  LOP3.LUT R8, R6.reuse, 0xffffffe0, RZ, 0xc0, !PT ;  /* 0xffffffe006087812 */ /* 0x040fe200078ec0ff */
[----:B-1----:R-:W-:Y:S01]  /*04d0*/  UIMAD UR32, UR7, UR29, URZ ;  /* 0x0000001d072072a4 */ /* 0x002fe2000f8e023f */
[----:B------:R-:W-:Y:S01]  /*04e0*/  IMAD.IADD R7, R9, 0x1, -R7 ;  /* 0x0000000109077824 */ /* 0x000fe200078e0a07 */
[----:B------:R-:W-:Y:S01]  /*04f0*/  UIMAD UR4, UR12, UR4, UR27 ;  /* 0x000000040c0472a4 */ /* 0x000fe2000f8e021b */
[----:B------:R-:W-:Y:S01]  /*0500*/  LEA.HI R6, R6, R3, RZ, 0x1 ;  /* 0x0000000306067211 */ /* 0x000fe200078f08ff */
[----:B------:R-:W-:Y:S01]  /*0510*/  USEL UR18, UR18, UR30, !UP1 ;  /* 0x0000001e12127287 */ /* 0x000fe2000c800000 */
[----:B------:R-:W-:Y:S01]  /*0520*/  SHF.L.U32 R0, R17, 0x6, RZ ;  /* 0x0000000611007819 */ /* 0x000fe200000006ff */
[----:B------:R-:W-:Y:S01]  /*0530*/  UIADD3.X UR20, UR8, UR25, URZ, UP0, !UPT ;  /* 0x0000001908147290 */ /* 0x000fe200087fe43f */
[-C--:B------:R-:W-:Y:S01]  /*0540*/  IADD3 R8, -R8, R9.reuse, RZ ;  /* 0x0000000908087210 */ /* 0x080fe20007ffe1ff */
[----:B------:R-:W-:Y:S01]  /*0550*/  UIADD3 UR19, UR19, UR15, URZ ;  /* 0x0000000f13137290 */ /* 0x000fe2000fffe03f */
[----:B------:R-:W-:Y:S01]  /*0560*/  LOP3.LUT R6, R6, 0x3ffffe, RZ, 0xc0, !PT ;  /* 0x003ffffe06067812 */ /* 0x000fe200078ec0ff */
[----:B------:R-:W-:Y:S01]  /*0570*/  UIMAD UR26, UR29, UR16, URZ ;  /* 0x000000101d1a72a4 */ /* 0x000fe2000f8e023f */
[----:B------:R-:W-:Y:S01]  /*0580*/  SHF.L.U32 R46, R7, 0x3, RZ ;  /* 0x00000003072e7819 */ /* 0x000fe200000006ff */
[----:B------:R-:W-:Y:S01]  /*0590*/  UIADD3 UR18, UP0, UR32, UR18, URZ ;  /* 0x0000001220127290 */ /* 0x000fe2000ff1e03f */
[----:B------:R-:W-:Y:S01]  /*05a0*/  LOP3.LUT R2, R2, 0x7ffffffc, RZ, 0xc0, !PT ;  /* 0x7ffffffc02027812 */ /* 0x000fe200078ec0ff */
[----:B------:R-:W-:Y:S01]  /*05b0*/  @UP1 UIADD3 UR19, UR31, UR4, URZ ;  /* 0x000000041f131290 */ /* 0x000fe2000fffe03f */
[----:B------:R-:W-:Y:S01]  /*05c0*/  LOP3.LUT R7, R0, 0x1c0, RZ, 0xc0, !PT ;  /* 0x000001c000077812 */ /* 0x000fe200078ec0ff */
[----:B------:R-:W-:Y:S01]  /*05d0*/  UIMAD UR20, UR20, UR12, URZ ;  /* 0x0000000c141472a4 */ /* 0x000fe2000f8e023f */
[C---:B------:R-:W-:Y:S01]  /*05e0*/  IMAD R8, R3.reuse, UR26, R8 ;  /* 0x0000001a03087c24 */ /* 0x040fe2000f8e0208 */
[----:B------:R-:W-:Y:S01]  /*05f0*/  ULEA.HI.X.SX32 UR19, UR32, UR19, 0x1, UP0 ;  /* 0x0000001320137291 */ /* 0x000fe200080f0e3f */
[----:B------:R-:W-:Y:S01]  /*0600*/  IMAD.IADD R3, R3, 0x1, -R6 ;  /* 0x0000000103037824 */ /* 0x000fe200078e0a06 */
[----:B------:R-:W-:Y:S01]  /*0610*/  UIMAD UR20, UR13, UR24, UR20 ;  /* 0x000000180d1472a4 */ /* 0x000fe2000f8e0214 */
[----:B------:R-:W-:Y:S01]  /*0620*/  IADD3 R2, -R2, R9, RZ ;  /* 0x0000000902027210 */ /* 0x000fe20007ffe1ff */
[----:B------:R-:W-:Y:S01]  /*0630*/  UIMAD.WIDE.U32 UR12, UR12, UR24, UR18 ;  /* 0x000000180c0c72a5 */ /* 0x000fe2000f8e0012 */
[----:B------:R-:W-:Y:S01]  /*0640*/  LOP3.LUT R0, R7, 0x38, R46, 0xf8, !PT ;  /* 0x0000003807007812 */ /* 0x000fe200078ef82e */
[----:B------:R-:W-:Y:S01]  /*0650*/  @!UP1 USHF.R.S32.HI UR4, URZ, 0x1f, UR9 ;  /* 0x0000001f3f049899 */ /* 0x000fe20008011409 */
[----:B------:R-:W-:Y:S01]  /*0660*/  SHF.R.U32.HI R7, RZ, 0x3, R7 ;  /* 0x00000003ff077819 */ /* 0x000fe20000011607 */
[----:B------:R-:W-:Y:S01]  /*0670*/  ULDC.64 UR10, c[0x0][0x398] ;  /* 0x0000e600000a7ab9 */ /* 0x000fe20000000a00 */
[----:B------:R-:W-:Y:S01]  /*0680*/  LEA R18, R3, R2, 0x9 ;  /* 0x0000000203127211 */ /* 0x000fe200078e48ff */
[----:B------:R-:W-:Y:S01]  /*0690*/  ULDC.64 UR18, c[0x0][0x380] ;  /* 0x0000e00000127ab9 */ /* 0x000fe20000000a00 */
[----:B------:R-:W-:Y:S01]  /*06a0*/  LOP3.LUT R0, R0, R7, RZ, 0x3c, !PT ;  /* 0x0000000700007212 */ /* 0x000fe200078e3cff */
[----:B------:R-:W-:Y:S01]  /*06b0*/  @UP1 UIMAD.WIDE.U32 UR14, UR17, UR10, URZ ;  /* 0x0000000a110e12a5 */ /* 0x000fe2000f8e003f */
[----:B------:R-:W-:Y:S01]  /*06c0*/  SHF.R.S32.HI R5, RZ, 0x6, R5 ;  /* 0x00000006ff057819 */ /* 0x000fe20000011405 */
[----:B------:R-:W-:Y:S01]  /*06d0*/  @!UP1 UIMAD UR4, UR4, UR18, URZ ;  /* 0x00000012040492a4 */ /* 0x000fe2000f8e023f */
[----:B------:R-:W-:Y:S01]  /*06e0*/  SHF.R.S32.HI R2, RZ, 0x1f, R8 ;  /* 0x0000001fff027819 */ /* 0x000fe20000011408 */
[----:B------:R-:W-:Y:S01]  /*06f0*/  @UP1 UIMAD UR11, UR17, UR11, UR15 ;  /* 0x0000000b110b12a4 */ /* 0x000fe2000f8e020f */
[----:B------:R-:W-:Y:S01]  /*0700*/  MOV R23, UR20 ;  /* 0x0000001400177c02 */ /* 0x000fe20008000f00 */
[----:B------:R-:W-:Y:S01]  /*0710*/  @!UP1 UIMAD UR4, UR9, UR19, UR4 ;  /* 0x00000013090492a4 */ /* 0x000fe2000f8e0204 */
[----:B------:R-:W-:Y:S01]  /*0720*/  LOP3.LUT P0, RZ, R4, 0x4, RZ, 0xc0, !PT ;  /* 0x0000000404ff7812 */ /* 0x000fe2000780c0ff */
[----:B------:R-:W-:Y:S01]  /*0730*/  @UP1 UMOV UR20, UR14 ;  /* 0x0000000e00141c82 */ /* 0x000fe20008000000 */
[----:B------:R-:W-:Y:S01]  /*0740*/  IADD3 R8, P2, R8, UR12, RZ ;  /* 0x0000000c08087c10 */ /* 0x000fe2000ff5e0ff */
[----:B------:R-:W-:Y:S01]  /*0750*/  CS2R R40, SRZ ;  /* 0x0000000000287805 */ /* 0x000fe2000001ff00 */
[----:B------:R-:W-:Y:S01]  /*0760*/  SHF.L.U32 R4, R4, 0x6, RZ ;  /* 0x0000000604047819 */ /* 0x000fe200000006ff */
[----:B------:R-:W-:Y:S01]  /*0770*/  CS2R R68, SRZ ;  /* 0x0000000000447805 */ /* 0x000fe2000001ff00 */
[C---:B------:R-:W-:Y:S01]  /*0780*/  LEA R19, R5.reuse, R0, 0x9 ;  /* 0x0000000005137211 */ /* 0x040fe200078e48ff */
[----:B------:R-:W-:Y:S01]  /*0790*/  IMAD.SHL.U32 R5, R5, 0x8, RZ ;  /* 0x0000000805057824 */ /* 0x000fe200078e00ff */
[----:B------:R-:W-:Y:S01]  /*07a0*/  IADD3.X R23, R2, UR13, R23, P2, !PT ;  /* 0x0000000d02177c10 */ /* 0x000fe200097fe417 */
[----:B------:R-:W-:Y:S01]  /*07b0*/  @!UP1 UIMAD.WIDE.U32 UR12, UR9, UR18, URZ ;  /* 0x00000012090c92a5 */ /* 0x000fe2000f8e003f */
[----:B------:R-:W-:Y:S01]  /*07c0*/  LOP3.LUT R4, R4, 0x1c0, RZ, 0xc0, !PT ;  /* 0x000001c004047812 */ /* 0x000fe200078ec0ff */
[----:B------:R-:W-:Y:S01]  /*07d0*/  USHF.R.S32.HI UR9, URZ, 0x1f, UR7 ;  /* 0x0000001f3f097899 */ /* 0x000fe20008011407 */
[----:B------:R-:W-:Y:S01]  /*07e0*/  LEA R56, P2, R8, c[0x0][0x350], 0x2 ;  /* 0x0000d40008387a11 */ /* 0x000fe200078410ff */
[----:B------:R-:W-:Y:S01]  /*07f0*/  @!UP1 UIADD3 UR11, UR13, UR4, URZ ;  /* 0x000000040d0b9290 */ /* 0x000fe2000fffe03f */
[----:B------:R-:W-:Y:S01]  /*0800*/  LOP3.LUT R5, R4, 0x18, R5, 0xf8, !PT ;  /* 0x0000001804057812 */ /* 0x000fe200078ef805 */
[----:B------:R-:W-:Y:S01]  /*0810*/  HFMA2.MMA R0, -RZ, RZ, 0, 0 ;  /* 0x00000000ff007435 */ /* 0x000fe200000001ff */
[----:B------:R-:W-:Y:S01]  /*0820*/  SHF.R.U32.HI R4, RZ, 0x3, R4 ;  /* 0x00000003ff047819 */ /* 0x000fe20000011604 */
[----:B------:R-:W-:Y:S01]  /*0830*/  @!UP1 UMOV UR20, UR12 ;  /* 0x0000000c00149c82 */ /* 0x000fe20008000000 */
[----:B------:R-:W-:Y:S01]  /*0840*/  LEA.HI.X R23, R8, c[0x0][0x354], R23, 0x2, P2 ;  /* 0x0000d50008177a11 */ /* 0x000fe200010f1417 */
[----:B------:R-:W-:Y:S01]  /*0850*/  CS2R R74, SRZ ;  /* 0x00000000004a7805 */ /* 0x000fe2000001ff00 */
[----:B------:R-:W-:Y:S01]  /*0860*/  LOP3.LUT R21, R5, R4, RZ, 0x3c, !PT ;  /* 0x0000000405157212 */ /* 0x000fe200078e3cff */
[----:B------:R-:W-:Y:S01]  /*0870*/  CS2R R8, SRZ ;  /* 0x0000000000087805 */ /* 0x000fe2000001ff00 */
[----:B------:R-:W-:Y:S01]  /*0880*/  CS2R R72, SRZ ;  /* 0x0000000000487805 */ /* 0x000fe2000001ff00 */
[----:B------:R-:W-:Y:S01]  /*0890*/  CS2R R10, SRZ ;  /* 0x00000000000a7805 */ /* 0x000fe2000001ff00 */
[----:B------:R-:W-:Y:S01]  /*08a0*/  CS2R R2, SRZ ;  /* 0x0000000000027805 */ /* 0x000fe2000001ff00 */
[----:B------:R-:W-:Y:S01]  /*08b0*/  CS2R R42, SRZ ;  /* 0x00000000002a7805 */ /* 0x000fe2000001ff00 */
[----:B------:R-:W-:Y:S01]  /*08c0*/  CS2R R44, SRZ ;  /* 0x00000000002c7805 */ /* 0x000fe2000001ff00 */
[----:B------:R-:W-:Y:S01]  /*08d0*/  CS2R R52, SRZ ;  /* 0x0000000000347805 */ /* 0x000fe2000001ff00 */
[----:B------:R-:W-:Y:S01]  /*08e0*/  CS2R R54, SRZ ;  /* 0x0000000000367805 */ /* 0x000fe2000001ff00 */
[----:B------:R-:W-:Y:S01]  /*08f0*/  MOV R76, RZ ;  /* 0x000000ff004c7202 */ /* 0x000fe20000000f00 */
        /* <DEDUP_REMOVED lines=9> */
[----:B------:R-:W-:Y:S01]  /*0990*/  IMAD.MOV.U32 R16, RZ, RZ, RZ ;  /* 0x000000ffff107224 */ /* 0x000fe200078e00ff */
[----:B------:R-:W-:Y:S01]  /*09a0*/  CS2R R64, SRZ ;  /* 0x0000000000407805 */ /* 0x000fe2000001ff00 */
[----:B------:R-:W-:Y:S01]  /*09b0*/  CS2R R66, SRZ ;  /* 0x0000000000427805 */ /* 0x000fe2000001ff00 */
[----:B------:R-:W-:Y:S05]  /*09c0*/  @!P1 BRA `(.L_x_0) ;  /* 0x00000c7000009947 */ /* 0x000fea0003800000 */
[----:B------:R-:W-:Y:S01]  /*09d0*/  USHF.L.U32 UR21, UR26, 0x3, URZ ;  /* 0x000000031a157899 */ /* 0x000fe2000800063f */
[----:B------:R-:W-:Y:S01]  /*09e0*/  MOV R27, RZ ;  /* 0x000000ff001b7202 */ /* 0x000fe20000000f00 */
[----:B------:R-:W-:-:S02]  /*09f0*/  UMOV UR13, 0x2 ;  /* 0x00000002000d7882 */ /* 0x000fc40000000000 */
[----:B------:R-:W-:Y:S02]  /*0a00*/  UIADD3 UR27, UR21, 0x20, UR21 ;  /* 0x00000020151b7890 */ /* 0x000fe4000fffe015 */
[----:B------:R-:W-:Y:S02]  /*0a10*/  ULDC.64 UR24, c[0x0][0x3d8] ;  /* 0x0000f60000187ab9 */ /* 0x000fe40000000a00 */
[----:B------:R-:W-:Y:S02]  /*0a20*/  UIADD3 UR28, UR21, UR27, URZ ;  /* 0x0000001b151c7290 */ /* 0x000fe4000fffe03f */
[----:B------:R-:W-:Y:S02]  /*0a30*/  USHF.L.U64.HI UR13, UR24, UR13, UR25 ;  /* 0x0000000d180d7299 */ /* 0x000fe40008010219 */
[----:B------:R-:W-:Y:S02]  /*0a40*/  UIADD3 UR25, UR21, UR28, URZ ;  /* 0x0000001c15197290 */ /* 0x000fe4000fffe03f */
[----:B------:R-:W-:-:S02]  /*0a50*/  ULDC UR10, c[0x0][0x22c] ;  /* 0x00008b00000a7ab9 */ /* 0x000fc40000000800 */
[----:B------:R-:W-:Y:S02]  /*0a60*/  USHF.R.S32.HI UR4, URZ, 0x1f, UR21 ;  /* 0x0000001f3f047899 */ /* 0x000fe40008011415 */
[----:B------:R-:W-:Y:S02]  /*0a70*/  UIADD3 UR29, UR21, UR25, URZ ;  /* 0x00000019151d7290 */ /* 0x000fe4000fffe03f */
[----:B------:R-:W-:Y:S02]  /*0a80*/  UIMAD UR16, UR16, UR10, URZ ;  /* 0x0000000a101072a4 */ /* 0x000fe4000f8e023f */
[----:B------:R-:W-:Y:S02]  /*0a90*/  USHF.R.S32.HI UR10, URZ, 0x1f, UR27 ;  /* 0x0000001f3f0a7899 */ /* 0x000fe4000801141b */
[----:B------:R-:W-:Y:S02]  /*0aa0*/  USHF.L.U64.HI UR19, UR21, 0x2, UR4 ;  /* 0x0000000215137899 */ /* 0x000fe40008010204 */
[----:B------:R-:W-:-:S02]  /*0ab0*/  USHF.R.S32.HI UR4, URZ, 0x1f, UR28 ;  /* 0x0000001f3f047899 */ /* 0x000fc4000801141c */
[----:B------:R-:W-:Y:S02]  /*0ac0*/  UIADD3 UR30, UR21, UR29, URZ ;  /* 0x0000001d151e7290 */ /* 0x000fe4000fffe03f */
[----:B------:R-:W-:Y:S02]  /*0ad0*/  USHF.L.U64.HI UR18, UR27, 0x2, UR10 ;  /* 0x000000021b127899 */ /* 0x000fe4000801020a */
[----:B------:R-:W-:Y:S02]  /*0ae0*/  USHF.R.S32.HI UR10, URZ, 0x1f, UR25 ;  /* 0x0000001f3f0a7899 */ /* 0x000fe40008011419 */
[----:B------:R-:W-:Y:S02]  /*0af0*/  USHF.L.U64.HI UR17, UR28, 0x2, UR4 ;  /* 0x000000021c117899 */ /* 0x000fe40008010204 */
[----:B------:R-:W-:Y:S02]  /*0b00*/  UIADD3 UR31, UR21, UR30, URZ ;  /* 0x0000001e151f7290 */ /* 0x000fe4000fffe03f */
[----:B------:R-:W-:-:S02]  /*0b10*/  USHF.R.S32.HI UR4, URZ, 0x1f, UR29 ;  /* 0x0000001f3f047899 */ /* 0x000fc4000801141d */
[----:B------:R-:W-:Y:S02]  /*0b20*/  USHF.L.U64.HI UR15, UR25, 0x2, UR10 ;  /* 0x00000002190f7899 */ /* 0x000fe4000801020a */
[----:B------:R-:W-:Y:S02]  /*0b30*/  USHF.R.S32.HI UR10, URZ, 0x1f, UR30 ;  /* 0x0000001f3f0a7899 */ /* 0x000fe4000801141e */
[----:B------:R-:W-:Y:S02]  /*0b40*/  USHF.R.S32.HI UR12, URZ, 0x1f, UR31 ;  /* 0x0000001f3f0c7899 */ /* 0x000fe4000801141f */
[----:B------:R-:W-:Y:S02]  /*0b50*/  USHF.L.U64.HI UR14, UR29, 0x2, UR4 ;  /* 0x000000021d0e7899 */ /* 0x000fe40008010204 */
[----:B------:R-:W-:Y:S02]  /*0b60*/  USHF.L.U64.HI UR10, UR30, 0x2, UR10 ;  /* 0x000000021e0a7899 */ /* 0x000fe4000801020a */
[----:B------:R-:W-:-:S02]  /*0b70*/  USHF.L.U64.HI UR12, UR31, 0x2, UR12 ;  /* 0x000000021f0c7899 */ /* 0x000fc4000801020c */
[----:B------:R-:W-:Y:S02]  /*0b80*/  UMOV UR4, URZ ;  /* 0x0000003f00047c82 */ /* 0x000fe40008000000 */
.L_x_1:
[----:B------:R-:W-:Y:S01]  /*0b90*/  MOV R49, UR21 ;  /* 0x0000001500317c02 */ /* 0x000fe20008000f00 */
[----:B------:R-:W-:Y:S01]  /*0ba0*/  IMAD.U32 R85, RZ, RZ, UR16 ;  /* 0x00000010ff557e24 */ /* 0x000fe2000f8e00ff */
[----:B------:R-:W-:Y:S02]  /*0bb0*/  MOV R81, UR26 ;  /* 0x0000001a00517c02 */ /* 0x000fe40008000f00 */
[----:B------:R-:W-:Y:S02]  /*0bc0*/  LEA R48, P1, R49, R56, 0x2 ;  /* 0x0000003831307211 */ /* 0x000fe400078210ff */
[----:B------:R-:W-:Y:S02]  /*0bd0*/  MOV R83, UR16 ;  /* 0x0000001000537c02 */ /* 0x000fe40008000f00 */
[----:B------:R-:W-:Y:S02]  /*0be0*/  IADD3.X R49, R23, UR19, RZ, P1, !PT ;  /* 0x0000001317317c10 */ /* 0x000fe40008ffe4ff */
[----:B------:R-:W-:-:S02]  /*0bf0*/  MOV R89, UR16 ;  /* 0x0000001000597c02 */ /* 0x000fc40008000f00 */
[----:B------:R-:W-:Y:S01]  /*0c00*/  MOV R51, UR16 ;  /* 0x0000001000337c02 */ /* 0x000fe20008000f00 */
[----:B------:R-:W-:Y:S01]  /*0c10*/  IMAD.WIDE R80, R81, 0x20, R48 ;  /* 0x0000002051507825 */ /* 0x000fe200078e0230 */
[----:B------:R-:W-:Y:S01]  /*0c20*/  MOV R77, UR16 ;  /* 0x00000010004d7c02 */ /* 0x000fe20008000f00 */
[----:B------:R0:W2:Y:S04]  /*0c30*/  LDG.E R90, [R48.64] ;  /* 0x00000016305a7981 */ /* 0x0000a8000c1e1900 */
[----:B------:R-:W-:Y:S01]  /*0c40*/  IMAD.WIDE R82, R83, 0x20, R80 ;  /* 0x0000002053527825 */ /* 0x000fe200078e0250 */
[----:B------:R1:W3:Y:S04]  /*0c50*/  LDG.E R86, [R80.64] ;  /* 0x0000001650567981 */ /* 0x0002e8000c1e1900 */
[----:B------:R0:W4:Y:S01]  /*0c60*/  LDG.E R79, [R48.64+0x80] ;  /* 0x00008016304f7981 */ /* 0x000122000c1e1900 */
[----:B------:R-:W-:-:S03]  /*0c70*/  IMAD.WIDE R88, R89, 0x20, R82 ;  /* 0x0000002059587825 */ /* 0x000fc600078e0252 */
[----:B------:R5:W2:Y:S03]  /*0c80*/  LDG.E R83, [R82.64] ;  /* 0x0000001652537981 */ /* 0x000aa6000c1e1900 */
[----:B------:R-:W-:Y:S01]  /*0c90*/  IMAD.WIDE R84, R85, 0x20, R88 ;  /* 0x0000002055547825 */ /* 0x000fe200078e0258 */
[----:B-1----:R0:W4:Y:S04]  /*0ca0*/  LDG.E R80, [R48.64+0x100] ;  /* 0x0001001630507981 */ /* 0x002128000c1e1900 */
[----:B------:R1:W4:Y:S01]  /*0cb0*/  LDG.E R88, [R88.64] ;  /* 0x0000001658587981 */ /* 0x000322000c1e1900 */
[----:B------:R-:W-:-:S03]  /*0cc0*/  IMAD.WIDE R50, R51, 0x20, R84 ;  /* 0x0000002033327825 */ /* 0x000fc600078e0254 */
[----:B------:R0:W4:Y:S04]  /*0cd0*/  LDG.E R85, [R84.64] ;  /* 0x0000001654557981 */ /* 0x000128000c1e1900 */
[----:B------:R0:W4:Y:S04]  /*0ce0*/  LDG.E R87, [R50.64] ;  /* 0x0000001632577981 */ /* 0x000128000c1e1900 */
[----:B------:R1:W4:Y:S04]  /*0cf0*/  LDG.E R78, [R48.64+0x200] ;  /* 0x00020016304e7981 */ /* 0x000328000c1e1900 */
[----:B------:R1:W4:Y:S01]  /*0d00*/  LDG.E R81, [R48.64+0x280] ;  /* 0x0002801630517981 */ /* 0x000322000c1e1900 */
[----:B0-----:R-:W-:-:S03]  /*0d10*/  IMAD.WIDE R50, R77, 0x20, R50 ;  /* 0x000000204d327825 */ /* 0x001fc600078e0232 */
[----:B------:R1:W4:Y:S04]  /*0d20*/  LDG.E R77, [R48.64+0x180] ;  /* 0x00018016304d7981 */ /* 0x000328000c1e1900 */
[----:B------:R0:W4:Y:S04]  /*0d30*/  LDG.E R93, [R50.64] ;  /* 0x00000016325d7981 */ /* 0x000128000c1e1900 */
[----:B------:R1:W4:Y:S04]  /*0d40*/  LDG.E R84, [R48.64+0x300] ;  /* 0x0003001630547981 */ /* 0x000328000c1e1900 */
[----:B------:R1:W4:Y:S01]  /*0d50*/  LDG.E R92, [R48.64+0x380] ;  /* 0x00038016305c7981 */ /* 0x000322000c1e1900 */
[----:B0-----:R-:W-:-:S02]  /*0d60*/  MOV R50, R56 ;  /* 0x0000003800327202 */ /* 0x001fc40000000f00 */
[----:B------:R-:W-:-:S05]  /*0d70*/  MOV R51, R23 ;  /* 0x0000001700337202 */ /* 0x000fca0000000f00 */
[----:B-----5:R0:W5:Y:S01]  /*0d80*/  LDG.E R82, [R50.64] ;  /* 0x0000001632527981 */ /* 0x020162000c1e1900 */
[----:B-1----:R-:W-:-:S03]  /*0d90*/  MOV R49, UR27 ;  /* 0x0000001b00317c02 */ /* 0x002fc60008000f00 */
[----:B------:R0:W5:Y:S01]  /*0da0*/  LDG.E R89, [R50.64+0x300] ;  /* 0x0003001632597981 */ /* 0x000162000c1e1900 */
[----:B------:R-:W-:-:S03]  /*0db0*/  LEA R48, P1, R49, R56, 0x2 ;  /* 0x0000003831307211 */ /* 0x000fc600078210ff */
[----:B------:R0:W5:Y:S01]  /*0dc0*/  LDG.E R91, [R50.64+0x380] ;  /* 0x00038016325b7981 */ /* 0x000162000c1e1900 */
[----:B------:R-:W-:Y:S01]  /*0dd0*/  IADD3.X R49, R23, UR18, RZ, P1, !PT ;  /* 0x0000001217317c10 */ /* 0x000fe20008ffe4ff */
[----:B---3--:R-:W-:Y:S02]  /*0de0*/  FADD.FTZ R67, R86, R67 ;  /* 0x0000004356437221 */ /* 0x008fe40000010000 */
[----:B------:R0:W3:Y:S01]  /*0df0*/  LDG.E R86, [R50.64+0x100] ;  /* 0x0001001632567981 */ /* 0x0000e2000c1e1900 */
[----:B--2---:R-:W-:-:S03]  /*0e00*/  FADD.FTZ R66, R83, R66 ;  /* 0x0000004253427221 */ /* 0x004fc60000010000 */
[----:B------:R0:W2:Y:S01]  /*0e10*/  LDG.E R83, [R50.64+0x80] ;  /* 0x0000801632537981 */ /* 0x0000a2000c1e1900 */
[----:B----4-:R-:W-:-:S03]  /*0e20*/  FADD.FTZ R65, R88, R65 ;  /* 0x0000004158417221 */ /* 0x010fc60000010000 */
[----:B------:R0:W4:Y:S01]  /*0e30*/  LDG.E R88, [R50.64+0x200] ;  /* 0x0002001632587981 */ /* 0x000122000c1e1900 */
[----:B------:R-:W-:-:S03]  /*0e40*/  FADD.FTZ R64, R85, R64 ;  /* 0x0000004055407221 */ /* 0x000fc60000010000 */
[----:B------:R0:W4:Y:S01]  /*0e50*/  LDG.E R85, [R50.64+0x180] ;  /* 0x0001801632557981 */ /* 0x000122000c1e1900 */
[----:B------:R-:W-:-:S03]  /*0e60*/  FADD.FTZ R63, R87, R63 ;  /* 0x0000003f573f7221 */ /* 0x000fc60000010000 */
[----:B------:R0:W4:Y:S02]  /*0e70*/  LDG.E R87, [R50.64+0x280] ;  /* 0x0002801632577981 */ /* 0x000124000c1e1900 */
[----:B0-----:R-:W-:Y:S02]  /*0e80*/  IMAD.U32 R51, RZ, RZ, UR28 ;  /* 0x0000001cff337e24 */ /* 0x001fe4000f8e00ff */
[----:B------:R-:W-:Y:S02]  /*0e90*/  FADD.FTZ R12, R77, R12 ;  /* 0x0000000c4d0c7221 */ /* 0x000fe40000010000 */
[----:B------:R0:W4:Y:S01]  /*0ea0*/  LDG.E R77, [R48.64+0x100] ;  /* 0x00010016304d7981 */ /* 0x000122000c1e1900 */
[----:B------:R-:W-:Y:S01]  /*0eb0*/  LEA R50, P1, R51, R56, 0x2 ;  /* 0x0000003833327211 */ /* 0x000fe200078210ff */
[----:B------:R-:W-:Y:S02]  /*0ec0*/  FADD.FTZ R16, R93, R16 ;  /* 0x000000105d107221 */ /* 0x000fe40000010000 */
[----:B------:R-:W-:Y:S01]  /*0ed0*/  FADD.FTZ R15, R90, R15 ;  /* 0x0000000f5a0f7221 */ /* 0x000fe20000010000 */
[----:B------:R-:W-:Y:S01]  /*0ee0*/  IADD3.X R51, R23, UR17, RZ, P1, !PT ;  /* 0x0000001117337c10 */ /* 0x000fe20008ffe4ff */
[----:B------:R-:W-:Y:S01]  /*0ef0*/  FADD.FTZ R14, R79, R14 ;  /* 0x0000000e4f0e7221 */ /* 0x000fe20000010000 */
[----:B------:R0:W4:Y:S01]  /*0f00*/  LDG.E R93, [R48.64] ;  /* 0x00000016305d7981 */ /* 0x000122000c1e1900 */
[----:B------:R-:W-:-:S02]  /*0f10*/  FADD.FTZ R13, R80, R13 ;  /* 0x0000000d500d7221 */ /* 0x000fc40000010000 */
[----:B------:R-:W-:Y:S01]  /*0f20*/  FADD.FTZ R11, R78, R11 ;  /* 0x0000000b4e0b7221 */ /* 0x000fe20000010000 */
[----:B------:R0:W4:Y:S01]  /*0f30*/  LDG.E R90, [R48.64+0x80] ;  /* 0x00008016305a7981 */ /* 0x000122000c1e1900 */
[----:B------:R-:W-:-:S03]  /*0f40*/  FADD.FTZ R10, R81, R10 ;  /* 0x0000000a510a7221 */ /* 0x000fc60000010000 */
[----:B------:R0:W4:Y:S01]  /*0f50*/  LDG.E R79, [R48.64+0x180] ;  /* 0x00018016304f7981 */ /* 0x000122000c1e1900 */
[----:B-----5:R-:W-:-:S03]  /*0f60*/  FADD.FTZ R7, R82, R7 ;  /* 0x0000000752077221 */ /* 0x020fc60000010000 */
[----:B------:R0:W5:Y:S04]  /*0f70*/  LDG.E R78, [R48.64+0x200] ;  /* 0x00020016304e7981 */ /* 0x000168000c1e1900 */
[----:B------:R0:W5:Y:S04]  /*0f80*/  LDG.E R81, [R48.64+0x280] ;  /* 0x0002801630517981 */ /* 0x000168000c1e1900 */
[----:B------:R0:W5:Y:S04]  /*0f90*/  LDG.E R80, [R48.64+0x300] ;  /* 0x0003001630507981 */ /* 0x000168000c1e1900 */
[----:B------:R1:W5:Y:S01]  /*0fa0*/  LDG.E R82, [R50.64] ;  /* 0x0000001632527981 */ /* 0x000362000c1e1900 */
[----:B0-----:R-:W-:-:S04]  /*0fb0*/  MOV R49, UR25 ;  /* 0x0000001900317c02 */ /* 0x001fc80008000f00 */
[----:B------:R-:W-:Y:S01]  /*0fc0*/  LEA R48, P1, R49, R56, 0x2 ;  /* 0x0000003831307211 */ /* 0x000fe200078210ff */
[----:B------:R-:W-:Y:S02]  /*0fd0*/  FADD.FTZ R9, R84, R9 ;  /* 0x0000000954097221 */ /* 0x000fe40000010000 */
[----:B------:R-:W-:Y:S01]  /*0fe0*/  FADD.FTZ R8, R92, R8 ;  /* 0x000000085c087221 */ /* 0x000fe20000010000 */
[----:B------:R-:W-:Y:S01]  /*0ff0*/  IADD3.X R49, R23, UR15, RZ, P1, !PT ;  /* 0x0000000f17317c10 */ /* 0x000fe20008ffe4ff */
[----:B------:R1:W5:Y:S04]  /*1000*/  LDG.E R84, [R50.64+0x80] ;  /* 0x0000801632547981 */ /* 0x000368000c1e1900 */
[----:B------:R1:W5:Y:S01]  /*1010*/  LDG.E R92, [R50.64+0x300] ;  /* 0x00030016325c7981 */ /* 0x000362000c1e1900 */
[----:B------:R-:W-:-:S03]  /*1020*/  FADD.FTZ R32, R91, R32 ;  /* 0x000000205b207221 */ /* 0x000fc60000010000 */
[----:B------:R0:W5:Y:S01]  /*1030*/  LDG.E R91, [R48.64+0x80] ;  /* 0x00008016305b7981 */ /* 0x000162000c1e1900 */
[----:B---3--:R-:W-:-:S03]  /*1040*/  FADD.FTZ R5, R86, R5 ;  /* 0x0000000556057221 */ /* 0x008fc60000010000 */
[----:B------:R1:W3:Y:S01]  /*1050*/  LDG.E R86, [R50.64+0x180] ;  /* 0x0001801632567981 */ /* 0x0002e2000c1e1900 */
[----:B--2---:R-:W-:-:S03]  /*1060*/  FADD.FTZ R6, R83, R6 ;  /* 0x0000000653067221 */ /* 0x004fc60000010000 */
[----:B------:R1:W2:Y:S01]  /*1070*/  LDG.E R83, [R50.64+0x100] ;  /* 0x0001001632537981 */ /* 0x0002a2000c1e1900 */
[----:B----4-:R-:W-:-:S03]  /*1080*/  FADD.FTZ R3, R88, R3 ;  /* 0x0000000358037221 */ /* 0x010fc60000010000 */
[----:B------:R1:W4:Y:S01]  /*1090*/  LDG.E R88, [R50.64+0x280] ;  /* 0x0002801632587981 */ /* 0x000322000c1e1900 */
[----:B------:R-:W-:-:S03]  /*10a0*/  FADD.FTZ R4, R85, R4 ;  /* 0x0000000455047221 */ /* 0x000fc60000010000 */
[----:B------:R1:W4:Y:S02]  /*10b0*/  LDG.E R85, [R50.64+0x200] ;  /* 0x0002001632557981 */ /* 0x000324000c1e1900 */
[----:B-1----:R-:W-:Y:S01]  /*10c0*/  MOV R51, UR29 ;  /* 0x0000001d00337c02 */ /* 0x002fe20008000f00 */
[----:B------:R-:W-:Y:S02]  /*10d0*/  FADD.FTZ R76, R77, R76 ;  /* 0x0000004c4d4c7221 */ /* 0x000fe40000010000 */
[----:B------:R0:W4:Y:S01]  /*10e0*/  LDG.E R77, [R48.64+0x180] ;  /* 0x00018016304d7981 */ /* 0x000122000c1e1900 */
[----:B------:R-:W-:-:S04]  /*10f0*/  LEA R50, P1, R51, R56, 0x2 ;  /* 0x0000003833327211 */ /* 0x000fc800078210ff */
[----:B------:R-:W-:Y:S01]  /*1100*/  IADD3.X R51, R23, UR14, RZ, P1, !PT ;  /* 0x0000000e17337c10 */ /* 0x000fe20008ffe4ff */
[----:B------:R-:W-:Y:S02]  /*1110*/  FADD.FTZ R26, R93, R26 ;  /* 0x0000001a5d1a7221 */ /* 0x000fe40000010000 */
[----:B------:R0:W4:Y:S01]  /*1120*/  LDG.E R93, [R48.64] ;  /* 0x00000016305d7981 */ /* 0x000122000c1e1900 */
[----:B------:R-:W-:-:S03]  /*1130*/  FADD.FTZ R62, R90, R62 ;  /* 0x0000003e5a3e7221 */ /* 0x000fc60000010000 */
[----:B------:R0:W4:Y:S01]  /*1140*/  LDG.E R90, [R48.64+0x100] ;  /* 0x00010016305a7981 */ /* 0x000122000c1e1900 */
[----:B------:R-:W-:-:S03]  /*1150*/  FADD.FTZ R54, R79, R54 ;  /* 0x000000364f367221 */ /* 0x000fc60000010000 */
[----:B------:R0:W4:Y:S01]  /*1160*/  LDG.E R79, [R48.64+0x200] ;  /* 0x00020016304f7981 */ /* 0x000122000c1e1900 */
[----:B-----5:R-:W-:-:S03]  /*1170*/  FADD.FTZ R41, R78, R41 ;  /* 0x000000294e297221 */ /* 0x020fc60000010000 */
[----:B------:R1:W5:Y:S01]  /*1180*/  LDG.E R78, [R50.64+0x80] ;  /* 0x00008016324e7981 */ /* 0x000362000c1e1900 */
[----:B------:R-:W-:-:S03]  /*1190*/  FADD.FTZ R38, R81, R38 ;  /* 0x0000002651267221 */ /* 0x000fc60000010000 */
[----:B------:R1:W5:Y:S01]  /*11a0*/  LDG.E R81, [R50.64] ;  /* 0x0000001632517981 */ /* 0x000362000c1e1900 */
[----:B------:R-:W-:-:S03]  /*11b0*/  FADD.FTZ R71, R80, R71 ;  /* 0x0000004750477221 */ /* 0x000fc60000010000 */
[----:B------:R1:W5:Y:S01]  /*11c0*/  LDG.E R80, [R50.64+0x180] ;  /* 0x0001801632507981 */ /* 0x000362000c1e1900 */
[----:B------:R-:W-:-:S03]  /*11d0*/  FADD.FTZ R73, R82, R73 ;  /* 0x0000004952497221 */ /* 0x000fc60000010000 */
[----:B------:R1:W5:Y:S01]  /*11e0*/  LDG.E R82, [R50.64+0x100] ;  /* 0x0001001632527981 */ /* 0x000362000c1e1900 */
[----:B------:R-:W-:Y:S02]  /*11f0*/  FADD.FTZ R2, R87, R2 ;  /* 0x0000000257027221 */ /* 0x000fe40000010000 */
[----:B------:R-:W-:Y:S01]  /*1200*/  FADD.FTZ R0, R89, R0 ;  /* 0x0000000059007221 */ /* 0x000fe20000010000 */
[----:B------:R0:W5:Y:S04]  /*1210*/  LDG.E R87, [R48.64+0x280] ;  /* 0x0002801630577981 */ /* 0x000168000c1e1900 */
[----:B------:R0:W5:Y:S02]  /*1220*/  LDG.E R89, [R48.64+0x300] ;  /* 0x0003001630597981 */ /* 0x000164000c1e1900 */
[----:B0-----:R-:W-:-:S04]  /*1230*/  MOV R49, UR30 ;  /* 0x0000001e00317c02 */ /* 0x001fc80008000f00 */
[----:B------:R-:W-:Y:S01]  /*1240*/  LEA R48, P1, R49, R56, 0x2 ;  /* 0x0000003831307211 */ /* 0x000fe200078210ff */
[----:B------:R-:W-:Y:S02]  /*1250*/  FADD.FTZ R61, R84, R61 ;  /* 0x0000003d543d7221 */ /* 0x000fe40000010000 */
[----:B------:R1:W5:Y:S01]  /*1260*/  LDG.E R84, [R50.64+0x200] ;  /* 0x0002001632547981 */ /* 0x000362000c1e1900 */
[----:B------:R-:W-:Y:S01]  /*1270*/  IADD3.X R49, R23, UR10, RZ, P1, !PT ;  /* 0x0000000a17317c10 */ /* 0x000fe20008ffe4ff */
[----:B------:R-:W-:Y:S02]  /*1280*/  FADD.FTZ R31, R92, R31 ;  /* 0x0000001f5c1f7221 */ /* 0x000fe40000010000 */
[----:B------:R-:W-:Y:S02]  /*1290*/  FADD.FTZ R60, R91, R60 ;  /* 0x0000003c5b3c7221 */ /* 0x000fe40000010000 */
[----:B------:R0:W5:Y:S04]  /*12a0*/  LDG.E R91, [R48.64+0x200] ;  /* 0x00020016305b7981 */ /* 0x000168000c1e1900 */
[----:B------:R0:W5:Y:S01]  /*12b0*/  LDG.E R92, [R48.64+0x300] ;  /* 0x00030016305c7981 */ /* 0x000162000c1e1900 */
[----:B---3--:R-:W-:-:S03]  /*12c0*/  FADD.FTZ R53, R86, R53 ;  /* 0x0000003556357221 */ /* 0x008fc60000010000 */
[----:B------:R1:W3:Y:S01]  /*12d0*/  LDG.E R86, [R50.64+0x280] ;  /* 0x0002801632567981 */ /* 0x0002e2000c1e1900 */
[----:B--2---:R-:W-:-:S03]  /*12e0*/  FADD.FTZ R42, R83, R42 ;  /* 0x0000002a532a7221 */ /* 0x004fc60000010000 */
[----:B------:R1:W2:Y:S02]  /*12f0*/  LDG.E R83, [R50.64+0x300] ;  /* 0x0003001632537981 */ /* 0x0002a4000c1e1900 */
[----:B-1----:R-:W-:-:S04]  /*1300*/  MOV R51, UR31 ;  /* 0x0000001f00337c02 */ /* 0x002fc80008000f00 */
[----:B------:R-:W-:Y:S01]  /*1310*/  LEA R50, P1, R51, R56, 0x2 ;  /* 0x0000003833327211 */ /* 0x000fe200078210ff */
[----:B----4-:R-:W-:Y:S02]  /*1320*/  FADD.FTZ R72, R85, R72 ;  /* 0x0000004855487221 */ /* 0x010fe40000010000 */
[----:B------:R-:W-:Y:S01]  /*1330*/  FADD.FTZ R37, R88, R37 ;  /* 0x0000002558257221 */ /* 0x000fe20000010000 */
[----:B------:R-:W-:Y:S01]  /*1340*/  IADD3.X R51, R23, UR12, RZ, P1, !PT ;  /* 0x0000000c17337c10 */ /* 0x000fe20008ffe4ff */
[----:B------:R0:W4:Y:S04]  /*1350*/  LDG.E R88, [R48.64+0x100] ;  /* 0x0001001630587981 */ /* 0x000128000c1e1900 */
[----:B------:R0:W4:Y:S01]  /*1360*/  LDG.E R85, [R48.64+0x280] ;  /* 0x0002801630557981 */ /* 0x000122000c1e1900 */
[----:B------:R-:W-:-:S03]  /*1370*/  FADD.FTZ R52, R77, R52 ;  /* 0x000000344d347221 */ /* 0x000fc60000010000 */
[----:B------:R0:W4:Y:S01]  /*1380*/  LDG.E R77, [R48.64] ;  /* 0x00000016304d7981 */ /* 0x000122000c1e1900 */
[----:B------:R-:W-:-:S03]  /*1390*/  FADD.FTZ R25, R93, R25 ;  /* 0x000000195d197221 */ /* 0x000fc60000010000 */
[----:B------:R0:W4:Y:S01]  /*13a0*/  LDG.E R93, [R48.64+0x180] ;  /* 0x00018016305d7981 */ /* 0x000122000c1e1900 */
[----:B------:R-:W-:-:S03]  /*13b0*/  FADD.FTZ R75, R90, R75 ;  /* 0x0000004b5a4b7221 */ /* 0x000fc60000010000 */
[----:B------:R0:W4:Y:S01]  /*13c0*/  LDG.E R90, [R48.64+0x80] ;  /* 0x00008016305a7981 */ /* 0x000122000c1e1900 */
[----:B------:R-:W-:-:S03]  /*13d0*/  FADD.FTZ R74, R79, R74 ;  /* 0x0000004a4f4a7221 */ /* 0x000fc60000010000 */
[----:B------:R-:W4:Y:S01]  /*13e0*/  LDG.E R79, [R50.64+0x280] ;  /* 0x00028016324f7981 */ /* 0x000f22000c1e1900 */
[----:B-----5:R-:W-:-:S03]  /*13f0*/  FADD.FTZ R59, R78, R59 ;  /* 0x0000003b4e3b7221 */ /* 0x020fc60000010000 */
[----:B------:R-:W5:Y:S01]  /*1400*/  LDG.E R78, [R50.64+0x100] ;  /* 0x00010016324e7981 */ /* 0x000f62000c1e1900 */
[----:B------:R-:W-:-:S03]  /*1410*/  FADD.FTZ R24, R81, R24 ;  /* 0x0000001851187221 */ /* 0x000fc60000010000 */
[----:B0-----:R-:W5:Y:S01]  /*1420*/  LDG.E R49, [R50.64] ;  /* 0x0000001632317981 */ /* 0x001f62000c1e1900 */
[----:B------:R-:W-:-:S03]  /*1430*/  FADD.FTZ R45, R80, R45 ;  /* 0x0000002d502d7221 */ /* 0x000fc60000010000 */
[----:B------:R-:W5:Y:S01]  /*1440*/  LDG.E R48, [R50.64+0x80] ;  /* 0x0000801632307981 */ /* 0x000f62000c1e1900 */
[----:B------:R-:W-:-:S03]  /*1450*/  FADD.FTZ R70, R82, R70 ;  /* 0x0000004652467221 */ /* 0x000fc60000010000 */
[----:B------:R-:W5:Y:S04]  /*1460*/  LDG.E R80, [R50.64+0x180] ;  /* 0x0001801632507981 */ /* 0x000f68000c1e1900 */
[----:B------:R-:W5:Y:S04]  /*1470*/  LDG.E R82, [R50.64+0x200] ;  /* 0x0002001632527981 */ /* 0x000f68000c1e1900 */
[----:B------:R-:W5:Y:S01]  /*1480*/  LDG.E R81, [R50.64+0x300] ;  /* 0x0003001632517981 */ /* 0x000f62000c1e1900 */
[----:B------:R-:W-:Y:S02]  /*1490*/  UIADD3 UR4, UR4, 0x1, URZ ;  /* 0x0000000104047890 */ /* 0x000fe4000fffe03f */
[----:B------:R-:W-:-:S02]  /*14a0*/  ULDC UR32, c[0x0][0x3e0] ;  /* 0x0000f80000207ab9 */ /* 0x000fc40000000800 */
[----:B------:R-:W-:-:S06]  /*14b0*/  UISETP.GE.AND UP0, UPT, UR4, UR32, UPT ;  /* 0x000000200400728c */ /* 0x000fcc000bf06270 */
[----:B------:R-:W-:Y:S01]  /*14c0*/  PLOP3.LUT P2, PT, PT, PT, UP0, 0x80, 0x0 ;  /* 0x000000000000781c */ /* 0x000fe20003f4f008 */
[----:B------:R-:W-:Y:S02]  /*14d0*/  FADD.FTZ R36, R87, R36 ;  /* 0x0000002457247221 */ /* 0x000fe40000010000 */
[----:B------:R-:W-:Y:S02]  /*14e0*/  FADD.FTZ R30, R89, R30 ;  /* 0x0000001e591e7221 */ /* 0x000fe40000010000 */
[----:B------:R-:W-:Y:S02]  /*14f0*/  FADD.FTZ R69, R84, R69 ;  /* 0x0000004554457221 */ /* 0x000fe40000010000 */
[----:B------:R-:W-:Y:S02]  /*1500*/  FADD.FTZ R40, R91, R40 ;  /* 0x000000285b287221 */ /* 0x000fe40000010000 */
[----:B------:R-:W-:Y:S02]  /*1510*/  FADD.FTZ R28, R92, R28 ;  /* 0x0000001c5c1c7221 */ /* 0x000fe40000010000 */
[----:B---3--:R-:W-:-:S02]  /*1520*/  FADD.FTZ R35, R86, R35 ;  /* 0x0000002356237221 */ /* 0x008fc40000010000 */
[----:B--2---:R-:W-:Y:S02]  /*1530*/  FADD.FTZ R29, R83, R29 ;  /* 0x0000001d531d7221 */ /* 0x004fe40000010000 */
[----:B----4-:R-:W-:Y:S01]  /*1540*/  FADD.FTZ R22, R77, R22 ;  /* 0x000000164d167221 */ /* 0x010fe20000010000 */
[----:B------:R-:W-:-:S04]  /*1550*/  MOV R77, UR24 ;  /* 0x00000018004d7c02 */ /* 0x000fc80008000f00 */
[----:B------:R-:W-:Y:S01]  /*1560*/  LEA R56, P1, R77, R56, 0x2 ;  /* 0x000000384d387211 */ /* 0x000fe200078210ff */
[----:B------:R-:W-:-:S03]  /*1570*/  FADD.FTZ R68, R88, R68 ;  /* 0x0000004458447221 */ /* 0x000fc60000010000 */
[----:B------:R-:W-:Y:S01]  /*1580*/  IADD3.X R23, R23, UR13, RZ, P1, !PT ;  /* 0x0000000d17177c10 */ /* 0x000fe20008ffe4ff */
[----:B------:R-:W-:Y:S02]  /*1590*/  FADD.FTZ R44, R93, R44 ;  /* 0x0000002c5d2c7221 */ /* 0x000fe40000010000 */
[----:B------:R-:W-:Y:S02]  /*15a0*/  FADD.FTZ R58, R90, R58 ;  /* 0x0000003a5a3a7221 */ /* 0x000fe40000010000 */
[----:B------:R-:W-:Y:S02]  /*15b0*/  FADD.FTZ R34, R85, R34 ;  /* 0x0000002255227221 */ /* 0x000fe40000010000 */
[----:B------:R-:W-:Y:S02]  /*15c0*/  FADD.FTZ R33, R79, R33 ;  /* 0x000000214f217221 */ /* 0x000fe40000010000 */
[----:B-----5:R-:W-:Y:S02]  /*15d0*/  FADD.FTZ R55, R78, R55 ;  /* 0x000000374e377221 */ /* 0x020fe40000010000 */
[----:B------:R-:W-:-:S02]  /*15e0*/  FADD.FTZ R20, R49, R20 ;  /* 0x0000001431147221 */ /* 0x000fc40000010000 */
[----:B------:R-:W-:Y:S02]  /*15f0*/  FADD.FTZ R57, R48, R57 ;  /* 0x0000003930397221 */ /* 0x000fe40000010000 */
[----:B------:R-:W-:Y:S02]  /*1600*/  FADD.FTZ R43, R80, R43 ;  /* 0x0000002b502b7221 */ /* 0x000fe40000010000 */
[----:B------:R-:W-:Y:S02]  /*1610*/  FADD.FTZ R39, R82, R39 ;  /* 0x0000002752277221 */ /* 0x000fe40000010000 */
[----:B------:R-:W-:Y:S01]  /*1620*/  FADD.FTZ R27, R81, R27 ;  /* 0x0000001b511b7221 */ /* 0x000fe20000010000 */
[----:B------:R-:W-:Y:S05]  /*1630*/  @!P2 BRA `(.L_x_1) ;  /* 0xfffff5500000a947 */ /* 0x000fea000383ffff */
.L_x_0:
[----:B------:R-:W-:Y:S01]  /*1640*/  FMUL.FTZ R6, R6, c[0x0][0x2e0] ;  /* 0x0000b80006067a20 */ /* 0x000fe20000410000 */
[----:B------:R-:W-:Y:S01]  /*1650*/  ULDC.64 UR12, c[0x0][0x398] ;  /* 0x0000e600000c7ab9 */ /* 0x000fe20000000a00 */
[----:B------:R-:W-:Y:S01]  /*1660*/  FMUL.FTZ R23, R14, c[0x0][0x2e0] ;  /* 0x0000b8000e177a20 */ /* 0x000fe20000410000 */
[----:B------:R-:W-:Y:S01]  /*1670*/  UIMAD UR8, UR8, UR12, URZ ;  /* 0x0000000c080872a4 */ /* 0x000fe2000f8e023f */
[----:B------:R-:W-:Y:S01]  /*1680*/  FMUL.FTZ R25, R25, c[0x0][0x2e0] ;  /* 0x0000b80019197a20 */ /* 0x000fe20000410000 */
[----:B------:R-:W-:Y:S01]  /*1690*/  UIADD3 UR5, -UR6, UR5, URZ ;  /* 0x0000000506057290 */ /* 0x000fe2000fffe13f */
[----:B------:R-:W-:Y:S01]  /*16a0*/  FMUL.FTZ R24, R24, c[0x0][0x2e0] ;  /* 0x0000b80018187a20 */ /* 0x000fe20000410000 */
[----:B------:R-:W-:Y:S01]  /*16b0*/  UIMAD UR8, UR6, UR13, UR8 ;  /* 0x0000000d060872a4 */ /* 0x000fe2000f8e0208 */
[----:B------:R-:W-:Y:S01]  /*16c0*/  FMUL.FTZ R47, R20, c[0x0][0x2e0] ;  /* 0x0000b800142f7a20 */ /* 0x000fe20000410000 */
[----:B------:R-:W-:Y:S01]  /*16d0*/  BSSY B0, `(.L_x_2) ;  /* 0x00000ac000007945 */ /* 0x000fe20003800000 */
[----:B------:R-:W-:Y:S01]  /*16e0*/  FMUL.FTZ R20, R5, c[0x0][0x2e0] ;  /* 0x0000b80005147a20 */ /* 0x000fe20000410000 */
[----:B------:R-:W-:Y:S01]  /*16f0*/  F2FP.BF16.PACK_AB R5, R23, R6 ;  /* 0x000000061705723e */ /* 0x000fe200000010ff */
[----:B------:R-:W-:Y:S01]  /*1700*/  FMUL.FTZ R49, R13, c[0x0][0x2e0] ;  /* 0x0000b8000d317a20 */ /* 0x000fe20000410000 */
[----:B------:R-:W-:Y:S01]  /*1710*/  F2FP.BF16.PACK_AB R13, R24, R25 ;  /* 0x00000019180d723e */ /* 0x000fe200000010ff */
[----:B------:R-:W-:Y:S01]  /*1720*/  FMUL.FTZ R23, R4, c[0x0][0x2e0] ;  /* 0x0000b80004177a20 */ /* 0x000fe20000410000 */
[----:B------:R-:W-:Y:S01]  /*1730*/  ULDC.64 UR12, c[0x0][0x3b0] ;  /* 0x0000ec00000c7ab9 */ /* 0x000fe20000000a00 */
[----:B------:R-:W-:Y:S01]  /*1740*/  FMUL.FTZ R24, R12, c[0x0][0x2e0] ;  /* 0x0000b8000c187a20 */ /* 0x000fe20000410000 */
[----:B------:R-:W-:Y:S01]  /*1750*/  F2FP.BF16.PACK_AB R20, R49, R20 ;  /* 0x000000143114723e */ /* 0x000fe200000010ff */
[----:B------:R-:W-:Y:S01]  /*1760*/  FMUL.FTZ R26, R26, c[0x0][0x2e0] ;  /* 0x0000b8001a1a7a20 */ /* 0x000fe20000410000 */
[----:B------:R-:W-:Y:S01]  /*1770*/  ISETP.GE.AND P1, PT, R17, UR5, PT ;  /* 0x0000000511007c0c */ /* 0x000fe2000bf26270 */
[----:B------:R-:W-:Y:S01]  /*1780*/  FMUL.FTZ R73, R73, c[0x0][0x2e0] ;  /* 0x0000b80049497a20 */ /* 0x000fe20000410000 */
[----:B------:R-:W-:Y:S01]  /*1790*/  F2FP.BF16.PACK_AB R23, R24, R23 ;  /* 0x000000171817723e */ /* 0x000fe200000010ff */
[----:B------:R-:W-:Y:S01]  /*17a0*/  FMUL.FTZ R76, R76, c[0x0][0x2e0] ;  /* 0x0000b8004c4c7a20 */ /* 0x000fe20000410000 */
[----:B------:R-:W-:Y:S01]  /*17b0*/  UIMAD UR9, UR9, UR12, URZ ;  /* 0x0000000c090972a4 */ /* 0x000fe2000f8e023f */
[----:B------:R-:W-:Y:S01]  /*17c0*/  FMUL.FTZ R25, R42, c[0x0][0x2e0] ;  /* 0x0000b8002a197a20 */ /* 0x000fe20000410000 */
[----:B------:R-:W-:Y:S01]  /*17d0*/  F2FP.BF16.PACK_AB R6, R73, R26 ;  /* 0x0000001a4906723e */ /* 0x000fe200000010ff */
[----:B------:R-:W-:Y:S01]  /*17e0*/  IMAD.U32 R18, R18, 0x2, R21 ;  /* 0x0000000212127824 */ /* 0x000fe200078e0015 */
[----:B------:R-:W-:Y:S01]  /*17f0*/  UIMAD UR9, UR7, UR13, UR9 ;  /* 0x0000000d070972a4 */ /* 0x000fe2000f8e0209 */
[----:B------:R-:W-:Y:S01]  /*1800*/  FMUL.FTZ R48, R15, c[0x0][0x2e0] ;  /* 0x0000b8000f307a20 */ /* 0x000fe20000410000 */
[----:B------:R-:W-:Y:S01]  /*1810*/  F2FP.BF16.PACK_AB R24, R25, R76 ;  /* 0x0000004c1918723e */ /* 0x000fe200000010ff */
[----:B------:R-:W-:Y:S01]  /*1820*/  FMUL.FTZ R25, R3, c[0x0][0x2e0] ;  /* 0x0000b80003197a20 */ /* 0x000fe20000410000 */
[----:B------:R-:W-:Y:S01]  /*1830*/  SHF.L.U32 R18, R18, 0x1, RZ ;  /* 0x0000000112127819 */ /* 0x000fe200000006ff */
[----:B------:R-:W-:Y:S01]  /*1840*/  FMUL.FTZ R26, R11, c[0x0][0x2e0] ;  /* 0x0000b8000b1a7a20 */ /* 0x000fe20000410000 */
[----:B------:R-:W-:Y:S01]  /*1850*/  IADD3 R42, R46, 0xc0, RZ ;  /* 0x000000c02e2a7810 */ /* 0x000fe20007ffe0ff */
[----:B------:R-:W-:-:S02]  /*1860*/  FMUL.FTZ R7, R7, c[0x0][0x2e0] ;  /* 0x0000b80007077a20 */ /* 0x000fc40000410000 */
[----:B------:R-:W-:Y:S01]  /*1870*/  FMUL.FTZ R15, R67, c[0x0][0x2e0] ;  /* 0x0000b800430f7a20 */ /* 0x000fe20000410000 */
[----:B------:R-:W-:Y:S01]  /*1880*/  F2FP.BF16.PACK_AB R25, R26, R25 ;  /* 0x000000191a19723e */ /* 0x000fe200000010ff */
[----:B------:R-:W-:Y:S01]  /*1890*/  FMUL.FTZ R66, R66, c[0x0][0x2e0] ;  /* 0x0000b80042427a20 */ /* 0x000fe20000410000 */
[----:B------:R-:W-:Y:S01]  /*18a0*/  F2FP.BF16.PACK_AB R7, R48, R7 ;  /* 0x000000073007723e */ /* 0x000fe200000010ff */
[----:B------:R-:W-:Y:S01]  /*18b0*/  FMUL.FTZ R65, R65, c[0x0][0x2e0] ;  /* 0x0000b80041417a20 */ /* 0x000fe20000410000 */
[----:B------:R-:W-:Y:S01]  /*18c0*/  IADD3 R26, R18, 0x40, RZ ;  /* 0x00000040121a7810 */ /* 0x000fe20007ffe0ff */
[----:B------:R-:W-:Y:S01]  /*18d0*/  FMUL.FTZ R64, R64, c[0x0][0x2e0] ;  /* 0x0000b80040407a20 */ /* 0x000fe20000410000 */
[----:B------:R-:W-:Y:S01]  /*18e0*/  F2FP.BF16.PACK_AB R15, R66, R15 ;  /* 0x0000000f420f723e */ /* 0x000fe200000010ff */
[----:B------:R-:W-:Y:S01]  /*18f0*/  FMUL.FTZ R63, R63, c[0x0][0x2e0] ;  /* 0x0000b8003f3f7a20 */ /* 0x000fe20000410000 */
[----:B------:R-:W-:Y:S01]  /*1900*/  @P0 IADD3 R26, R18, -0x40, RZ ;  /* 0xffffffc0121a0810 */ /* 0x000fe20007ffe0ff */
[----:B------:R-:W-:Y:S01]  /*1910*/  FMUL.FTZ R50, R16, c[0x0][0x2e0] ;  /* 0x0000b80010327a20 */ /* 0x000fe20000410000 */
[----:B------:R-:W-:Y:S01]  /*1920*/  F2FP.BF16.PACK_AB R16, R64, R65 ;  /* 0x000000414010723e */ /* 0x000fe200000010ff */
[----:B------:R-:W-:Y:S01]  /*1930*/  FMUL.FTZ R14, R22, c[0x0][0x2e0] ;  /* 0x0000b800160e7a20 */ /* 0x000fe20000410000 */
[----:B------:R-:W-:Y:S01]  /*1940*/  STS [R18], R7 ;  /* 0x0000000712007388 */ /* 0x000fe20000000800 */
[----:B------:R-:W-:Y:S01]  /*1950*/  FMUL.FTZ R52, R52, c[0x0][0x2e0] ;  /* 0x0000b80034347a20 */ /* 0x000fe20000410000 */
[----:B------:R-:W-:Y:S01]  /*1960*/  F2FP.BF16.PACK_AB R21, R50, R63 ;  /* 0x0000003f3215723e */ /* 0x000fe200000010ff */
[----:B------:R-:W-:Y:S01]  /*1970*/  FMUL.FTZ R45, R45, c[0x0][0x2e0] ;  /* 0x0000b8002d2d7a20 */ /* 0x000fe20000410000 */
[----:B------:R-:W-:Y:S01]  /*1980*/  F2FP.BF16.PACK_AB R14, R47, R14 ;  /* 0x0000000e2f0e723e */ /* 0x000fe200000010ff */
[----:B------:R-:W-:Y:S01]  /*1990*/  FMUL.FTZ R62, R62, c[0x0][0x2e0] ;  /* 0x0000b8003e3e7a20 */ /* 0x000fe20000410000 */
[----:B------:R-:W-:Y:S01]  /*19a0*/  STS [R18+0x400], R15 ;  /* 0x0004000f12007388 */ /* 0x000fe20000000800 */
[----:B------:R-:W-:Y:S01]  /*19b0*/  FMUL.FTZ R61, R61, c[0x0][0x2e0] ;  /* 0x0000b8003d3d7a20 */ /* 0x000fe20000410000 */
[----:B------:R-:W-:Y:S01]  /*19c0*/  F2FP.BF16.PACK_AB R52, R45, R52 ;  /* 0x000000342d34723e */ /* 0x000fe200000010ff */
[----:B------:R-:W-:Y:S01]  /*19d0*/  FMUL.FTZ R60, R60, c[0x0][0x2e0] ;  /* 0x0000b8003c3c7a20 */ /* 0x000fe20000410000 */
[----:B------:R-:W-:Y:S01]  /*19e0*/  STS [R26], R5 ;  /* 0x000000051a007388 */ /* 0x000fe20000000800 */
[----:B------:R-:W-:Y:S01]  /*19f0*/  FMUL.FTZ R59, R59, c[0x0][0x2e0] ;  /* 0x0000b8003b3b7a20 */ /* 0x000fe20000410000 */
[----:B------:R-:W-:Y:S01]  /*1a00*/  F2FP.BF16.PACK_AB R4, R61, R62 ;  /* 0x0000003e3d04723e */ /* 0x000fe200000010ff */
[----:B------:R-:W-:Y:S01]  /*1a10*/  FMUL.FTZ R22, R58, c[0x0][0x2e0] ;  /* 0x0000b8003a167a20 */ /* 0x000fe20000410000 */
[----:B------:R-:W-:Y:S01]  /*1a20*/  STS [R26+0x400], R6 ;  /* 0x000400061a007388 */ /* 0x000fe20000000800 */
[----:B------:R-:W-:Y:S01]  /*1a30*/  FMUL.FTZ R57, R57, c[0x0][0x2e0] ;  /* 0x0000b80039397a20 */ /* 0x000fe20000410000 */
[----:B------:R-:W-:Y:S01]  /*1a40*/  F2FP.BF16.PACK_AB R12, R59, R60 ;  /* 0x0000003c3b0c723e */ /* 0x000fe200000010ff */
[----:B------:R-:W-:Y:S01]  /*1a50*/  FMUL.FTZ R75, R75, c[0x0][0x2e0] ;  /* 0x0000b8004b4b7a20 */ /* 0x000fe20000410000 */
[----:B------:R0:W-:Y:S01]  /*1a60*/  STS [R18+0x1000], R16 ;  /* 0x0010001012007388 */ /* 0x0001e20000000800 */
[----:B------:R-:W-:Y:S01]  /*1a70*/  FMUL.FTZ R70, R70, c[0x0][0x2e0] ;  /* 0x0000b80046467a20 */ /* 0x000fe20000410000 */
[----:B------:R-:W-:Y:S01]  /*1a80*/  F2FP.BF16.PACK_AB R22, R57, R22 ;  /* 0x000000163916723e */ /* 0x000fe200000010ff */
[----:B------:R-:W-:Y:S01]  /*1a90*/  FMUL.FTZ R68, R68, c[0x0][0x2e0] ;  /* 0x0000b80044447a20 */ /* 0x000fe20000410000 */
[----:B------:R-:W-:Y:S01]  /*1aa0*/  STS [R18+0x1400], R21 ;  /* 0x0014001512007388 */ /* 0x000fe20000000800 */
        /* <DEDUP_REMOVED lines=9> */
[----:B0-----:R-:W-:Y:S01]  /*1b40*/  SHF.L.U32 R16, R19, 0x1, RZ ;  /* 0x0000000113107819 */ /* 0x001fe200000006ff */
[----:B------:R-:W-:Y:S01]  /*1b50*/  FMUL.FTZ R2, R2, c[0x0][0x2e0] ;  /* 0x0000b80002027a20 */ /* 0x000fe20000410000 */
[----:B------:R-:W-:Y:S01]  /*1b60*/  STS [R18+0x2000], R20 ;  /* 0x0020001412007388 */ /* 0x000fe20000000800 */
[----:B------:R-:W-:Y:S01]  /*1b70*/  FMUL.FTZ R45, R10, c[0x0][0x2e0] ;  /* 0x0000b8000a2d7a20 */ /* 0x000fe20000410000 */
[----:B------:R-:W-:Y:S01]  /*1b80*/  F2FP.BF16.PACK_AB R10, R9, R0 ;  /* 0x00000000090a723e */ /* 0x000fe200000010ff */
        /* <DEDUP_REMOVED lines=43> */
[----:B------:R-:W-:-:S02]  /*1e40*/  F2FP.BF16.PACK_AB R29, R29, R30 ;  /* 0x0000001e1d1d723e */ /* 0x000fc400000010ff */
[----:B------:R2:W-:Y:S01]  /*1e50*/  STS [R26+0x4400], R41 ;  /* 0x004400291a007388 */ /* 0x0005e20000000800 */
[--C-:B------:R-:W-:Y:S02]  /*1e60*/  SHF.R.S32.HI R47, RZ, 0x1f, R46.reuse ;  /* 0x0000001fff2f7819 */ /* 0x100fe4000001142e */
[----:B------:R-:W-:Y:S01]  /*1e70*/  F2FP.BF16.PACK_AB R27, R27, R28 ;  /* 0x0000001c1b1b723e */ /* 0x000fe200000010ff */
[----:B------:R-:W-:Y:S01]  /*1e80*/  STS [R18+0x5000], R52 ;  /* 0x0050003412007388 */ /* 0x000fe20000000800 */
[----:B0-----:R-:W-:Y:S02]  /*1e90*/  MOV R3, UR6 ;  /* 0x0000000600037c02 */ /* 0x001fe40008000f00 */
[----:B------:R-:W-:Y:S01]  /*1ea0*/  MOV R19, UR8 ;  /* 0x0000000800137c02 */ /* 0x000fe20008000f00 */
[----:B------:R-:W-:Y:S01]  /*1eb0*/  STS [R18+0x5400], R43 ;  /* 0x0054002b12007388 */ /* 0x000fe20000000800 */
[C---:B------:R-:W-:Y:S01]  /*1ec0*/  IADD3 R40, R46.reuse, 0x40, RZ ;  /* 0x000000402e287810 */ /* 0x040fe20007ffe0ff */
[----:B-1----:R-:W-:Y:S01]  /*1ed0*/  IMAD.WIDE.U32 R2, R3, c[0x0][0x398], R46 ;  /* 0x0000e60003027a25 */ /* 0x002fe200078e002e */
[----:B--2---:R-:W-:Y:S01]  /*1ee0*/  IADD3 R41, R46, 0x80, RZ ;  /* 0x000000802e297810 */ /* 0x004fe20007ffe0ff */
[----:B------:R-:W-:Y:S03]  /*1ef0*/  STS [R26+0x5000], R69 ;  /* 0x005000451a007388 */ /* 0x000fe60000000800 */
[----:B------:R-:W-:Y:S01]  /*1f00*/  IADD3 R2, P0, R2, UR20, RZ ;  /* 0x0000001402027c10 */ /* 0x000fe2000ff1e0ff */
[----:B------:R-:W-:Y:S03]  /*1f10*/  STS [R26+0x5400], R39 ;  /* 0x005400271a007388 */ /* 0x000fe60000000800 */
[----:B------:R-:W-:Y:S01]  /*1f20*/  IADD3.X R3, R3, UR11, R19, P0, !PT ;  /* 0x0000000b03037c10 */ /* 0x000fe200087fe413 */
[----:B------:R-:W-:Y:S04]  /*1f30*/  STS [R18+0x6000], R10 ;  /* 0x0060000a12007388 */ /* 0x000fe80000000800 */
[----:B------:R0:W-:Y:S04]  /*1f40*/  STS [R18+0x6400], R37 ;  /* 0x0064002512007388 */ /* 0x0001e80000000800 */
[----:B------:R-:W-:Y:S04]  /*1f50*/  STS [R26+0x6000], R32 ;  /* 0x006000201a007388 */ /* 0x000fe80000000800 */
[----:B------:R1:W-:Y:S01]  /*1f60*/  STS [R26+0x6400], R0 ;  /* 0x006400001a007388 */ /* 0x0003e20000000800 */
[----:B0-----:R-:W-:-:S03]  /*1f70*/  MOV R37, UR7 ;  /* 0x0000000700257c02 */ /* 0x001fc60008000f00 */
[----:B------:R0:W-:Y:S02]  /*1f80*/  STS [R18+0x7000], R35 ;  /* 0x0070002312007388 */ /* 0x0001e40000000800 */
[----:B------:R-:W-:Y:S02]  /*1f90*/  IMAD.WIDE.U32 R36, R37, c[0x0][0x3b0], R2 ;  /* 0x0000ec0025247a25 */ /* 0x000fe400078e0002 */
[----:B------:R0:W-:Y:S01]  /*1fa0*/  STS [R18+0x7400], R33 ;  /* 0x0074002112007388 */ /* 0x0001e20000000800 */
[----:B-1----:R-:W-:-:S03]  /*1fb0*/  IADD3 R0, R17, 0x20, RZ ;  /* 0x0000002011007810 */ /* 0x002fc60007ffe0ff */
[----:B------:R0:W-:Y:S01]  /*1fc0*/  STS [R26+0x7000], R29 ;  /* 0x0070001d1a007388 */ /* 0x0001e20000000800 */
[----:B------:R-:W-:Y:S02]  /*1fd0*/  IADD3 R19, R37, UR9, RZ ;  /* 0x0000000925137c10 */ /* 0x000fe4000fffe0ff */
[----:B------:R-:W-:Y:S01]  /*1fe0*/  ISETP.GE.AND P0, PT, R0, UR5, PT ;  /* 0x0000000500007c0c */ /* 0x000fe2000bf06270 */
[----:B------:R0:W-:Y:S01]  /*1ff0*/  STS [R26+0x7400], R27 ;  /* 0x0074001b1a007388 */ /* 0x0001e20000000800 */
[----:B------:R-:W-:-:S03]  /*2000*/  SHF.R.S32.HI R0, RZ, 0x1f, R17 ;  /* 0x0000001fff007819 */ /* 0x000fc60000011411 */
[----:B------:R-:W-:Y:S06]  /*2010*/  BAR.SYNC.DEFER_BLOCKING 0x0 ;  /* 0x0000000000007b1d */ /* 0x000fec0000010000 */
[----:B------:R0:W1:Y:S04]  /*2020*/  LDS.128 R12, [R16+0x1000] ;  /* 0x00100000100c7984 */ /* 0x0000680000000c00 */
[----:B------:R0:W2:Y:S04]  /*2030*/  LDS.128 R8, [R16+0x3000] ;  /* 0x0030000010087984 */ /* 0x0000a80000000c00 */
[----:B------:R0:W3:Y:S01]  /*2040*/  LDS.128 R4, [R16+0x5000] ;  /* 0x0050000010047984 */ /* 0x0000e20000000c00 */
[----:B------:R-:W-:Y:S05]  /*2050*/  @P1 BRA `(.L_x_3) ;  /* 0x0000013000001947 */ /* 0x000fea0003800000 */
[----:B------:R-:W-:Y:S01]  /*2060*/  ISETP.GE.AND P1, PT, R46, c[0x0][0x220], PT ;  /* 0x000088002e007a0c */ /* 0x000fe20003f26270 */
[----:B------:R-:W4:Y:S01]  /*2070*/  LDS.128 R20, [R16+0x2000] ;  /* 0x0020000010147984 */ /* 0x000f220000000c00 */
[----:B------:R-:W-:Y:S01]  /*2080*/  IMAD R38, R0, c[0x0][0x398], RZ ;  /* 0x0000e60000267a24 */ /* 0x000fe200078e02ff */
[----:B------:R-:W-:Y:S01]  /*2090*/  ISETP.GE.AND P2, PT, R40, c[0x0][0x220], PT ;  /* 0x0000880028007a0c */ /* 0x000fe20003f46270 */
[----:B0-----:R-:W-:Y:S01]  /*20a0*/  IMAD.MOV.U32 R18, RZ, RZ, R36 ;  /* 0x000000ffff127224 */ /* 0x001fe200078e0024 */
[----:B------:R-:W0:Y:S01]  /*20b0*/  LDS.128 R24, [R16+0x4000] ;  /* 0x0040000010187984 */ /* 0x000e220000000c00 */
[----:B------:R-:W-:Y:S01]  /*20c0*/  IMAD R39, R17, c[0x0][0x39c], R38 ;  /* 0x0000e70011277a24 */ /* 0x000fe200078e0226 */
[----:B------:R-:W-:Y:S01]  /*20d0*/  ISETP.GE.AND P3, PT, R41, c[0x0][0x220], PT ;  /* 0x0000880029007a0c */ /* 0x000fe20003f66270 */
[----:B------:R-:W-:Y:S01]  /*20e0*/  IMAD.WIDE.U32 R2, R17, c[0x0][0x398], R18 ;  /* 0x0000e60011027a25 */ /* 0x000fe200078e0012 */
[----:B------:R-:W5:Y:S01]  /*20f0*/  LDS.128 R28, [R16+0x6000] ;  /* 0x00600000101c7984 */ /* 0x000f620000000c00 */
[----:B------:R-:W-:-:S03]  /*2100*/  ISETP.GE.AND P4, PT, R42, c[0x0][0x220], PT ;  /* 0x000088002a007a0c */ /* 0x000fc60003f86270 */
[----:B------:R-:W3:Y:S01]  /*2110*/  @!P1 LDS.128 R32, [R16] ;  /* 0x0000000010209984 */ /* 0x000ee20000000c00 */
[----:B------:R-:W-:Y:S02]  /*2120*/  IADD3 R3, R3, R39, RZ ;  /* 0x0000002703037210 */ /* 0x000fe40007ffe0ff */
[----:B------:R-:W-:-:S04]  /*2130*/  LEA R38, P5, R2, c[0x0][0x338], 0x1 ;  /* 0x0000ce0002267a11 */ /* 0x000fc800078a08ff */
[----:B------:R-:W-:-:S05]  /*2140*/  LEA.HI.X R39, R2, c[0x0][0x33c], R3, 0x1, P5 ;  /* 0x0000cf0002277a11 */ /* 0x000fca00028f0c03 */
[----:B----4-:R4:W-:Y:S04]  /*2150*/  @!P2 STG.E.128 [R38.64+0x80], R20 ;  /* 0x000080142600a986 */ /* 0x0109e8000c101d16 */
[----:B0-----:R4:W-:Y:S04]  /*2160*/  @!P3 STG.E.128 [R38.64+0x100], R24 ;  /* 0x000100182600b986 */ /* 0x0019e8000c101d16 */
[----:B-----5:R4:W-:Y:S04]  /*2170*/  @!P4 STG.E.128 [R38.64+0x180], R28 ;  /* 0x0001801c2600c986 */ /* 0x0209e8000c101d16 */
[----:B---3--:R4:W-:Y:S02]  /*2180*/  @!P1 STG.E.128 [R38.64], R32 ;  /* 0x0000002026009986 */ /* 0x0089e4000c101d16 */
.L_x_3:
[----:B------:R-:W-:Y:S05]  /*2190*/  BSYNC B0 ;  /* 0x0000000000007941 */ /* 0x000fea0003800000 */
.L_x_2:
[----:B----4-:R4:W0:Y:S01]  /*21a0*/  LDS.128 R20, [R16+0x7000] ;  /* 0x0070000010147984 */ /* 0x0108220000000c00 */
[----:B------:R-:W-:Y:S05]  /*21b0*/  @P0 EXIT ;  /* 0x000000000000094d */ /* 0x000fea0003800000 */
[----:B------:R-:W-:Y:S02]  /*21c0*/  IADD3 R17, P0, R17, 0x20, RZ ;  /* 0x0000002011117810 */ /* 0x000fe40007f1e0ff */
[----:B------:R-:W-:-:S02]  /*21d0*/  MOV R2, R36 ;  /* 0x0000002400027202 */ /* 0x000fc40000000f00 */
[----:B------:R-:W-:Y:S02]  /*21e0*/  IADD3.X R0, RZ, R0, RZ, P0, !PT ;  /* 0x00000000ff007210 */ /* 0x000fe400007fe4ff */
[----:B------:R-:W-:Y:S02]  /*21f0*/  MOV R3, R19 ;  /* 0x0000001300037202 */ /* 0x000fe40000000f00 */
[----:B------:R-:W-:Y:S01]  /*2200*/  ISETP.GE.AND P1, PT, R46, c[0x0][0x220], PT ;  /* 0x000088002e007a0c */ /* 0x000fe20003f26270 */
[----:B------:R-:W-:Y:S01]  /*2210*/  IMAD R0, R0, c[0x0][0x398], RZ ;  /* 0x0000e60000007a24 */ /* 0x000fe200078e02ff */
[----:B------:R-:W-:Y:S01]  /*2220*/  ISETP.GE.AND P2, PT, R40, c[0x0][0x220], PT ;  /* 0x0000880028007a0c */ /* 0x000fe20003f46270 */
[----:B------:R-:W-:Y:S01]  /*2230*/  IMAD.WIDE.U32 R2, R17, c[0x0][0x398], R2 ;  /* 0x0000e60011027a25 */ /* 0x000fe200078e0002 */
[----:B------:R-:W-:-:S03]  /*2240*/  ISETP.GE.AND P3, PT, R41, c[0x0][0x220], PT ;  /* 0x0000880029007a0c */ /* 0x000fc60003f66270 */
[----:B------:R-:W-:Y:S01]  /*2250*/  IMAD R17, R17, c[0x0][0x39c], R0 ;  /* 0x0000e70011117a24 */ /* 0x000fe200078e0200 */
[----:B0---4-:R-:W-:-:S04]  /*2260*/  LEA R16, P0, R2, c[0x0][0x338], 0x1 ;  /* 0x0000ce0002107a11 */ /* 0x011fc800078008ff */
[----:B------:R-:W-:-:S04]  /*2270*/  IADD3 R3, R3, R17, RZ ;  /* 0x0000001103037210 */ /* 0x000fc80007ffe0ff */
[----:B------:R-:W-:Y:S02]  /*2280*/  LEA.HI.X R17, R2, c[0x0][0x33c], R3, 0x1, P0 ;  /* 0x0000cf0002117a11 */ /* 0x000fe400000f0c03 */
[----:B------:R-:W-:-:S03]  /*2290*/  ISETP.GE.AND P0, PT, R42, c[0x0][0x220], PT ;  /* 0x000088002a007a0c */ /* 0x000fc60003f06270 */
[----:B-1----:R0:W-:Y:S04]  /*22a0*/  @!P1 STG.E.128 [R16.64], R12 ;  /* 0x0000000c10009986 */ /* 0x0021e8000c101d16 */
[----:B--2---:R0:W-:Y:S04]  /*22b0*/  @!P2 STG.E.128 [R16.64+0x80], R8 ;  /* 0x000080081000a986 */ /* 0x0041e8000c101d16 */
[----:B---3--:R0:W-:Y:S02]  /*22c0*/  @!P3 STG.E.128 [R16.64+0x100], R4 ;  /* 0x000100041000b986 */ /* 0x0081e4000c101d16 */
[----:B------:R-:W-:Y:S05]  /*22d0*/  @P0 EXIT ;  /* 0x000000000000094d */ /* 0x000fea0003800000 */
[----:B------:R-:W-:Y:S01]  /*22e0*/  STG.E.128 [R16.64+0x180], R20 ;  /* 0x0001801410007986 */ /* 0x000fe2000c101d16 */
[----:B------:R-:W-:Y:S05]  /*22f0*/  EXIT ;  /* 0x000000000000794d */ /* 0x000fea0003800000 */
.L_x_4:
[----:B------:R-:W-:-:S00]  /*2300*/  BRA `(.L_x_4) ;  /* 0xfffffff000007947 */ /* 0x000fc0000383ffff */
[----:B------:R-:W-:-:S00]  /*2310*/  NOP ;  /* 0x0000000000007918 */ /* 0x000fc00000000000 */
        /* <DEDUP_REMOVED lines=14> */
.L_x_1997:


//--------------------- .text._ZN5flash44flash_bwd_dq_dk_dv_loop_seqk_parallel_kernelI23Flash_bwd_kernel_traitsILi256ELi64ELi32ELi8ELi4ELi1ELi2ELb1ELb1EN7cutlass10bfloat16_tE19Flash_kernel_traitsILi256ELi64ELi32ELi8ES3_EELb0ELb0ELb0ELb0ELb0ELb0ELb0EEEvNS_16Flash_bwd_paramsE --------------------------
	.section	.text._ZN5flash44flash_bwd_dq_dk_dv_loop_seqk_parallel_kernelI23Flash_bwd_kernel_traitsILi256ELi64ELi32ELi8ELi4ELi1ELi2ELb1ELb1EN7cutlass10bfloat16_tE19Flash_kernel_traitsILi256ELi64ELi32ELi8ES3_EELb0ELb0ELb0ELb0ELb0ELb0ELb0EEEvNS_16Flash_bwd_paramsE,"ax",@progbits
	.sectioninfo	@"SHI_REGISTERS=255"
	.align	128
        .global         _ZN5flash44flash_bwd_dq_dk_dv_loop_seqk_parallel_kernelI23Flash_bwd_kernel_traitsILi256ELi64ELi32ELi8ELi4ELi1ELi2ELb1ELb1EN7cutlass10bfloat16_tE19Flash_kernel_traitsILi256ELi64ELi32ELi8ES3_EELb0ELb0ELb0ELb0ELb0ELb0ELb0EEEvNS_16Flash_bwd_paramsE
        .type           _ZN5flash44flash_bwd_dq_dk_dv_loop_seqk_parallel_kernelI23Flash_bwd_kernel_traitsILi256ELi64ELi32ELi8ELi4ELi1ELi2ELb1ELb1EN7cutlass10bfloat16_tE19Flash_kernel_traitsILi256ELi64ELi32ELi8ES3_EELb0ELb0ELb0ELb0ELb0ELb0ELb0EEEvNS_16Flash_bwd_paramsE,@function
        .size           _ZN5flash44flash_bwd_dq_dk_dv_loop_seqk_parallel_kernelI23Flash_bwd_kernel_traitsILi256ELi64ELi32ELi8ELi4ELi1ELi2ELb1ELb1EN7cutlass10bfloat16_tE19Flash_kernel_traitsILi256ELi64ELi32ELi8ES3_EELb0ELb0ELb0ELb0ELb0ELb0ELb0EEEvNS_16Flash_bwd_paramsE,(.L_x_1998 - _ZN5flash44flash_bwd_dq_dk_dv_loop_seqk_parallel_kernelI23Flash_bwd_kernel_traitsILi256ELi64ELi32ELi8ELi4ELi1ELi2ELb1ELb1EN7cutlass10bfloat16_tE19Flash_kernel_traitsILi256ELi64ELi32ELi8ES3_EELb0ELb0ELb0ELb0ELb0ELb0ELb0EEEvNS_16Flash_bwd_paramsE)
        .other          _ZN5flash44flash_bwd_dq_dk_dv_loop_seqk_parallel_kernelI23Flash_bwd_kernel_traitsILi256ELi64ELi32ELi8ELi4ELi1ELi2ELb1ELb1EN7cutlass10bfloat16_tE19Flash_kernel_traitsILi256ELi64ELi32ELi8ES3_EELb0ELb0ELb0ELb0ELb0ELb0ELb0EEEvNS_16Flash_bwd_paramsE,@"STO_CUDA_ENTRY STV_DEFAULT"
_ZN5flash44flash_bwd_dq_dk_dv_loop_seqk_parallel_kernelI23Flash_bwd_kernel_traitsILi256ELi64ELi32ELi8ELi4ELi1ELi2ELb1ELb1EN7cutlass10bfloat16_tE19Flash_kernel_traitsILi256ELi64ELi32ELi8ES3_EELb0ELb0ELb0ELb0ELb0ELb0ELb0EEEvNS_16Flash_bwd_paramsE:
.text._ZN5flash44flash_bwd_dq_dk_dv_loop_seqk_parallel_kernelI23Flash_bwd_kernel_traitsILi256ELi64ELi32ELi8ELi4ELi1ELi2ELb1ELb1EN7cutlass10bfloat16_tE19Flash_kernel_traitsILi256ELi64ELi32ELi8ES3_EELb0ELb0ELb0ELb0ELb0ELb0ELb0EEEvNS_16Flash_bwd_paramsE:
[----:B------:R-:W-:Y:S02]  /*0000*/  MOV R1, c[0x0][0x28] ;  /* 0x00000a0000017a02 */ /* 0x000fe40000000f00 */
[----:B------:R-:W1:Y:S01]  /*0010*/  S2UR UR18, SR_CTAID.X ;  /* 0x00000000001279c3 */ /* 0x000e620000002500 */
[----:B------:R-:W-:Y:S01]  /*0020*/  UMOV UR5, 0x1f ;  /* 0x0000001f00057882 */ /* 0x000fe20000000000 */
[----:B------:R-:W-:Y:S01]  /*0030*/  IADD3 R1, R1, -0x18, RZ ;  /* 0xffffffe801017810 */ /* 0x000fe20007ffe0ff */
[----:B------:R-:W-:Y:S02]  /*0040*/  ULDC UR4, c[0x0][0x218] ;  /* 0x0000860000047ab9 */ /* 0x000fe40000000800 */
[----:B------:R-:W-:-:S04]  /*0050*/  UIADD3 UR4, UR5, UR4, URZ ;  /* 0x0000000405047290 */ /* 0x000fc8000fffe03f */
[----:B------:R-:W-:-:S04]  /*0060*/  USHF.R.S32.HI UR5, URZ, 0x1f, UR4 ;  /* 0x0000001f3f057899 */ /* 0x000fc80008011404 */
[----:B------:R-:W-:-:S04]  /*0070*/  ULEA.HI UR4, UR5, UR4, URZ, 0x5 ;  /* 0x0000000405047291 */ /* 0x000fc8000f8f283f */
[----:B------:R-:W-:-:S04]  /*0080*/  USHF.R.S32.HI UR4, URZ, 0x5, UR4 ;  /* 0x000000053f047899 */ /* 0x000fc80008011404 */
[----:B-1----:R-:W-:-:S06]  /*0090*/  UISETP.GE.AND UP0, UPT, UR18, UR4, UPT ;  /* 0x000000041200728c */ /* 0x002fcc000bf06270 */
[----:B------:R-:W-:-:S13]  /*00a0*/  PLOP3.LUT P0, PT, PT, PT, UP0, 0x80, 0x0 ;  /* 0x000000000000781c */ /* 0x000fda0003f0f008 */
[----:B------:R-:W-:Y:S05]  /*00b0*/  @P0 EXIT ;  /* 0x000000000000094d */ /* 0x000fea0003800000 */
[----:B------:R-:W1:Y:S01]  /*00c0*/  S2R R12, SR_TID.X ;  /* 0x00000000000c7919 */ /* 0x000e620000002100 */
[----:B------:R-:W2:Y:S01]  /*00d0*/  S2UR UR33, SR_CTAID.Y ;  /* 0x00000000002179c3 */ /* 0x000ea20000002600 */
[----:B------:R-:W-:Y:S01]  /*00e0*/  ULDC UR14, c[0x0][0x224] ;  /* 0x00008900000e7ab9 */ /* 0x000fe20000000800 */
[----:B------:R-:W-:Y:S01]  /*00f0*/  IMAD.MOV.U32 R227, RZ, RZ, 0x40 ;  /* 0x00000040ffe37424 */ /* 0x000fe200078e00ff */
[----:B------:R-:W-:Y:S01]  /*0100*/  USHF.R.S32.HI UR7, URZ, 0x1f, UR14 ;  /* 0x0000001f3f077899 */ /* 0x000fe2000801140e */
[----:B------:R-:W-:Y:S01]  /*0110*/  IMAD.MOV.U32 R251, RZ, RZ, 0x1c0 ;  /* 0x000001c0fffb7424 */ /* 0x000fe200078e00ff */
[----:B------:R-:W-:Y:S02]  /*0120*/  ULDC.U8 UR9, c[0x0][0x328] ;  /* 0x0000ca0000097ab9 */ /* 0x000fe40000000000 */
[----:B------:R-:W-:Y:S01]  /*0130*/  UISETP.NE.AND UP2, UPT, UR9, URZ, UPT ;  /* 0x0000003f0900728c */ /* 0x000fe2000bf45270 */
[----:B------:R-:W3:Y:S01]  /*0140*/  S2UR UR34, SR_CTAID.Z ;  /* 0x00000000002279c3 */ /* 0x000ee20000002700 */
[----:B------:R-:W-:-:S02]  /*0150*/  ULDC UR44, c[0x0][0x22c] ;  /* 0x00008b00002c7ab9 */ /* 0x000fc40000000800 */
[----:B------:R-:W-:Y:S02]  /*0160*/  ULDC UR36, c[0x0][0x1c0] ;  /* 0x0000700000247ab9 */ /* 0x000fe40000000800 */
[----:B------:R-:W-:Y:S02]  /*0170*/  ULDC UR12, c[0x0][0x1c0] ;  /* 0x00007000000c7ab9 */ /* 0x000fe40000000800 */
[----:B------:R-:W-:Y:S01]  /*0180*/  UIMAD.WIDE UR36, UR44, UR36, URZ ;  /* 0x000000242c2472a5 */ /* 0x000fe2000f8e023f */
[----:B------:R-:W4:Y:S01]  /*0190*/  S2UR UR60, SR_CTAID.X ;  /* 0x00000000003c79c3 */ /* 0x000f220000002500 */
[----:B------:R-:W-:Y:S02]  /*01a0*/  UMOV UR8, 0x80 ;  /* 0x0000008000087882 */ /* 0x000fe40000000000 */
[----:B------:R-:W-:Y:S02]  /*01b0*/  ULDC UR6, c[0x0][0x210] ;  /* 0x0000840000067ab9 */ /* 0x000fe40000000800 */
[----:B------:R-:W-:Y:S01]  /*01c0*/  ULDC UR53, c[0x0][0x234] ;  /* 0x00008d0000357ab9 */ /* 0x000fe20000000800 */
[----:B-1----:R-:W-:Y:S01]  /*01d0*/  SHF.R.S32.HI R8, RZ, 0x1f, R12 ;  /* 0x0000001fff087819 */ /* 0x002fe2000001140c */
[----:B--2---:R-:W-:-:S02]  /*01e0*/  UIMAD.WIDE.U32 UR42, UR33, UR14, URZ ;  /* 0x0000000e212a72a5 */ /* 0x004fc4000f8e003f */
[----:B------:R-:W-:Y:S01]  /*01f0*/  USHF.L.U32 UR14, UR33, 0x7, URZ ;  /* 0x00000007210e7899 */ /* 0x000fe2000800063f */
[CC--:B------:R-:W-:Y:S01]  /*0200*/  LEA.HI R13, R8.reuse, R12.reuse, RZ, 0x2 ;  /* 0x0000000c080d7211 */ /* 0x0c0fe200078f10ff */
[----:B------:R-:W-:Y:S01]  /*0210*/  ULDC UR13, c[0x0][0x1c0] ;  /* 0x00007000000d7ab9 */ /* 0x000fe20000000800 */
[----:B------:R-:W-:Y:S01]  /*0220*/  LEA.HI R5, R8, R12, RZ, 0x4 ;  /* 0x0000000c08057211 */ /* 0x000fe200078f20ff */
[----:B------:R-:W-:Y:S01]  /*0230*/  ULDC UR11, c[0x0][0x1c0] ;  /* 0x00007000000b7ab9 */ /* 0x000fe20000000800 */
[--C-:B------:R-:W-:Y:S01]  /*0240*/  SHF.R.S32.HI R4, RZ, 0x2, R13.reuse ;  /* 0x00000002ff047819 */ /* 0x100fe2000001140d */
[----:B---3--:R-:W-:Y:S01]  /*0250*/  UIMAD UR45, UR34, UR44, URZ ;  /* 0x0000002c222d72a4 */ /* 0x008fe2000f8e023f */
[----:B------:R-:W-:Y:S01]  /*0260*/  SHF.R.S32.HI R0, RZ, 0x1f, R13 ;  /* 0x0000001fff007819 */ /* 0x000fe2000001140d */
[----:B------:R-:W-:Y:S01]  /*0270*/  UIMAD UR44, UR44, UR12, URZ ;  /* 0x0000000c2c2c72a4 */ /* 0x000fe2000f8e023f */
[----:B------:R-:W-:Y:S01]  /*0280*/  SHF.R.S32.HI R3, RZ, 0x4, R5 ;  /* 0x00000004ff037819 */ /* 0x000fe20000011405 */
[----:B------:R-:W-:Y:S01]  /*0290*/  UIMAD UR53, UR8, UR6, UR53 ;  /* 0x00000006083572a4 */ /* 0x000fe2000f8e0235 */
[----:B------:R-:W-:Y:S01]  /*02a0*/  LEA.HI R0, R0, R4, RZ, 0x3 ;  /* 0x0000000400007211 */ /* 0x000fe200078f18ff */
[----:B------:R-:W-:Y:S01]  /*02b0*/  UIMAD UR50, UR7, UR33, URZ ;  /* 0x00000021073272a4 */ /* 0x000fe2000f8e023f */
[----:B------:R-:W-:Y:S01]  /*02c0*/  LEA.HI R2, R5, R3, RZ, 0x1 ;  /* 0x0000000305027211 */ /* 0x000fe200078f08ff */
[----:B------:R-:W-:Y:S01]  /*02d0*/  UIMAD UR6, UR33, UR11, UR34 ;  /* 0x0000000b210672a4 */ /* 0x000fe2000f8e0222 */
[----:B------:R-:W-:Y:S01]  /*02e0*/  LOP3.LUT R0, R0, 0xfffffff8, RZ, 0xc0, !PT ;  /* 0xfffffff800007812 */ /* 0x000fe200078ec0ff */
[----:B------:R-:W-:Y:S01]  /*02f0*/  @!UP2 UIMAD UR7, UR33, UR13, UR34 ;  /* 0x0000000d2107a2a4 */ /* 0x000fe2000f8e0222 */
[CC--:B------:R-:W-:Y:S01]  /*0300*/  LEA.HI R10, R8.reuse, R12.reuse, RZ, 0x5 ;  /* 0x0000000c080a7211 */ /* 0x0c0fe200078f28ff */
[----:B------:R-:W-:Y:S01]  /*0310*/  USHF.L.U32 UR39, UR44, 0x6, URZ ;  /* 0x000000062c277899 */ /* 0x000fe2000800063f */
[-C--:B------:R-:W-:Y:S01]  /*0320*/  LEA.HI R16, R8, R12.reuse, RZ, 0x3 ;  /* 0x0000000c08107211 */ /* 0x080fe200078f18ff */
[----:B------:R-:W-:Y:S01]  /*0330*/  IMAD.IADD R9, R4, 0x1, -R0 ;  /* 0x0000000104097824 */ /* 0x000fe200078e0a00 */
[----:B------:R-:W-:Y:S01]  /*0340*/  LOP3.LUT R2, R2, 0xfffffffe, RZ, 0xc0, !PT ;  /* 0xfffffffe02027812 */ /* 0x000fe200078ec0ff */
[----:B------:R-:W-:Y:S01]  /*0350*/  ULDC UR47, c[0x0][0x214] ;  /* 0x00008500002f7ab9 */ /* 0x000fe20000000800 */
[----:B------:R-:W-:Y:S01]  /*0360*/  LOP3.LUT R0, R10, 0xffffffe0, RZ, 0xc0, !PT ;  /* 0xffffffe00a007812 */ /* 0x000fe200078ec0ff */
[----:B------:R-:W-:Y:S01]  /*0370*/  ULDC UR54, c[0x0][0x1c8] ;  /* 0x0000720000367ab9 */ /* 0x000fe20000000800 */
[----:B------:R-:W-:Y:S01]  /*0380*/  SHF.R.S32.HI R6, RZ, 0x3, R16 ;  /* 0x00000003ff067819 */ /* 0x000fe20000011410 */
[----:B------:R-:W-:Y:S01]  /*0390*/  IMAD.IADD R11, R3, 0x1, -R2 ;  /* 0x00000001030b7824 */ /* 0x000fe200078e0a02 */
[----:B------:R-:W-:Y:S01]  /*03a0*/  LOP3.LUT R4, R16, 0xfffffff8, RZ, 0xc0, !PT ;  /* 0xfffffff810047812 */ /* 0x000fe200078ec0ff */
[----:B------:R-:W-:Y:S01]  /*03b0*/  IMAD.IADD R3, R12, 0x1, -R0 ;  /* 0x000000010c037824 */ /* 0x000fe200078e0a00 */
[C---:B------:R-:W-:Y:S01]  /*03c0*/  LOP3.LUT P2, RZ, R9.reuse, 0x2, RZ, 0xc0, !PT ;  /* 0x0000000209ff7812 */ /* 0x040fe2000784c0ff */
[----:B------:R-:W-:Y:S01]  /*03d0*/  IMAD.SHL.U32 R2, R6, 0x40, RZ ;  /* 0x0000004006027824 */ /* 0x000fe200078e00ff */
[-C--:B------:R-:W-:Y:S01]  /*03e0*/  LEA.HI R6, R8, R12.reuse, RZ, 0x7 ;  /* 0x0000000c08067211 */ /* 0x080fe200078f38ff */
[----:B------:R-:W-:Y:S01]  /*03f0*/  IMAD.IADD R0, R12, 0x1, -R4 ;  /* 0x000000010c007824 */ /* 0x000fe200078e0a04 */
[----:B------:R-:W-:Y:S01]  /*0400*/  SHF.R.S32.HI R4, RZ, 0x1f, R3 ;  /* 0x0000001fff047819 */ /* 0x000fe20000011403 */
[----:B------:R-:W-:Y:S01]  /*0410*/  ULDC.U8 UR10, c[0x0][0x3d0] ;  /* 0x0000f400000a7ab9 */ /* 0x000fe20000000000 */
[----:B------:R-:W-:Y:S01]  /*0420*/  LOP3.LUT R2, R2, 0x1c0, RZ, 0xc0, !PT ;  /* 0x000001c002027812 */ /* 0x000fe200078ec0ff */
[----:B------:R-:W-:Y:S01]  /*0430*/  IMAD.SHL.U32 R240, R0, 0x8, RZ ;  /* 0x0000000800f07824 */ /* 0x000fe200078e00ff */
[----:B------:R-:W-:Y:S01]  /*0440*/  LEA.HI R17, R4, R3, RZ, 0x2 ;  /* 0x0000000304117211 */ /* 0x000fe200078f10ff */
[----:B------:R-:W-:Y:S01]  /*0450*/  IMAD.SHL.U32 R4, R0, 0x40, RZ ;  /* 0x0000004000047824 */ /* 0x000fe200078e00ff */
[----:B------:R-:W-:Y:S01]  /*0460*/  SHF.R.U32.HI R3, RZ, 0x3, R2 ;  /* 0x00000003ff037819 */ /* 0x000fe20000011602 */
[----:B------:R-:W-:Y:S01]  /*0470*/  ULDC UR48, c[0x0][0x224] ;  /* 0x0000890000307ab9 */ /* 0x000fe20000000800 */
[----:B------:R-:W-:Y:S01]  /*0480*/  LOP3.LUT R2, R2, 0x38, R240, 0xf8, !PT ;  /* 0x0000003802027812 */ /* 0x000fe200078ef8f0 */
[----:B------:R-:W-:Y:S01]  /*0490*/  @UP2 UIMAD UR52, UR33, UR47, URZ ;  /* 0x0000002f213422a4 */ /* 0x000fe2000f8e023f */
[----:B------:R-:W-:Y:S01]  /*04a0*/  LOP3.LUT P0, RZ, R0, 0x4, RZ, 0xc0, !PT ;  /* 0x0000000400ff7812 */ /* 0x000fe2000780c0ff */
[----:B------:R-:W-:Y:S01]  /*04b0*/  ULDC.64 UR4, c[0x0][0x118] ;  /* 0x0000460000047ab9 */ /* 0x000fe20000000a00 */
[----:B------:R-:W-:Y:S01]  /*04c0*/  LOP3.LUT R7, R2, R3, RZ, 0x3c, !PT ;  /* 0x0000000302077212 */ /* 0x000fe200078e3cff */
[----:B------:R-:W-:Y:S01]  /*04d0*/  UMOV UR61, 0x4 ;  /* 0x00000004003d7882 */ /* 0x000fe20000000000 */
[----:B------:R-:W-:Y:S01]  /*04e0*/  LOP3.LUT R2, R4, 0x1c0, RZ, 0xc0, !PT ;  /* 0x000001c004027812 */ /* 0x000fe200078ec0ff */
[----:B------:R-:W-:Y:S01]  /*04f0*/  ULOP3.LUT UR54, UR34, UR54, URZ, 0x3c, !UPT ;  /* 0x0000003622367292 */ /* 0x000fe2000f8e3c3f */
[----:B------:R-:W-:Y:S01]  /*0500*/  LOP3.LUT P5, RZ, R0, 0x2, RZ, 0xc0, !PT ;  /* 0x0000000200ff7812 */ /* 0x000fe200078ac0ff */
[----:B------:R-:W-:Y:S01]  /*0510*/  UISETP.NE.AND UP3, UPT, UR10, URZ, UPT ;  /* 0x0000003f0a00728c */ /* 0x000fe2000bf65270 */
[----:B------:R-:W-:Y:S01]  /*0520*/  LOP3.LUT R4, R2, 0x8, R16, 0xf8, !PT ;  /* 0x0000000802047812 */ /* 0x000fe200078ef810 */
[----:B------:R-:W-:Y:S01]  /*0530*/  USHF.R.S32.HI UR59, URZ, 0x1f, UR34 ;  /* 0x0000001f3f3b7899 */ /* 0x000fe20008011422 */
[----:B------:R-:W-:Y:S01]  /*0540*/  SHF.R.U32.HI R3, RZ, 0x3, R2 ;  /* 0x00000003ff037819 */ /* 0x000fe20000011602 */
[----:B------:R-:W-:Y:S01]  /*0550*/  USHF.R.S32.HI UR58, URZ, 0x1f, UR33 ;  /* 0x0000001f3f3a7899 */ /* 0x000fe20008011421 */
[----:B------:R-:W-:Y:S01]  /*0560*/  LOP3.LUT R2, R9, 0x1, RZ, 0xc0, !PT ;  /* 0x0000000109027812 */ /* 0x000fe200078ec0ff */
[----:B------:R-:W-:Y:S01]  /*0570*/  USHF.R.S32.HI UR57, URZ, 0x1f, UR34 ;  /* 0x0000001f3f397899 */ /* 0x000fe20008011422 */
[----:B------:R-:W-:Y:S01]  /*0580*/  LOP3.LUT R4, R4, R3, RZ, 0x3c, !PT ;  /* 0x0000000304047212 */ /* 0x000fe200078e3cff */
[----:B------:R-:W-:Y:S01]  /*0590*/  IMAD.SHL.U32 R3, R0, 0x20, RZ ;  /* 0x0000002000037824 */ /* 0x000fe200078e00ff */
[----:B------:R-:W-:Y:S01]  /*05a0*/  ISETP.NE.U32.AND P1, PT, R2, 0x1, PT ;  /* 0x000000010200780c */ /* 0x000fe20003f25070 */
[----:B------:R-:W-:Y:S01]  /*05b0*/  IMAD.SHL.U32 R2, R11, 0x100, RZ ;  /* 0x000001000b027824 */ /* 0x000fe200078e00ff */
[----:B------:R-:W-:Y:S01]  /*05c0*/  SHF.R.S32.HI R6, RZ, 0x7, R6 ;  /* 0x00000007ff067819 */ /* 0x000fe20000011406 */
[----:B------:R-:W-:Y:S01]  /*05d0*/  USHF.R.S32.HI UR56, URZ, 0x1f, UR33 ;  /* 0x0000001f3f387899 */ /* 0x000fe20008011421 */
[----:B------:R-:W-:Y:S01]  /*05e0*/  SEL R232, R227, 0xffffffc0, !P0 ;  /* 0xffffffc0e3e87807 */ /* 0x000fe20004000000 */
[----:B------:R-:W-:Y:S01]  /*05f0*/  USHF.R.S32.HI UR55, URZ, 0x1f, UR34 ;  /* 0x0000001f3f377899 */ /* 0x000fe20008011422 */
[----:B------:R-:W-:Y:S01]  /*0600*/  LOP3.LUT R0, R2, 0x100, RZ, 0xc0, !PT ;  /* 0x0000010002007812 */ /* 0x000fe200078ec0ff */
[----:B------:R-:W-:Y:S01]  /*0610*/  UIMAD.WIDE.U32 UR40, UR36, UR42, URZ ;  /* 0x0000002a242872a5 */ /* 0x000fe2000f8e003f */
[----:B------:R-:W-:Y:S01]  /*0620*/  LOP3.LUT R2, R5, 0xfffffff0, RZ, 0xc0, !PT ;  /* 0xfffffff005027812 */ /* 0x000fe200078ec0ff */
[----:B------:R-:W-:Y:S01]  /*0630*/  UIMAD UR49, UR37, UR42, URZ ;  /* 0x0000002a253172a4 */ /* 0x000fe2000f8e023f */
[----:B------:R-:W-:Y:S01]  /*0640*/  LOP3.LUT R226, R0, 0xe0, R3, 0xf8, !PT ;  /* 0x000000e000e27812 */ /* 0x000fe200078ef803 */
[----:B------:R-:W-:Y:S01]  /*0650*/  IMAD R0, R6, 0x2, R11 ;  /* 0x0000000206007824 */ /* 0x000fe200078e020b */
[----:B------:R-:W-:Y:S01]  /*0660*/  LEA.HI R3, R8, R12, RZ, 0x6 ;  /* 0x0000000c08037211 */ /* 0x000fe200078f30ff */
[----:B------:R-:W-:Y:S01]  /*0670*/  IMAD.IADD R2, R12, 0x1, -R2 ;  /* 0x000000010c027824 */ /* 0x000fe200078e0a02 */
[----:B------:R-:W-:Y:S01]  /*0680*/  LOP3.LUT R5, R13, 0x7ffffffc, RZ, 0xc0, !PT ;  /* 0x7ffffffc0d057812 */ /* 0x000fe200078ec0ff */
[----:B------:R-:W-:Y:S01]  /*0690*/  IMAD.U32 R0, R0, 0x200, R4 ;  /* 0x0000020000007824 */ /* 0x000fe200078e0004 */
[----:B------:R-:W-:Y:S01]  /*06a0*/  SHF.R.S32.HI R3, RZ, 0x6, R3 ;  /* 0x00000006ff037819 */ /* 0x000fe20000011403 */
[----:B------:R-:W-:Y:S01]  /*06b0*/  IMAD.SHL.U32 R4, R11, 0x20, RZ ;  /* 0x000000200b047824 */ /* 0x000fe200078e00ff */
[----:B------:R-:W-:Y:S01]  /*06c0*/  SHF.R.S32.HI R8, RZ, 0x1f, R10 ;  /* 0x0000001fff087819 */ /* 0x000fe2000001140a */
[----:B------:R-:W-:Y:S01]  /*06d0*/  IMAD.IADD R14, R12, 0x1, -R5 ;  /* 0x000000010c0e7824 */ /* 0x000fe200078e0a05 */
[----:B------:R-:W-:Y:S01]  /*06e0*/  LOP3.LUT P6, RZ, R2, 0x4, RZ, 0xc0, !PT ;  /* 0x0000000402ff7812 */ /* 0x000fe200078cc0ff */
[C---:B------:R-:W-:Y:S01]  /*06f0*/  IMAD R237, R3.reuse, 0x200, R7 ;  /* 0x0000020003ed7824 */ /* 0x040fe200078e0207 */
[----:B------:R-:W-:Y:S01]  /*0700*/  LOP3.LUT R4, R4, 0x20, RZ, 0xc0, !PT ;  /* 0x0000002004047812 */ /* 0x000fe200078ec0ff */
[----:B------:R-:W-:Y:S01]  /*0710*/  IMAD.SHL.U32 R7, R3, 0x8, RZ ;  /* 0x0000000803077824 */ /* 0x000fe200078e00ff */
[----:B------:R-:W-:Y:S01]  /*0720*/  SEL R251, R251, 0x240, !P1 ;  /* 0x00000240fbfb7807 */ /* 0x000fe20004800000 */
[----:B------:R-:W-:Y:S01]  /*0730*/  IMAD.SHL.U32 R12, R12, 0x2, RZ ;  /* 0x000000020c0c7824 */ /* 0x000fe200078e00ff */
[----:B------:R-:W-:Y:S01]  /*0740*/  USHF.R.S32.HI UR51, URZ, 0x1f, UR45 ;  /* 0x0000001f3f337899 */ /* 0x000fe2000801142d */
[----:B------:R-:W-:Y:S01]  /*0750*/  IMAD.SHL.U32 R3, R6, 0x10, RZ ;  /* 0x0000001006037824 */ /* 0x000fe200078e00ff */
[----:B------:R-:W-:Y:S01]  /*0760*/  LOP3.LUT R15, R4, 0x18, R7, 0xf8, !PT ;  /* 0x00000018040f7812 */ /* 0x000fe200078ef807 */
[----:B------:R-:W-:Y:S01]  /*0770*/  IMAD.SHL.U32 R5, R9, 0x20, RZ ;  /* 0x0000002009057824 */ /* 0x000fe200078e00ff */
[----:B------:R-:W-:Y:S01]  /*0780*/  UIMAD UR48, UR6, UR48, URZ ;  /* 0x00000030063072a4 */ /* 0x000fe2000f8e023f */
[----:B------:R-:W-:Y:S01]  /*0790*/  IMAD.SHL.U32 R6, R2, 0x20, RZ ;  /* 0x0000002002067824 */ /* 0x000fe200078e00ff */
[----:B------:R-:W-:Y:S01]  /*07a0*/  LOP3.LUT R4, R3, 0x6, R12, 0xf8, !PT ;  /* 0x0000000603047812 */ /* 0x000fe200078ef80c */
[----:B------:R-:W-:Y:S01]  /*07b0*/  IMAD.SHL.U32 R229, R0, 0x2, RZ ;  /* 0x0000000200e57824 */ /* 0x000fe200078e00ff */
[----:B------:R-:W-:Y:S01]  /*07c0*/  LOP3.LUT R5, R5, 0xe0, RZ, 0xc0, !PT ;  /* 0x000000e005057812 */ /* 0x000fe200078ec0ff */
[----:B------:R-:W-:Y:S01]  /*07d0*/  IMAD.SHL.U32 R237, R237, 0x2, RZ ;  /* 0x00000002eded7824 */ /* 0x000fe200078e00ff */
[----:B------:R-:W-:Y:S01]  /*07e0*/  @!UP2 UIMAD UR47, UR7, UR47, URZ ;  /* 0x0000002f072fa2a4 */ /* 0x000fe2000f8e023f */
[----:B------:R1:W-:Y:S01]  /*07f0*/  STL [R1+0x4], R4 ;  /* 0x0000040401007387 */ /* 0x0003e20000100800 */
[----:B------:R-:W-:Y:S01]  /*0800*/  LOP3.LUT R13, R5, 0x10, R3, 0xf8, !PT ;  /* 0x00000010050d7812 */ /* 0x000fe200078ef803 */
[----:B------:R-:W-:Y:S01]  /*0810*/  IMAD.U32 R5, RZ, RZ, UR14 ;  /* 0x0000000eff057e24 */ /* 0x000fe2000f8e00ff */
[----:B------:R-:W-:Y:S01]  /*0820*/  SHF.R.S32.HI R3, RZ, 0x5, R10 ;  /* 0x00000005ff037819 */ /* 0x000fe2000001140a */
[----:B------:R-:W-:Y:S01]  /*0830*/  IMAD.IADD R231, R229, 0x1, R232 ;  /* 0x00000001e5e77824 */ /* 0x000fe200078e02e8 */
[----:B------:R-:W-:Y:S01]  /*0840*/  IADD3 R236, R232, 0x14000, R229 ;  /* 0x00014000e8ec7810 */ /* 0x000fe20007ffe0e5 */
[----:B------:R-:W-:Y:S01]  /*0850*/  USHF.R.S32.HI UR46, URZ, 0x1f, UR39 ;  /* 0x0000001f3f2e7899 */ /* 0x000fe20008011427 */
[----:B------:R-:W-:-:S02]  /*0860*/  LEA.HI R8, R8, R3, RZ, 0x2 ;  /* 0x0000000308087211 */ /* 0x000fc400078f10ff */
[----:B-1----:R-:W-:-:S04]  /*0870*/  SHF.R.S32.HI R4, RZ, 0x1f, R2 ;  /* 0x0000001fff047819 */ /* 0x002fc80000011402 */
[----:B------:R-:W-:Y:S01]  /*0880*/  LEA.HI R225, R4, R2, RZ, 0x3 ;  /* 0x0000000204e17211 */ /* 0x000fe200078f18ff */
[----:B------:R-:W-:-:S03]  /*0890*/  IMAD.SHL.U32 R4, R11, 0x8, RZ ;  /* 0x000000080b047824 */ /* 0x000fc600078e00ff */
[C---:B------:R-:W-:Y:S01]  /*08a0*/  LOP3.LUT R5, R225.reuse, 0xfffffff8, RZ, 0xc0, !PT ;  /* 0xfffffff8e1057812 */ /* 0x040fe200078ec0ff */
[----:B------:R-:W-:Y:S01]  /*08b0*/  IMAD.SHL.U32 R225, R225, 0x40, RZ ;  /* 0x00000040e1e17824 */ /* 0x000fe200078e00ff */
[----:B------:R-:W-:-:S03]  /*08c0*/  LOP3.LUT R12, R4, 0x8, RZ, 0xc0, !PT ;  /* 0x00000008040c7812 */ /* 0x000fc600078ec0ff */
[----:B------:R-:W-:Y:S01]  /*08d0*/  IMAD.IADD R7, R2, 0x1, -R5 ;  /* 0x0000000102077824 */ /* 0x000fe200078e0a05 */
[----:B------:R-:W-:Y:S01]  /*08e0*/  LOP3.LUT R4, R12, 0x1e0, R6, 0xf8, !PT ;  /* 0x000001e00c047812 */ /* 0x000fe200078ef806 */
[----:B------:R-:W-:Y:S01]  /*08f0*/  IMAD.SHL.U32 R5, R2, 0x4, RZ ;  /* 0x0000000402057824 */ /* 0x000fe200078e00ff */
[----:B------:R-:W-:Y:S02]  /*0900*/  LEA.HI R2, R10, R3, RZ, 0x1 ;  /* 0x000000030a027211 */ /* 0x000fe400078f08ff */
[----:B------:R-:W-:Y:S02]  /*0910*/  LOP3.LUT R6, R8, 0xfffffffc, RZ, 0xc0, !PT ;  /* 0xfffffffc08067812 */ /* 0x000fe400078ec0ff */
[----:B------:R-:W-:Y:S02]  /*0920*/  LOP3.LUT R2, R2, 0x3ffffe, RZ, 0xc0, !PT ;  /* 0x003ffffe02027812 */ /* 0x000fe400078ec0ff */
[----:B------:R-:W-:Y:S01]  /*0930*/  LOP3.LUT R10, R4, 0x38, R5, 0x78, !PT ;  /* 0x00000038040a7812 */ /* 0x000fe200078e7805 */
[----:B------:R-:W-:Y:S01]  /*0940*/  IMAD.SHL.U32 R4, R9, 0x40, RZ ;  /* 0x0000004009047824 */ /* 0x000fe200078e00ff */
[----:B------:R-:W-:Y:S01]  /*0950*/  LOP3.LUT R225, R225, 0xfffffe00, RZ, 0xc0, !PT ;  /* 0xfffffe00e1e17812 */ /* 0x000fe200078ec0ff */
[----:B------:R-:W-:Y:S01]  /*0960*/  IMAD.IADD R6, R3, 0x1, -R6 ;  /* 0x0000000103067824 */ /* 0x000fe200078e0a06 */
[----:B------:R-:W-:Y:S01]  /*0970*/  LOP3.LUT P4, RZ, R7, 0x4, RZ, 0xc0, !PT ;  /* 0x0000000407ff7812 */ /* 0x000fe2000788c0ff */
[----:B------:R-:W-:Y:S01]  /*0980*/  IMAD.SHL.U32 R5, R9, 0x4, RZ ;  /* 0x0000000409057824 */ /* 0x000fe200078e00ff */
[----:B------:R-:W-:Y:S01]  /*0990*/  LOP3.LUT P3, RZ, R7, 0x2, RZ, 0xc0, !PT ;  /* 0x0000000207ff7812 */ /* 0x000fe2000786c0ff */
[C---:B------:R-:W-:Y:S01]  /*09a0*/  IMAD.IADD R233, R3.reuse, 0x1, -R2 ;  /* 0x0000000103e97824 */ /* 0x040fe200078e0a02 */
[----:B------:R-:W-:Y:S01]  /*09b0*/  LOP3.LUT R2, R4, 0x1c0, RZ, 0xc0, !PT ;  /* 0x000001c004027812 */ /* 0x000fe200078ec0ff */
[----:B------:R-:W-:Y:S01]  /*09c0*/  IMAD.SHL.U32 R3, R3, 0x8, RZ ;  /* 0x0000000803037824 */ /* 0x000fe200078e00ff */
[----:B------:R-:W-:Y:S01]  /*09d0*/  LOP3.LUT R9, R13, 0x18, R5, 0x78, !PT ;  /* 0x000000180d097812 */ /* 0x000fe200078e7805 */
[----:B------:R-:W-:Y:S01]  /*09e0*/  IMAD R233, R233, 0x200, R10 ;  /* 0x00000200e9e97824 */ /* 0x000fe200078e020a */
[----:B------:R-:W-:-:S02]  /*09f0*/  LOP3.LUT R4, R226, 0x8, R16, 0xf8, !PT ;  /* 0x00000008e2047812 */ /* 0x000fc400078ef810 */
[----:B------:R-:W-:Y:S02]  /*0a00*/  LOP3.LUT R5, R3, 0x38, RZ, 0xc0, !PT ;  /* 0x0000003803057812 */ /* 0x000fe400078ec0ff */
[----:B------:R-:W-:Y:S02]  /*0a10*/  SHF.R.U32.HI R3, RZ, 0x3, R2 ;  /* 0x00000003ff037819 */ /* 0x000fe40000011602 */
[----:B------:R-:W-:Y:S02]  /*0a20*/  SHF.R.U32.HI R226, RZ, 0x3, R226 ;  /* 0x00000003ffe27819 */ /* 0x000fe400000116e2 */
[----:B------:R-:W-:Y:S01]  /*0a30*/  LOP3.LUT R8, R3, R2, R5, 0x1e, !PT ;  /* 0x0000000203087212 */ /* 0x000fe200078e1e05 */
[----:B------:R-:W-:Y:S01]  /*0a40*/  IMAD.SHL.U32 R2, R7, 0x40, RZ ;  /* 0x0000004007027824 */ /* 0x000fe200078e00ff */
[----:B------:R-:W-:Y:S01]  /*0a50*/  LOP3.LUT R226, R4, 0x38, R226, 0x78, !PT ;  /* 0x0000003804e27812 */ /* 0x000fe200078e78e2 */
[----:B------:R-:W-:Y:S01]  /*0a60*/  IMAD.SHL.U32 R4, R14, 0x2, RZ ;  /* 0x000000020e047824 */ /* 0x000fe200078e00ff */
[----:B------:R-:W-:-:S02]  /*0a70*/  LEA R233, R233, 0x14000, 0x1 ;  /* 0x00014000e9e97811 */ /* 0x000fc400078e08ff */
[----:B------:R-:W-:Y:S01]  /*0a80*/  LOP3.LUT R2, R2, 0x1c0, RZ, 0xc0, !PT ;  /* 0x000001c002027812 */ /* 0x000fe200078ec0ff */
[----:B------:R-:W-:Y:S01]  /*0a90*/  IMAD R3, R6, 0x200, R4 ;  /* 0x0000020006037824 */ /* 0x000fe200078e0204 */
[----:B------:R-:W-:Y:S01]  /*0aa0*/  SEL R227, R227, 0xffffffc0, !P4 ;  /* 0xffffffc0e3e37807 */ /* 0x000fe20006000000 */
[----:B------:R-:W-:Y:S01]  /*0ab0*/  IMAD.IADD R8, R4, 0x1, R8 ;  /* 0x0000000104087824 */ /* 0x000fe200078e0208 */
[----:B------:R-:W-:Y:S01]  /*0ac0*/  IADD3 R234, R233, 0x20, RZ ;  /* 0x00000020e9ea7810 */ /* 0x000fe20007ffe0ff */
[----:B------:R-:W-:Y:S01]  /*0ad0*/  IMAD.IADD R9, R3, 0x1, R9 ;  /* 0x0000000103097824 */ /* 0x000fe200078e0209 */
[----:B------:R-:W-:Y:S01]  /*0ae0*/  SHF.R.U32.HI R3, RZ, 0x3, R2 ;  /* 0x00000003ff037819 */ /* 0x000fe20000011602 */
[----:B------:R-:W-:Y:S01]  /*0af0*/  IMAD R4, R11, 0x1000, R225 ;  /* 0x000010000b047824 */ /* 0x000fe200078e02e1 */
[----:B------:R-:W-:Y:S01]  /*0b00*/  @P6 IADD3 R234, R233, -0x20, RZ ;  /* 0xffffffe0e9ea6810 */ /* 0x000fe20007ffe0ff */
[----:B------:R-:W-:Y:S01]  /*0b10*/  IMAD.SHL.U32 R249, R9, 0x2, RZ ;  /* 0x0000000209f97824 */ /* 0x000fe200078e00ff */
[----:B------:R-:W-:-:S02]  /*0b20*/  LOP3.LUT R7, R3, R2, R12, 0x1e, !PT ;  /* 0x0000000203077212 */ /* 0x000fc400078e1e0c */
[----:B------:R-:W-:Y:S01]  /*0b30*/  LOP3.LUT R5, R3, R2, R5, 0x1e, !PT ;  /* 0x0000000203057212 */ /* 0x000fe200078e1e05 */
[----:B------:R-:W-:Y:S01]  /*0b40*/  IMAD.IADD R252, R249, 0x1, R251 ;  /* 0x00000001f9fc7824 */ /* 0x000fe200078e02fb */
[----:B------:R-:W-:Y:S02]  /*0b50*/  LOP3.LUT R3, R3, R15, R2, 0x1e, !PT ;  /* 0x0000000f03037212 */ /* 0x000fe400078e1e02 */
[----:B------:R-:W-:Y:S01]  /*0b60*/  SHF.R.S32.HI R2, RZ, 0x2, R17 ;  /* 0x00000002ff027819 */ /* 0x000fe20000011411 */
[----:B------:R-:W-:Y:S01]  /*0b70*/  IMAD.IADD R4, R4, 0x1, R5 ;  /* 0x0000000104047824 */ /* 0x000fe200078e0205 */
[C---:B------:R-:W-:Y:S02]  /*0b80*/  IADD3 R250, R249.reuse, 0x10, RZ ;  /* 0x00000010f9fa7810 */ /* 0x040fe40007ffe0ff */
[----:B------:R-:W-:Y:S01]  /*0b90*/  @P2 IADD3 R250, R249, -0x10, RZ ;  /* 0xfffffff0f9fa2810 */ /* 0x000fe20007ffe0ff */
[----:B------:R-:W-:Y:S01]  /*0ba0*/  IMAD R5, R6, 0x10, R2 ;  /* 0x0000001006057824 */ /* 0x000fe200078e0202 */
[----:B------:R-:W-:Y:S01]  /*0bb0*/  IADD3 R235, R234, 0x800, RZ ;  /* 0x00000800eaeb7810 */ /* 0x000fe20007ffe0ff */
[----:B------:R-:W-:Y:S01]  /*0bc0*/  IMAD R2, R6, 0x400, R225 ;  /* 0x0000040006027824 */ /* 0x000fe200078e02e1 */
[----:B------:R-:W-:Y:S01]  /*0bd0*/  LOP3.LUT R225, R3, R225, RZ, 0xfc, !PT ;  /* 0x000000e103e17212 */ /* 0x000fe200078efcff */
[----:B------:R-:W-:Y:S01]  /*0be0*/  IMAD.MOV.U32 R3, RZ, RZ, 0x20 ;  /* 0x00000020ff037424 */ /* 0x000fe200078e00ff */
[----:B------:R-:W-:Y:S01]  /*0bf0*/  STL [R1+0x10], R5 ;  /* 0x0000100501007387 */ /* 0x000fe20000100800 */
[----:B------:R-:W-:Y:S01]  /*0c00*/  IMAD.IADD R2, R2, 0x1, R7 ;  /* 0x0000000102027824 */ /* 0x000fe200078e0207 */
[----:B------:R-:W-:Y:S01]  /*0c10*/  LEA R225, R225, 0x10000, 0x1 ;  /* 0x00010000e1e17811 */ /* 0x000fe200078e08ff */
[----:B------:R-:W-:Y:S01]  /*0c20*/  IMAD.IADD R251, R251, 0x1, R250 ;  /* 0x00000001fbfb7824 */ /* 0x000fe200078e02fa */
[C---:B------:R-:W-:Y:S01]  /*0c30*/  SEL R0, R3.reuse, 0xffffffe0, !P5 ;  /* 0xffffffe003007807 */ /* 0x040fe20006800000 */
[----:B------:R-:W-:Y:S01]  /*0c40*/  IMAD.SHL.U32 R2, R2, 0x2, RZ ;  /* 0x0000000202027824 */ /* 0x000fe200078e00ff */
[----:B------:R-:W-:-:S02]  /*0c50*/  SEL R224, R3, 0xffffffe0, !P0 ;  /* 0xffffffe003e07807 */ /* 0x000fc40004000000 */
[----:B------:R-:W-:Y:S01]  /*0c60*/  SEL R3, R3, 0xffffffe0, !P3 ;  /* 0xffffffe003037807 */ /* 0x000fe20005800000 */
[----:B------:R-:W-:Y:S02]  /*0c70*/  IMAD.IADD R236, R0, 0x1, R236 ;  /* 0x0000000100ec7824 */ /* 0x000fe400078e02ec */
[----:B------:R-:W-:Y:S01]  /*0c80*/  IMAD.IADD R230, R229, 0x1, R0 ;  /* 0x00000001e5e67824 */ /* 0x000fe200078e0200 */
[----:B------:R-:W-:Y:S01]  /*0c90*/  LEA R0, R8, 0x10000, 0x1 ;  /* 0x0001000008007811 */ /* 0x000fe200078e08ff */
[----:B------:R-:W-:Y:S02]  /*0ca0*/  IMAD.IADD R3, R2, 0x1, R3 ;  /* 0x0000000102037824 */ /* 0x000fe400078e0203 */
[----:B------:R-:W-:Y:S02]  /*0cb0*/  IMAD R224, R226, 0x2, R224 ;  /* 0x00000002e2e07824 */ /* 0x000fe400078e02e0 */
[----:B------:R1:W-:Y:S01]  /*0cc0*/  STL [R1], R0 ;  /* 0x0000000001007387 */ /* 0x0003e20000100800 */
[----:B------:R-:W-:-:S02]  /*0cd0*/  IMAD.IADD R228, R2, 0x1, R227 ;  /* 0x0000000102e47824 */ /* 0x000fc400078e02e3 */
[----:B------:R-:W-:Y:S02]  /*0ce0*/  IMAD.IADD R232, R232, 0x1, R230 ;  /* 0x00000001e8e87824 */ /* 0x000fe400078e02e6 */
[----:B------:R-:W-:Y:S02]  /*0cf0*/  IMAD.SHL.U32 R226, R226, 0x2, RZ ;  /* 0x00000002e2e27824 */ /* 0x000fe400078e00ff */
[----:B------:R-:W-:Y:S02]  /*0d00*/  IMAD.IADD R227, R3, 0x1, R227 ;  /* 0x0000000103e37824 */ /* 0x000fe400078e02e3 */
[----:B-1--4-:R-:W-:Y:S02]  /*0d10*/  IMAD.SHL.U32 R0, R4, 0x2, RZ ;  /* 0x0000000204007824 */ /* 0x012fe400078e00ff */
.L_x_37:
[----:B------:R-:W-:Y:S02]  /*0d20*/  ULDC.64 UR6, c[0x0][0x240] ;  /* 0x0000900000067ab9 */ /* 0x000fe40000000a00 */
[----:B------:R-:W-:Y:S02]  /*0d30*/  UISETP.NE.U32.AND UP6, UPT, URZ, UR6, UPT ;  /* 0x000000063f00728c */ /* 0x000fe4000bfc5070 */
[----:B------:R-:W-:-:S02]  /*0d40*/  USHF.L.U32 UR13, UR33, 0x2, URZ ;  /* 0x00000002210d7899 */ /* 0x000fc4000800063f */
[----:B------:R-:W-:Y:S02]  /*0d50*/  USHF.R.S32.HI UR38, URZ, 0x1f, UR33 ;  /* 0x0000001f3f267899 */ /* 0x000fe40008011421 */
[----:B------:R-:W-:Y:S02]  /*0d60*/  UISETP.NE.AND.EX UP6, UPT, URZ, UR7, UPT, UP6 ;  /* 0x000000073f00728c */ /* 0x000fe4000bfc5360 */
[----:B------:R-:W-:Y:S02]  /*0d70*/  USHF.L.U64.HI UR12, UR33, 0x2, UR38 ;  /* 0x00000002210c7899 */ /* 0x000fe40008010226 */
[----:B------:R-:W-:Y:S02]  /*0d80*/  UIADD3 UR6, UP0, UR13, UR6, URZ ;  /* 0x000000060d067290 */ /* 0x000fe4000ff1e03f */
[----:B------:R-:W-:Y:S01]  /*0d90*/  PLOP3.LUT P0, PT, PT, PT, UP6, 0x80, 0x0 ;  /* 0x000000000000781c */ /* 0x000fe20003f0f068 */
[----:B------:R-:W-:Y:S02]  /*0da0*/  ULDC.64 UR10, c[0x0][0x250] ;  /* 0x00009400000a7ab9 */ /* 0x000fe40000000a00 */
[----:B------:R-:W-:Y:S01]  /*0db0*/  UIADD3.X UR7, UR12, UR7, URZ, UP0, !UPT ;  /* 0x000000070c077290 */ /* 0x000fe200087fe43f */
[----:B-12---:R-:W-:Y:S01]  /*0dc0*/  IMAD.U32 R4, RZ, RZ, UR6 ;  /* 0x00000006ff047e24 */ /* 0x006fe2000f8e00ff */
[----:B------:R-:W-:-:S02]  /*0dd0*/  UISETP.NE.U32.AND UP4, UPT, URZ, UR10, UPT ;  /* 0x0000000a3f00728c */ /* 0x000fc4000bf85070 */
[----:B------:R-:W-:Y:S02]  /*0de0*/  ULDC.U8 UR14, c[0x0][0x312] ;  /* 0x0000c480000e7ab9 */ /* 0x000fe40000000000 */
[----:B------:R-:W-:Y:S01]  /*0df0*/  IMAD.U32 R5, RZ, RZ, UR7 ;  /* 0x00000007ff057e24 */ /* 0x000fe2000f8e00ff */
[----:B------:R-:W-:Y:S02]  /*0e00*/  UISETP.NE.AND.EX UP4, UPT, URZ, UR11, UPT, UP4 ;  /* 0x0000000b3f00728c */ /* 0x000fe4000bf85340 */
[----:B------:R-:W-:Y:S02]  /*0e10*/  ULDC.64 UR8, c[0x0][0x248] ;  /* 0x0000920000087ab9 */ /* 0x000fe40000000a00 */
[----:B------:R1:W2:Y:S01]  /*0e20*/  @P0 LDG.E R9, [R4.64] ;  /* 0x0000000404090981 */ /* 0x0002a2000c1e1900 */
[----:B------:R-:W-:Y:S02]  /*0e30*/  UISETP.NE.AND UP5, UPT, UR14, URZ, UPT ;  /* 0x0000003f0e00728c */ /* 0x000fe4000bfa5270 */
[----:B------:R-:W-:Y:S01]  /*0e40*/  UISETP.EQ.U32.AND UP1, UPT, URZ, UR8, UPT ;  /* 0x000000083f00728c */ /* 0x000fe2000bf22070 */
[----:B---3--:R1:W3:Y:S03]  /*0e50*/  @P0 LDG.E R8, [R4.64+0x4] ;  /* 0x0000040404080981 */ /* 0x0082e6000c1e1900 */
[----:B------:R-:W-:-:S02]  /*0e60*/  @UP4 UIADD3 UR6, UP0, UR13, UR10, URZ ;  /* 0x0000000a0d064290 */ /* 0x000fc4000ff1e03f */
[----:B------:R-:W-:Y:S02]  /*0e70*/  UISETP.EQ.OR.EX UP1, UPT, URZ, UR9, !UP5, UP1 ;  /* 0x000000093f00728c */ /* 0x000fe4000ef22710 */
[----:B------:R-:W-:Y:S01]  /*0e80*/  @UP4 UIADD3.X UR7, UR12, UR11, URZ, UP0, !UPT ;  /* 0x0000000b0c074290 */ /* 0x000fe200087fe43f */
[----:B------:R-:W-:Y:S01]  /*0e90*/  PLOP3.LUT P1, PT, PT, PT, UP4, 0x80, 0x0 ;  /* 0x000000000000781c */ /* 0x000fe20003f2f048 */
[----:B------:R-:W-:Y:S02]  /*0ea0*/  UIADD3 UR8, UP0, UR13, UR8, URZ ;  /* 0x000000080d087290 */ /* 0x000fe4000ff1e03f */
[----:B------:R-:W-:Y:S02]  /*0eb0*/  PLOP3.LUT P2, PT, PT, PT, UP1, 0x80, 0x0 ;  /* 0x000000000000781c */ /* 0x000fe40003f4f018 */
[----:B------:R-:W-:Y:S01]  /*0ec0*/  UIADD3.X UR9, UR12, UR9, URZ, UP0, !UPT ;  /* 0x000000090c097290 */ /* 0x000fe200087fe43f */
[----:B------:R-:W-:Y:S01]  /*0ed0*/  MOV R6, UR6 ;  /* 0x0000000600067c02 */ /* 0x000fe20008000f00 */
[----:B------:R-:W-:-:S06]  /*0ee0*/  IMAD.U32 R7, RZ, RZ, UR7 ;  /* 0x00000007ff077e24 */ /* 0x000fcc000f8e00ff */
[----:B----45:R4:W5:Y:S01]  /*0ef0*/  @P1 LDG.E R6, [R6.64] ;  /* 0x0000000406061981 */ /* 0x030962000c1e1900 */
[----:B-1----:R-:W-:Y:S01]  /*0f00*/  IMAD.U32 R4, RZ, RZ, UR8 ;  /* 0x00000008ff047e24 */ /* 0x002fe2000f8e00ff */
[----:B------:R-:W-:-:S05]  /*0f10*/  MOV R5, UR9 ;  /* 0x0000000900057c02 */ /* 0x000fca0008000f00 */
[----:B----4-:R-:W4:Y:S01]  /*0f20*/  @!P2 LDG.E R7, [R4.64] ;  /* 0x000000040407a981 */ /* 0x010f22000c1e1900 */
[----:B------:R-:W-:Y:S02]  /*0f30*/  UMOV UR16, 0xffffffff ;  /* 0xffffffff00107882 */ /* 0x000fe40000000000 */
[----:B------:R-:W-:Y:S02]  /*0f40*/  UMOV UR17, URZ ;  /* 0x0000003f00117c82 */ /* 0x000fe40008000000 */
[----:B------:R-:W-:Y:S02]  /*0f50*/  UMOV UR24, 0xffffffff ;  /* 0xffffffff00187882 */ /* 0x000fe40000000000 */
[----:B------:R-:W-:Y:S01]  /*0f60*/  ULDC UR8, c[0x0][0x218] ;  /* 0x0000860000087ab9 */ /* 0x000fe20000000800 */
[----:B--2---:R-:W1:Y:S08]  /*0f70*/  @P0 R2UR UR16, R9 ;  /* 0x00000000091003c2 */ /* 0x004e7000000e0000 */
[----:B---3--:R-:W1:Y:S01]  /*0f80*/  @P0 R2UR UR6, R8 ;  /* 0x00000000080603c2 */ /* 0x008e6200000e0000 */
[----:B------:R-:W-:-:S04]  /*0f90*/  ISETP.NE.U32.AND P0, PT, RZ, c[0x0][0x248], PT ;  /* 0x00009200ff007a0c */ /* 0x000fc80003f05070 */
[----:B------:R-:W-:-:S03]  /*0fa0*/  ISETP.NE.AND.EX P0, PT, RZ, c[0x0][0x24c], PT, P0 ;  /* 0x00009300ff007a0c */ /* 0x000fc60003f05300 */
[----:B-----5:R2:W3:Y:S01]  /*0fb0*/  @P1 R2UR UR17, R6 ;  /* 0x00000000061113c2 */ /* 0x0204e200000e0000 */
[----:B-1----:R-:W-:-:S07]  /*0fc0*/  @UP6 UIADD3 UR28, UR6, -UR16, URZ ;  /* 0x80000010061c6290 */ /* 0x002fce000fffe03f */
[----:B------:R-:W-:Y:S01]  /*0fd0*/  @!UP6 ULDC UR28, c[0x0][0x214] ;  /* 0x00008500001ceab9 */ /* 0x000fe20000000800 */
[----:B----4-:R2:W1:Y:S01]  /*0fe0*/  @!P2 R2UR UR24, R7 ;  /* 0x000000000718a3c2 */ /* 0x01046200000e0000 */
[----:B------:R-:W-:Y:S05]  /*0ff0*/  @!P0 BRA `(.L_x_5) ;  /* 0x0000007000008947 */ /* 0x000fea0003800000 */
[----:B---3--:R-:W-:-:S13]  /*1000*/  PLOP3.LUT P0, PT, PT, PT, UP5, 0x80, 0x0 ;  /* 0x000000000000781c */ /* 0x008fda0003f0f058 */
[----:B--2---:R-:W2:Y:S04]  /*1010*/  @P0 LDG.E R6, [R4.64+0x4] ;  /* 0x0000040404060981 */ /* 0x004ea8000c1e1900 */
[----:B------:R-:W3:Y:S01]  /*1020*/  @!P0 LDG.E R4, [R4.64] ;  /* 0x0000000404048981 */ /* 0x000ee2000c1e1900 */
[----:B--2---:R-:W2:Y:S02]  /*1030*/  @P0 R2UR UR6, R6 ;  /* 0x00000000060603c2 */ /* 0x004ea400000e0000 */
[----:B-12---:R-:W-:-:S11]  /*1040*/  @UP5 UIADD3 UR8, UR6, -UR24, URZ ;  /* 0x8000001806085290 */ /* 0x006fd6000fffe03f */
[----:B---3--:R1:W2:Y:S01]  /*1050*/  @!P0 R2UR UR8, R4 ;  /* 0x00000000040883c2 */ /* 0x0082a200000e0000 */
[----:B------:R-:W-:-:S07]  /*1060*/  DEPBAR.LE SB1, 0x0, {2} ;  /* 0x000090040000791a */ /* 0x000fce0000000000 */
.L_x_5:
[----:B---3--:R-:W-:Y:S02]  /*1070*/  ULDC.64 UR6, c[0x0][0x258] ;  /* 0x0000960000067ab9 */ /* 0x008fe40000000a00 */
[----:B------:R-:W-:-:S04]  /*1080*/  UISETP.NE.U32.AND UP1, UPT, URZ, UR6, UPT ;  /* 0x000000063f00728c */ /* 0x000fc8000bf25070 */
[----:B------:R-:W-:-:S06]  /*1090*/  UISETP.NE.AND.EX UP1, UPT, URZ, UR7, UPT, UP1 ;  /* 0x000000073f00728c */ /* 0x000fcc000bf25310 */
[----:B------:R-:W-:-:S05]  /*10a0*/  PLOP3.LUT P0, PT, PT, PT, UP1, 0x80, 0x0 ;  /* 0x000000000000781c */ /* 0x000fca0003f0f018 */
[----:B------:R-:W-:-:S04]  /*10b0*/  @UP1 UIADD3 UR6, UP0, UR13, UR6, URZ ;  /* 0x000000060d061290 */ /* 0x000fc8000ff1e03f */
[----:B------:R-:W-:Y:S02]  /*10c0*/  @UP1 UIADD3.X UR7, UR12, UR7, URZ, UP0, !UPT ;  /* 0x000000070c071290 */ /* 0x000fe400087fe43f */
[----:B------:R-:W-:-:S04]  /*10d0*/  IMAD.U32 R4, RZ, RZ, UR6 ;  /* 0x00000006ff047e24 */ /* 0x000fc8000f8e00ff */
[----:B------:R-:W-:Y:S01]  /*10e0*/  IMAD.U32 R5, RZ, RZ, UR7 ;  /* 0x00000007ff057e24 */ /* 0x000fe2000f8e00ff */
[----:B------:R-:W-:-:S04]  /*10f0*/  ULDC.64 UR6, c[0x0][0x268] ;  /* 0x00009a0000067ab9 */ /* 0x000fc80000000a00 */
[----:B------:R-:W3:Y:S01]  /*1100*/  @P0 LDG.E R4, [R4.64] ;  /* 0x0000000404040981 */ /* 0x000ee2000c1e1900 */
[----:B------:R-:W-:Y:S02]  /*1110*/  @!UP1 UISETP.NE.U32.AND UP0, UPT, URZ, UR6, UPT ;  /* 0x000000063f00928c */ /* 0x000fe4000bf05070 */
[----:B------:R-:W-:Y:S02]  /*1120*/  ULDC UR9, c[0x0][0x21c] ;  /* 0x0000870000097ab9 */ /* 0x000fe40000000800 */
[----:B------:R-:W-:Y:S02]  /*1130*/  @!UP1 UISETP.NE.AND.EX UP0, UPT, URZ, UR7, UPT, UP0 ;  /* 0x000000073f00928c */ /* 0x000fe4000bf05300 */
[----:B------:R-:W-:Y:S02]  /*1140*/  USHF.L.U32 UR23, UR18, 0x5, URZ ;  /* 0x0000000512177899 */ /* 0x000fe4000800063f */
[----:B------:R-:W-:Y:S01]  /*1150*/  @!UP1 USEL UR6, URZ, UR9, !UP0 ;  /* 0x000000093f069287 */ /* 0x000fe2000c000000 */
[----:B---3--:R-:W3:Y:S02]  /*1160*/  @P0 R2UR UR13, R4 ;  /* 0x00000000040d03c2 */ /* 0x008ee400000e0000 */
[----:B---3--:R-:W-:-:S02]  /*1170*/  @UP1 UIADD3 UR13, UR13, -UR17, URZ ;  /* 0x800000110d0d1290 */ /* 0x008fc4000fffe03f */
[----:B------:R-:W-:-:S04]  /*1180*/  @!UP1 UIADD3 UR13, UR6, UR8, -UR17 ;  /* 0x00000008060d9290 */ /* 0x000fc8000fffe811 */
[----:B------:R-:W-:-:S06]  /*1190*/  UISETP.GT.AND UP0, UPT, UR13, UR23, UPT ;  /* 0x000000170d00728c */ /* 0x000fcc000bf04270 */
[----:B------:R-:W-:-:S13]  /*11a0*/  PLOP3.LUT P0, PT, PT, PT, UP0, 0x80, 0x0 ;  /* 0x000000000000781c */ /* 0x000fda0003f0f008 */
[----:B------:R-:W-:Y:S05]  /*11b0*/  @!P0 BRA `(.L_x_6) ;  /* 0x000065a000008947 */ /* 0x000fea0003800000 */
[----:B-1----:R-:W-:Y:S02]  /*11c0*/  UISETP.NE.AND UP0, UPT, UR24, -0x1, UPT ;  /* 0xffffffff1800788c */ /* 0x002fe4000bf05270 */
[----:B------:R-:W-:Y:S02]  /*11d0*/  ULDC.64 UR6, c[0x0][0x190] ;  /* 0x0000640000067ab9 */ /* 0x000fe40000000a00 */
[----:B------:R-:W-:Y:S02]  /*11e0*/  UIMAD.WIDE.U32 UR8, UR16, UR6, URZ ;  /* 0x00000006100872a5 */ /* 0x000fe4000f8e003f */
[----:B------:R-:W-:Y:S01]  /*11f0*/  UIADD3 UR6, UR28, 0x3f, URZ ;  /* 0x0000003f1c067890 */ /* 0x000fe2000fffe03f */
[----:B------:R-:W-:Y:S01]  /*1200*/  PLOP3.LUT P0, PT, PT, PT, UP0, 0x80, 0x0 ;  /* 0x000000000000781c */ /* 0x000fe20003f0f008 */
[----:B------:R-:W-:Y:S02]  /*1210*/  UIMAD UR22, UR16, UR7, URZ ;  /* 0x00000007101672a4 */ /* 0x000fe4000f8e023f */
[----:B------:R-:W-:-:S02]  /*1220*/  USHF.R.S32.HI UR7, URZ, 0x1f, UR6 ;  /* 0x0000001f3f077899 */ /* 0x000fc40008011406 */
[----:B------:R-:W-:Y:S02]  /*1230*/  @UP0 UIADD3 UR12, UR17, UR24, URZ ;  /* 0x00000018110c0290 */ /* 0x000fe4000fffe03f */
[----:B------:R-:W-:Y:S02]  /*1240*/  ULDC.64 UR20, c[0x0][0x198] ;  /* 0x0000660000147ab9 */ /* 0x000fe40000000a00 */
[----:B------:R-:W-:Y:S02]  /*1250*/  ULEA.HI UR35, UR7, UR6, URZ, 0x6 ;  /* 0x0000000607237291 */ /* 0x000fe4000f8f303f */
[----:B------:R-:W-:Y:S02]  /*1260*/  @UP0 UIMAD.WIDE.U32 UR6, UR12, UR20, URZ ;  /* 0x000000140c0602a5 */ /* 0x000fe4000f8e003f */
[----:B------:R-:W-:Y:S02]  /*1270*/  UISETP.NE.AND UP1, UPT, UR16, -0x1, UPT ;  /* 0xffffffff1000788c */ /* 0x000fe4000bf25270 */
[----:B------:R-:W-:-:S02]  /*1280*/  ULDC.64 UR14, c[0x0][0x178] ;  /* 0x00005e00000e7ab9 */ /* 0x000fc40000000a00 */
[----:B------:R-:W-:Y:S02]  /*1290*/  UIMAD UR19, UR38, UR14, URZ ;  /* 0x0000000e261372a4 */ /* 0x000fe4000f8e023f */
[----:B------:R-:W-:Y:S02]  /*12a0*/  @UP0 UIMAD UR32, UR12, UR21, UR7 ;  /* 0x000000150c2002a4 */ /* 0x000fe4000f8e0207 */
[----:B------:R-:W-:Y:S02]  /*12b0*/  ULOP3.LUT UR7, UR35, 0xffffffc0, URZ, 0xc0, !UPT ;  /* 0xffffffc023077892 */ /* 0x000fe4000f8ec03f */
[----:B------:R-:W-:Y:S02]  /*12c0*/  UIMAD.WIDE.U32 UR10, UR33, UR14, URZ ;  /* 0x0000000e210a72a5 */ /* 0x000fe4000f8e003f */
[----:B------:R-:W-:Y:S02]  /*12d0*/  UIMAD UR15, UR33, UR15, UR19 ;  /* 0x0000000f210f72a4 */ /* 0x000fe4000f8e0213 */
[----:B------:R-:W-:-:S02]  /*12e0*/  UIADD3 UR20, UR7, -0x40, URZ ;  /* 0xffffffc007147890 */ /* 0x000fc4000fffe03f */
[----:B------:R-:W-:Y:S02]  /*12f0*/  UIADD3 UR26, UR11, UR15, URZ ;  /* 0x0000000f0b1a7290 */ /* 0x000fe4000fffe03f */
[----:B------:R-:W-:Y:S02]  /*1300*/  USEL UR29, UR10, UR8, !UP1 ;  /* 0x000000080a1d7287 */ /* 0x000fe4000c800000 */
[----:B------:R-:W-:Y:S02]  /*1310*/  @UP1 UIADD3 UR26, UR9, UR22, URZ ;  /* 0x00000016091a1290 */ /* 0x000fe4000fffe03f */
[----:B------:R-:W-:Y:S02]  /*1320*/  USHF.R.S32.HI UR30, URZ, 0x1f, UR20 ;  /* 0x0000001f3f1e7899 */ /* 0x000fe40008011414 */
[----:B------:R-:W-:Y:S01]  /*1330*/  @UP0 UMOV UR31, UR6 ;  /* 0x00000006001f0c82 */ /* 0x000fe20008000000 */
[----:B------:R-:W-:Y:S05]  /*1340*/  @P0 BRA `(.L_x_7) ;  /* 0x000000c000000947 */ /* 0x000fea0003800000 */
[----:B------:R-:W-:Y:S02]  /*1350*/  USHF.R.S32.HI UR6, URZ, 0x1f, UR17 ;  /* 0x0000001f3f067899 */ /* 0x000fe40008011411 */
[----:B------:R-:W-:-:S02]  /*1360*/  ULDC.64 UR8, c[0x0][0x198] ;  /* 0x0000660000087ab9 */ /* 0x000fc40000000a00 */
[----:B------:R-:W-:Y:S02]  /*1370*/  UIMAD UR10, UR6, UR8, URZ ;  /* 0x00000008060a72a4 */ /* 0x000fe4000f8e023f */
[----:B------:R-:W-:Y:S02]  /*1380*/  UIMAD.WIDE.U32 UR6, UR17, UR8, URZ ;  /* 0x00000008110672a5 */ /* 0x000fe4000f8e003f */
[----:B------:R-:W-:-:S03]  /*1390*/  UIMAD UR9, UR17, UR9, UR10 ;  /* 0x00000009110972a4 */ /* 0x000fc6000f8e020a */
[----:B------:R-:W-:Y:S02]  /*13a0*/  ULDC.64 UR10, c[0x0][0x180] ;  /* 0x00006000000a7ab9 */ /* 0x000fe40000000a00 */
[----:B------:R-:W-:Y:S02]  /*13b0*/  UIADD3 UR7, UR7, UR9, URZ ;  /* 0x0000000907077290 */ /* 0x000fe4000fffe03f */
[----:B------:R-:W-:Y:S02]  /*13c0*/  UIMAD UR8, UR38, UR10, URZ ;  /* 0x0000000a260872a4 */ /* 0x000fe4000f8e023f */
[----:B------:R-:W-:Y:S02]  /*13d0*/  UIMAD.WIDE.U32 UR6, UR33, UR10, UR6 ;  /* 0x0000000a210672a5 */ /* 0x000fe4000f8e0006 */
[----:B------:R-:W-:-:S04]  /*13e0*/  UIMAD UR8, UR33, UR11, UR8 ;  /* 0x0000000b210872a4 */ /* 0x000fc8000f8e0208 */
[----:B------:R-:W-:Y:S02]  /*13f0*/  UIADD3 UR32, UR7, UR8, URZ ;  /* 0x0000000807207290 */ /* 0x000fe4000fffe03f */
[----:B------:R-:W-:Y:S02]  /*1400*/  UMOV UR31, UR6 ;  /* 0x00000006001f7c82 */ /* 0x000fe40008000000 */
.L_x_7:
[----:B------:R-:W-:Y:S02]  /*1410*/  @UP0 UIADD3 UR8, UR17, UR24, URZ ;  /* 0x0000001811080290 */ /* 0x000fe4000fffe03f */
[----:B------:R-:W-:Y:S02]  /*1420*/  ULDC.64 UR10, c[0x0][0x1a0] ;  /* 0x00006800000a7ab9 */ /* 0x000fe40000000a00 */
[----:B------:R-:W-:-:S04]  /*1430*/  @UP0 UIMAD.WIDE.U32 UR6, UR8, UR10, URZ ;  /* 0x0000000a080602a5 */ /* 0x000fc8000f8e003f */
[----:B------:R-:W-:-:S03]  /*1440*/  @UP0 UIMAD UR27, UR8, UR11, UR7 ;  /* 0x0000000b081b02a4 */ /* 0x000fc6000f8e0207 */
[----:B------:R-:W-:Y:S01]  /*1450*/  @UP0 UMOV UR25, UR6 ;  /* 0x0000000600190c82 */ /* 0x000fe20008000000 */
[----:B------:R-:W-:Y:S05]  /*1460*/  @P0 BRA `(.L_x_8) ;  /* 0x000000c000000947 */ /* 0x000fea0003800000 */
[----:B------:R-:W-:Y:S02]  /*1470*/  USHF.R.S32.HI UR6, URZ, 0x1f, UR17 ;  /* 0x0000001f3f067899 */ /* 0x000fe40008011411 */
[----:B------:R-:W-:Y:S02]  /*1480*/  ULDC.64 UR8, c[0x0][0x1a0] ;  /* 0x0000680000087ab9 */ /* 0x000fe40000000a00 */
        /* <DEDUP_REMOVED lines=10> */
.L_x_8:
[----:B------:R-:W-:Y:S01]  /*1530*/  IABS R8, c[0x0][0x1c8] ;  /* 0x0000720000087a13 */ /* 0x000fe20000000000 */
[----:B------:R-:W-:Y:S01]  /*1540*/  ULDC.64 UR8, c[0x0][0x370] ;  /* 0x0000dc0000087ab9 */ /* 0x000fe20000000a00 */
[----:B--2---:R-:W-:Y:S01]  /*1550*/  IABS R7, UR34 ;  /* 0x0000002200077c13 */ /* 0x004fe20008000000 */
[----:B------:R-:W-:Y:S01]  /*1560*/  @UP1 UIMAD.WIDE.U32 UR6, UR16, UR8, URZ ;  /* 0x00000008100612a5 */ /* 0x000fe2000f8e003f */
[----:B------:R-:W1:Y:S01]  /*1570*/  I2F.RP R4, R8 ;  /* 0x0000000800047306 */ /* 0x000e620000209400 */
[----:B------:R-:W-:Y:S01]  /*1580*/  ULDC UR10, c[0x0][0x224] ;  /* 0x00008900000a7ab9 */ /* 0x000fe20000000800 */
[----:B------:R-:W-:Y:S01]  /*1590*/  ISETP.LE.AND P1, PT, RZ, UR54, PT ;  /* 0x00000036ff007c0c */ /* 0x000fe2000bf23270 */
[----:B------:R-:W-:-:S03]  /*15a0*/  @UP1 UIMAD UR21, UR16, UR9, UR7 ;  /* 0x00000009101512a4 */ /* 0x000fc6000f8e0207 */
[----:B------:R-:W-:Y:S02]  /*15b0*/  @UP1 UMOV UR19, UR6 ;  /* 0x0000000600131c82 */ /* 0x000fe40008000000 */
[----:B------:R-:W-:Y:S02]  /*15c0*/  ULDC.64 UR6, c[0x0][0x368] ;  /* 0x0000da0000067ab9 */ /* 0x000fe40000000a00 */
[----:B------:R-:W-:-:S04]  /*15d0*/  @!UP1 UIMAD UR8, UR38, UR6, URZ ;  /* 0x00000006260892a4 */ /* 0x000fc8000f8e023f */
[----:B------:R-:W-:Y:S01]  /*15e0*/  @!UP1 UIMAD UR8, UR33, UR7, UR8 ;  /* 0x00000007210892a4 */ /* 0x000fe2000f8e0208 */
[----:B-1----:R-:W1:Y:S01]  /*15f0*/  MUFU.RCP R4, R4 ;  /* 0x0000000400047308 */ /* 0x002e620000001000 */
[----:B------:R-:W-:-:S04]  /*1600*/  @!UP1 UIMAD.WIDE.U32 UR6, UR33, UR6, URZ ;  /* 0x00000006210692a5 */ /* 0x000fc8000f8e003f */
[----:B------:R-:W-:Y:S02]  /*1610*/  @!UP1 UIADD3 UR21, UR7, UR8, URZ ;  /* 0x0000000807159290 */ /* 0x000fe4000fffe03f */
[----:B------:R-:W-:Y:S02]  /*1620*/  UIMAD UR8, UR37, UR16, URZ ;  /* 0x00000010250872a4 */ /* 0x000fe4000f8e023f */
[----:B------:R-:W-:Y:S02]  /*1630*/  @!UP1 UMOV UR19, UR6 ;  /* 0x0000000600139c82 */ /* 0x000fe40008000000 */
[----:B------:R-:W-:Y:S02]  /*1640*/  UIMAD UR6, UR38, UR10, UR50 ;  /* 0x0000000a260672a4 */ /* 0x000fe4000f8e0232 */
[----:B------:R-:W-:Y:S02]  /*1650*/  USHF.L.U32 UR10, UR33, 0x7, URZ ;  /* 0x00000007210a7899 */ /* 0x000fe4000800063f */
[----:B------:R-:W-:Y:S01]  /*1660*/  UIADD3 UR6, UR43, UR6, URZ ;  /* 0x000000062b067290 */ /* 0x000fe2000fffe03f */
[----:B-1----:R-:W-:-:S03]  /*1670*/  IADD3 R4, R4, 0xffffffe, RZ ;  /* 0x0ffffffe04047810 */ /* 0x002fc60007ffe0ff */
[----:B------:R-:W-:Y:S01]  /*1680*/  UIMAD UR6, UR36, UR6, UR49 ;  /* 0x00000006240672a4 */ /* 0x000fe2000f8e0231 */
[----:B------:R-:W1:Y:S03]  /*1690*/  F2I.FTZ.U32.TRUNC.NTZ R5, R4 ;  /* 0x0000000400057305 */ /* 0x000e66000021f000 */
[----:B------:R-:W-:Y:S02]  /*16a0*/  UIADD3 UR15, UR41, UR6, URZ ;  /* 0x00000006290f7290 */ /* 0x000fe4000fffe03f */
[----:B------:R-:W-:-:S04]  /*16b0*/  UIMAD.WIDE.U32 UR6, UR36, UR16, URZ ;  /* 0x00000010240672a5 */ /* 0x000fc8000f8e003f */
[----:B------:R-:W-:Y:S02]  /*16c0*/  @UP1 UIADD3 UR15, UR7, UR8, URZ ;  /* 0x00000008070f1290 */ /* 0x000fe4000fffe03f */
[----:B------:R-:W-:Y:S02]  /*16d0*/  USEL UR22, UR40, UR6, !UP1 ;  /* 0x0000000628167287 */ /* 0x000fe4000c800000 */
[----:B------:R-:W-:Y:S02]  /*16e0*/  ULDC.64 UR8, c[0x0][0x3d8] ;  /* 0x0000f60000087ab9 */ /* 0x000fe40000000a00 */
[----:B------:R-:W-:Y:S01]  /*16f0*/  UIMAD.WIDE.U32 UR6, UR60, UR8, URZ ;  /* 0x000000083c0672a5 */ /* 0x000fe2000f8e003f */
[----:B-1----:R-:W-:-:S03]  /*1700*/  IMAD.MOV R4, RZ, RZ, -R5 ;  /* 0x000000ffff047224 */ /* 0x002fc600078e0a05 */
[----:B------:R-:W-:Y:S01]  /*1710*/  USEL UR12, UR6, URZ, UP3 ;  /* 0x0000003f060c7287 */ /* 0x000fe20009800000 */
[----:B------:R-:W-:Y:S01]  /*1720*/  IMAD R6, R4, R8, RZ ;  /* 0x0000000804067224 */ /* 0x000fe200078e02ff */
[----:B------:R-:W-:Y:S01]  /*1730*/  USHF.L.U64.HI UR6, UR33, 0x7, UR38 ;  /* 0x0000000721067899 */ /* 0x000fe20008010226 */
[----:B------:R-:W-:Y:S01]  /*1740*/  IMAD.MOV.U32 R4, RZ, RZ, RZ ;  /* 0x000000ffff047224 */ /* 0x000fe200078e00ff */
[----:B------:R-:W-:Y:S02]  /*1750*/  UIMAD UR9, UR60, UR9, UR7 ;  /* 0x000000093c0972a4 */ /* 0x000fe4000f8e0207 */
[----:B------:R-:W-:Y:S01]  /*1760*/  USEL UR7, UR6, URZ, UP6 ;  /* 0x0000003f06077287 */ /* 0x000fe2000b000000 */
[----:B------:R-:W-:Y:S01]  /*1770*/  IMAD.HI.U32 R4, R5, R6, R4 ;  /* 0x0000000605047227 */ /* 0x000fe200078e0004 */
[----:B------:R-:W-:Y:S02]  /*1780*/  USEL UR6, UR10, URZ, UP6 ;  /* 0x0000003f0a067287 */ /* 0x000fe4000b000000 */
[----:B------:R-:W-:Y:S01]  /*1790*/  USEL UR11, UR9, URZ, UP3 ;  /* 0x0000003f090b7287 */ /* 0x000fe20009800000 */
[----:B------:R-:W-:Y:S01]  /*17a0*/  IMAD.MOV.U32 R5, RZ, RZ, R7 ;  /* 0x000000ffff057224 */ /* 0x000fe200078e0007 */
[----:B------:R-:W-:-:S02]  /*17b0*/  UIADD3 UR6, UP0, UR20, UR6, URZ ;  /* 0x0000000614067290 */ /* 0x000fc4000ff1e03f */
[----:B------:R-:W-:Y:S01]  /*17c0*/  ULDC UR10, c[0x0][0x234] ;  /* 0x00008d00000a7ab9 */ /* 0x000fe20000000800 */
[----:B------:R-:W-:Y:S01]  /*17d0*/  IMAD.HI.U32 R4, R4, R5, RZ ;  /* 0x0000000504047227 */ /* 0x000fe200078e00ff */
[----:B------:R-:W-:Y:S02]  /*17e0*/  UIADD3.X UR8, UR30, UR7, URZ, UP0, !UPT ;  /* 0x000000071e087290 */ /* 0x000fe400087fe43f */
[----:B------:R-:W-:Y:S01]  /*17f0*/  UIMAD UR7, UR37, UR6, URZ ;  /* 0x00000006250772a4 */ /* 0x000fe2000f8e023f */
[----:B------:R-:W-:-:S03]  /*1800*/  IMAD.MOV R6, RZ, RZ, -R4 ;  /* 0x000000ffff067224 */ /* 0x000fc600078e0a04 */
[----:B------:R-:W-:Y:S01]  /*1810*/  UIMAD UR8, UR36, UR8, UR7 ;  /* 0x00000008240872a4 */ /* 0x000fe2000f8e0207 */
[----:B------:R-:W-:Y:S01]  /*1820*/  IMAD R5, R8, R6, R5 ;  /* 0x0000000608057224 */ /* 0x000fe200078e0205 */
[----:B------:R-:W-:-:S04]  /*1830*/  @UP2 USEL UR7, UR52, UR16, !UP1 ;  /* 0x0000001034072287 */ /* 0x000fc8000c800000 */
[----:B------:R-:W-:Y:S01]  /*1840*/  ISETP.GT.U32.AND P0, PT, R8, R5, PT ;  /* 0x000000050800720c */ /* 0x000fe20003f04070 */
[----:B------:R-:W-:Y:S02]  /*1850*/  @UP2 UIMAD UR14, UR34, UR10, UR7 ;  /* 0x0000000a220e22a4 */ /* 0x000fe4000f8e0207 */
[----:B------:R-:W-:-:S04]  /*1860*/  UIMAD.WIDE.U32 UR6, UR36, UR6, URZ ;  /* 0x00000006240672a5 */ /* 0x000fc8000f8e003f */
[----:B------:R-:W-:Y:S02]  /*1870*/  UIADD3 UR9, UR7, UR8, URZ ;  /* 0x0000000807097290 */ /* 0x000fe4000fffe03f */
[----:B------:R-:W-:-:S04]  /*1880*/  @!UP2 UMOV UR14, UR47 ;  /* 0x0000002f000eac82 */ /* 0x000fc80008000000 */
[----:B------:R-:W-:Y:S01]  /*1890*/  @!P0 IMAD.IADD R5, R5, 0x1, -R8 ;  /* 0x0000000105058824 */ /* 0x000fe200078e0a08 */
[----:B------:R-:W-:Y:S02]  /*18a0*/  @!P0 IADD3 R4, R4, 0x1, RZ ;  /* 0x0000000104048810 */ /* 0x000fe40007ffe0ff */
[----:B------:R-:W-:Y:S02]  /*18b0*/  PLOP3.LUT P0, PT, PT, PT, UP2, 0x80, 0x0 ;  /* 0x000000000000781c */ /* 0x000fe40003f0f028 */
[----:B------:R-:W-:-:S13]  /*18c0*/  ISETP.GE.U32.AND P2, PT, R5, R8, PT ;  /* 0x000000080500720c */ /* 0x000fda0003f46070 */
[----:B------:R-:W-:Y:S02]  /*18d0*/  @P2 IADD3 R4, R4, 0x1, RZ ;  /* 0x0000000104042810 */ /* 0x000fe40007ffe0ff */
[----:B------:R-:W-:-:S03]  /*18e0*/  ISETP.NE.AND P2, PT, RZ, c[0x0][0x1c8], PT ;  /* 0x00007200ff007a0c */ /* 0x000fc60003f45270 */
[----:B------:R-:W-:-:S04]  /*18f0*/  IMAD.MOV.U32 R18, RZ, RZ, R4 ;  /* 0x000000ffff127224 */ /* 0x000fc800078e0004 */
[----:B------:R-:W-:-:S06]  /*1900*/  @!P1 IMAD.MOV R18, RZ, RZ, -R18 ;  /* 0x000000ffff129224 */ /* 0x000fcc00078e0a12 */
[----:B------:R-:W-:-:S04]  /*1910*/  @!P2 LOP3.LUT R18, RZ, c[0x0][0x1c8], RZ, 0x33, !PT ;  /* 0x00007200ff12aa12 */ /* 0x000fc800078e33ff */
[----:B------:R-:W-:Y:S01]  /*1920*/  SHF.R.S32.HI R26, RZ, 0x1f, R18 ;  /* 0x0000001fff1a7819 */ /* 0x000fe20000011412 */
[----:B------:R-:W-:Y:S05]  /*1930*/  @!P0 BRA `(.L_x_9) ;  /* 0x0000005000008947 */ /* 0x000fea0003800000 */
[----:B------:R-:W-:Y:S02]  /*1940*/  ULDC UR8, c[0x0][0x224] ;  /* 0x0000890000087ab9 */ /* 0x000fe40000000800 */
[----:B------:R-:W-:-:S04]  /*1950*/  @!UP1 UIMAD UR16, UR33, UR8, URZ ;  /* 0x00000008211092a4 */ /* 0x000fc8000f8e023f */
[----:B------:R-:W-:-:S04]  /*1960*/  ULEA UR8, UR33, UR16, 0x7 ;  /* 0x0000001021087291 */ /* 0x000fc8000f8e383f */
[----:B------:R-:W-:Y:S01]  /*1970*/  UIMAD UR10, UR53, UR34, UR8 ;  /* 0x00000022350a72a4 */ /* 0x000fe2000f8e0208 */
[----:B------:R-:W-:Y:S05]  /*1980*/  BRA `(.L_x_10) ;  /* 0x0000001000007947 */ /* 0x000fea0003800000 */
.L_x_9:
[----:B------:R-:W-:Y:S02]  /*1990*/  UMOV UR10, UR48 ;  /* 0x00000030000a7c82 */ /* 0x000fe40008000000 */
.L_x_10:
[----:B------:R-:W1:Y:S01]  /*19a0*/  S2R R30, SR_TID.X ;  /* 0x00000000001e7919 */ /* 0x000e620000002100 */
[--C-:B------:R-:W-:Y:S01]  /*19b0*/  SHF.R.S32.HI R29, RZ, 0x1f, R240.reuse ;  /* 0x0000001fff1d7819 */ /* 0x100fe200000114f0 */
[----:B------:R-:W-:Y:S01]  /*19c0*/  IMAD.U32 R6, RZ, RZ, UR20 ;  /* 0x00000014ff067e24 */ /* 0x000fe2000f8e00ff */
[----:B------:R-:W-:Y:S01]  /*19d0*/  UIADD3 UR6, UP5, UP4, UR6, UR39, UR45 ;  /* 0x0000002706067290 */ /* 0x000fe2000fcbe02d */
[----:B------:R-:W2:Y:S01]  /*19e0*/  S2R R31, SR_TID.X ;  /* 0x00000000001f7919 */ /* 0x000ea20000002100 */
[C---:B------:R-:W-:Y:S01]  /*19f0*/  IADD3 R33, R240.reuse, 0x40, RZ ;  /* 0x00000040f0217810 */ /* 0x040fe20007ffe0ff */
[----:B------:R-:W-:Y:S01]  /*1a00*/  IMAD.MOV.U32 R28, RZ, RZ, R240 ;  /* 0x000000ffff1c7224 */ /* 0x000fe200078e00f0 */
[----:B------:R-:W-:Y:S01]  /*1a10*/  UIADD3 UR12, UP1, UP0, UR12, UR6, UR22 ;  /* 0x000000060c0c7290 */ /* 0x000fe2000f83e016 */
[----:B------:R-:W3:Y:S01]  /*1a20*/  S2R R8, SR_TID.X ;  /* 0x0000000000087919 */ /* 0x000ee20000002100 */
[----:B------:R-:W-:Y:S01]  /*1a30*/  ISETP.GE.AND P1, PT, R33, c[0x0][0x220], PT ;  /* 0x0000880021007a0c */ /* 0x000fe20003f26270 */
[----:B------:R-:W-:Y:S01]  /*1a40*/  UIADD3.X UR6, UR9, UR46, UR51, UP5, UP4 ;  /* 0x0000002e09067290 */ /* 0x000fe2000afe8433 */
[C---:B------:R-:W-:Y:S01]  /*1a50*/  ISETP.GE.AND P5, PT, R240.reuse, c[0x0][0x220], PT ;  /* 0x00008800f0007a0c */ /* 0x040fe20003fa6270 */
[----:B------:R4:W-:Y:S01]  /*1a60*/  STL.64 [R1+0x8], R28 ;  /* 0x0000081c01007387 */ /* 0x0009e20000100a00 */
[----:B------:R-:W-:Y:S01]  /*1a70*/  SEL R9, RZ, 0xffffffff, P1 ;  /* 0xffffffffff097807 */ /* 0x000fe20000800000 */
[----:B------:R-:W-:Y:S01]  /*1a80*/  UIADD3.X UR11, UR11, UR6, UR15, UP1, UP0 ;  /* 0x000000060b0b7290 */ /* 0x000fe20008fe040f */
[----:B------:R-:W-:Y:S01]  /*1a90*/  SEL R12, RZ, 0x1, P5 ;  /* 0x00000001ff0c7807 */ /* 0x000fe20002800000 */
[----:B------:R-:W-:Y:S01]  /*1aa0*/  UISETP.GE.AND UP0, UPT, UR28, 0x1, UPT ;  /* 0x000000011c00788c */ /* 0x000fe2000bf06270 */
[----:B------:R-:W-:Y:S01]  /*1ab0*/  IADD3 R32, R240, 0xc0, RZ ;  /* 0x000000c0f0207810 */ /* 0x000fe20007ffe0ff */
[----:B------:R-:W-:Y:S01]  /*1ac0*/  ULDC.64 UR6, c[0x0][0x370] ;  /* 0x0000dc0000067ab9 */ /* 0x000fe20000000a00 */
[----:B------:R-:W-:Y:S01]  /*1ad0*/  BSSY B1, `(.L_x_6) ;  /* 0x00005c8000017945 */ /* 0x000fe20003800000 */
[----:B------:R-:W-:Y:S01]  /*1ae0*/  UIMAD UR6, UR30, UR6, URZ ;  /* 0x000000061e0672a4 */ /* 0x000fe2000f8e023f */
[----:B------:R-:W-:Y:S01]  /*1af0*/  ISETP.GE.AND P2, PT, R32, c[0x0][0x220], PT ;  /* 0x0000880020007a0c */ /* 0x000fe20003f46270 */
[----:B------:R-:W-:Y:S01]  /*1b00*/  UIADD3 UR14, UR20, UR14, URZ ;  /* 0x0000000e140e7290 */ /* 0x000fe2000fffe03f */
[----:B-1----:R-:W-:Y:S01]  /*1b10*/  SHF.R.S32.HI R30, RZ, 0x1f, R30 ;  /* 0x0000001fff1e7819 */ /* 0x002fe2000001141e */
[----:B------:R-:W-:-:S02]  /*1b20*/  UIMAD UR8, UR20, UR7, UR6 ;  /* 0x00000007140872a4 */ /* 0x000fc4000f8e0206 */
[----:B------:R-:W-:Y:S01]  /*1b30*/  ULEA.HI.SX32 UR22, UR35, 0xffffffff, 0x1a ;  /* 0xffffffff23167891 */ /* 0x000fe2000f8fd23f */
[----:B--2---:R-:W-:Y:S01]  /*1b40*/  LEA.HI R30, R30, R31, RZ, 0x3 ;  /* 0x0000001f1e1e7211 */ /* 0x004fe200078f18ff */
[----:B------:R-:W-:Y:S02]  /*1b50*/  ULDC.64 UR6, c[0x0][0x378] ;  /* 0x0000de0000067ab9 */ /* 0x000fe40000000a00 */
[----:B------:R-:W-:Y:S01]  /*1b60*/  UIMAD UR6, UR59, UR6, URZ ;  /* 0x000000063b0672a4 */ /* 0x000fe2000f8e023f */
[----:B------:R-:W-:-:S03]  /*1b70*/  SHF.R.S32.HI R30, RZ, 0x3, R30 ;  /* 0x00000003ff1e7819 */ /* 0x000fc6000001141e */
[----:B------:R-:W-:Y:S01]  /*1b80*/  UIMAD UR16, UR34, UR7, UR6 ;  /* 0x00000007221072a4 */ /* 0x000fe2000f8e0206 */
[----:B------:R-:W-:Y:S01]  /*1b90*/  SHF.R.S32.HI R27, RZ, 0x1f, R30 ;  /* 0x0000001fff1b7819 */ /* 0x000fe2000001141e */
[----:B------:R-:W-:Y:S01]  /*1ba0*/  UIADD3 UR6, UR20, UR10, URZ ;  /* 0x0000000a14067290 */ /* 0x000fe2000fffe03f */
[----:B------:R-:W-:-:S04]  /*1bb0*/  IADD3 R19, P0, R30, UR20, RZ ;  /* 0x000000141e137c10 */ /* 0x000fc8000ff1e0ff */
[----:B------:R-:W-:Y:S02]  /*1bc0*/  IADD3.X R23, R27, UR30, RZ, P0, !PT ;  /* 0x0000001e1b177c10 */ /* 0x000fe400087fe4ff */
[----:B------:R-:W-:-:S04]  /*1bd0*/  IADD3 R4, P0, R240, UR19, RZ ;  /* 0x00000013f0047c10 */ /* 0x000fc8000ff1e0ff */
[----:B------:R-:W-:-:S05]  /*1be0*/  IADD3.X R5, R29, UR21, RZ, P0, !PT ;  /* 0x000000151d057c10 */ /* 0x000fca00087fe4ff */
[----:B------:R-:W-:Y:S01]  /*1bf0*/  IMAD.WIDE.U32 R4, R6, c[0x0][0x370], R4 ;  /* 0x0000dc0006047a25 */ /* 0x000fe200078e0004 */
[----:B---3--:R-:W-:-:S04]  /*1c00*/  SHF.R.S32.HI R6, RZ, 0x1f, R8 ;  /* 0x0000001fff067819 */ /* 0x008fc80000011408 */
[----:B------:R-:W-:Y:S02]  /*1c10*/  LEA.HI R6, R6, R8, RZ, 0x5 ;  /* 0x0000000806067211 */ /* 0x000fe400078f28ff */
[----:B------:R-:W-:Y:S01]  /*1c20*/  IADD3 R5, R5, UR8, RZ ;  /* 0x0000000805057c10 */ /* 0x000fe2000fffe0ff */
[----:B------:R-:W-:Y:S01]  /*1c30*/  ULDC.64 UR8, c[0x0][0x200] ;  /* 0x0000800000087ab9 */ /* 0x000fe20000000a00 */
[----:B------:R-:W-:Y:S01]  /*1c40*/  LOP3.LUT R7, R6, 0xffffffe0, RZ, 0xc0, !PT ;  /* 0xffffffe006077812 */ /* 0x000fe200078ec0ff */
[----:B------:R-:W-:Y:S01]  /*1c50*/  UIMAD.WIDE UR14, UR14, UR61, UR8 ;  /* 0x0000003d0e0e72a5 */ /* 0x000fe2000f8e0208 */
[----:B------:R-:W-:Y:S02]  /*1c60*/  SHF.R.S32.HI R10, RZ, 0x5, R6 ;  /* 0x00000005ff0a7819 */ /* 0x000fe40000011406 */
[----:B------:R-:W-:Y:S01]  /*1c70*/  IADD3 R6, R240, 0x80, RZ ;  /* 0x00000080f0067810 */ /* 0x000fe20007ffe0ff */
[----:B------:R-:W-:Y:S02]  /*1c80*/  IMAD.IADD R7, R8, 0x1, -R7 ;  /* 0x0000000108077824 */ /* 0x000fe400078e0a07 */
[----:B------:R-:W-:Y:S01]  /*1c90*/  IMAD R8, R23, c[0x0][0x190], RZ ;  /* 0x0000640017087a24 */ /* 0x000fe200078e02ff */
[----:B------:R-:W-:Y:S01]  /*1ca0*/  ISETP.GE.AND P6, PT, R6, c[0x0][0x220], PT ;  /* 0x0000880006007a0c */ /* 0x000fe20003fc6270 */
[----:B------:R-:W-:-:S02]  /*1cb0*/  IMAD R10, R10, UR44, R7 ;  /* 0x0000002c0a0a7c24 */ /* 0x000fc4000f8e0207 */
[----:B------:R-:W-:-:S03]  /*1cc0*/  IMAD.WIDE.U32 R6, R19, c[0x0][0x190], R28 ;  /* 0x0000640013067a25 */ /* 0x000fc600078e001c */
[----:B------:R-:W-:Y:S01]  /*1cd0*/  IADD3 R11, P0, R10, UR12, RZ ;  /* 0x0000000c0a0b7c10 */ /* 0x000fe2000ff1e0ff */
[----:B------:R-:W-:Y:S01]  /*1ce0*/  IMAD R25, R19, c[0x0][0x194], R8 ;  /* 0x0000650013197a24 */ /* 0x000fe200078e0208 */
[----:B------:R-:W-:Y:S01]  /*1cf0*/  IADD3 R8, P1, R6, UR29, RZ ;  /* 0x0000001d06087c10 */ /* 0x000fe2000ff3e0ff */
[----:B------:R-:W-:-:S03]  /*1d00*/  IMAD.SHL.U32 R6, R9, 0x2, RZ ;  /* 0x0000000209067824 */ /* 0x000fc600078e00ff */
[----:B------:R-:W-:Y:S02]  /*1d10*/  IADD3.X R9, R7, UR26, R25, P1, !PT ;  /* 0x0000001a07097c10 */ /* 0x000fe40008ffe419 */
[----:B------:R-:W-:Y:S01]  /*1d20*/  LOP3.LUT R13, R6, 0x2, R12, 0xe2, !PT ;  /* 0x00000002060d7812 */ /* 0x000fe200078ee20c */
[----:B------:R-:W-:Y:S01]  /*1d30*/  IMAD.U32 R6, RZ, RZ, UR34 ;  /* 0x00000022ff067e24 */ /* 0x000fe2000f8e00ff */
[----:B------:R-:W-:Y:S01]  /*1d40*/  LEA.HI.X.SX32 R12, R10, UR11, 0x1, P0 ;  /* 0x0000000b0a0c7c11 */ /* 0x000fe200080f0eff */
[----:B------:R-:W-:Y:S01]  /*1d50*/  ULDC.64 UR10, c[0x0][0x3c8] ;  /* 0x0000f200000a7ab9 */ /* 0x000fe20000000a00 */
[----:B------:R-:W-:Y:S01]  /*1d60*/  PLOP3.LUT P0, PT, PT, PT, UP0, 0x80, 0x0 ;  /* 0x000000000000781c */ /* 0x000fe20003f0f008 */
[----:B------:R-:W-:Y:S01]  /*1d70*/  IMAD.WIDE.U32 R4, R6, c[0x0][0x378], R4 ;  /* 0x0000de0006047a25 */ /* 0x000fe200078e0004 */
[----:B------:R-:W-:Y:S01]  /*1d80*/  SEL R10, RZ, 0x4, P6 ;  /* 0x00000004ff0a7807 */ /* 0x000fe20003000000 */
[----:B------:R-:W-:Y:S01]  /*1d90*/  UIMAD.WIDE UR6, UR6, UR61, UR10 ;  /* 0x0000003d060672a5 */ /* 0x000fe2000f8e020a */
[----:B------:R-:W-:-:S02]  /*1da0*/  SEL R6, RZ, 0x8, P2 ;  /* 0x00000008ff067807 */ /* 0x000fc40001000000 */
[----:B------:R-:W-:Y:S02]  /*1db0*/  LEA R238, P1, R11, c[0x0][0x350], 0x2 ;  /* 0x0000d4000bee7a11 */ /* 0x000fe400078210ff */
[----:B------:R-:W-:Y:S01]  /*1dc0*/  LOP3.LUT R20, R6, R13, R10, 0xfe, !PT ;  /* 0x0000000d06147212 */ /* 0x000fe200078efe0a */
[----:B------:R-:W-:Y:S01]  /*1dd0*/  IMAD.MOV.U32 R6, RZ, RZ, R4 ;  /* 0x000000ffff067224 */ /* 0x000fe200078e0004 */
[----:B------:R-:W-:Y:S02]  /*1de0*/  IADD3 R7, R5, UR16, RZ ;  /* 0x0000001005077c10 */ /* 0x000fe4000fffe0ff */
[----:B------:R-:W-:Y:S01]  /*1df0*/  LEA.HI.X R239, R11, c[0x0][0x354], R12, 0x2, P1 ;  /* 0x0000d5000bef7a11 */ /* 0x000fe200008f140c */
[----:B------:R-:W-:Y:S05]  /*1e00*/  @!P0 BRA `(.L_x_11) ;  /* 0x000052e000008947 */ /* 0x000fea0003800000 */
[----:B----4-:R-:W-:Y:S01]  /*1e10*/  PLOP3.LUT P0, PT, PT, PT, UP3, 0x80, 0x0 ;  /* 0x000000000000781c */ /* 0x010fe20003f0f038 */
[----:B------:R-:W-:Y:S01]  /*1e20*/  UMOV UR10, UR6 ;  /* 0x00000006000a7c82 */ /* 0x000fe20008000000 */
[----:B------:R-:W-:Y:S01]  /*1e30*/  IMAD.U32 R16, RZ, RZ, UR34 ;  /* 0x00000022ff107e24 */ /* 0x000fe2000f8e00ff */
[----:B------:R-:W-:Y:S01]  /*1e40*/  UMOV UR9, UR7 ;  /* 0x0000000700097c82 */ /* 0x000fe20008000000 */
[----:B------:R-:W-:Y:S01]  /*1e50*/  IMAD R4, R27, c[0x0][0x370], RZ ;  /* 0x0000dc001b047a24 */ /* 0x000fe200078e02ff */
[----:B------:R-:W-:Y:S01]  /*1e60*/  ULDC.64 UR6, c[0x0][0x1a8] ;  /* 0x00006a0000067ab9 */ /* 0x000fe20000000a00 */
[----:B------:R-:W-:Y:S01]  /*1e70*/  IMAD.WIDE.U32 R6, R30, c[0x0][0x370], R6 ;  /* 0x0000dc001e067a25 */ /* 0x000fe200078e0006 */
[----:B------:R-:W-:Y:S01]  /*1e80*/  UIMAD UR12, UR59, UR6, URZ ;  /* 0x000000063b0c72a4 */ /* 0x000fe2000f8e023f */
[----:B------:R-:W-:Y:S01]  /*1e90*/  BSSY B0, `(.L_x_12) ;  /* 0x0000045000007945 */ /* 0x000fe20003800000 */
[----:B------:R-:W-:Y:S01]  /*1ea0*/  UIMAD UR6, UR18, -0x20, UR13 ;  /* 0xffffffe0120678a4 */ /* 0x000fe2000f8e020d */
[----:B------:R-:W-:Y:S01]  /*1eb0*/  IMAD.WIDE.U32 R16, R16, c[0x0][0x1a8], R8 ;  /* 0x00006a0010107a25 */ /* 0x000fe200078e0008 */
[----:B------:R-:W-:-:S02]  /*1ec0*/  UIMAD UR12, UR34, UR7, UR12 ;  /* 0x00000007220c72a4 */ /* 0x000fc4000f8e020c */
[----:B------:R-:W-:Y:S01]  /*1ed0*/  @P0 BAR.SYNC.DEFER_BLOCKING 0x0 ;  /* 0x0000000000000b1d */ /* 0x000fe20000010000 */
[C---:B------:R-:W-:Y:S01]  /*1ee0*/  IMAD R4, R30.reuse, c[0x0][0x374], R4 ;  /* 0x0000dd001e047a24 */ /* 0x040fe200078e0204 */
[----:B------:R-:W-:Y:S02]  /*1ef0*/  ISETP.GE.AND P2, PT, R30, UR6, PT ;  /* 0x000000061e007c0c */ /* 0x000fe4000bf46270 */
[----:B------:R-:W-:Y:S01]  /*1f00*/  LEA R242, P0, R6, c[0x0][0x330], 0x1 ;  /* 0x0000cc0006f27a11 */ /* 0x000fe200078008ff */
[----:B------:R-:W-:Y:S01]  /*1f10*/  IMAD.IADD R21, R7, 0x1, R4 ;  /* 0x0000000107157824 */ /* 0x000fe200078e0204 */
[----:B------:R-:W-:Y:S01]  /*1f20*/  LEA R241, P1, R16, c[0x0][0x160], 0x1 ;  /* 0x0000580010f17a11 */ /* 0x000fe200078208ff */
[----:B------:R-:W-:Y:S01]  /*1f30*/  UMOV UR8, UR14 ;  /* 0x0000000e00087c82 */ /* 0x000fe20008000000 */
[----:B------:R-:W-:Y:S01]  /*1f40*/  IADD3 R24, R17, UR12, RZ ;  /* 0x0000000c11187c10 */ /* 0x000fe2000fffe0ff */
[----:B------:R-:W-:Y:S01]  /*1f50*/  UMOV UR7, UR15 ;  /* 0x0000000f00077c82 */ /* 0x000fe20008000000 */
[----:B------:R-:W-:Y:S01]  /*1f60*/  LEA.HI.X R244, R6, c[0x0][0x334], R21, 0x1, P0 ;  /* 0x0000cd0006f47a11 */ /* 0x000fe200000f0c15 */
[----:B------:R-:W-:Y:S01]  /*1f70*/  UMOV UR6, UR22 ;  /* 0x0000001600067c82 */ /* 0x000fe20008000000 */
[----:B------:R-:W-:-:S03]  /*1f80*/  LEA.HI.X R243, R16, c[0x0][0x164], R24, 0x1, P1 ;  /* 0x0000590010f37a11 */ /* 0x000fc600008f0c18 */
[----:B------:R1:W-:Y:S04]  /*1f90*/  @P2 STS.128 [R237+0x14000], RZ ;  /* 0x014000ffed002388 */ /* 0x0003e80000000c00 */
[----:B------:R1:W-:Y:S04]  /*1fa0*/  @P2 STS.128 [R237+0x15000], RZ ;  /* 0x015000ffed002388 */ /* 0x0003e80000000c00 */
[----:B------:R1:W-:Y:S04]  /*1fb0*/  @P2 STS.128 [R237+0x16000], RZ ;  /* 0x016000ffed002388 */ /* 0x0003e80000000c00 */
[----:B------:R1:W-:Y:S01]  /*1fc0*/  @P2 STS.128 [R237+0x17000], RZ ;  /* 0x017000ffed002388 */ /* 0x0003e20000000c00 */
[----:B------:R-:W-:Y:S05]  /*1fd0*/  @P2 BRA `(.L_x_13) ;  /* 0x0000030000002947 */ /* 0x000fea0003800000 */
[----:B------:R-:W-:Y:S01]  /*1fe0*/  IMAD.U32 R4, RZ, RZ, UR23 ;  /* 0x00000017ff047e24 */ /* 0x000fe2000f8e00ff */
[----:B------:R-:W-:-:S02]  /*1ff0*/  IADD3 R8, P0, R30, UR23, RZ ;  /* 0x000000171e087c10 */ /* 0x000fc4000ff1e0ff */
[----:B------:R-:W-:Y:S02]  /*2000*/  LOP3.LUT R10, R20, 0x1, RZ, 0xc0, !PT ;  /* 0x00000001140a7812 */ /* 0x000fe400078ec0ff */
[----:B------:R-:W-:Y:S01]  /*2010*/  LEA.HI.X.SX32 R9, R4, R27, 0x1, P0 ;  /* 0x0000001b04097211 */ /* 0x000fe200000f0eff */
[----:B------:R-:W-:Y:S01]  /*2020*/  IMAD.WIDE.U32 R4, R8, c[0x0][0x1a0], R28 ;  /* 0x0000680008047a25 */ /* 0x000fe200078e001c */
[----:B------:R-:W-:Y:S02]  /*2030*/  ISETP.NE.U32.AND P4, PT, R10, 0x1, PT ;  /* 0x000000010a00780c */ /* 0x000fe40003f85070 */
[----:B------:R-:W-:Y:S01]  /*2040*/  P2R R22, PR, RZ, 0x4 ;  /* 0x00000004ff167803 */ /* 0x000fe20000000000 */
[----:B------:R-:W-:Y:S01]  /*2050*/  IMAD R9, R9, c[0x0][0x1a0], RZ ;  /* 0x0000680009097a24 */ /* 0x000fe200078e02ff */
[----:B------:R-:W-:-:S03]  /*2060*/  IADD3 R4, P0, R4, UR25, RZ ;  /* 0x0000001904047c10 */ /* 0x000fc6000ff1e0ff */
[----:B------:R-:W-:Y:S02]  /*2070*/  IMAD R9, R8, c[0x0][0x1a4], R9 ;  /* 0x0000690008097a24 */ /* 0x000fe400078e0209 */
[----:B------:R-:W-:-:S03]  /*2080*/  IMAD R8, R26, c[0x0][0x1b8], RZ ;  /* 0x00006e001a087a24 */ /* 0x000fc600078e02ff */
[----:B------:R-:W-:Y:S01]  /*2090*/  IADD3.X R5, R5, UR27, R9, P0, !PT ;  /* 0x0000001b05057c10 */ /* 0x000fe200087fe409 */
[----:B------:R-:W-:-:S04]  /*20a0*/  IMAD R8, R18, c[0x0][0x1bc], R8 ;  /* 0x00006f0012087a24 */ /* 0x000fc800078e0208 */
[----:B------:R-:W-:-:S04]  /*20b0*/  IMAD.WIDE.U32 R4, R18, c[0x0][0x1b8], R4 ;  /* 0x00006e0012047a25 */ /* 0x000fc800078e0004 */
[----:B------:R-:W-:Y:S01]  /*20c0*/  IMAD.IADD R9, R5, 0x1, R8 ;  /* 0x0000000105097824 */ /* 0x000fe200078e0208 */
[----:B------:R-:W-:Y:S02]  /*20d0*/  LOP3.LUT R5, R20, 0xff, RZ, 0xc0, !PT ;  /* 0x000000ff14057812 */ /* 0x000fe400078ec0ff */
[C---:B------:R-:W-:Y:S02]  /*20e0*/  @!P4 LEA R14, P0, R4.reuse, c[0x0][0x170], 0x1 ;  /* 0x00005c00040eca11 */ /* 0x040fe400078008ff */
[C---:B------:R-:W-:Y:S02]  /*20f0*/  LOP3.LUT P3, RZ, R5.reuse, 0x2, RZ, 0xc0, !PT ;  /* 0x0000000205ff7812 */ /* 0x040fe4000786c0ff */
[----:B------:R-:W-:Y:S02]  /*2100*/  LOP3.LUT P1, RZ, R5, 0x4, RZ, 0xc0, !PT ;  /* 0x0000000405ff7812 */ /* 0x000fe4000782c0ff */
[----:B------:R-:W-:-:S05]  /*2110*/  @!P4 LEA.HI.X R15, R4, c[0x0][0x174], R9, 0x1, P0 ;  /* 0x00005d00040fca11 */ /* 0x000fca00000f0c09 */
[----:B------:R-:W-:Y:S01]  /*2120*/  @!PT LDS RZ, [RZ] ;  /* 0x00000000fffff984 */ /* 0x000fe20000000800 */
[----:B------:R-:W-:Y:S01]  /*2130*/  @!PT LDS RZ, [RZ] ;  /* 0x00000000fffff984 */ /* 0x000fe20000000800 */
[----:B------:R-:W-:Y:S01]  /*2140*/  @!PT LDS RZ, [RZ] ;  /* 0x00000000fffff984 */ /* 0x000fe20000000800 */
[----:B------:R2:W-:Y:S04]  /*2150*/  @!P4 LDGSTS.E.BYPASS.LTC128B.128 [R237+0x14000], [R14.64] ;  /* 0x140000000eedcfae */ /* 0x0005e8000b901d44 */
[C---:B------:R-:W-:Y:S01]  /*2160*/  @P3 LEA R12, P0, R4.reuse, c[0x0][0x170], 0x1 ;  /* 0x00005c00040c3a11 */ /* 0x040fe200078008ff */
[----:B------:R2:W-:Y:S03]  /*2170*/  @P4 STS.128 [R237+0x14000], RZ ;  /* 0x014000ffed004388 */ /* 0x0005e60000000c00 */
[C---:B------:R-:W-:Y:S02]  /*2180*/  @P3 LEA.HI.X R13, R4.reuse, c[0x0][0x174], R9, 0x1, P0 ;  /* 0x00005d00040d3a11 */ /* 0x040fe400000f0c09 */
[----:B------:R-:W-:-:S03]  /*2190*/  @P1 LEA R10, P0, R4, c[0x0][0x170], 0x1 ;  /* 0x00005c00040a1a11 */ /* 0x000fc600078008ff */
[----:B------:R-:W-:Y:S01]  /*21a0*/  @!PT LDS RZ, [RZ] ;  /* 0x00000000fffff984 */ /* 0x000fe20000000800 */
[----:B------:R-:W-:Y:S01]  /*21b0*/  @!PT LDS RZ, [RZ] ;  /* 0x00000000fffff984 */ /* 0x000fe20000000800 */
[----:B------:R-:W-:Y:S01]  /*21c0*/  @!PT LDS RZ, [RZ] ;  /* 0x00000000fffff984 */ /* 0x000fe20000000800 */
[----:B------:R2:W-:Y:S01]  /*21d0*/  @P3 LDGSTS.E.BYPASS.LTC128B.128 [R237+0x15000], [R12.64+0x80] ;  /* 0x150000800ced3fae */ /* 0x0005e2000b901d44 */
[C---:B------:R-:W-:Y:S02]  /*21e0*/  @P1 LEA.HI.X R11, R4.reuse, c[0x0][0x174], R9, 0x1, P0 ;  /* 0x00005d00040b1a11 */ /* 0x040fe400000f0c09 */
[----:B------:R-:W-:Y:S01]  /*21f0*/  LOP3.LUT P0, RZ, R5, 0x8, RZ, 0xc0, !PT ;  /* 0x0000000805ff7812 */ /* 0x000fe2000780c0ff */
[----:B------:R2:W-:Y:S04]  /*2200*/  @!P3 STS.128 [R237+0x15000], RZ ;  /* 0x015000ffed00b388 */ /* 0x0005e80000000c00 */
[----:B------:R-:W-:Y:S01]  /*2210*/  @!PT LDS RZ, [RZ] ;  /* 0x00000000fffff984 */ /* 0x000fe20000000800 */
[----:B------:R-:W-:Y:S01]  /*2220*/  @!PT LDS RZ, [RZ] ;  /* 0x00000000fffff984 */ /* 0x000fe20000000800 */
[----:B------:R-:W-:Y:S01]  /*2230*/  @!PT LDS RZ, [RZ] ;  /* 0x00000000fffff984 */ /* 0x000fe20000000800 */
[----:B------:R2:W-:Y:S04]  /*2240*/  @P1 LDGSTS.E.BYPASS.LTC128B.128 [R237+0x16000], [R10.64+0x100] ;  /* 0x160001000aed1fae */ /* 0x0005e8000b901d44 */
[----:B------:R2:W-:Y:S04]  /*2250*/  @!P1 STS.128 [R237+0x16000], RZ ;  /* 0x016000ffed009388 */ /* 0x0005e80000000c00 */
[----:B------:R-:W-:-:S04]  /*2260*/  @P0 LEA R8, P2, R4, c[0x0][0x170], 0x1 ;  /* 0x00005c0004080a11 */ /* 0x000fc800078408ff */
[----:B------:R-:W-:Y:S02]  /*2270*/  @P0 LEA.HI.X R9, R4, c[0x0][0x174], R9, 0x1, P2 ;  /* 0x00005d0004090a11 */ /* 0x000fe400010f0c09 */
[----:B------:R-:W-:-:S03]  /*2280*/  ISETP.NE.AND P2, PT, R22, RZ, PT ;  /* 0x000000ff1600720c */ /* 0x000fc60003f45270 */
[----:B------:R-:W-:Y:S01]  /*2290*/  @!PT LDS RZ, [RZ] ;  /* 0x00000000fffff984 */ /* 0x000fe20000000800 */
[----:B------:R-:W-:Y:S01]  /*22a0*/  @!PT LDS RZ, [RZ] ;  /* 0x00000000fffff984 */ /* 0x000fe20000000800 */
[----:B------:R-:W-:Y:S01]  /*22b0*/  @!PT LDS RZ, [RZ] ;  /* 0x00000000fffff984 */ /* 0x000fe20000000800 */
[----:B------:R2:W-:Y:S04]  /*22c0*/  @P0 LDGSTS.E.BYPASS.LTC128B.128 [R237+0x17000], [R8.64+0x180] ;  /* 0x1700018008ed0fae */ /* 0x0005e8000b901d44 */
[----:B------:R2:W-:Y:S04]  /*22d0*/  @!P0 STS.128 [R237+0x17000], RZ ;  /* 0x017000ffed008388 */ /* 0x0005e80000000c00 */
.L_x_13:
[----:B------:R-:W-:Y:S05]  /*22e0*/  BSYNC B0 ;  /* 0x0000000000007941 */ /* 0x000fea0003800000 */
.L_x_12:
[----:B------:R-:W-:Y:S01]  /*22f0*/  UIMAD UR11, UR6, -0x40, UR28 ;  /* 0xffffffc0060b78a4 */ /* 0x000fe2000f8e021c */
[----:B------:R-:W0:Y:S01]  /*2300*/  LDGDEPBAR ;  /* 0x00000000000079af */ /* 0x000e220000000000 */
[----:B------:R-:W-:Y:S04]  /*2310*/  BSSY B0, `(.L_x_14) ;  /* 0x000002d000007945 */ /* 0x000fe80003800000 */
[----:B------:R-:W-:-:S13]  /*2320*/  ISETP.GE.AND P1, PT, R30, UR11, PT ;  /* 0x0000000b1e007c0c */ /* 0x000fda000bf26270 */
[----:B------:R3:W-:Y:S04]  /*2330*/  @P1 STS.128 [R237+0x8000], RZ ;  /* 0x008000ffed001388 */ /* 0x0007e80000000c00 */
[----:B------:R3:W-:Y:S04]  /*2340*/  @P1 STS.128 [R237+0xa000], RZ ;  /* 0x00a000ffed001388 */ /* 0x0007e80000000c00 */
[----:B------:R3:W-:Y:S04]  /*2350*/  @P1 STS.128 [R237+0xc000], RZ ;  /* 0x00c000ffed001388 */ /* 0x0007e80000000c00 */
[----:B------:R3:W-:Y:S01]  /*2360*/  @P1 STS.128 [R237+0xe000], RZ ;  /* 0x00e000ffed001388 */ /* 0x0007e20000000c00 */
[----:B------:R-:W-:Y:S05]  /*2370*/  @P1 BRA `(.L_x_15) ;  /* 0x0000026000001947 */ /* 0x000fea0003800000 */
[----:B------:R-:W-:Y:S01]  /*2380*/  MOV R4, UR19 ;  /* 0x0000001300047c02 */ /* 0x000fe20008000f00 */
[----:B--2---:R-:W-:Y:S01]  /*2390*/  IMAD R8, R23, c[0x0][0x370], RZ ;  /* 0x0000dc0017087a24 */ /* 0x004fe200078e02ff */
[----:B------:R-:W-:Y:S01]  /*23a0*/  MOV R5, UR21 ;  /* 0x0000001500057c02 */ /* 0x000fe20008000f00 */
[----:B------:R-:W-:Y:S01]  /*23b0*/  IMAD.MOV.U32 R10, RZ, RZ, 0x2 ;  /* 0x00000002ff0a7424 */ /* 0x000fe200078e00ff */
[----:B------:R-:W-:Y:S01]  /*23c0*/  ISETP.GE.AND P4, PT, R33, c[0x0][0x220], PT ;  /* 0x0000880021007a0c */ /* 0x000fe20003f86270 */
[C---:B------:R-:W-:Y:S01]  /*23d0*/  IMAD R8, R19.reuse, c[0x0][0x374], R8 ;  /* 0x0000dd0013087a24 */ /* 0x040fe200078e0208 */
[----:B------:R-:W-:Y:S01]  /*23e0*/  ISETP.GE.AND P3, PT, R32, c[0x0][0x220], PT ;  /* 0x0000880020007a0c */ /* 0x000fe20003f66270 */
[----:B------:R-:W-:Y:S01]  /*23f0*/  IMAD.WIDE.U32 R4, R19, c[0x0][0x370], R4 ;  /* 0x0000dc0013047a25 */ /* 0x000fe200078e0004 */
[----:B------:R2:W-:Y:S03]  /*2400*/  @P5 STS.128 [R237+0x8000], RZ ;  /* 0x008000ffed005388 */ /* 0x0005e60000000c00 */
[----:B------:R-:W-:Y:S01]  /*2410*/  IMAD.IADD R5, R5, 0x1, R8 ;  /* 0x0000000105057824 */ /* 0x000fe200078e0208 */
[----:B------:R-:W-:Y:S01]  /*2420*/  MOV R8, UR34 ;  /* 0x0000002200087c02 */ /* 0x000fe20008000f00 */
[----:B------:R-:W-:-:S04]  /*2430*/  IMAD.WIDE R10, R240, R10, c[0x0][0x330] ;  /* 0x0000cc00f00a7625 */ /* 0x000fc800078e020a */
[----:B------:R-:W-:-:S05]  /*2440*/  IMAD.WIDE.U32 R8, R8, c[0x0][0x378], R4 ;  /* 0x0000de0008087a25 */ /* 0x000fca00078e0004 */
[----:B------:R-:W-:Y:S01]  /*2450*/  IADD3 R5, R9, UR16, RZ ;  /* 0x0000001009057c10 */ /* 0x000fe2000fffe0ff */
[----:B------:R-:W-:Y:S01]  /*2460*/  @!P5 IMAD.MOV.U32 R9, RZ, RZ, R244 ;  /* 0x000000ffff09d224 */ /* 0x000fe200078e00f4 */
[----:B------:R-:W-:-:S04]  /*2470*/  LEA R4, P0, R8, R10, 0x1 ;  /* 0x0000000a08047211 */ /* 0x000fc800078008ff */
[----:B------:R-:W-:Y:S02]  /*2480*/  LEA.HI.X R5, R8, R11, R5, 0x1, P0 ;  /* 0x0000000b08057211 */ /* 0x000fe400000f0c05 */
[----:B------:R-:W-:-:S05]  /*2490*/  @!P5 MOV R8, R242 ;  /* 0x000000f20008d202 */ /* 0x000fca0000000f00 */
[----:B------:R-:W-:Y:S01]  /*24a0*/  @!PT LDS RZ, [RZ] ;  /* 0x00000000fffff984 */ /* 0x000fe20000000800 */
[----:B------:R-:W-:Y:S01]  /*24b0*/  @!PT LDS RZ, [RZ] ;  /* 0x00000000fffff984 */ /* 0x000fe20000000800 */
[----:B------:R-:W-:Y:S01]  /*24c0*/  @!PT LDS RZ, [RZ] ;  /* 0x00000000fffff984 */ /* 0x000fe20000000800 */
[----:B------:R2:W-:Y:S04]  /*24d0*/  @!P5 LDGSTS.E.BYPASS.LTC128B.128 [R237+0x8000], [R8.64] ;  /* 0x0800000008eddfae */ /* 0x0005e8000b901d44 */
[----:B------:R2:W-:Y:S04]  /*24e0*/  @P4 STS.128 [R237+0xa000], RZ ;  /* 0x00a000ffed004388 */ /* 0x0005e80000000c00 */
[----:B------:R-:W-:Y:S01]  /*24f0*/  @!PT LDS RZ, [RZ] ;  /* 0x00000000fffff984 */ /* 0x000fe20000000800 */
[----:B------:R-:W-:Y:S01]  /*2500*/  @!PT LDS RZ, [RZ] ;  /* 0x00000000fffff984 */ /* 0x000fe20000000800 */
[----:B------:R-:W-:Y:S01]  /*2510*/  @!PT LDS RZ, [RZ] ;  /* 0x00000000fffff984 */ /* 0x000fe20000000800 */
[----:B------:R2:W-:Y:S04]  /*2520*/  @!P4 LDGSTS.E.BYPASS.LTC128B.128 [R237+0xa000], [R4.64+0x80] ;  /* 0x0a00008004edcfae */ /* 0x0005e8000b901d44 */
[----:B------:R2:W-:Y:S04]  /*2530*/  @P6 STS.128 [R237+0xc000], RZ ;  /* 0x00c000ffed006388 */ /* 0x0005e80000000c00 */
[----:B------:R-:W-:Y:S01]  /*2540*/  @!PT LDS RZ, [RZ] ;  /* 0x00000000fffff984 */ /* 0x000fe20000000800 */
[----:B------:R-:W-:Y:S01]  /*2550*/  @!PT LDS RZ, [RZ] ;  /* 0x00000000fffff984 */ /* 0x000fe20000000800 */
[----:B------:R-:W-:Y:S01]  /*2560*/  @!PT LDS RZ, [RZ] ;  /* 0x00000000fffff984 */ /* 0x000fe20000000800 */
[----:B------:R2:W-:Y:S04]  /*2570*/  @!P6 LDGSTS.E.BYPASS.LTC128B.128 [R237+0xc000], [R4.64+0x100] ;  /* 0x0c00010004edefae */ /* 0x0005e8000b901d44 */
[----:B------:R2:W-:Y:S01]  /*2580*/  @P3 STS.128 [R237+0xe000], RZ ;  /* 0x00e000ffed003388 */ /* 0x0005e20000000c00 */
[----:B------:R-:W-:Y:S05]  /*2590*/  @P3 BRA `(.L_x_15) ;  /* 0x0000004000003947 */ /* 0x000fea0003800000 */
[----:B------:R-:W-:Y:S01]  /*25a0*/  @!PT LDS RZ, [RZ] ;  /* 0x00000000fffff984 */ /* 0x000fe20000000800 */
[----:B------:R-:W-:Y:S01]  /*25b0*/  @!PT LDS RZ, [RZ] ;  /* 0x00000000fffff984 */ /* 0x000fe20000000800 */
[----:B------:R-:W-:Y:S01]  /*25c0*/  @!PT LDS RZ, [RZ] ;  /* 0x00000000fffff984 */ /* 0x000fe20000000800 */
[----:B------:R4:W-:Y:S02]  /*25d0*/  LDGSTS.E.BYPASS.LTC128B.128 [R237+0xe000], [R4.64+0x180] ;  /* 0x0e00018004ed7fae */ /* 0x0009e4000b901d44 */
.L_x_15:
[----:B------:R-:W-:Y:S05]  /*25e0*/  BSYNC B0 ;  /* 0x0000000000007941 */ /* 0x000fea0003800000 */
.L_x_14:
[----:B--2-4-:R-:W-:Y:S01]  /*25f0*/  IADD3 R4, R30, 0x20, RZ ;  /* 0x000000201e047810 */ /* 0x014fe20007ffe0ff */
[----:B------:R-:W-:Y:S01]  /*2600*/  BSSY B0, `(.L_x_16) ;  /* 0x000002e000007945 */ /* 0x000fe20003800000 */
[----:B------:R-:W-:-:S02]  /*2610*/  IMAD.MOV.U32 R12, RZ, RZ, 0x20 ;  /* 0x00000020ff0c7424 */ /* 0x000fc400078e00ff */
[----:B------:R-:W-:-:S13]  /*2620*/  ISETP.GE.AND P0, PT, R4, UR11, PT ;  /* 0x0000000b04007c0c */ /* 0x000fda000bf06270 */
[----:B------:R2:W-:Y:S04]  /*2630*/  @P0 STS.128 [R237+0x9000], RZ ;  /* 0x009000ffed000388 */ /* 0x0005e80000000c00 */
[----:B------:R2:W-:Y:S04]  /*2640*/  @P0 STS.128 [R237+0xb000], RZ ;  /* 0x00b000ffed000388 */ /* 0x0005e80000000c00 */
[----:B------:R2:W-:Y:S04]  /*2650*/  @P0 STS.128 [R237+0xd000], RZ ;  /* 0x00d000ffed000388 */ /* 0x0005e80000000c00 */
[----:B------:R2:W-:Y:S01]  /*2660*/  @P0 STS.128 [R237+0xf000], RZ ;  /* 0x00f000ffed000388 */ /* 0x0005e20000000c00 */
[----:B------:R-:W-:Y:S05]  /*2670*/  @P0 BRA `(.L_x_17) ;  /* 0x0000026000000947 */ /* 0x000fea0003800000 */
[C---:B------:R-:W-:Y:S01]  /*2680*/  IMAD.WIDE.U32 R4, R12.reuse, c[0x0][0x370], RZ ;  /* 0x0000dc000c047a25 */ /* 0x040fe200078e00ff */
[----:B------:R-:W-:Y:S01]  /*2690*/  ISETP.GE.AND P4, PT, R33, c[0x0][0x220], PT ;  /* 0x0000880021007a0c */ /* 0x000fe20003f86270 */
[----:B------:R4:W-:Y:S02]  /*26a0*/  @P5 STS.128 [R237+0x9000], RZ ;  /* 0x009000ffed005388 */ /* 0x0009e40000000c00 */
[----:B------:R-:W-:Y:S01]  /*26b0*/  IMAD R7, R12, c[0x0][0x374], RZ ;  /* 0x0000dd000c077a24 */ /* 0x000fe200078e02ff */
[----:B------:R-:W-:Y:S01]  /*26c0*/  IADD3 R4, P3, R6, R4, RZ ;  /* 0x0000000406047210 */ /* 0x000fe20007f7e0ff */
[----:B------:R-:W-:-:S03]  /*26d0*/  @!P5 IMAD.MOV.U32 R6, RZ, RZ, c[0x0][0x370] ;  /* 0x0000dc00ff06d624 */ /* 0x000fc600078e00ff */
[----:B------:R-:W-:Y:S01]  /*26e0*/  IADD3.X R5, R21, R5, R7, P3, !PT ;  /* 0x0000000515057210 */ /* 0x000fe20001ffe407 */
[----:B------:R-:W-:Y:S01]  /*26f0*/  @!P5 IMAD.MOV.U32 R7, RZ, RZ, c[0x0][0x374] ;  /* 0x0000dd00ff07d624 */ /* 0x000fe200078e00ff */
[----:B------:R-:W-:-:S04]  /*2700*/  @!P5 LEA R10, P3, R6, R242, 0x6 ;  /* 0x000000f2060ad211 */ /* 0x000fc800078630ff */
[----:B------:R-:W-:Y:S02]  /*2710*/  @!P5 LEA.HI.X R11, R6, R244, R7, 0x6, P3 ;  /* 0x000000f4060bd211 */ /* 0x000fe400018f3407 */
[----:B------:R-:W-:-:S03]  /*2720*/  @!P4 LEA R8, P3, R4, c[0x0][0x330], 0x1 ;  /* 0x0000cc000408ca11 */ /* 0x000fc600078608ff */
[----:B------:R-:W-:Y:S01]  /*2730*/  @!PT LDS RZ, [RZ] ;  /* 0x00000000fffff984 */ /* 0x000fe20000000800 */
[----:B------:R-:W-:Y:S01]  /*2740*/  @!PT LDS RZ, [RZ] ;  /* 0x00000000fffff984 */ /* 0x000fe20000000800 */
[----:B------:R-:W-:Y:S01]  /*2750*/  @!PT LDS RZ, [RZ] ;  /* 0x00000000fffff984 */ /* 0x000fe20000000800 */
[----:B------:R4:W-:Y:S01]  /*2760*/  @!P5 LDGSTS.E.BYPASS.LTC128B.128 [R237+0x9000], [R10.64] ;  /* 0x090000000aeddfae */ /* 0x0009e2000b901d44 */
[C-C-:B------:R-:W-:Y:S02]  /*2770*/  @!P4 LEA.HI.X R9, R4.reuse, c[0x0][0x334], R5.reuse, 0x1, P3 ;  /* 0x0000cd000409ca11 */ /* 0x140fe400018f0c05 */
[----:B------:R-:W-:Y:S02]  /*2780*/  @!P6 LEA R6, P3, R4, c[0x0][0x330], 0x1 ;  /* 0x0000cc000406ea11 */ /* 0x000fe400078608ff */
[----:B------:R-:W-:Y:S02]  /*2790*/  ISETP.GE.AND P4, PT, R32, c[0x0][0x220], PT ;  /* 0x0000880020007a0c */ /* 0x000fe40003f86270 */
[----:B------:R-:W-:Y:S02]  /*27a0*/  @!P6 LEA.HI.X R7, R4, c[0x0][0x334], R5, 0x1, P3 ;  /* 0x0000cd000407ea11 */ /* 0x000fe400018f0c05 */
[----:B------:R-:W-:-:S13]  /*27b0*/  ISETP.GE.AND P3, PT, R33, c[0x0][0x220], PT ;  /* 0x0000880021007a0c */ /* 0x000fda0003f66270 */
        /* <DEDUP_REMOVED lines=12> */
[----:B----4-:R-:W-:-:S04]  /*2880*/  LEA R6, P3, R4, c[0x0][0x330], 0x1 ;  /* 0x0000cc0004067a11 */ /* 0x010fc800078608ff */
[----:B------:R-:W-:-:S05]  /*2890*/  LEA.HI.X R7, R4, c[0x0][0x334], R5, 0x1, P3 ;  /* 0x0000cd0004077a11 */ /* 0x000fca00018f0c05 */
[----:B------:R-:W-:Y:S01]  /*28a0*/  @!PT LDS RZ, [RZ] ;  /* 0x00000000fffff984 */ /* 0x000fe20000000800 */
[----:B------:R-:W-:Y:S01]  /*28b0*/  @!PT LDS RZ, [RZ] ;  /* 0x00000000fffff984 */ /* 0x000fe20000000800 */
[----:B------:R-:W-:Y:S01]  /*28c0*/  @!PT LDS RZ, [RZ] ;  /* 0x00000000fffff984 */ /* 0x000fe20000000800 */
[----:B------:R4:W-:Y:S04]  /*28d0*/  LDGSTS.E.BYPASS.LTC128B.128 [R237+0xf000], [R6.64+0x180] ;  /* 0x0f00018006ed7fae */ /* 0x0009e8000b901d44 */
.L_x_17:
[----:B------:R-:W-:Y:S05]  /*28e0*/  BSYNC B0 ;  /* 0x0000000000007941 */ /* 0x000fea0003800000 */
.L_x_16:
[----:B------:R1:W-:Y:S01]  /*28f0*/  @P1 STS.128 [R237], RZ ;  /* 0x000000ffed001388 */ /* 0x0003e20000000c00 */
[----:B------:R-:W-:Y:S03]  /*2900*/  BSSY B0, `(.L_x_18) ;  /* 0x0000029000007945 */ /* 0x000fe60003800000 */
[----:B------:R1:W-:Y:S04]  /*2910*/  @P1 STS.128 [R237+0x2000], RZ ;  /* 0x002000ffed001388 */ /* 0x0003e80000000c00 */
[----:B------:R1:W-:Y:S04]  /*2920*/  @P1 STS.128 [R237+0x4000], RZ ;  /* 0x004000ffed001388 */ /* 0x0003e80000000c00 */
[----:B------:R1:W-:Y:S01]  /*2930*/  @P1 STS.128 [R237+0x6000], RZ ;  /* 0x006000ffed001388 */ /* 0x0003e20000000c00 */
[----:B------:R-:W-:Y:S05]  /*2940*/  @P1 BRA `(.L_x_19) ;  /* 0x0000024000001947 */ /* 0x000fea0003800000 */
[----:B------:R-:W-:Y:S01]  /*2950*/  MOV R5, UR26 ;  /* 0x0000001a00057c02 */ /* 0x000fe20008000f00 */
[----:B------:R-:W-:Y:S01]  /*2960*/  IMAD.U32 R4, RZ, RZ, UR29 ;  /* 0x0000001dff047e24 */ /* 0x000fe2000f8e00ff */
[----:B----4-:R-:W-:Y:S01]  /*2970*/  MOV R6, UR34 ;  /* 0x0000002200067c02 */ /* 0x010fe20008000f00 */
[----:B------:R-:W-:Y:S01]  /*2980*/  IMAD.MOV.U32 R8, RZ, RZ, 0x2 ;  /* 0x00000002ff087424 */ /* 0x000fe200078e00ff */
[----:B------:R-:W-:Y:S01]  /*2990*/  ISETP.GE.AND P4, PT, R33, c[0x0][0x220], PT ;  /* 0x0000880021007a0c */ /* 0x000fe20003f86270 */
[----:B------:R-:W-:Y:S01]  /*29a0*/  IMAD.WIDE.U32 R4, R19, c[0x0][0x190], R4 ;  /* 0x0000640013047a25 */ /* 0x000fe200078e0004 */
[----:B------:R-:W-:Y:S01]  /*29b0*/  ISETP.GE.AND P3, PT, R32, c[0x0][0x220], PT ;  /* 0x0000880020007a0c */ /* 0x000fe20003f66270 */
[----:B------:R4:W-:Y:S02]  /*29c0*/  @P5 STS.128 [R237], RZ ;  /* 0x000000ffed005388 */ /* 0x0009e40000000c00 */
[----:B------:R-:W-:-:S02]  /*29d0*/  IMAD.IADD R5, R25, 0x1, R5 ;  /* 0x0000000119057824 */ /* 0x000fc400078e0205 */
        /* <DEDUP_REMOVED lines=10> */
[----:B------:R4:W-:Y:S04]  /*2a80*/  @!P5 LDGSTS.E.BYPASS.LTC128B.128 [R237], [R6.64] ;  /* 0x0000000006eddfae */ /* 0x0009e8000b901d44 */
        /* <DEDUP_REMOVED lines=16> */
.L_x_19:
[----:B------:R-:W-:Y:S05]  /*2b90*/  BSYNC B0 ;  /* 0x0000000000007941 */ /* 0x000fea0003800000 */
.L_x_18:
[----:B------:R1:W-:Y:S01]  /*2ba0*/  @P0 STS.128 [R237+0x1000], RZ ;  /* 0x001000ffed000388 */ /* 0x0003e20000000c00 */
[----:B------:R-:W-:Y:S03]  /*2bb0*/  BSSY B0, `(.L_x_20) ;  /* 0x000002a000007945 */ /* 0x000fe60003800000 */
[----:B------:R1:W-:Y:S04]  /*2bc0*/  @P0 STS.128 [R237+0x3000], RZ ;  /* 0x003000ffed000388 */ /* 0x0003e80000000c00 */
[----:B------:R1:W-:Y:S04]  /*2bd0*/  @P0 STS.128 [R237+0x5000], RZ ;  /* 0x005000ffed000388 */ /* 0x0003e80000000c00 */
[----:B------:R1:W-:Y:S01]  /*2be0*/  @P0 STS.128 [R237+0x7000], RZ ;  /* 0x007000ffed000388 */ /* 0x0003e20000000c00 */
[----:B------:R-:W-:Y:S05]  /*2bf0*/  @P0 BRA `(.L_x_21) ;  /* 0x0000025000000947 */ /* 0x000fea0003800000 */
[----:B------:R-:W-:Y:S01]  /*2c00*/  ISETP.GE.AND P4, PT, R33, c[0x0][0x220], PT ;  /* 0x0000880021007a0c */ /* 0x000fe20003f86270 */
[----:B-1--4-:R-:W-:Y:S01]  /*2c10*/  IMAD.WIDE.U32 R4, R12, c[0x0][0x190], RZ ;  /* 0x000064000c047a25 */ /* 0x012fe200078e00ff */
[----:B------:R-:W-:Y:S01]  /*2c20*/  ISETP.GE.AND P3, PT, R32, c[0x0][0x220], PT ;  /* 0x0000880020007a0c */ /* 0x000fe20003f66270 */
[----:B------:R1:W-:Y:S02]  /*2c30*/  @P5 STS.128 [R237+0x1000], RZ ;  /* 0x001000ffed005388 */ /* 0x0003e40000000c00 */
[----:B------:R-:W-:Y:S01]  /*2c40*/  @!P5 IMAD.MOV.U32 R7, RZ, RZ, c[0x0][0x190] ;  /* 0x00006400ff07d624 */ /* 0x000fe200078e00ff */
[----:B------:R-:W-:Y:S01]  /*2c50*/  IADD3 R4, P1, R16, R4, RZ ;  /* 0x0000000410047210 */ /* 0x000fe20007f3e0ff */
[----:B------:R-:W-:-:S02]  /*2c60*/  IMAD R12, R12, c[0x0][0x194], RZ ;  /* 0x000065000c0c7a24 */ /* 0x000fc400078e02ff */
[----:B------:R-:W-:Y:S01]  /*2c70*/  @!P5 IMAD.MOV.U32 R6, RZ, RZ, c[0x0][0x194] ;  /* 0x00006500ff06d624 */ /* 0x000fe200078e00ff */
[C---:B------:R-:W-:Y:S02]  /*2c80*/  @!P5 LEA R10, P0, R7.reuse, R241, 0x6 ;  /* 0x000000f1070ad211 */ /* 0x040fe400078030ff */
[----:B------:R-:W-:Y:S02]  /*2c90*/  IADD3.X R5, R24, R5, R12, P1, !PT ;  /* 0x0000000518057210 */ /* 0x000fe40000ffe40c */
[C---:B------:R-:W-:Y:S02]  /*2ca0*/  @!P4 LEA R8, P1, R4.reuse, c[0x0][0x160], 0x1 ;  /* 0x000058000408ca11 */ /* 0x040fe400078208ff */
[----:B------:R-:W-:Y:S02]  /*2cb0*/  @!P5 LEA.HI.X R11, R7, R243, R6, 0x6, P0 ;  /* 0x000000f3070bd211 */ /* 0x000fe400000f3406 */
[C---:B------:R-:W-:Y:S02]  /*2cc0*/  @!P6 LEA R6, P0, R4.reuse, c[0x0][0x160], 0x1 ;  /* 0x000058000406ea11 */ /* 0x040fe400078008ff */
[C-C-:B------:R-:W-:Y:S01]  /*2cd0*/  @!P4 LEA.HI.X R9, R4.reuse, c[0x0][0x164], R5.reuse, 0x1, P1 ;  /* 0x000059000409ca11 */ /* 0x140fe200008f0c05 */
[----:B------:R-:W-:Y:S01]  /*2ce0*/  @!PT LDS RZ, [RZ] ;  /* 0x00000000fffff984 */ /* 0x000fe20000000800 */
[----:B------:R-:W-:Y:S01]  /*2cf0*/  @!PT LDS RZ, [RZ] ;  /* 0x00000000fffff984 */ /* 0x000fe20000000800 */
[----:B------:R-:W-:Y:S01]  /*2d00*/  @!PT LDS RZ, [RZ] ;  /* 0x00000000fffff984 */ /* 0x000fe20000000800 */
[----:B------:R1:W-:Y:S01]  /*2d10*/  @!P5 LDGSTS.E.BYPASS.LTC128B.128 [R237+0x1000], [R10.64] ;  /* 0x010000000aeddfae */ /* 0x0003e2000b901d44 */
[----:B------:R-:W-:-:S03]  /*2d20*/  @!P6 LEA.HI.X R7, R4, c[0x0][0x164], R5, 0x1, P0 ;  /* 0x000059000407ea11 */ /* 0x000fc600000f0c05 */
        /* <DEDUP_REMOVED lines=12> */
[----:B-1----:R-:W-:-:S04]  /*2df0*/  LEA R6, P0, R4, c[0x0][0x160], 0x1 ;  /* 0x0000580004067a11 */ /* 0x002fc800078008ff */
[----:B------:R-:W-:-:S05]  /*2e00*/  LEA.HI.X R7, R4, c[0x0][0x164], R5, 0x1, P0 ;  /* 0x0000590004077a11 */ /* 0x000fca00000f0c05 */
[----:B------:R-:W-:Y:S01]  /*2e10*/  @!PT LDS RZ, [RZ] ;  /* 0x00000000fffff984 */ /* 0x000fe20000000800 */
[----:B------:R-:W-:Y:S01]  /*2e20*/  @!PT LDS RZ, [RZ] ;  /* 0x00000000fffff984 */ /* 0x000fe20000000800 */
[----:B------:R-:W-:Y:S01]  /*2e30*/  @!PT LDS RZ, [RZ] ;  /* 0x00000000fffff984 */ /* 0x000fe20000000800 */
[----:B------:R1:W-:Y:S04]  /*2e40*/  LDGSTS.E.BYPASS.LTC128B.128 [R237+0x7000], [R6.64+0x180] ;  /* 0x0700018006ed7fae */ /* 0x0003e8000b901d44 */
.L_x_21:
[----:B------:R-:W-:Y:S05]  /*2e50*/  BSYNC B0 ;  /* 0x0000000000007941 */ /* 0x000fea0003800000 */
.L_x_20:
[----:B-1--4-:R-:W4:Y:S01]  /*2e60*/  LDL R7, [R1+0x10] ;  /* 0x0000100001077983 */ /* 0x012f220000100800 */
[----:B------:R-:W-:Y:S02]  /*2e70*/  IMAD.MOV.U32 R245, RZ, RZ, 0x7f800000 ;  /* 0x7f800000fff57424 */ /* 0x000fe400078e00ff */
[----:B------:R-:W-:Y:S01]  /*2e80*/  IMAD.MOV.U32 R246, RZ, RZ, 0x7f800000 ;  /* 0x7f800000fff67424 */ /* 0x000fe200078e00ff */
[----:B----4-:R-:W-:Y:S01]  /*2e90*/  SHF.R.S32.HI R4, RZ, 0x1f, R7 ;  /* 0x0000001fff047819 */ /* 0x010fe20000011407 */
[C---:B------:R-:W-:Y:S01]  /*2ea0*/  IMAD.SHL.U32 R248, R7.reuse, 0x4, RZ ;  /* 0x0000000407f87824 */ /* 0x040fe200078e00ff */
[C---:B------:R-:W-:Y:S02]  /*2eb0*/  IADD3 R6, R7.reuse, 0x8, RZ ;  /* 0x0000000807067810 */ /* 0x040fe40007ffe0ff */
[----:B------:R-:W-:Y:S02]  /*2ec0*/  SHF.L.U64.HI R247, R7, 0x2, R4 ;  /* 0x0000000207f77819 */ /* 0x000fe40000010204 */
[----:B------:R-:W-:-:S02]  /*2ed0*/  IADD3 R4, P0, R248, UR8, RZ ;  /* 0x00000008f8047c10 */ /* 0x000fc4000ff1e0ff */
[----:B------:R-:W-:Y:S02]  /*2ee0*/  ISETP.GE.AND P1, PT, R7, UR11, PT ;  /* 0x0000000b07007c0c */ /* 0x000fe4000bf26270 */
[----:B------:R-:W-:Y:S02]  /*2ef0*/  IADD3.X R5, R247, UR7, RZ, P0, !PT ;  /* 0x00000007f7057c10 */ /* 0x000fe400087fe4ff */
[----:B------:R-:W-:-:S09]  /*2f00*/  ISETP.GE.AND P0, PT, R6, UR11, PT ;  /* 0x0000000b06007c0c */ /* 0x000fd2000bf06270 */
[----:B------:R1:W5:Y:S04]  /*2f10*/  @!P1 LDG.E R245, [R4.64] ;  /* 0x0000000404f59981 */ /* 0x000368000c1e1900 */
[----:B------:R1:W5:Y:S01]  /*2f20*/  @!P0 LDG.E R246, [R4.64+0x20] ;  /* 0x0000200404f68981 */ /* 0x000362000c1e1900 */
[----:B------:R-:W-:Y:S03]  /*2f30*/  BSSY B0, `(.L_x_22) ;  /* 0x0000034000007945 */ /* 0x000fe60003800000 */
[----:B------:R1:W-:Y:S04]  /*2f40*/  @P2 STS.128 [R237+0x10000], RZ ;  /* 0x010000ffed002388 */ /* 0x0003e80000000c00 */
[----:B------:R1:W-:Y:S04]  /*2f50*/  @P2 STS.128 [R237+0x11000], RZ ;  /* 0x011000ffed002388 */ /* 0x0003e80000000c00 */
[----:B------:R1:W-:Y:S04]  /*2f60*/  @P2 STS.128 [R237+0x12000], RZ ;  /* 0x012000ffed002388 */ /* 0x0003e80000000c00 */
[----:B------:R1:W-:Y:S01]  /*2f70*/  @P2 STS.128 [R237+0x13000], RZ ;  /* 0x013000ffed002388 */ /* 0x0003e20000000c00 */
[----:B------:R-:W-:Y:S05]  /*2f80*/  @P2 BRA `(.L_x_23) ;  /* 0x000002e000002947 */ /* 0x000fea0003800000 */
[----:B-1----:R-:W-:Y:S01]  /*2f90*/  IMAD.U32 R4, RZ, RZ, UR23 ;  /* 0x00000017ff047e24 */ /* 0x002fe2000f8e00ff */
[----:B------:R-:W-:-:S02]  /*2fa0*/  IADD3 R6, P0, R30, UR23, RZ ;  /* 0x000000171e067c10 */ /* 0x000fc4000ff1e0ff */
[----:B------:R-:W-:Y:S02]  /*2fb0*/  LOP3.LUT R8, R20, 0x1, RZ, 0xc0, !PT ;  /* 0x0000000114087812 */ /* 0x000fe400078ec0ff */
[----:B------:R-:W-:Y:S01]  /*2fc0*/  LEA.HI.X.SX32 R7, R4, R27, 0x1, P0 ;  /* 0x0000001b04077211 */ /* 0x000fe200000f0eff */
[----:B------:R-:W-:Y:S01]  /*2fd0*/  IMAD.WIDE.U32 R4, R6, c[0x0][0x198], R28 ;  /* 0x0000660006047a25 */ /* 0x000fe200078e001c */
[----:B------:R-:W-:-:S03]  /*2fe0*/  ISETP.NE.U32.AND P3, PT, R8, 0x1, PT ;  /* 0x000000010800780c */ /* 0x000fc60003f65070 */
[----:B------:R-:W-:Y:S01]  /*2ff0*/  IMAD R7, R7, c[0x0][0x198], RZ ;  /* 0x0000660007077a24 */ /* 0x000fe200078e02ff */
[----:B------:R-:W-:Y:S01]  /*3000*/  IADD3 R4, P0, R4, UR31, RZ ;  /* 0x0000001f04047c10 */ /* 0x000fe2000ff1e0ff */
[----:B------:R-:W-:Y:S02]  /*3010*/  IMAD R8, R26, c[0x0][0x1b0], RZ ;  /* 0x00006c001a087a24 */ /* 0x000fe400078e02ff */
[----:B------:R-:W-:Y:S01]  /*3020*/  IMAD R7, R6, c[0x0][0x19c], R7 ;  /* 0x0000670006077a24 */ /* 0x000fe200078e0207 */
[----:B------:R-:W-:-:S04]  /*3030*/  LOP3.LUT R6, R20, 0xff, RZ, 0xc0, !PT ;  /* 0x000000ff14067812 */ /* 0x000fc800078ec0ff */
[----:B------:R-:W-:Y:S01]  /*3040*/  IADD3.X R5, R5, UR32, R7, P0, !PT ;  /* 0x0000002005057c10 */ /* 0x000fe200087fe407 */
[----:B------:R-:W-:Y:S01]  /*3050*/  IMAD R7, R18, c[0x0][0x1b4], R8 ;  /* 0x00006d0012077a24 */ /* 0x000fe200078e0208 */
[C---:B------:R-:W-:Y:S02]  /*3060*/  LOP3.LUT P2, RZ, R6.reuse, 0x2, RZ, 0xc0, !PT ;  /* 0x0000000206ff7812 */ /* 0x040fe4000784c0ff */
[----:B------:R-:W-:Y:S01]  /*3070*/  LOP3.LUT P1, RZ, R6, 0x4, RZ, 0xc0, !PT ;  /* 0x0000000406ff7812 */ /* 0x000fe2000782c0ff */
[----:B------:R-:W-:-:S04]  /*3080*/  IMAD.WIDE.U32 R4, R18, c[0x0][0x1b0], R4 ;  /* 0x00006c0012047a25 */ /* 0x000fc800078e0004 */
[----:B------:R-:W-:Y:S01]  /*3090*/  IMAD.IADD R7, R5, 0x1, R7 ;  /* 0x0000000105077824 */ /* 0x000fe200078e0207 */
[----:B------:R-:W-:-:S04]  /*30a0*/  @!P3 LEA R12, P0, R4, c[0x0][0x168], 0x1 ;  /* 0x00005a00040cba11 */ /* 0x000fc800078008ff */
[C---:B------:R-:W-:Y:S02]  /*30b0*/  @!P3 LEA.HI.X R13, R4.reuse, c[0x0][0x16c], R7, 0x1, P0 ;  /* 0x00005b00040dba11 */ /* 0x040fe400000f0c07 */
[----:B------:R-:W-:-:S03]  /*30c0*/  @P2 LEA R10, P0, R4, c[0x0][0x168], 0x1 ;  /* 0x00005a00040a2a11 */ /* 0x000fc600078008ff */
[----:B------:R-:W-:Y:S01]  /*30d0*/  @!PT LDS RZ, [RZ] ;  /* 0x00000000fffff984 */ /* 0x000fe20000000800 */
[----:B------:R-:W-:Y:S01]  /*30e0*/  @!PT LDS RZ, [RZ] ;  /* 0x00000000fffff984 */ /* 0x000fe20000000800 */
[----:B------:R-:W-:Y:S01]  /*30f0*/  @!PT LDS RZ, [RZ] ;  /* 0x00000000fffff984 */ /* 0x000fe20000000800 */
[----:B------:R1:W-:Y:S01]  /*3100*/  @!P3 LDGSTS.E.BYPASS.LTC128B.128 [R237+0x10000], [R12.64] ;  /* 0x100000000cedbfae */ /* 0x0003e2000b901d44 */
[C-C-:B------:R-:W-:Y:S02]  /*3110*/  @P2 LEA.HI.X R11, R4.reuse, c[0x0][0x16c], R7.reuse, 0x1, P0 ;  /* 0x00005b00040b2a11 */ /* 0x140fe400000f0c07 */
[C---:B------:R-:W-:Y:S01]  /*3120*/  @P1 LEA R8, P0, R4.reuse, c[0x0][0x168], 0x1 ;  /* 0x00005a0004081a11 */ /* 0x040fe200078008ff */
[----:B------:R1:W-:Y:S03]  /*3130*/  @P3 STS.128 [R237+0x10000], RZ ;  /* 0x010000ffed003388 */ /* 0x0003e60000000c00 */
[----:B------:R-:W-:Y:S01]  /*3140*/  @P1 LEA.HI.X R9, R4, c[0x0][0x16c], R7, 0x1, P0 ;  /* 0x00005b0004091a11 */ /* 0x000fe200000f0c07 */
[----:B------:R-:W-:Y:S01]  /*3150*/  @!PT LDS RZ, [RZ] ;  /* 0x00000000fffff984 */ /* 0x000fe20000000800 */
[----:B------:R-:W-:Y:S01]  /*3160*/  @!PT LDS RZ, [RZ] ;  /* 0x00000000fffff984 */ /* 0x000fe20000000800 */
[----:B------:R-:W-:Y:S01]  /*3170*/  @!PT LDS RZ, [RZ] ;  /* 0x00000000fffff984 */ /* 0x000fe20000000800 */
[----:B------:R1:W-:Y:S01]  /*3180*/  @P2 LDGSTS.E.BYPASS.LTC128B.128 [R237+0x11000], [R10.64+0x80] ;  /* 0x110000800aed2fae */ /* 0x0003e2000b901d44 */
[----:B------:R-:W-:-:S03]  /*3190*/  LOP3.LUT P0, RZ, R6, 0x8, RZ, 0xc0, !PT ;  /* 0x0000000806ff7812 */ /* 0x000fc6000780c0ff */
[----:B------:R1:W-:Y:S04]  /*31a0*/  @!P2 STS.128 [R237+0x11000], RZ ;  /* 0x011000ffed00a388 */ /* 0x0003e80000000c00 */
[----:B------:R-:W-:Y:S01]  /*31b0*/  @!PT LDS RZ, [RZ] ;  /* 0x00000000fffff984 */ /* 0x000fe20000000800 */
[----:B------:R-:W-:Y:S01]  /*31c0*/  @!PT LDS RZ, [RZ] ;  /* 0x00000000fffff984 */ /* 0x000fe20000000800 */
[----:B------:R-:W-:Y:S01]  /*31d0*/  @!PT LDS RZ, [RZ] ;  /* 0x00000000fffff984 */ /* 0x000fe20000000800 */
[----:B------:R1:W-:Y:S04]  /*31e0*/  @P1 LDGSTS.E.BYPASS.LTC128B.128 [R237+0x12000], [R8.64+0x100] ;  /* 0x1200010008ed1fae */ /* 0x0003e8000b901d44 */
[----:B------:R1:W-:Y:S02]  /*31f0*/  @!P1 STS.128 [R237+0x12000], RZ ;  /* 0x012000ffed009388 */ /* 0x0003e40000000c00 */
[----:B------:R-:W-:-:S04]  /*3200*/  @P0 LEA R6, P4, R4, c[0x0][0x168], 0x1 ;  /* 0x00005a0004060a11 */ /* 0x000fc800078808ff */
[----:B------:R-:W-:-:S05]  /*3210*/  @P0 LEA.HI.X R7, R4, c[0x0][0x16c], R7, 0x1, P4 ;  /* 0x00005b0004070a11 */ /* 0x000fca00020f0c07 */
[----:B------:R-:W-:Y:S01]  /*3220*/  @!PT LDS RZ, [RZ] ;  /* 0x00000000fffff984 */ /* 0x000fe20000000800 */
[----:B------:R-:W-:Y:S01]  /*3230*/  @!PT LDS RZ, [RZ] ;  /* 0x00000000fffff984 */ /* 0x000fe20000000800 */
[----:B------:R-:W-:Y:S01]  /*3240*/  @!PT LDS RZ, [RZ] ;  /* 0x00000000fffff984 */ /* 0x000fe20000000800 */
[----:B------:R1:W-:Y:S04]  /*3250*/  @P0 LDGSTS.E.BYPASS.LTC128B.128 [R237+0x13000], [R6.64+0x180] ;  /* 0x1300018006ed0fae */ /* 0x0003e8000b901d44 */
[----:B------:R1:W-:Y:S02]  /*3260*/  @!P0 STS.128 [R237+0x13000], RZ ;  /* 0x013000ffed008388 */ /* 0x0003e40000000c00 */
.L_x_23:
[----:B------:R-:W-:Y:S05]  /*3270*/  BSYNC B0 ;  /* 0x0000000000007941 */ /* 0x000fea0003800000 */
.L_x_22:
[----:B------:R-:W0:Y:S01]  /*3280*/  LDGDEPBAR ;  /* 0x00000000000079af */ /* 0x000e220000000000 */
[----:B------:R-:W-:Y:S01]  /*3290*/  ULEA UR11, UR18, 0x20, 0x5 ;  /* 0x00000020120b7891 */ /* 0x000fe2000f8e283f */
        /* <DEDUP_REMOVED lines=22> */
[----:B------:R-:W-:-:S04]  /*3400*/  DEPBAR.LE SB0, 0x1 ;  /* 0x000080400000791a */ /* 0x000fc80000000000 */
[----:B------:R-:W-:Y:S01]  /*3410*/  BAR.SYNC.DEFER_BLOCKING 0x0 ;  /* 0x0000000000007b1d */ /* 0x000fe20000010000 */
        /* <DEDUP_REMOVED lines=9> */
[----:B-1----:R-:W-:Y:S01]  /*34b0*/  CS2R R12, SRZ ;  /* 0x00000000000c7805 */ /* 0x002fe2000001ff00 */
[----:B------:R-:W-:Y:S01]  /*34c0*/  UISETP.GE.AND UP0, UPT, UR11, UR13, UPT ;  /* 0x0000000d0b00728c */ /* 0x000fe2000bf06270 */
[----:B------:R1:W4:Y:S04]  /*34d0*/  LDSM.16.M88.4 R132, [R229+0x14000] ;  /* 0x01400000e584783b */ /* 0x0003280000000200 */
[----:B------:R1:W2:Y:S04]  /*34e0*/  LDSM.16.M88.4 R136, [R230+0x14000] ;  /* 0x01400000e688783b */ /* 0x0002a80000000200 */
[----:B------:R1:W3:Y:S04]  /*34f0*/  LDSM.16.M88.4 R140, [R231+0x14000] ;  /* 0x01400000e78c783b */ /* 0x0002e80000000200 */
[----:B------:R1:W1:Y:S04]  /*3500*/  LDSM.16.M88.4 R144, [R232+0x14000] ;  /* 0x01400000e890783b */ /* 0x0002680000000200 */
        /* <DEDUP_REMOVED lines=11> */
[----:B--234-:R1:W1:Y:S02]  /*35c0*/  LDSM.16.M88.4 R192, [R236+0x3000] ;  /* 0x00300000ecc0783b */ /* 0x01c2640000000200 */
.L_x_26:
[----:B------:R-:W0:Y:S01]  /*35d0*/  LDGDEPBAR ;  /* 0x00000000000079af */ /* 0x000e220000000000 */
[----:B------:R-:W-:Y:S01]  /*35e0*/  PLOP3.LUT P1, PT, PT, PT, UP0, 0x80, 0x0 ;  /* 0x000000000000781c */ /* 0x000fe20003f2f008 */
[----:B------:R-:W-:Y:S01]  /*35f0*/  UISETP.GE.AND UP5, UPT, UR6, 0x1, UPT ;  /* 0x000000010600788c */ /* 0x000fe2000bfa6270 */
[----:B------:R-:W-:Y:S02]  /*3600*/  PLOP3.LUT P0, PT, PT, PT, UP0, 0x80, 0x0 ;  /* 0x000000000000781c */ /* 0x000fe40003f0f008 */
[----:B------:R-:W2:Y:S01]  /*3610*/  LDL R68, [R1+0x4] ;  /* 0x0000040001447983 */ /* 0x000ea20000100800 */
[----:B------:R-:W-:Y:S02]  /*3620*/  PLOP3.LUT P2, PT, PT, PT, UP0, 0x80, 0x0 ;  /* 0x000000000000781c */ /* 0x000fe40003f4f008 */
[----:B------:R-:W-:Y:S02]  /*3630*/  PLOP3.LUT P3, PT, PT, PT, UP0, 0x80, 0x0 ;  /* 0x000000000000781c */ /* 0x000fe40003f6f008 */
[----:B------:R-:W-:Y:S02]  /*3640*/  PLOP3.LUT P4, PT, PT, PT, UP0, 0x80, 0x0 ;  /* 0x000000000000781c */ /* 0x000fe40003f8f008 */
[----:B------:R-:W-:Y:S01]  /*3650*/  IADD3 R69, R240, 0xc0, RZ ;  /* 0x000000c0f0457810 */ /* 0x000fe20007ffe0ff */
[----:B------:R-:W-:Y:S04]  /*3660*/  DEPBAR.LE SB0, 0x0 ;  /* 0x000080000000791a */ /* 0x000fe80000000000 */
[----:B------:R-:W-:Y:S06]  /*3670*/  BAR.SYNC.DEFER_BLOCKING 0x0 ;  /* 0x0000000000007b1d */ /* 0x000fec0000010000 */
[----:B-1----:R-:W-:Y:S05]  /*3680*/  LDSM.16.M88.4 R8, [R2] ;  /* 0x000000000208783b */ /* 0x002fea0000000200 */
[----:B------:R-:W3:Y:S05]  /*3690*/  LDSM.16.M88.4 R44, [R229+0x10000] ;  /* 0x01000000e52c783b */ /* 0x000eea0000000200 */
[----:B------:R-:W-:Y:S05]  /*36a0*/  LDSM.16.M88.4 R48, [R3] ;  /* 0x000000000330783b */ /* 0x000fea0000000200 */
[----:B------:R-:W4:Y:S05]  /*36b0*/  LDSM.16.M88.4 R52, [R230+0x10000] ;  /* 0x01000000e634783b */ /* 0x000f2a0000000200 */
[----:B------:R-:W-:Y:S05]  /*36c0*/  LDSM.16.M88.4 R56, [R228] ;  /* 0x00000000e438783b */ /* 0x000fea0000000200 */
[----:B------:R-:W1:Y:S05]  /*36d0*/  LDSM.16.M88.4 R60, [R231+0x10000] ;  /* 0x01000000e73c783b */ /* 0x000e6a0000000200 */
[----:B------:R-:W-:Y:S01]  /*36e0*/  LDSM.16.M88.4 R64, [R232+0x10000] ;  /* 0x01000000e840783b */ /* 0x000fe20000000200 */
[C---:B---3--:R-:W-:Y:S08]  /*36f0*/  HMMA.16816.F32.BF16 R4, R8.reuse, R44, RZ ;  /* 0x0000002c0804723c */ /* 0x048ff000000418ff */
[----:B------:R-:W-:Y:S01]  /*3700*/  HMMA.16816.F32.BF16 R8, R8, R46, RZ ;  /* 0x0000002e0808723c */ /* 0x000fe200000418ff */
[----:B------:R-:W3:Y:S11]  /*3710*/  LDSM.16.M88.4 R44, [R227] ;  /* 0x00000000e32c783b */ /* 0x000ef60000000200 */
[----:B------:R-:W-:Y:S04]  /*3720*/  @!UPT UIADD3 URZ, URZ, URZ, URZ ;  /* 0x0000003f3f3ff290 */ /* 0x000fe8000fffe03f */
[C---:B----4-:R-:W-:Y:S08]  /*3730*/  HMMA.16816.F32.BF16 R4, R48.reuse, R52, R4 ;  /* 0x000000343004723c */ /* 0x050ff00000041804 */
[----:B------:R-:W-:Y:S01]  /*3740*/  HMMA.16816.F32.BF16 R8, R48, R54, R8 ;  /* 0x000000363008723c */ /* 0x000fe20000041808 */
[----:B------:R-:W-:Y:S05]  /*3750*/  LDSM.16.M88.4 R48, [R2+0x2000] ;  /* 0x002000000230783b */ /* 0x000fea0000000200 */
[----:B------:R-:W4:Y:S10]  /*3760*/  LDSM.16.M88.4 R52, [R229+0x11000] ;  /* 0x01100000e534783b */ /* 0x000f340000000200 */
[C---:B-1----:R-:W-:Y:S08]  /*3770*/  HMMA.16816.F32.BF16 R4, R56.reuse, R60, R4 ;  /* 0x0000003c3804723c */ /* 0x042ff00000041804 */
[----:B------:R-:W-:Y:S01]  /*3780*/  HMMA.16816.F32.BF16 R8, R56, R62, R8 ;  /* 0x0000003e3808723c */ /* 0x000fe20000041808 */
[----:B------:R-:W-:Y:S05]  /*3790*/  LDSM.16.M88.4 R56, [R3+0x2000] ;  /* 0x002000000338783b */ /* 0x000fea0000000200 */
[----:B------:R-:W1:Y:S10]  /*37a0*/  LDSM.16.M88.4 R60, [R230+0x11000] ;  /* 0x01100000e63c783b */ /* 0x000e740000000200 */
[C---:B---3--:R-:W-:Y:S08]  /*37b0*/  HMMA.16816.F32.BF16 R4, R44.reuse, R64, R4 ;  /* 0x000000402c04723c */ /* 0x048ff00000041804 */
[----:B------:R-:W-:Y:S01]  /*37c0*/  HMMA.16816.F32.BF16 R8, R44, R66, R8 ;  /* 0x000000422c08723c */ /* 0x000fe20000041808 */
[----:B------:R-:W-:Y:S05]  /*37d0*/  LDSM.16.M88.4 R44, [R228+0x2000] ;  /* 0x00200000e42c783b */ /* 0x000fea0000000200 */
[----:B------:R-:W3:Y:S10]  /*37e0*/  LDSM.16.M88.4 R64, [R231+0x11000] ;  /* 0x01100000e740783b */ /* 0x000ef40000000200 */
        /* <DEDUP_REMOVED lines=37> */
[----:B------:R-:W-:Y:S07]  /*3a40*/  HMMA.16816.F32.BF16 R8, R48, R54, R8 ;  /* 0x000000363008723c */ /* 0x000fee0000041808 */
[----:B------:R-:W-:Y:S05]  /*3a50*/  IMAD.U32 R49, RZ, RZ, UR18 ;  /* 0x00000012ff317e24 */ /* 0x000fea000f8e00ff */
[----:B--2---:R-:W-:Y:S01]  /*3a60*/  @P1 IMAD R49, R49, 0x20, R68 ;  /* 0x0000002031311824 */ /* 0x004fe200078e0244 */
[----:B------:R-:W-:Y:S01]  /*3a70*/  PLOP3.LUT P1, PT, PT, PT, UP0, 0x80, 0x0 ;  /* 0x000000000000781c */ /* 0x000fe20003f2f008 */
[----:B------:R-:W-:Y:S02]  /*3a80*/  IMAD.MOV.U32 R68, RZ, RZ, c[0x0][0x22c] ;  /* 0x00008b00ff447624 */ /* 0x000fe400078e00ff */
[C---:B-1----:R-:W-:Y:S05]  /*3a90*/  HMMA.16816.F32.BF16 R4, R56.reuse, R60, R4 ;  /* 0x0000003c3804723c */ /* 0x042fea0000041804 */
[C---:B------:R-:W-:Y:S01]  /*3aa0*/  @P0 ISETP.GE.AND P0, PT, R49.reuse, UR13, PT ;  /* 0x0000000d31000c0c */ /* 0x040fe2000bf06270 */
[----:B------:R-:W-:Y:S02]  /*3ab0*/  IMAD R68, R68, c[0x0][0x1c0], RZ ;  /* 0x0000700044447a24 */ /* 0x000fe400078e02ff */
[----:B------:R-:W-:Y:S04]  /*3ac0*/  HMMA.16816.F32.BF16 R8, R56, R62, R8 ;  /* 0x0000003e3808723c */ /* 0x000fe80000041808 */
[----:B------:R-:W-:Y:S01]  /*3ad0*/  @P1 IADD3 R48, R49, 0x1, RZ ;  /* 0x0000000131301810 */ /* 0x000fe20007ffe0ff */
[----:B------:R-:W-:Y:S01]  /*3ae0*/  IMAD.U32 R70, R68, -0x40, RZ ;  /* 0xffffffc044467824 */ /* 0x000fe200078e00ff */
[----:B------:R-:W-:Y:S02]  /*3af0*/  PLOP3.LUT P1, PT, PT, PT, UP0, 0x80, 0x0 ;  /* 0x000000000000781c */ /* 0x000fe40003f2f008 */
[----:B------:R-:W-:Y:S08]  /*3b00*/  IADD3 R68, R240, 0x40, RZ ;  /* 0x00000040f0447810 */ /* 0x000ff00007ffe0ff */
[C---:B---3--:R-:W-:Y:S08]  /*3b10*/  HMMA.16816.F32.BF16 R4, R44.reuse, R64, R4 ;  /* 0x000000402c04723c */ /* 0x048ff00000041804 */
[----:B------:R-:W-:Y:S07]  /*3b20*/  HMMA.16816.F32.BF16 R8, R44, R66, R8 ;  /* 0x000000422c08723c */ /* 0x000fee0000041808 */
[----:B-----5:R-:W-:Y:S09]  /*3b30*/  FMUL.FTZ R44, R246, 1.4426950216293334961 ;  /* 0x3fb8aa3bf62c7820 */ /* 0x020ff20000410000 */
[----:B------:R-:W-:Y:S02]  /*3b40*/  @P2 FSEL R4, R4, -INF , !P0 ;  /* 0xff80000004042808 */ /* 0x000fe40004000000 */
[----:B------:R-:W-:Y:S01]  /*3b50*/  @P1 ISETP.GE.AND P2, PT, R48, UR13, PT ;  /* 0x0000000d30001c0c */ /* 0x000fe2000bf46270 */
[----:B------:R-:W-:Y:S01]  /*3b60*/  FMUL.FTZ R48, R245, 1.4426950216293334961 ;  /* 0x3fb8aa3bf5307820 */ /* 0x000fe20000410000 */
[----:B------:R-:W-:Y:S02]  /*3b70*/  PLOP3.LUT P1, PT, PT, PT, UP0, 0x80, 0x0 ;  /* 0x000000000000781c */ /* 0x000fe40003f2f008 */
[----:B------:R-:W-:Y:S02]  /*3b80*/  @P3 FSEL R6, R6, -INF , !P0 ;  /* 0xff80000006063808 */ /* 0x000fe40004000000 */
[----:B------:R-:W-:Y:S02]  /*3b90*/  PLOP3.LUT P0, PT, PT, PT, UP0, 0x80, 0x0 ;  /* 0x000000000000781c */ /* 0x000fe40003f0f008 */
[----:B------:R-:W-:Y:S07]  /*3ba0*/  PLOP3.LUT P3, PT, PT, PT, UP0, 0x80, 0x0 ;  /* 0x000000000000781c */ /* 0x000fee0003f6f008 */
[----:B------:R-:W-:Y:S02]  /*3bb0*/  @P1 FSEL R7, R7, -INF , !P2 ;  /* 0xff80000007071808 */ /* 0x000fe40005000000 */
[----:B------:R-:W-:Y:S02]  /*3bc0*/  PLOP3.LUT P1, PT, PT, PT, UP0, 0x80, 0x0 ;  /* 0x000000000000781c */ /* 0x000fe40003f2f008 */
[----:B------:R-:W-:Y:S02]  /*3bd0*/  @P0 FSEL R5, R5, -INF , !P2 ;  /* 0xff80000005050808 */ /* 0x000fe40005000000 */
[----:B------:R-:W-:Y:S02]  /*3be0*/  FSETP.NEU.FTZ.AND P0, PT, R245, -INF , PT ;  /* 0xff800000f500780b */ /* 0x000fe40003f1d000 */
[C---:B------:R-:W-:Y:S02]  /*3bf0*/  @P3 IADD3 R45, R49.reuse, 0x8, RZ ;  /* 0x00000008312d3810 */ /* 0x040fe40007ffe0ff */
[----:B------:R-:W-:Y:S02]  /*3c00*/  FSEL R48, R48, RZ, P0 ;  /* 0x000000ff30307208 */ /* 0x000fe40000000000 */
[----:B------:R-:W-:Y:S02]  /*3c10*/  FSETP.NEU.FTZ.AND P0, PT, R246, -INF , PT ;  /* 0xff800000f600780b */ /* 0x000fe40003f1d000 */
[----:B------:R-:W-:Y:S01]  /*3c20*/  @P4 IADD3 R49, R49, 0x9, RZ ;  /* 0x0000000931314810 */ /* 0x000fe20007ffe0ff */
[--C-:B------:R-:W-:Y:S01]  /*3c30*/  FFMA.FTZ R4, R4, c[0x0][0x23c], -R48.reuse ;  /* 0x00008f0004047a23 */ /* 0x100fe20000010830 */
[----:B------:R-:W-:Y:S01]  /*3c40*/  @P1 ISETP.GE.AND P2, PT, R45, UR13, PT ;  /* 0x0000000d2d001c0c */ /* 0x000fe2000bf46270 */
[----:B------:R-:W-:Y:S01]  /*3c50*/  FFMA.FTZ R5, R5, c[0x0][0x23c], -R48 ;  /* 0x00008f0005057a23 */ /* 0x000fe20000010830 */
[----:B------:R-:W-:Y:S01]  /*3c60*/  FSEL R44, R44, RZ, P0 ;  /* 0x000000ff2c2c7208 */ /* 0x000fe20000000000 */
[----:B------:R-:W-:Y:S01]  /*3c70*/  MUFU.EX2 R60, R4 ;  /* 0x00000004003c7308 */ /* 0x000fe20000000800 */
[----:B------:R-:W-:Y:S02]  /*3c80*/  PLOP3.LUT P1, PT, PT, PT, UP0, 0x80, 0x0 ;  /* 0x000000000000781c */ /* 0x000fe40003f2f008 */
[----:B------:R-:W-:Y:S01]  /*3c90*/  PLOP3.LUT P0, PT, PT, PT, UP0, 0x80, 0x0 ;  /* 0x000000000000781c */ /* 0x000fe20003f0f008 */
[--C-:B------:R-:W-:Y:S01]  /*3ca0*/  FFMA.FTZ R7, R7, c[0x0][0x23c], -R44.reuse ;  /* 0x00008f0007077a23 */ /* 0x100fe2000001082c */
[----:B------:R-:W-:Y:S01]  /*3cb0*/  ISETP.GE.AND P3, PT, R69, c[0x0][0x220], PT ;  /* 0x0000880045007a0c */ /* 0x000fe20003f66270 */
[----:B------:R-:W-:Y:S01]  /*3cc0*/  FFMA.FTZ R6, R6, c[0x0][0x23c], -R44 ;  /* 0x00008f0006067a23 */ /* 0x000fe2000001082c */
[----:B------:R-:W-:Y:S03]  /*3cd0*/  ISETP.GE.AND P4, PT, R68, c[0x0][0x220], PT ;  /* 0x0000880044007a0c */ /* 0x000fe60003f86270 */
[----:B------:R-:W1:Y:S04]  /*3ce0*/  MUFU.EX2 R59, R5 ;  /* 0x00000005003b7308 */ /* 0x000e680000000800 */
[----:B------:R-:W-:Y:S02]  /*3cf0*/  @P1 ISETP.GE.AND P1, PT, R49, UR13, PT ;  /* 0x0000000d31001c0c */ /* 0x000fe4000bf26270 */
[----:B------:R-:W-:Y:S02]  /*3d00*/  @P0 FSEL R8, R8, -INF , !P2 ;  /* 0xff80000008080808 */ /* 0x000fe40005000000 */
[----:B------:R-:W-:Y:S02]  /*3d10*/  PLOP3.LUT P0, PT, PT, PT, UP0, 0x80, 0x0 ;  /* 0x000000000000781c */ /* 0x000fe40003f0f008 */
[----:B------:R1:W-:Y:S01]  /*3d20*/  MUFU.EX2 R61, R7 ;  /* 0x00000007003d7308 */ /* 0x0003e20000000800 */
[--C-:B------:R-:W-:Y:S09]  /*3d30*/  FFMA.FTZ R8, R8, c[0x0][0x23c], -R48.reuse ;  /* 0x00008f0008087a23 */ /* 0x100ff20000010830 */
[----:B------:R-:W2:Y:S01]  /*3d40*/  MUFU.EX2 R62, R6 ;  /* 0x00000006003e7308 */ /* 0x000ea20000000800 */
[----:B------:R-:W-:Y:S02]  /*3d50*/  @P0 FSEL R9, R9, -INF , !P1 ;  /* 0xff80000009090808 */ /* 0x000fe40004800000 */
[----:B------:R-:W-:Y:S03]  /*3d60*/  PLOP3.LUT P0, PT, PT, PT, UP0, 0x80, 0x0 ;  /* 0x000000000000781c */ /* 0x000fe60003f0f008 */
[----:B------:R-:W-:Y:S04]  /*3d70*/  FFMA.FTZ R48, R9, c[0x0][0x23c], -R48 ;  /* 0x00008f0009307a23 */ /* 0x000fe80000010830 */
[----:B------:R-:W-:Y:S01]  /*3d80*/  MUFU.EX2 R56, R8 ;  /* 0x0000000800387308 */ /* 0x000fe20000000800 */
[----:B-1----:R-:W-:Y:S05]  /*3d90*/  F2FP.BF16.PACK_AB R7, R59, R60 ;  /* 0x0000003c3b07723e */ /* 0x002fea00000010ff */
[----:B------:R-:W-:Y:S02]  /*3da0*/  @P0 FSEL R10, R10, -INF , !P2 ;  /* 0xff8000000a0a0808 */ /* 0x000fe40005000000 */
[----:B------:R-:W-:Y:S01]  /*3db0*/  PLOP3.LUT P0, PT, PT, PT, UP0, 0x80, 0x0 ;  /* 0x000000000000781c */ /* 0x000fe20003f0f008 */
[----:B------:R-:W-:Y:S01]  /*3dc0*/  STS [R249+0x15000], R7 ;  /* 0x01500007f9007388 */ /* 0x000fe20000000800 */
[----:B------:R-:W1:Y:S01]  /*3dd0*/  MUFU.EX2 R55, R48 ;  /* 0x0000003000377308 */ /* 0x000e620000000800 */
[--C-:B------:R-:W-:Y:S01]  /*3de0*/  FFMA.FTZ R10, R10, c[0x0][0x23c], -R44.reuse ;  /* 0x00008f000a0a7a23 */ /* 0x100fe2000001082c */
[----:B------:R-:W-:Y:S02]  /*3df0*/  PLOP3.LUT P2, PT, PT, PT, UP5, 0x80, 0x0 ;  /* 0x000000000000781c */ /* 0x000fe40003f4f058 */
[----:B--2---:R-:W-:Y:S05]  /*3e00*/  F2FP.BF16.PACK_AB R6, R61, R62 ;  /* 0x0000003e3d06723e */ /* 0x004fea00000010ff */
[----:B------:R-:W-:Y:S01]  /*3e10*/  STS [R252+0x15000], R6 ;  /* 0x01500006fc007388 */ /* 0x000fe20000000800 */
[----:B------:R-:W-:Y:S01]  /*3e20*/  MUFU.EX2 R58, R10 ;  /* 0x0000000a003a7308 */ /* 0x000fe20000000800 */
[----:B------:R-:W-:Y:S02]  /*3e30*/  @P0 FSEL R11, R11, -INF , !P1 ;  /* 0xff8000000b0b0808 */ /* 0x000fe40004800000 */
[----:B------:R-:W-:Y:S03]  /*3e40*/  IADD3 R52, P0, R248, UR10, RZ ;  /* 0x0000000af8347c10 */ /* 0x000fe6000ff1e0ff */
[----:B------:R-:W-:Y:S01]  /*3e50*/  FFMA.FTZ R44, R11, c[0x0][0x23c], -R44 ;  /* 0x00008f000b2c7a23 */ /* 0x000fe2000001082c */
[----:B------:R-:W-:Y:S02]  /*3e60*/  IADD3.X R53, R247, UR9, RZ, P0, !PT ;  /* 0x00000009f7357c10 */ /* 0x000fe400087fe4ff */
[C---:B------:R-:W-:Y:S01]  /*3e70*/  LEA R238, P0, R70.reuse, R238, 0x2 ;  /* 0x000000ee46ee7211 */ /* 0x040fe200078010ff */
[----:B------:R-:W2:Y:S02]  /*3e80*/  MUFU.EX2 R57, R44 ;  /* 0x0000002c00397308 */ /* 0x000ea40000000800 */
[----:B------:R3:W4:Y:S01]  /*3e90*/  LDG.E R54, [R52.64] ;  /* 0x0000000434367981 */ /* 0x000722000c1e1900 */
[----:B------:R-:W-:Y:S02]  /*3ea0*/  LEA.HI.X.SX32 R239, R70, R239, 0x2, P0 ;  /* 0x000000ef46ef7211 */ /* 0x000fe400000f16ff */
[----:B-1----:R-:W-:Y:S05]  /*3eb0*/  F2FP.BF16.PACK_AB R5, R55, R56 ;  /* 0x000000383705723e */ /* 0x002fea00000010ff */
[----:B------:R-:W-:Y:S01]  /*3ec0*/  STS [R250+0x15000], R5 ;  /* 0x01500005fa007388 */ /* 0x000fe20000000800 */
[----:B--2---:R-:W-:Y:S04]  /*3ed0*/  F2FP.BF16.PACK_AB R4, R57, R58 ;  /* 0x0000003a3904723e */ /* 0x004fe800000010ff */
[----:B---3--:R-:W2:Y:S05]  /*3ee0*/  LDG.E R52, [R52.64+0x20] ;  /* 0x0000200434347981 */ /* 0x008eaa000c1e1900 */
[----:B------:R-:W-:Y:S05]  /*3ef0*/  STS [R251+0x15000], R4 ;  /* 0x01500004fb007388 */ /* 0x000fea0000000800 */
[----:B------:R-:W1:Y:S05]  /*3f00*/  LDSM.16.M88.4 R8, [R2+0x8000] ;  /* 0x008000000208783b */ /* 0x000e6a0000000200 */
[----:B------:R-:W3:Y:S05]  /*3f10*/  LDSM.16.M88.4 R44, [R3+0x8000] ;  /* 0x00800000032c783b */ /* 0x000eea0000000200 */
[----:B------:R-:W3:Y:S01]  /*3f20*/  LDSM.16.M88.4 R48, [R228+0x8000] ;  /* 0x00800000e430783b */ /* 0x000ee20000000200 */
[C---:B-1----:R-:W-:Y:S08]  /*3f30*/  HMMA.16816.F32.BF16 R4, R8.reuse, R132, RZ ;  /* 0x000000840804723c */ /* 0x042ff000000418ff */
[----:B------:R-:W-:Y:S11]  /*3f40*/  HMMA.16816.F32.BF16 R8, R8, R134, RZ ;  /* 0x000000860808723c */ /* 0x000ff600000418ff */
[----:B------:R-:W-:Y:S05]  /*3f50*/  @!UPT UIADD3 URZ, URZ, URZ, URZ ;  /* 0x0000003f3f3ff290 */ /* 0x000fea000fffe03f */
[C---:B---3--:R-:W-:Y:S08]  /*3f60*/  HMMA.16816.F32.BF16 R4, R44.reuse, R136, R4 ;  /* 0x000000882c04723c */ /* 0x048ff00000041804 */
[----:B------:R-:W-:Y:S01]  /*3f70*/  HMMA.16816.F32.BF16 R8, R44, R138, R8 ;  /* 0x0000008a2c08723c */ /* 0x000fe20000041808 */
[----:B------:R-:W1:Y:S11]  /*3f80*/  LDSM.16.M88.4 R44, [R227+0x8000] ;  /* 0x00800000e32c783b */ /* 0x000e760000000200 */
[----:B------:R-:W-:Y:S04]  /*3f90*/  @!UPT UIADD3 URZ, URZ, URZ, URZ ;  /* 0x0000003f3f3ff290 */ /* 0x000fe8000fffe03f */
[C---:B------:R-:W-:Y:S08]  /*3fa0*/  HMMA.16816.F32.BF16 R4, R48.reuse, R140, R4 ;  /* 0x0000008c3004723c */ /* 0x040ff00000041804 */
[----:B------:R-:W-:Y:S01]  /*3fb0*/  HMMA.16816.F32.BF16 R8, R48, R142, R8 ;  /* 0x0000008e3008723c */ /* 0x000fe20000041808 */
[----:B------:R-:W3:Y:S11]  /*3fc0*/  LDSM.16.M88.4 R48, [R2+0xa000] ;  /* 0x00a000000230783b */ /* 0x000ef60000000200 */
[----:B------:R-:W-:Y:S04]  /*3fd0*/  @!UPT UIADD3 URZ, URZ, URZ, URZ ;  /* 0x0000003f3f3ff290 */ /* 0x000fe8000fffe03f */
[C---:B-1----:R-:W-:Y:S08]  /*3fe0*/  HMMA.16816.F32.BF16 R4, R44.reuse, R144, R4 ;  /* 0x000000902c04723c */ /* 0x042ff00000041804 */
[----:B------:R-:W-:Y:S01]  /*3ff0*/  HMMA.16816.F32.BF16 R8, R44, R146, R8 ;  /* 0x000000922c08723c */ /* 0x000fe20000041808 */
[----:B------:R-:W1:Y:S11]  /*4000*/  LDSM.16.M88.4 R44, [R3+0xa000] ;  /* 0x00a00000032c783b */ /* 0x000e760000000200 */
[----:B------:R-:W-:Y:S04]  /*4010*/  @!UPT UIADD3 URZ, URZ, URZ, URZ ;  /* 0x0000003f3f3ff290 */ /* 0x000fe8000fffe03f */
[C---:B---3--:R-:W-:Y:S08]  /*4020*/  HMMA.16816.F32.BF16 R4, R48.reuse, R148, R4 ;  /* 0x000000943004723c */ /* 0x048ff00000041804 */
        /* <DEDUP_REMOVED lines=40> */
[----:B------:R-:W-:Y:S11]  /*42b0*/  HMMA.16816.F32.BF16 R8, R48, R190, R8 ;  /* 0x000000be3008723c */ /* 0x000ff60000041808 */
[----:B------:R-:W-:Y:S05]  /*42c0*/  @!UPT UIADD3 URZ, URZ, URZ, URZ ;  /* 0x0000003f3f3ff290 */ /* 0x000fea000fffe03f */
[C---:B-1----:R-:W-:Y:S08]  /*42d0*/  HMMA.16816.F32.BF16 R4, R44.reuse, R192, R4 ;  /* 0x000000c02c04723c */ /* 0x042ff00000041804 */
[----:B------:R-:W-:Y:S11]  /*42e0*/  HMMA.16816.F32.BF16 R8, R44, R194, R8 ;  /* 0x000000c22c08723c */ /* 0x000ff60000041808 */
[----:B------:R-:W-:Y:S05]  /*42f0*/  @!UPT UIADD3 URZ, URZ, URZ, URZ ;  /* 0x0000003f3f3ff290 */ /* 0x000fea000fffe03f */
[C---:B----4-:R-:W-:Y:S02]  /*4300*/  FADD.FTZ R4, -R54.reuse, R4 ;  /* 0x0000000436047221 */ /* 0x050fe40000010100 */
[----:B------:R-:W-:Y:S02]  /*4310*/  FADD.FTZ R5, -R54, R5 ;  /* 0x0000000536057221 */ /* 0x000fe40000010100 */
[----:B------:R-:W-:Y:S02]  /*4320*/  FMUL.FTZ R44, R60, R4 ;  /* 0x000000043c2c7220 */ /* 0x000fe40000410000 */
[----:B------:R-:W-:Y:S02]  /*4330*/  FMUL.FTZ R5, R59, R5 ;  /* 0x000000053b057220 */ /* 0x000fe40000410000 */
[C---:B--2---:R-:W-:Y:S02]  /*4340*/  FADD.FTZ R4, -R52.reuse, R6 ;  /* 0x0000000634047221 */ /* 0x044fe40000010100 */
[----:B------:R-:W-:Y:S01]  /*4350*/  FADD.FTZ R6, -R52, R7 ;  /* 0x0000000734067221 */ /* 0x000fe20000010100 */
[----:B------:R-:W-:Y:S01]  /*4360*/  F2FP.BF16.PACK_AB R7, R5, R44 ;  /* 0x0000002c0507723e */ /* 0x000fe200000010ff */
[----:B------:R-:W-:Y:S02]  /*4370*/  FMUL.FTZ R4, R62, R4 ;  /* 0x000000043e047220 */ /* 0x000fe40000410000 */
[----:B------:R-:W-:Y:S02]  /*4380*/  FMUL.FTZ R6, R61, R6 ;  /* 0x000000063d067220 */ /* 0x000fe40000410000 */
[C---:B------:R-:W-:Y:S01]  /*4390*/  FADD.FTZ R8, -R54.reuse, R8 ;  /* 0x0000000836087221 */ /* 0x040fe20000010100 */
[----:B------:R-:W-:Y:S01]  /*43a0*/  STS [R249+0x14000], R7 ;  /* 0x01400007f9007388 */ /* 0x000fe20000000800 */
        /* <DEDUP_REMOVED lines=10> */
[----:B------:R-:W-:Y:S03]  /*4450*/  STS [R250+0x14000], R5 ;  /* 0x01400005fa007388 */ /* 0x000fe60000000800 */
[----:B------:R-:W-:Y:S05]  /*4460*/  F2FP.BF16.PACK_AB R4, R8, R9 ;  /* 0x000000090804723e */ /* 0x000fea00000010ff */
[----:B------:R-:W-:Y:S05]  /*4470*/  STS [R251+0x14000], R4 ;  /* 0x01400004fb007388 */ /* 0x000fea0000000800 */
[----:B------:R-:W-:Y:S06]  /*4480*/  BAR.SYNC.DEFER_BLOCKING 0x0 ;  /* 0x0000000000007b1d */ /* 0x000fec0000010000 */
[----:B------:R-:W-:Y:S05]  /*4490*/  LDSM.16.MT88.4 R4, [R226+0x15000] ;  /* 0x01500000e204783b */ /* 0x000fea0000004200 */
[----:B------:R-:W1:Y:S05]  /*44a0*/  LDSM.16.MT88.4 R8, [R0+0x8000] ;  /* 0x008000000008783b */ /* 0x000e6a0000004200 */
[----:B------:R-:W2:Y:S05]  /*44b0*/  LDSM.16.MT88.4 R44, [R224+0x15000] ;  /* 0x01500000e02c783b */ /* 0x000eaa0000004200 */
[----:B------:R-:W3:Y:S05]  /*44c0*/  LDSM.16.MT88.4 R48, [R0+0xc000] ;  /* 0x00c000000030783b */ /* 0x000eea0000004200 */
[----:B------:R-:W-:Y:S05]  /*44d0*/  LDSM.16.MT88.4 R52, [R226+0x15400] ;  /* 0x01540000e234783b */ /* 0x000fea0000004200 */
[----:B------:R-:W4:Y:S05]  /*44e0*/  LDSM.16.MT88.4 R56, [R0+0x8800] ;  /* 0x008800000038783b */ /* 0x000f2a0000004200 */
[----:B------:R-:W3:Y:S05]  /*44f0*/  LDSM.16.MT88.4 R60, [R224+0x15400] ;  /* 0x01540000e03c783b */ /* 0x000eea0000004200 */
[----:B------:R-:W3:Y:S01]  /*4500*/  LDSM.16.MT88.4 R64, [R0+0xc800] ;  /* 0x00c800000040783b */ /* 0x000ee20000004200 */
[-C--:B-1----:R-:W-:Y:S08]  /*4510*/  HMMA.16816.F32.BF16 R12, R4, R8.reuse, R12 ;  /* 0x00000008040c723c */ /* 0x082ff0000004180c */
[C---:B--2---:R-:W-:Y:S08]  /*4520*/  HMMA.16816.F32.BF16 R16, R44.reuse, R8, R16 ;  /* 0x000000082c10723c */ /* 0x044ff00000041810 */
[-C--:B------:R-:W-:Y:S08]  /*4530*/  HMMA.16816.F32.BF16 R20, R44, R10.reuse, R20 ;  /* 0x0000000a2c14723c */ /* 0x080ff00000041814 */
[C---:B------:R-:W-:Y:S01]  /*4540*/  HMMA.16816.F32.BF16 R24, R4.reuse, R10, R24 ;  /* 0x0000000a0418723c */ /* 0x040fe20000041818 */
[----:B------:R-:W-:Y:S07]  /*4550*/  LDSM.16.MT88.4 R8, [R0+0x9000] ;  /* 0x009000000008783b */ /* 0x000fee0000004200 */
[-C--:B---3--:R-:W-:Y:S08]  /*4560*/  HMMA.16816.F32.BF16 R28, R4, R48.reuse, R28 ;  /* 0x00000030041c723c */ /* 0x088ff0000004181c */
[C---:B------:R-:W-:Y:S08]  /*4570*/  HMMA.16816.F32.BF16 R32, R44.reuse, R48, R32 ;  /* 0x000000302c20723c */ /* 0x040ff00000041820 */
[-C--:B------:R-:W-:Y:S01]  /*4580*/  HMMA.16816.F32.BF16 R36, R44, R50.reuse, R36 ;  /* 0x000000322c24723c */ /* 0x080fe20000041824 */
[----:B------:R-:W-:Y:S07]  /*4590*/  LDSM.16.MT88.4 R44, [R224+0x15800] ;  /* 0x01580000e02c783b */ /* 0x000fee0000004200 */
[----:B------:R-:W-:Y:S01]  /*45a0*/  HMMA.16816.F32.BF16 R40, R4, R50, R40 ;  /* 0x000000320428723c */ /* 0x000fe20000041828 */
[----:B------:R-:W1:Y:S05]  /*45b0*/  LDSM.16.MT88.4 R4, [R226+0x15800] ;  /* 0x01580000e204783b */ /* 0x000e6a0000004200 */
[----:B------:R-:W2:Y:S02]  /*45c0*/  LDSM.16.MT88.4 R48, [R0+0xd000] ;  /* 0x00d000000030783b */ /* 0x000ea40000004200 */
[-C--:B----4-:R-:W-:Y:S08]  /*45d0*/  HMMA.16816.F32.BF16 R12, R52, R56.reuse, R12 ;  /* 0x00000038340c723c */ /* 0x090ff0000004180c */
[C---:B------:R-:W-:Y:S08]  /*45e0*/  HMMA.16816.F32.BF16 R16, R60.reuse, R56, R16 ;  /* 0x000000383c10723c */ /* 0x040ff00000041810 */
[-C--:B------:R-:W-:Y:S08]  /*45f0*/  HMMA.16816.F32.BF16 R20, R60, R58.reuse, R20 ;  /* 0x0000003a3c14723c */ /* 0x080ff00000041814 */
[C---:B------:R-:W-:Y:S01]  /*4600*/  HMMA.16816.F32.BF16 R24, R52.reuse, R58, R24 ;  /* 0x0000003a3418723c */ /* 0x040fe20000041818 */
[----:B------:R-:W-:Y:S07]  /*4610*/  LDSM.16.MT88.4 R56, [R0+0x9800] ;  /* 0x009800000038783b */ /* 0x000fee0000004200 */
[-C--:B------:R-:W-:Y:S08]  /*4620*/  HMMA.16816.F32.BF16 R28, R52, R64.reuse, R28 ;  /* 0x00000040341c723c */ /* 0x080ff0000004181c */
[C---:B------:R-:W-:Y:S08]  /*4630*/  HMMA.16816.F32.BF16 R32, R60.reuse, R64, R32 ;  /* 0x000000403c20723c */ /* 0x040ff00000041820 */
[-C--:B------:R-:W-:Y:S01]  /*4640*/  HMMA.16816.F32.BF16 R36, R60, R66.reuse, R36 ;  /* 0x000000423c24723c */ /* 0x080fe20000041824 */
[----:B------:R-:W-:Y:S07]  /*4650*/  LDSM.16.MT88.4 R60, [R224+0x15c00] ;  /* 0x015c0000e03c783b */ /* 0x000fee0000004200 */
[----:B------:R-:W-:Y:S01]  /*4660*/  HMMA.16816.F32.BF16 R40, R52, R66, R40 ;  /* 0x000000423428723c */ /* 0x000fe20000041828 */
[----:B------:R-:W3:Y:S05]  /*4670*/  LDSM.16.MT88.4 R52, [R226+0x15c00] ;  /* 0x015c0000e234783b */ /* 0x000eea0000004200 */
[----:B------:R-:W4:Y:S02]  /*4680*/  LDSM.16.MT88.4 R64, [R0+0xd800] ;  /* 0x00d800000040783b */ /* 0x000f240000004200 */
[-C--:B-1----:R-:W-:Y:S03]  /*4690*/  HMMA.16816.F32.BF16 R12, R4, R8.reuse, R12 ;  /* 0x00000008040c723c */ /* 0x082fe6000004180c */
[----:B------:R-:W-:Y:S05]  /*46a0*/  BAR.SYNC.DEFER_BLOCKING 0x0 ;  /* 0x0000000000007b1d */ /* 0x000fea0000010000 */
[C---:B------:R-:W-:Y:S08]  /*46b0*/  HMMA.16816.F32.BF16 R16, R44.reuse, R8, R16 ;  /* 0x000000082c10723c */ /* 0x040ff00000041810 */
[-C--:B------:R-:W-:Y:S08]  /*46c0*/  HMMA.16816.F32.BF16 R20, R44, R10.reuse, R20 ;  /* 0x0000000a2c14723c */ /* 0x080ff00000041814 */
[C---:B------:R-:W-:Y:S08]  /*46d0*/  HMMA.16816.F32.BF16 R24, R4.reuse, R10, R24 ;  /* 0x0000000a0418723c */ /* 0x040ff00000041818 */
[-C--:B--2---:R-:W-:Y:S08]  /*46e0*/  HMMA.16816.F32.BF16 R28, R4, R48.reuse, R28 ;  /* 0x00000030041c723c */ /* 0x084ff0000004181c */
[C---:B------:R-:W-:Y:S08]  /*46f0*/  HMMA.16816.F32.BF16 R32, R44.reuse, R48, R32 ;  /* 0x000000302c20723c */ /* 0x040ff00000041820 */
[-C--:B------:R-:W-:Y:S08]  /*4700*/  HMMA.16816.F32.BF16 R36, R44, R50.reuse, R36 ;  /* 0x000000322c24723c */ /* 0x080ff00000041824 */
[----:B------:R-:W-:Y:S08]  /*4710*/  HMMA.16816.F32.BF16 R40, R4, R50, R40 ;  /* 0x000000320428723c */ /* 0x000ff00000041828 */
[-C--:B---3--:R-:W-:Y:S08]  /*4720*/  HMMA.16816.F32.BF16 R12, R52, R56.reuse, R12 ;  /* 0x00000038340c723c */ /* 0x088ff0000004180c */
[C---:B------:R-:W-:Y:S08]  /*4730*/  HMMA.16816.F32.BF16 R16, R60.reuse, R56, R16 ;  /* 0x000000383c10723c */ /* 0x040ff00000041810 */
[-C--:B------:R-:W-:Y:S08]  /*4740*/  HMMA.16816.F32.BF16 R20, R60, R58.reuse, R20 ;  /* 0x0000003a3c14723c */ /* 0x080ff00000041814 */
[C---:B------:R-:W-:Y:S08]  /*4750*/  HMMA.16816.F32.BF16 R24, R52.reuse, R58, R24 ;  /* 0x0000003a3418723c */ /* 0x040ff00000041818 */
[-C--:B----4-:R-:W-:Y:S08]  /*4760*/  HMMA.16816.F32.BF16 R28, R52, R64.reuse, R28 ;  /* 0x00000040341c723c */ /* 0x090ff0000004181c */
[C---:B------:R-:W-:Y:S08]  /*4770*/  HMMA.16816.F32.BF16 R32, R60.reuse, R64, R32 ;  /* 0x000000403c20723c */ /* 0x040ff00000041820 */
[-C--:B------:R-:W-:Y:S08]  /*4780*/  HMMA.16816.F32.BF16 R36, R60, R66.reuse, R36 ;  /* 0x000000423c24723c */ /* 0x080ff00000041824 */
[----:B------:R-:W-:Y:S01]  /*4790*/  HMMA.16816.F32.BF16 R40, R52, R66, R40 ;  /* 0x000000423428723c */ /* 0x000fe20000041828 */
[----:B------:R-:W-:-:S07]  /*47a0*/  @!P2 BRA `(.L_x_24) ;  /* 0x000003d00000a947 */ /* 0x000fce0003800000 */
[----:B------:R1:W-:Y:S01]  /*47b0*/  @P5 STS.128 [R237+0x8000], RZ ;  /* 0x008000ffed005388 */ /* 0x0003e20000000c00 */
[----:B------:R-:W-:Y:S02]  /*47c0*/  IMAD.MOV.U32 R47, RZ, RZ, c[0x0][0x370] ;  /* 0x0000dc00ff2f7624 */ /* 0x000fe400078e00ff */
[----:B------:R-:W-:Y:S02]  /*47d0*/  IMAD.MOV.U32 R4, RZ, RZ, R242 ;  /* 0x000000ffff047224 */ /* 0x000fe400078e00f2 */
[C---:B------:R-:W-:Y:S02]  /*47e0*/  IMAD.U32 R8, R47.reuse, -0x40, RZ ;  /* 0xffffffc02f087824 */ /* 0x040fe400078e00ff */
[----:B------:R-:W-:Y:S02]  /*47f0*/  IMAD.MOV.U32 R5, RZ, RZ, R244 ;  /* 0x000000ffff057224 */ /* 0x000fe400078e00f4 */
[----:B------:R-:W-:Y:S01]  /*4800*/  IMAD.MOV.U32 R48, RZ, RZ, c[0x0][0x374] ;  /* 0x0000dd00ff307624 */ /* 0x000fe200078e00ff */
[C---:B------:R-:W-:Y:S02]  /*4810*/  LEA R4, P0, R8.reuse, R4, 0x1 ;  /* 0x0000000408047211 */ /* 0x040fe400078008ff */
[----:B------:R-:W-:Y:S02]  /*4820*/  SHF.R.S32.HI R7, RZ, 0x1f, R8 ;  /* 0x0000001fff077819 */ /* 0x000fe40000011408 */
[----:B------:R-:W-:Y:S02]  /*4830*/  LEA.HI.X.SX32 R5, R8, R5, 0x1, P0 ;  /* 0x0000000508057211 */ /* 0x000fe400000f0eff */
[C---:B------:R-:W-:Y:S03]  /*4840*/  LEA R6, P1, R47.reuse, R8, 0x5 ;  /* 0x000000082f067211 */ /* 0x040fe600078228ff */
[----:B------:R-:W-:Y:S01]  /*4850*/  @!PT LDS RZ, [RZ] ;  /* 0x00000000fffff984 */ /* 0x000fe20000000800 */
[----:B------:R-:W-:Y:S01]  /*4860*/  @!PT LDS RZ, [RZ] ;  /* 0x00000000fffff984 */ /* 0x000fe20000000800 */
[----:B------:R-:W-:Y:S01]  /*4870*/  @!PT LDS RZ, [RZ] ;  /* 0x00000000fffff984 */ /* 0x000fe20000000800 */
[----:B------:R1:W-:Y:S01]  /*4880*/  @!P5 LDGSTS.E.BYPASS.LTC128B.128 [R237+0x8000], [R4.64] ;  /* 0x0800000004eddfae */ /* 0x0003e2000b901d44 */
[CC--:B------:R-:W-:Y:S02]  /*4890*/  @!P6 LEA R10, P0, R6.reuse, R242.reuse, 0x1 ;  /* 0x000000f2060ae211 */ /* 0x0c0fe400078008ff */
[C-C-:B------:R-:W-:Y:S01]  /*48a0*/  LEA.HI.X R7, R47.reuse, R7, R48.reuse, 0x5, P1 ;  /* 0x000000072f077211 */ /* 0x140fe200008f2c30 */
[----:B------:R1:W-:Y:S01]  /*48b0*/  @P4 STS.128 [R237+0xa000], RZ ;  /* 0x00a000ffed004388 */ /* 0x0003e20000000c00 */
[C---:B------:R-:W-:Y:S02]  /*48c0*/  @!P4 LEA R44, P1, R6.reuse, R242, 0x1 ;  /* 0x000000f2062cc211 */ /* 0x040fe400078208ff */
[C-C-:B------:R-:W-:Y:S01]  /*48d0*/  @!P6 LEA.HI.X R11, R6.reuse, R244, R7.reuse, 0x1, P0 ;  /* 0x000000f4060be211 */ /* 0x140fe200000f0c07 */
[----:B------:R-:W-:Y:S01]  /*48e0*/  @!PT LDS RZ, [RZ] ;  /* 0x00000000fffff984 */ /* 0x000fe20000000800 */
[----:B------:R-:W-:Y:S01]  /*48f0*/  @!PT LDS RZ, [RZ] ;  /* 0x00000000fffff984 */ /* 0x000fe20000000800 */
[----:B------:R-:W-:Y:S01]  /*4900*/  @!PT LDS RZ, [RZ] ;  /* 0x00000000fffff984 */ /* 0x000fe20000000800 */
[----:B------:R1:W-:Y:S01]  /*4910*/  @!P4 LDGSTS.E.BYPASS.LTC128B.128 [R237+0xa000], [R4.64+0x80] ;  /* 0x0a00008004edcfae */ /* 0x0003e2000b901d44 */
[C---:B------:R-:W-:Y:S02]  /*4920*/  @!P5 LEA R46, P0, R47.reuse, R4, 0x6 ;  /* 0x000000042f2ed211 */ /* 0x040fe400078030ff */
[C-C-:B------:R-:W-:Y:S01]  /*4930*/  @!P4 LEA.HI.X R45, R6.reuse, R244, R7.reuse, 0x1, P1 ;  /* 0x000000f4062dc211 */ /* 0x140fe200008f0c07 */
[----:B------:R1:W-:Y:S01]  /*4940*/  @P6 STS.128 [R237+0xc000], RZ ;  /* 0x00c000ffed006388 */ /* 0x0003e20000000c00 */
[----:B------:R-:W-:Y:S02]  /*4950*/  @!P5 LEA.HI.X R47, R47, R5, R48, 0x6, P0 ;  /* 0x000000052f2fd211 */ /* 0x000fe400000f3430 */
[C---:B------:R-:W-:Y:S01]  /*4960*/  @!P3 LEA R8, P1, R6.reuse, R242, 0x1 ;  /* 0x000000f20608b211 */ /* 0x040fe200078208ff */
[----:B------:R-:W-:Y:S01]  /*4970*/  @!PT LDS RZ, [RZ] ;  /* 0x00000000fffff984 */ /* 0x000fe20000000800 */
[----:B------:R-:W-:Y:S01]  /*4980*/  @!PT LDS RZ, [RZ] ;  /* 0x00000000fffff984 */ /* 0x000fe20000000800 */
[----:B------:R-:W-:Y:S01]  /*4990*/  @!PT LDS RZ, [RZ] ;  /* 0x00000000fffff984 */ /* 0x000fe20000000800 */
[----:B------:R1:W-:Y:S01]  /*49a0*/  @!P6 LDGSTS.E.BYPASS.LTC128B.128 [R237+0xc000], [R4.64+0x100] ;  /* 0x0c00010004edefae */ /* 0x0003e2000b901d44 */
[----:B------:R-:W-:Y:S02]  /*49b0*/  IMAD.MOV.U32 R242, RZ, RZ, R4 ;  /* 0x000000fffff27224 */ /* 0x000fe400078e0004 */
[----:B------:R-:W-:Y:S01]  /*49c0*/  @!P3 LEA.HI.X R9, R6, R244, R7, 0x1, P1 ;  /* 0x000000f40609b211 */ /* 0x000fe200008f0c07 */
[----:B------:R1:W-:Y:S01]  /*49d0*/  @P3 STS.128 [R237+0xe000], RZ ;  /* 0x00e000ffed003388 */ /* 0x0003e20000000c00 */
[----:B------:R-:W-:Y:S03]  /*49e0*/  IMAD.MOV.U32 R244, RZ, RZ, R5 ;  /* 0x000000fffff47224 */ /* 0x000fe600078e0005 */
        /* <DEDUP_REMOVED lines=24> */
[----:B------:R-:W0:Y:S02]  /*4b70*/  LDGDEPBAR ;  /* 0x00000000000079af */ /* 0x000e240000000000 */
.L_x_24:
[----:B------:R-:W-:Y:S01]  /*4b80*/  LDSM.16.M88.4 R96, [R233] ;  /* 0x00000000e960783b */ /* 0x000fe20000000200 */
[----:B------:R-:W-:Y:S02]  /*4b90*/  @UP5 UIADD3 UR12, UP4, UR8, -0x100, URZ ;  /* 0xffffff00080c5890 */ /* 0x000fe4000ff9e03f */
[----:B------:R-:W-:Y:S01]  /*4ba0*/  @UP5 UIADD3 UR10, UP1, UR10, -0x100, URZ ;  /* 0xffffff000a0a5890 */ /* 0x000fe2000ff3e03f */
[----:B------:R-:W2:Y:S01]  /*4bb0*/  LDSM.16.MT88.4 R48, [R225] ;  /* 0x00000000e130783b */ /* 0x000ea20000004200 */
[----:B------:R-:W-:Y:S02]  /*4bc0*/  @UP5 UIADD3.X UR11, UR7, -0x1, URZ, UP4, !UPT ;  /* 0xffffffff070b5890 */ /* 0x000fe4000a7fe43f */
[----:B------:R-:W-:Y:S01]  /*4bd0*/  @UP5 UIADD3.X UR9, UR9, -0x1, URZ, UP1, !UPT ;  /* 0xffffffff09095890 */ /* 0x000fe20008ffe43f */
[----:B------:R-:W3:Y:S04]  /*4be0*/  LDSM.16.M88.4 R92, [R233+0x800] ;  /* 0x00080000e95c783b */ /* 0x000ee80000000200 */
[----:B------:R-:W4:Y:S04]  /*4bf0*/  LDSM.16.MT88.4 R64, [R225+0x1000] ;  /* 0x00100000e140783b */ /* 0x000f280000004200 */
[----:B------:R-:W1:Y:S04]  /*4c00*/  LDSM.16.MT88.4 R80, [R225+0x2000] ;  /* 0x00200000e150783b */ /* 0x000e680000004200 */
[----:B------:R-:W1:Y:S04]  /*4c10*/  LDSM.16.MT88.4 R196, [R225+0x3000] ;  /* 0x00300000e1c4783b */ /* 0x000e680000004200 */
[----:B------:R-:W-:Y:S04]  /*4c20*/  LDSM.16.M88.4 R200, [R234] ;  /* 0x00000000eac8783b */ /* 0x000fe80000000200 */
[----:B------:R-:W1:Y:S04]  /*4c30*/  LDSM.16.MT88.4 R204, [R225+0x800] ;  /* 0x00080000e1cc783b */ /* 0x000e680000004200 */
[----:B------:R-:W1:Y:S04]  /*4c40*/  LDSM.16.M88.4 R208, [R235] ;  /* 0x00000000ebd0783b */ /* 0x000e680000000200 */
[----:B------:R-:W1:Y:S04]  /*4c50*/  LDSM.16.MT88.4 R212, [R225+0x1800] ;  /* 0x00180000e1d4783b */ /* 0x000e680000004200 */
[----:B------:R-:W1:Y:S02]  /*4c60*/  LDSM.16.MT88.4 R216, [R225+0x2800] ;  /* 0x00280000e1d8783b */ /* 0x000e640000004200 */
[-C--:B-12---:R-:W-:Y:S02]  /*4c70*/  HMMA.16816.F32.BF16 R4, R96, R48.reuse, RZ ;  /* 0x000000306004723c */ /* 0x086fe400000418ff */
[----:B------:R-:W1:Y:S06]  /*4c80*/  LDSM.16.MT88.4 R220, [R225+0x3800] ;  /* 0x00380000e1dc783b */ /* 0x000e6c0000004200 */
[C---:B---3--:R-:W-:Y:S08]  /*4c90*/  HMMA.16816.F32.BF16 R8, R92.reuse, R48, RZ ;  /* 0x000000305c08723c */ /* 0x048ff000000418ff */
[-C--:B------:R-:W-:Y:S08]  /*4ca0*/  HMMA.16816.F32.BF16 R44, R92, R50.reuse, RZ ;  /* 0x000000325c2c723c */ /* 0x080ff000000418ff */
[C---:B------:R-:W-:Y:S08]  /*4cb0*/  HMMA.16816.F32.BF16 R48, R96.reuse, R50, RZ ;  /* 0x000000326030723c */ /* 0x040ff000000418ff */
[-C--:B----4-:R-:W-:Y:S08]  /*4cc0*/  HMMA.16816.F32.BF16 R52, R96, R64.reuse, RZ ;  /* 0x000000406034723c */ /* 0x090ff000000418ff */
[C---:B------:R-:W-:Y:S08]  /*4cd0*/  HMMA.16816.F32.BF16 R56, R92.reuse, R64, RZ ;  /* 0x000000405c38723c */ /* 0x040ff000000418ff */
[-C--:B------:R-:W-:Y:S08]  /*4ce0*/  HMMA.16816.F32.BF16 R60, R92, R66.reuse, RZ ;  /* 0x000000425c3c723c */ /* 0x080ff000000418ff */
[C---:B------:R-:W-:Y:S08]  /*4cf0*/  HMMA.16816.F32.BF16 R64, R96.reuse, R66, RZ ;  /* 0x000000426040723c */ /* 0x040ff000000418ff */
[-C--:B------:R-:W-:Y:S08]  /*4d00*/  HMMA.16816.F32.BF16 R68, R96, R80.reuse, RZ ;  /* 0x000000506044723c */ /* 0x080ff000000418ff */
[C---:B------:R-:W-:Y:S08]  /*4d10*/  HMMA.16816.F32.BF16 R72, R92.reuse, R80, RZ ;  /* 0x000000505c48723c */ /* 0x040ff000000418ff */
[-C--:B------:R-:W-:Y:S08]  /*4d20*/  HMMA.16816.F32.BF16 R76, R92, R82.reuse, RZ ;  /* 0x000000525c4c723c */ /* 0x080ff000000418ff */
[C---:B------:R-:W-:Y:S08]  /*4d30*/  HMMA.16816.F32.BF16 R80, R96.reuse, R82, RZ ;  /* 0x000000526050723c */ /* 0x040ff000000418ff */
[-C--:B------:R-:W-:Y:S08]  /*4d40*/  HMMA.16816.F32.BF16 R84, R96, R196.reuse, RZ ;  /* 0x000000c46054723c */ /* 0x080ff000000418ff */
[C---:B------:R-:W-:Y:S07]  /*4d50*/  HMMA.16816.F32.BF16 R88, R92.reuse, R196, RZ ;  /* 0x000000c45c58723c */ /* 0x040fee00000418ff */
[----:B------:R-:W-:Y:S01]  /*4d60*/  @P2 IADD3 R196, P0, R248, UR8, RZ ;  /* 0x00000008f8c42c10 */ /* 0x000fe2000ff1e0ff */
[-C--:B------:R-:W-:Y:S01]  /*4d70*/  HMMA.16816.F32.BF16 R92, R92, R198.reuse, RZ ;  /* 0x000000c65c5c723c */ /* 0x080fe200000418ff */
[----:B------:R-:W-:Y:S03]  /*4d80*/  @UP5 UMOV UR8, UR12 ;  /* 0x0000000c00085c82 */ /* 0x000fe60008000000 */
[----:B------:R-:W-:Y:S01]  /*4d90*/  @P2 IADD3.X R197, R247, UR7, RZ, P0, !PT ;  /* 0x00000007f7c52c10 */ /* 0x000fe200087fe4ff */
[----:B------:R-:W-:Y:S03]  /*4da0*/  @UP5 UMOV UR7, UR11 ;  /* 0x0000000b00075c82 */ /* 0x000fe60008000000 */
[----:B------:R-:W-:Y:S01]  /*4db0*/  HMMA.16816.F32.BF16 R96, R96, R198, RZ ;  /* 0x000000c66060723c */ /* 0x000fe200000418ff */
[----:B------:R2:W5:Y:S04]  /*4dc0*/  @P2 LDG.E R245, [R196.64+-0x100] ;  /* 0xffff0004c4f52981 */ /* 0x000568000c1e1900 */
[----:B------:R2:W5:Y:S03]  /*4dd0*/  @P2 LDG.E R246, [R196.64+-0xe0] ;  /* 0xffff2004c4f62981 */ /* 0x000566000c1e1900 */
[-C--:B------:R-:W-:Y:S08]  /*4de0*/  HMMA.16816.F32.BF16 R4, R200, R204.reuse, R4 ;  /* 0x000000ccc804723c */ /* 0x080ff00000041804 */
[C---:B------:R-:W-:Y:S08]  /*4df0*/  HMMA.16816.F32.BF16 R8, R208.reuse, R204, R8 ;  /* 0x000000ccd008723c */ /* 0x040ff00000041808 */
[-C--:B------:R-:W-:Y:S07]  /*4e00*/  HMMA.16816.F32.BF16 R44, R208, R206.reuse, R44 ;  /* 0x000000ced02c723c */ /* 0x080fee000004182c */
[----:B------:R3:W-:Y:S01]  /*4e10*/  RED.E.ADD.F32.FTZ.RN.STRONG.GPU [R238.64], R4 ;  /* 0x00000004ee00798e */ /* 0x0007e2000c10e784 */
[C---:B------:R-:W-:Y:S07]  /*4e20*/  HMMA.16816.F32.BF16 R48, R200.reuse, R206, R48 ;  /* 0x000000cec830723c */ /* 0x040fee0000041830 */
[----:B------:R-:W-:Y:S01]  /*4e30*/  IMAD.MOV.U32 R207, RZ, RZ, c[0x0][0x22c] ;  /* 0x00008b00ffcf7624 */ /* 0x000fe200078e00ff */
[-C--:B------:R-:W-:Y:S04]  /*4e40*/  HMMA.16816.F32.BF16 R52, R200, R212.reuse, R52 ;  /* 0x000000d4c834723c */ /* 0x080fe80000041834 */
[----:B------:R-:W-:Y:S04]  /*4e50*/  IMAD R207, R207, c[0x0][0x1c0], RZ ;  /* 0x00007000cfcf7a24 */ /* 0x000fe800078e02ff */
[C---:B------:R-:W-:Y:S04]  /*4e60*/  HMMA.16816.F32.BF16 R56, R208.reuse, R212, R56 ;  /* 0x000000d4d038723c */ /* 0x040fe80000041838 */
[C---:B------:R-:W-:Y:S02]  /*4e70*/  IMAD.SHL.U32 R204, R207.reuse, 0x8, RZ ;  /* 0x00000008cfcc7824 */ /* 0x040fe400078e00ff */
[C---:B------:R-:W-:Y:S02]  /*4e80*/  IMAD.SHL.U32 R205, R207.reuse, 0x10, RZ ;  /* 0x00000010cfcd7824 */ /* 0x040fe400078e00ff */
[-C--:B------:R-:W-:Y:S04]  /*4e90*/  HMMA.16816.F32.BF16 R60, R208, R214.reuse, R60 ;  /* 0x000000d6d03c723c */ /* 0x080fe8000004183c */
[CC--:B--2---:R-:W-:Y:S01]  /*4ea0*/  LEA R196, P0, R204.reuse, R238.reuse, 0x2 ;  /* 0x000000eeccc47211 */ /* 0x0c4fe200078010ff */
[----:B------:R-:W-:Y:S01]  /*4eb0*/  IMAD R206, R207, 0x28, RZ ;  /* 0x00000028cfce7824 */ /* 0x000fe200078e02ff */
[CC--:B------:R-:W-:Y:S02]  /*4ec0*/  LEA R198, P1, R205.reuse, R238.reuse, 0x2 ;  /* 0x000000eecdc67211 */ /* 0x0c0fe400078210ff */
[C---:B------:R-:W-:Y:S04]  /*4ed0*/  HMMA.16816.F32.BF16 R64, R200.reuse, R214, R64 ;  /* 0x000000d6c840723c */ /* 0x040fe80000041840 */
[-C--:B------:R-:W-:Y:S02]  /*4ee0*/  LEA.HI.X.SX32 R197, R204, R239.reuse, 0x2, P0 ;  /* 0x000000efccc57211 */ /* 0x080fe400000f16ff */
[-C--:B------:R-:W-:Y:S02]  /*4ef0*/  LEA.HI.X.SX32 R199, R205, R239.reuse, 0x2, P1 ;  /* 0x000000efcdc77211 */ /* 0x080fe400008f16ff */
[-C--:B------:R-:W-:Y:S01]  /*4f00*/  HMMA.16816.F32.BF16 R68, R200, R216.reuse, R68 ;  /* 0x000000d8c844723c */ /* 0x080fe20000041844 */
[----:B------:R2:W-:Y:S04]  /*4f10*/  RED.E.ADD.F32.FTZ.RN.STRONG.GPU [R196.64], R5 ;  /* 0x00000005c400798e */ /* 0x0005e8000c10e784 */
[----:B------:R4:W-:Y:S03]  /*4f20*/  RED.E.ADD.F32.FTZ.RN.STRONG.GPU [R198.64], R6 ;  /* 0x00000006c600798e */ /* 0x0009e6000c10e784 */
[C---:B------:R-:W-:Y:S08]  /*4f30*/  HMMA.16816.F32.BF16 R72, R208.reuse, R216, R72 ;  /* 0x000000d8d048723c */ /* 0x040ff00000041848 */
[-C--:B------:R-:W-:Y:S08]  /*4f40*/  HMMA.16816.F32.BF16 R76, R208, R218.reuse, R76 ;  /* 0x000000dad04c723c */ /* 0x080ff0000004184c */
[C---:B------:R-:W-:Y:S08]  /*4f50*/  HMMA.16816.F32.BF16 R80, R200.reuse, R218, R80 ;  /* 0x000000dac850723c */ /* 0x040ff00000041850 */
[-C--:B-1----:R-:W-:Y:S08]  /*4f60*/  HMMA.16816.F32.BF16 R84, R200, R220.reuse, R84 ;  /* 0x000000dcc854723c */ /* 0x082ff00000041854 */
[C---:B------:R-:W-:Y:S08]  /*4f70*/  HMMA.16816.F32.BF16 R88, R208.reuse, R220, R88 ;  /* 0x000000dcd058723c */ /* 0x040ff00000041858 */
[-C--:B------:R-:W-:Y:S08]  /*4f80*/  HMMA.16816.F32.BF16 R92, R208, R222.reuse, R92 ;  /* 0x000000ded05c723c */ /* 0x080ff0000004185c */
[----:B------:R-:W-:Y:S07]  /*4f90*/  HMMA.16816.F32.BF16 R96, R200, R222, R96 ;  /* 0x000000dec860723c */ /* 0x000fee0000041860 */
[C---:B------:R-:W-:Y:S02]  /*4fa0*/  IMAD R201, R207.reuse, 0x18, RZ ;  /* 0x00000018cfc97824 */ /* 0x040fe400078e02ff */
[----:B------:R-:W-:Y:S03]  /*4fb0*/  IMAD.SHL.U32 R203, R207, 0x20, RZ ;  /* 0x00000020cfcb7824 */ /* 0x000fe600078e00ff */
[-C--:B---3--:R-:W-:Y:S01]  /*4fc0*/  LEA R4, P0, R201, R238.reuse, 0x2 ;  /* 0x000000eec9047211 */ /* 0x088fe200078010ff */
[----:B------:R-:W-:Y:S01]  /*4fd0*/  IMAD R202, R207, 0x30, RZ ;  /* 0x00000030cfca7824 */ /* 0x000fe200078e02ff */
[-C--:B------:R-:W-:Y:S02]  /*4fe0*/  LEA R200, P1, R203, R238.reuse, 0x2 ;  /* 0x000000eecbc87211 */ /* 0x080fe400078210ff */
[-C--:B--2---:R-:W-:Y:S02]  /*4ff0*/  LEA.HI.X.SX32 R5, R201, R239.reuse, 0x2, P0 ;  /* 0x000000efc9057211 */ /* 0x084fe400000f16ff */
[CC--:B----4-:R-:W-:Y:S02]  /*5000*/  LEA R198, P0, R206.reuse, R238.reuse, 0x2 ;  /* 0x000000eecec67211 */ /* 0x0d0fe400078010ff */
[-C--:B------:R-:W-:Y:S01]  /*5010*/  LEA.HI.X.SX32 R201, R203, R239.reuse, 0x2, P1 ;  /* 0x000000efcbc97211 */ /* 0x080fe200008f16ff */
[----:B------:R1:W-:Y:S01]  /*5020*/  RED.E.ADD.F32.FTZ.RN.STRONG.GPU [R4.64], R7 ;  /* 0x000000070400798e */ /* 0x0003e2000c10e784 */
[-C--:B------:R-:W-:Y:S03]  /*5030*/  LEA.HI.X.SX32 R199, R206, R239.reuse, 0x2, P0 ;  /* 0x000000efcec77211 */ /* 0x080fe600000f16ff */
[----:B------:R-:W-:Y:S04]  /*5040*/  RED.E.ADD.F32.FTZ.RN.STRONG.GPU [R200.64], R8 ;  /* 0x00000008c800798e */ /* 0x000fe8000c10e784 */
[----:B------:R2:W-:Y:S01]  /*5050*/  RED.E.ADD.F32.FTZ.RN.STRONG.GPU [R198.64], R9 ;  /* 0x00000009c600798e */ /* 0x0005e2000c10e784 */
[CC--:B-1----:R-:W-:Y:S01]  /*5060*/  LEA R4, P1, R202.reuse, R238.reuse, 0x2 ;  /* 0x000000eeca047211 */ /* 0x0c2fe200078210ff */
[----:B------:R-:W-:Y:S03]  /*5070*/  IMAD R7, R207, 0x38, RZ ;  /* 0x00000038cf077824 */ /* 0x000fe600078e02ff */
[-C--:B------:R-:W-:Y:S02]  /*5080*/  LEA.HI.X.SX32 R5, R202, R239.reuse, 0x2, P1 ;  /* 0x000000efca057211 */ /* 0x080fe400008f16ff */
[-C--:B------:R-:W-:Y:S02]  /*5090*/  LEA R6, P0, R7, R238.reuse, 0x2 ;  /* 0x000000ee07067211 */ /* 0x080fe400078010ff */
[----:B--2---:R-:W-:Y:S01]  /*50a0*/  IADD3 R9, R205, 0x20, RZ ;  /* 0x00000020cd097810 */ /* 0x004fe20007ffe0ff */
[----:B------:R1:W-:Y:S01]  /*50b0*/  RED.E.ADD.F32.FTZ.RN.STRONG.GPU [R4.64], R10 ;  /* 0x0000000a0400798e */ /* 0x0003e2000c10e784 */
[-C--:B------:R-:W-:Y:S02]  /*50c0*/  LEA.HI.X.SX32 R7, R7, R239.reuse, 0x2, P0 ;  /* 0x000000ef07077211 */ /* 0x080fe400000f16ff */
[CC--:B------:R-:W-:Y:S03]  /*50d0*/  LEA R8, P0, R9.reuse, R238.reuse, 0x2 ;  /* 0x000000ee09087211 */ /* 0x0c0fe600078010ff */
[----:B------:R2:W-:Y:S04]  /*50e0*/  RED.E.ADD.F32.FTZ.RN.STRONG.GPU [R6.64], R11 ;  /* 0x0000000b0600798e */ /* 0x0005e8000c10e784 */
[----:B------:R3:W-:Y:S04]  /*50f0*/  RED.E.ADD.F32.FTZ.RN.STRONG.GPU [R238.64+0x80], R48 ;  /* 0x00008030ee00798e */ /* 0x0007e8000c10e784 */
[----:B------:R4:W-:Y:S01]  /*5100*/  RED.E.ADD.F32.FTZ.RN.STRONG.GPU [R196.64+0x80], R49 ;  /* 0x00008031c400798e */ /* 0x0009e2000c10e784 */
[----:B-1----:R-:W-:Y:S01]  /*5110*/  IMAD.IADD R4, R204, 0x1, R9 ;  /* 0x00000001cc047824 */ /* 0x002fe200078e0209 */
[-C--:B------:R-:W-:Y:S04]  /*5120*/  LEA.HI.X.SX32 R9, R9, R239.reuse, 0x2, P0 ;  /* 0x000000ef09097211 */ /* 0x080fe800000f16ff */
[-C--:B------:R-:W-:Y:S01]  /*5130*/  LEA R198, P0, R4, R238.reuse, 0x2 ;  /* 0x000000ee04c67211 */ /* 0x080fe200078010ff */
[----:B------:R1:W-:Y:S01]  /*5140*/  RED.E.ADD.F32.FTZ.RN.STRONG.GPU [R8.64], R50 ;  /* 0x000000320800798e */ /* 0x0003e2000c10e784 */
[----:B--2---:R-:W-:Y:S02]  /*5150*/  IMAD.IADD R6, R204, 0x1, R4 ;  /* 0x00000001cc067824 */ /* 0x004fe400078e0204 */
[-C--:B------:R-:W-:Y:S02]  /*5160*/  LEA.HI.X.SX32 R199, R4, R239.reuse, 0x2, P0 ;  /* 0x000000ef04c77211 */ /* 0x080fe400000f16ff */
[----:B------:R-:W-:Y:S01]  /*5170*/  IMAD.IADD R5, R204, 0x1, R6 ;  /* 0x00000001cc057824 */ /* 0x000fe200078e0206 */
[-C--:B------:R-:W-:Y:S02]  /*5180*/  LEA R10, P1, R6, R238.reuse, 0x2 ;  /* 0x000000ee060a7211 */ /* 0x080fe400078210ff */
[----:B------:R-:W-:Y:S01]  /*5190*/  RED.E.ADD.F32.FTZ.RN.STRONG.GPU [R198.64], R51 ;  /* 0x00000033c600798e */ /* 0x000fe2000c10e784 */
[----:B------:R-:W-:Y:S01]  /*51a0*/  IMAD.IADD R4, R204, 0x1, R5 ;  /* 0x00000001cc047824 */ /* 0x000fe200078e0205 */
[CC--:B---3--:R-:W-:Y:S02]  /*51b0*/  LEA R48, P0, R5.reuse, R238.reuse, 0x2 ;  /* 0x000000ee05307211 */ /* 0x0c8fe400078010ff */
[-C--:B------:R-:W-:Y:S02]  /*51c0*/  LEA.HI.X.SX32 R11, R6, R239.reuse, 0x2, P1 ;  /* 0x000000ef060b7211 */ /* 0x080fe400008f16ff */
[-C--:B----4-:R-:W-:Y:S01]  /*51d0*/  LEA.HI.X.SX32 R49, R5, R239.reuse, 0x2, P0 ;  /* 0x000000ef05317211 */ /* 0x090fe200000f16ff */
[----:B------:R-:W-:Y:S02]  /*51e0*/  IMAD.IADD R5, R204, 0x1, R4 ;  /* 0x00000001cc057824 */ /* 0x000fe400078e0204 */
[----:B------:R2:W-:Y:S04]  /*51f0*/  RED.E.ADD.F32.FTZ.RN.STRONG.GPU [R10.64], R44 ;  /* 0x0000002c0a00798e */ /* 0x0005e8000c10e784 */
[----:B------:R-:W-:Y:S01]  /*5200*/  RED.E.ADD.F32.FTZ.RN.STRONG.GPU [R48.64], R45 ;  /* 0x0000002d3000798e */ /* 0x000fe2000c10e784 */
[CC--:B-1----:R-:W-:Y:S04]  /*5210*/  LEA R8, P0, R4.reuse, R238.reuse, 0x2 ;  /* 0x000000ee04087211 */ /* 0x0c2fe800078010ff */
[-C--:B------:R-:W-:Y:S02]  /*5220*/  LEA.HI.X.SX32 R9, R4, R239.reuse, 0x2, P0 ;  /* 0x000000ef04097211 */ /* 0x080fe400000f16ff */
[CC--:B------:R-:W-:Y:S03]  /*5230*/  LEA R6, P0, R5.reuse, R238.reuse, 0x2 ;  /* 0x000000ee05067211 */ /* 0x0c0fe600078010ff */
[----:B------:R1:W-:Y:S01]  /*5240*/  RED.E.ADD.F32.FTZ.RN.STRONG.GPU [R8.64], R46 ;  /* 0x0000002e0800798e */ /* 0x0003e2000c10e784 */
[-C--:B------:R-:W-:Y:S05]  /*5250*/  LEA.HI.X.SX32 R7, R5, R239.reuse, 0x2, P0 ;  /* 0x000000ef05077211 */ /* 0x080fea00000f16ff */
[----:B------:R3:W-:Y:S01]  /*5260*/  RED.E.ADD.F32.FTZ.RN.STRONG.GPU [R6.64], R47 ;  /* 0x0000002f0600798e */ /* 0x0007e2000c10e784 */
[----:B--2---:R-:W-:Y:S03]  /*5270*/  IADD3 R10, R205, 0x40, RZ ;  /* 0x00000040cd0a7810 */ /* 0x004fe60007ffe0ff */
[----:B------:R-:W-:Y:S02]  /*5280*/  RED.E.ADD.F32.FTZ.RN.STRONG.GPU [R238.64+0x100], R52 ;  /* 0x00010034ee00798e */ /* 0x000fe4000c10e784 */
[----:B------:R-:W-:Y:S02]  /*5290*/  IMAD.IADD R4, R204, 0x1, R10 ;  /* 0x00000001cc047824 */ /* 0x000fe400078e020a */
[----:B------:R-:W-:Y:S01]  /*52a0*/  RED.E.ADD.F32.FTZ.RN.STRONG.GPU [R196.64+0x100], R53 ;  /* 0x00010035c400798e */ /* 0x000fe2000c10e784 */
[CC--:B-1----:R-:W-:Y:S04]  /*52b0*/  LEA R8, P0, R10.reuse, R238.reuse, 0x2 ;  /* 0x000000ee0a087211 */ /* 0x0c2fe800078010ff */
[-C--:B------:R-:W-:Y:S01]  /*52c0*/  LEA.HI.X.SX32 R9, R10, R239.reuse, 0x2, P0 ;  /* 0x000000ef0a097211 */ /* 0x080fe200000f16ff */
[----:B---3--:R-:W-:Y:S01]  /*52d0*/  IMAD.IADD R6, R204, 0x1, R4 ;  /* 0x00000001cc067824 */ /* 0x008fe200078e0204 */
[-C--:B------:R-:W-:Y:S03]  /*52e0*/  LEA R46, P0, R4, R238.reuse, 0x2 ;  /* 0x000000ee042e7211 */ /* 0x080fe600078010ff */
[----:B------:R1:W-:Y:S01]  /*52f0*/  RED.E.ADD.F32.FTZ.RN.STRONG.GPU [R8.64], R54 ;  /* 0x000000360800798e */ /* 0x0003e2000c10e784 */
[----:B------:R-:W-:Y:S01]  /*5300*/  IMAD.IADD R5, R204, 0x1, R6 ;  /* 0x00000001cc057824 */ /* 0x000fe200078e0206 */
[-C--:B------:R-:W-:Y:S02]  /*5310*/  LEA.HI.X.SX32 R47, R4, R239.reuse, 0x2, P0 ;  /* 0x000000ef042f7211 */ /* 0x080fe400000f16ff */
[-C--:B------:R-:W-:Y:S01]  /*5320*/  LEA R10, P1, R6, R238.reuse, 0x2 ;  /* 0x000000ee060a7211 */ /* 0x080fe200078210ff */
[----:B------:R-:W-:Y:S01]  /*5330*/  IMAD.IADD R4, R204, 0x1, R5 ;  /* 0x00000001cc047824 */ /* 0x000fe200078e0205 */
[CC--:B------:R-:W-:Y:S01]  /*5340*/  LEA R44, P0, R5.reuse, R238.reuse, 0x2 ;  /* 0x000000ee052c7211 */ /* 0x0c0fe200078010ff */
[----:B------:R-:W-:Y:S01]  /*5350*/  RED.E.ADD.F32.FTZ.RN.STRONG.GPU [R46.64], R55 ;  /* 0x000000372e00798e */ /* 0x000fe2000c10e784 */
[-C--:B------:R-:W-:Y:S02]  /*5360*/  LEA.HI.X.SX32 R11, R6, R239.reuse, 0x2, P1 ;  /* 0x000000ef060b7211 */ /* 0x080fe400008f16ff */
[-C--:B------:R-:W-:Y:S01]  /*5370*/  LEA.HI.X.SX32 R45, R5, R239.reuse, 0x2, P0 ;  /* 0x000000ef052d7211 */ /* 0x080fe200000f16ff */
[----:B------:R-:W-:Y:S01]  /*5380*/  IMAD.IADD R5, R204, 0x1, R4 ;  /* 0x00000001cc057824 */ /* 0x000fe200078e0204 */
[----:B------:R-:W-:Y:S04]  /*5390*/  LDSM.16.MT88.4 R52, [R226+0x14400] ;  /* 0x01440000e234783b */ /* 0x000fe80000004200 */
        /* <DEDUP_REMOVED lines=11> */
[----:B------:R-:W-:Y:S04]  /*5450*/  RED.E.ADD.F32.FTZ.RN.STRONG.GPU [R196.64+0x180], R65 ;  /* 0x00018041c400798e */ /* 0x000fe8000c10e784 */
[----:B------:R-:W-:Y:S01]  /*5460*/  LDSM.16.MT88.4 R56, [R0+0x800] ;  /* 0x000800000038783b */ /* 0x000fe20000004200 */
        /* <DEDUP_REMOVED lines=41> */
[----:B------:R-:W-:Y:S02]  /*5700*/  IMAD.IADD R5, R204, 0x1, R4 ;  /* 0x00000001cc057824 */ /* 0x000fe400078e0204 */
[----:B------:R2:W-:Y:S04]  /*5710*/  RED.E.ADD.F32.FTZ.RN.STRONG.GPU [R10.64], R72 ;  /* 0x000000480a00798e */ /* 0x0005e8000c10e784 */
[----:B------:R-:W-:Y:S01]  /*5720*/  RED.E.ADD.F32.FTZ.RN.STRONG.GPU [R44.64], R73 ;  /* 0x000000492c00798e */ /* 0x000fe2000c10e784 */
[CC--:B-1----:R-:W-:Y:S04]  /*5730*/  LEA R8, P0, R4.reuse, R238.reuse, 0x2 ;  /* 0x000000ee04087211 */ /* 0x0c2fe800078010ff */
[-C--:B------:R-:W-:Y:S02]  /*5740*/  LEA.HI.X.SX32 R9, R4, R239.reuse, 0x2, P0 ;  /* 0x000000ef04097211 */ /* 0x080fe400000f16ff */
[CC--:B------:R-:W-:Y:S03]  /*5750*/  LEA R6, P0, R5.reuse, R238.reuse, 0x2 ;  /* 0x000000ee05067211 */ /* 0x0c0fe600078010ff */
[----:B------:R1:W-:Y:S01]  /*5760*/  RED.E.ADD.F32.FTZ.RN.STRONG.GPU [R8.64], R74 ;  /* 0x0000004a0800798e */ /* 0x0003e2000c10e784 */
[-C--:B------:R-:W-:Y:S02]  /*5770*/  LEA.HI.X.SX32 R7, R5, R239.reuse, 0x2, P0 ;  /* 0x000000ef05077211 */ /* 0x080fe400000f16ff */
[----:B--2---:R-:W-:Y:S03]  /*5780*/  IADD3 R10, R205, 0xa0, RZ ;  /* 0x000000a0cd0a7810 */ /* 0x004fe60007ffe0ff */
[----:B------:R2:W-:Y:S02]  /*5790*/  RED.E.ADD.F32.FTZ.RN.STRONG.GPU [R6.64], R75 ;  /* 0x0000004b0600798e */ /* 0x0005e4000c10e784 */
[----:B------:R-:W-:Y:S02]  /*57a0*/  IMAD.IADD R4, R204, 0x1, R10 ;  /* 0x00000001cc047824 */ /* 0x000fe400078e020a */
[----:B------:R-:W-:Y:S04]  /*57b0*/  RED.E.ADD.F32.FTZ.RN.STRONG.GPU [R238.64+0x280], R80 ;  /* 0x00028050ee00798e */ /* 0x000fe8000c10e784 */
[----:B------:R-:W-:Y:S01]  /*57c0*/  RED.E.ADD.F32.FTZ.RN.STRONG.GPU [R196.64+0x280], R81 ;  /* 0x00028051c400798e */ /* 0x000fe2000c10e784 */
[CC--:B-1----:R-:W-:Y:S04]  /*57d0*/  LEA R8, P0, R10.reuse, R238.reuse, 0x2 ;  /* 0x000000ee0a087211 */ /* 0x0c2fe800078010ff */
[-C--:B------:R-:W-:Y:S01]  /*57e0*/  LEA.HI.X.SX32 R9, R10, R239.reuse, 0x2, P0 ;  /* 0x000000ef0a097211 */ /* 0x080fe200000f16ff */
[----:B--2---:R-:W-:Y:S01]  /*57f0*/  IMAD.IADD R6, R204, 0x1, R4 ;  /* 0x00000001cc067824 */ /* 0x004fe200078e0204 */
        /* <DEDUP_REMOVED lines=29> */
[-C--:B------:R-:W-:Y:S03]  /*59d0*/  LEA.HI.X.SX32 R45, R4, R239.reuse, 0x2, P0 ;  /* 0x000000ef042d7211 */ /* 0x080fe600000f16ff */
[C---:B------:R-:W-:Y:S01]  /*59e0*/  IMAD.IADD R4, R204.reuse, 0x1, R5 ;  /* 0x00000001cc047824 */ /* 0x040fe200078e0205 */
[CC--:B------:R-:W-:Y:S01]  /*59f0*/  LEA R10, P0, R5.reuse, R238.reuse, 0x2 ;  /* 0x000000ee050a7211 */ /* 0x0c0fe200078010ff */
[----:B------:R-:W-:Y:S03]  /*5a00*/  RED.E.ADD.F32.FTZ.RN.STRONG.GPU [R44.64], R87 ;  /* 0x000000572c00798e */ /* 0x000fe6000c10e784 */
[-C--:B------:R-:W-:Y:S01]  /*5a10*/  LEA.HI.X.SX32 R11, R5, R239.reuse, 0x2, P0 ;  /* 0x000000ef050b7211 */ /* 0x080fe200000f16ff */
[----:B------:R-:W-:Y:S01]  /*5a20*/  IMAD.IADD R5, R204, 0x1, R4 ;  /* 0x00000001cc057824 */ /* 0x000fe200078e0204 */
[CC--:B-1----:R-:W-:Y:S04]  /*5a30*/  LEA R8, P1, R6.reuse, R238.reuse, 0x2 ;  /* 0x000000ee06087211 */ /* 0x0c2fe800078210ff */
[-C--:B------:R-:W-:Y:S02]  /*5a40*/  LEA.HI.X.SX32 R9, R6, R239.reuse, 0x2, P1 ;  /* 0x000000ef06097211 */ /* 0x080fe400008f16ff */
[CC--:B------:R-:W-:Y:S03]  /*5a50*/  LEA R6, P0, R4.reuse, R238.reuse, 0x2 ;  /* 0x000000ee04067211 */ /* 0x0c0fe600078010ff */
[----:B------:R1:W-:Y:S01]  /*5a60*/  RED.E.ADD.F32.FTZ.RN.STRONG.GPU [R8.64], R88 ;  /* 0x000000580800798e */ /* 0x0003e2000c10e784 */
[-C--:B------:R-:W-:Y:S02]  /*5a70*/  LEA.HI.X.SX32 R7, R4, R239.reuse, 0x2, P0 ;  /* 0x000000ef04077211 */ /* 0x080fe400000f16ff */
[----:B------:R-:W-:Y:S01]  /*5a80*/  IADD3 R4, R205, 0xe0, RZ ;  /* 0x000000e0cd047810 */ /* 0x000fe20007ffe0ff */
[----:B------:R-:W-:Y:S04]  /*5a90*/  RED.E.ADD.F32.FTZ.RN.STRONG.GPU [R10.64], R89 ;  /* 0x000000590a00798e */ /* 0x000fe8000c10e784 */
[----:B------:R2:W-:Y:S01]  /*5aa0*/  RED.E.ADD.F32.FTZ.RN.STRONG.GPU [R6.64], R90 ;  /* 0x0000005a0600798e */ /* 0x0005e2000c10e784 */
[CC--:B-1----:R-:W-:Y:S04]  /*5ab0*/  LEA R8, P0, R5.reuse, R238.reuse, 0x2 ;  /* 0x000000ee05087211 */ /* 0x0c2fe800078010ff */
[-C--:B------:R-:W-:Y:S02]  /*5ac0*/  LEA.HI.X.SX32 R9, R5, R239.reuse, 0x2, P0 ;  /* 0x000000ef05097211 */ /* 0x080fe400000f16ff */
[-C--:B------:R-:W-:Y:S01]  /*5ad0*/  LEA R48, P0, R4, R238.reuse, 0x2 ;  /* 0x000000ee04307211 */ /* 0x080fe200078010ff */
[----:B--2---:R-:W-:Y:S02]  /*5ae0*/  IMAD.IADD R6, R204, 0x1, R4 ;  /* 0x00000001cc067824 */ /* 0x004fe400078e0204 */
[----:B------:R1:W-:Y:S01]  /*5af0*/  RED.E.ADD.F32.FTZ.RN.STRONG.GPU [R8.64], R91 ;  /* 0x0000005b0800798e */ /* 0x0003e2000c10e784 */
[-C--:B------:R-:W-:Y:S03]  /*5b00*/  LEA.HI.X.SX32 R49, R4, R239.reuse, 0x2, P0 ;  /* 0x000000ef04317211 */ /* 0x080fe600000f16ff */
[----:B------:R-:W-:Y:S01]  /*5b10*/  RED.E.ADD.F32.FTZ.RN.STRONG.GPU [R238.64+0x380], R96 ;  /* 0x00038060ee00798e */ /* 0x000fe2000c10e784 */
[CC--:B------:R-:W-:Y:S03]  /*5b20*/  LEA R46, P0, R6.reuse, R238.reuse, 0x2 ;  /* 0x000000ee062e7211 */ /* 0x0c0fe600078010ff */
[----:B------:R-:W-:Y:S01]  /*5b30*/  RED.E.ADD.F32.FTZ.RN.STRONG.GPU [R196.64+0x380], R97 ;  /* 0x00038061c400798e */ /* 0x000fe2000c10e784 */
[-C--:B------:R-:W-:Y:S03]  /*5b40*/  LEA.HI.X.SX32 R47, R6, R239.reuse, 0x2, P0 ;  /* 0x000000ef062f7211 */ /* 0x080fe600000f16ff */
[----:B------:R-:W-:Y:S04]  /*5b50*/  RED.E.ADD.F32.FTZ.RN.STRONG.GPU [R48.64], R98 ;  /* 0x000000623000798e */ /* 0x000fe8000c10e784 */
[----:B------:R-:W-:Y:S04]  /*5b60*/  RED.E.ADD.F32.FTZ.RN.STRONG.GPU [R46.64], R99 ;  /* 0x000000632e00798e */ /* 0x000fe8000c10e784 */
[----:B------:R-:W-:Y:S01]  /*5b70*/  LDSM.16.MT88.4 R48, [R0+0x4000] ;  /* 0x004000000030783b */ /* 0x000fe20000004200 */
[C---:B-1----:R-:W-:Y:S04]  /*5b80*/  IMAD.IADD R8, R204.reuse, 0x1, R6 ;  /* 0x00000001cc087824 */ /* 0x042fe800078e0206 */
[----:B------:R-:W-:Y:S01]  /*5b90*/  IMAD.IADD R5, R204, 0x1, R8 ;  /* 0x00000001cc057824 */ /* 0x000fe200078e0208 */
[-C--:B------:R-:W-:Y:S03]  /*5ba0*/  LEA R44, P1, R8, R238.reuse, 0x2 ;  /* 0x000000ee082c7211 */ /* 0x080fe600078210ff */
[----:B------:R-:W-:Y:S01]  /*5bb0*/  IMAD.IADD R4, R204, 0x1, R5 ;  /* 0x00000001cc047824 */ /* 0x000fe200078e0205 */
[CC--:B------:R-:W-:Y:S02]  /*5bc0*/  LEA R10, P0, R5.reuse, R238.reuse, 0x2 ;  /* 0x000000ee050a7211 */ /* 0x0c0fe400078010ff */
[-C--:B------:R-:W-:Y:S01]  /*5bd0*/  LEA.HI.X.SX32 R45, R8, R239.reuse, 0x2, P1 ;  /* 0x000000ef082d7211 */ /* 0x080fe200008f16ff */
[----:B------:R-:W-:Y:S01]  /*5be0*/  IMAD.IADD R7, R204, 0x1, R4 ;  /* 0x00000001cc077824 */ /* 0x000fe200078e0204 */
[-C--:B------:R-:W-:Y:S02]  /*5bf0*/  LEA.HI.X.SX32 R11, R5, R239.reuse, 0x2, P0 ;  /* 0x000000ef050b7211 */ /* 0x080fe400000f16ff */
[CC--:B------:R-:W-:Y:S01]  /*5c00*/  LEA R8, P1, R4.reuse, R238.reuse, 0x2 ;  /* 0x000000ee04087211 */ /* 0x0c0fe200078210ff */
[----:B------:R-:W-:Y:S01]  /*5c10*/  RED.E.ADD.F32.FTZ.RN.STRONG.GPU [R44.64], R92 ;  /* 0x0000005c2c00798e */ /* 0x000fe2000c10e784 */
[C---:B------:R-:W-:Y:S02]  /*5c20*/  LEA R6, P0, R7.reuse, R238, 0x2 ;  /* 0x000000ee07067211 */ /* 0x040fe400078010ff */
[-C--:B------:R-:W-:Y:S01]  /*5c30*/  LEA.HI.X.SX32 R9, R4, R239.reuse, 0x2, P1 ;  /* 0x000000ef04097211 */ /* 0x080fe200008f16ff */
[----:B------:R-:W-:Y:S01]  /*5c40*/  RED.E.ADD.F32.FTZ.RN.STRONG.GPU [R10.64], R93 ;  /* 0x0000005d0a00798e */ /* 0x000fe2000c10e784 */
[----:B------:R-:W-:Y:S03]  /*5c50*/  LEA.HI.X.SX32 R7, R7, R239, 0x2, P0 ;  /* 0x000000ef07077211 */ /* 0x000fe600000f16ff */
[----:B------:R-:W-:Y:S04]  /*5c60*/  RED.E.ADD.F32.FTZ.RN.STRONG.GPU [R8.64], R94 ;  /* 0x0000005e0800798e */ /* 0x000fe8000c10e784 */
[----:B------:R-:W-:Y:S04]  /*5c70*/  LDSM.16.MT88.4 R8, [R0] ;  /* 0x000000000008783b */ /* 0x000fe80000004200 */
[----:B------:R-:W-:Y:S04]  /*5c80*/  RED.E.ADD.F32.FTZ.RN.STRONG.GPU [R6.64], R95 ;  /* 0x0000005f0600798e */ /* 0x000fe8000c10e784 */
[----:B------:R-:W1:Y:S04]  /*5c90*/  LDSM.16.MT88.4 R4, [R226+0x14000] ;  /* 0x01400000e204783b */ /* 0x000e680000004200 */
[----:B------:R-:W2:Y:S01]  /*5ca0*/  LDSM.16.MT88.4 R44, [R224+0x14000] ;  /* 0x01400000e02c783b */ /* 0x000ea20000004200 */
[-C--:B-1----:R-:W-:Y:S08]  /*5cb0*/  HMMA.16816.F32.BF16 R100, R4, R8.reuse, R100 ;  /* 0x000000080464723c */ /* 0x082ff00000041864 */
[C---:B--2---:R-:W-:Y:S08]  /*5cc0*/  HMMA.16816.F32.BF16 R104, R44.reuse, R8, R104 ;  /* 0x000000082c68723c */ /* 0x044ff00000041868 */
        /* <DEDUP_REMOVED lines=8> */
[----:B------:R-:W1:Y:S04]  /*5d50*/  LDSM.16.MT88.4 R4, [R226+0x14800] ;  /* 0x01480000e204783b */ /* 0x000e680000004200 */
[----:B------:R-:W2:Y:S03]  /*5d60*/  LDSM.16.MT88.4 R48, [R0+0x5000] ;  /* 0x005000000030783b */ /* 0x000ea60000004200 */
[-C--:B------:R-:W-:Y:S08]  /*5d70*/  HMMA.16816.F32.BF16 R100, R52, R56.reuse, R100 ;  /* 0x000000383464723c */ /* 0x080ff00000041864 */
        /* <DEDUP_REMOVED lines=9> */
[----:B------:R-:W3:Y:S04]  /*5e10*/  LDSM.16.MT88.4 R52, [R226+0x14c00] ;  /* 0x014c0000e234783b */ /* 0x000ee80000004200 */
[----:B------:R-:W4:Y:S03]  /*5e20*/  LDSM.16.MT88.4 R64, [R0+0x5800] ;  /* 0x005800000040783b */ /* 0x000f260000004200 */
[-C--:B-1----:R-:W-:Y:S08]  /*5e30*/  HMMA.16816.F32.BF16 R100, R4, R8.reuse, R100 ;  /* 0x000000080464723c */ /* 0x082ff00000041864 */
        /* <DEDUP_REMOVED lines=16> */
[----:B------:R-:W-:Y:S01]  /*5f40*/  BAR.SYNC.DEFER_BLOCKING 0x0 ;  /* 0x0000000000007b1d */ /* 0x000fe20000010000 */
[----:B------:R-:W-:Y:S02]  /*5f50*/  IMAD.MOV.U32 R47, RZ, RZ, c[0x0][0x190] ;  /* 0x00006400ff2f7624 */ /* 0x000fe400078e00ff */
[----:B------:R-:W-:Y:S02]  /*5f60*/  IMAD.MOV.U32 R4, RZ, RZ, R241 ;  /* 0x000000ffff047224 */ /* 0x000fe400078e00f1 */
[----:B------:R-:W-:Y:S02]  /*5f70*/  IMAD.U32 R7, R47, -0x40, RZ ;  /* 0xffffffc02f077824 */ /* 0x000fe400078e00ff */
[----:B------:R-:W-:Y:S02]  /*5f80*/  IMAD.MOV.U32 R5, RZ, RZ, R243 ;  /* 0x000000ffff057224 */ /* 0x000fe400078e00f3 */
[----:B------:R-:W-:Y:S01]  /*5f90*/  IMAD.MOV.U32 R48, RZ, RZ, c[0x0][0x194] ;  /* 0x00006500ff307624 */ /* 0x000fe200078e00ff */
[C---:B------:R-:W-:Y:S02]  /*5fa0*/  LEA R4, P0, R7.reuse, R4, 0x1 ;  /* 0x0000000407047211 */ /* 0x040fe400078008ff */
[----:B------:R-:W-:Y:S02]  /*5fb0*/  SHF.R.S32.HI R8, RZ, 0x1f, R7 ;  /* 0x0000001fff087819 */ /* 0x000fe40000011407 */
[----:B------:R-:W-:Y:S02]  /*5fc0*/  LEA.HI.X.SX32 R5, R7, R5, 0x1, P0 ;  /* 0x0000000507057211 */ /* 0x000fe400000f0eff */
[C---:B------:R-:W-:Y:S04]  /*5fd0*/  LEA R6, P1, R47.reuse, R7, 0x5 ;  /* 0x000000072f067211 */ /* 0x040fe800078228ff */
[CC--:B------:R-:W-:Y:S02]  /*5fe0*/  @!P4 LEA R44, P0, R6.reuse, R241.reuse, 0x1 ;  /* 0x000000f1062cc211 */ /* 0x0c0fe400078008ff */
[CC--:B------:R-:W-:Y:S01]  /*5ff0*/  @!P6 LEA R10, P2, R6.reuse, R241.reuse, 0x1 ;  /* 0x000000f1060ae211 */ /* 0x0c0fe200078408ff */
[----:B------:R1:W-:Y:S01]  /*6000*/  @P5 STS.128 [R237], RZ ;  /* 0x000000ffed005388 */ /* 0x0003e20000000c00 */
[C---:B------:R-:W-:Y:S02]  /*6010*/  LEA.HI.X R7, R47.reuse, R8, R48, 0x5, P1 ;  /* 0x000000082f077211 */ /* 0x040fe400008f2c30 */
[C---:B------:R-:W-:Y:S01]  /*6020*/  @!P3 LEA R8, P1, R6.reuse, R241, 0x1 ;  /* 0x000000f10608b211 */ /* 0x040fe200078208ff */
[----:B------:R-:W-:Y:S01]  /*6030*/  @!PT LDS RZ, [RZ] ;  /* 0x00000000fffff984 */ /* 0x000fe20000000800 */
[----:B------:R-:W-:Y:S01]  /*6040*/  @!PT LDS RZ, [RZ] ;  /* 0x00000000fffff984 */ /* 0x000fe20000000800 */
[----:B------:R-:W-:Y:S01]  /*6050*/  @!PT LDS RZ, [RZ] ;  /* 0x00000000fffff984 */ /* 0x000fe20000000800 */
[----:B------:R1:W-:Y:S01]  /*6060*/  @!P5 LDGSTS.E.BYPASS.LTC128B.128 [R237], [R4.64] ;  /* 0x0000000004eddfae */ /* 0x0003e2000b901d44 */
[CCC-:B------:R-:W-:Y:S01]  /*6070*/  @!P4 LEA.HI.X R45, R6.reuse, R243.reuse, R7.reuse, 0x1, P0 ;  /* 0x000000f3062dc211 */ /* 0x1c0fe200000f0c07 */
[----:B------:R-:W-:Y:S01]  /*6080*/  IMAD.MOV.U32 R241, RZ, RZ, R4 ;  /* 0x000000fffff17224 */ /* 0x000fe200078e0004 */
[C---:B------:R-:W-:Y:S01]  /*6090*/  @!P5 LEA R46, P0, R47.reuse, R4, 0x6 ;  /* 0x000000042f2ed211 */ /* 0x040fe200078030ff */
[----:B------:R1:W-:Y:S01]  /*60a0*/  @P4 STS.128 [R237+0x2000], RZ ;  /* 0x002000ffed004388 */ /* 0x0003e20000000c00 */
[C-C-:B------:R-:W-:Y:S02]  /*60b0*/  @!P6 LEA.HI.X R11, R6.reuse, R243, R7.reuse, 0x1, P2 ;  /* 0x000000f3060be211 */ /* 0x140fe400010f0c07 */
[----:B------:R-:W-:Y:S01]  /*60c0*/  @!P5 LEA.HI.X R47, R47, R5, R48, 0x6, P0 ;  /* 0x000000052f2fd211 */ /* 0x000fe200000f3430 */
[----:B------:R-:W-:Y:S01]  /*60d0*/  @!PT LDS RZ, [RZ] ;  /* 0x00000000fffff984 */ /* 0x000fe20000000800 */
[----:B------:R-:W-:Y:S01]  /*60e0*/  @!PT LDS RZ, [RZ] ;  /* 0x00000000fffff984 */ /* 0x000fe20000000800 */
[----:B------:R-:W-:Y:S01]  /*60f0*/  @!PT LDS RZ, [RZ] ;  /* 0x00000000fffff984 */ /* 0x000fe20000000800 */
[----:B------:R1:W-:Y:S01]  /*6100*/  @!P4 LDGSTS.E.BYPASS.LTC128B.128 [R237+0x2000], [R4.64+0x80] ;  /* 0x0200008004edcfae */ /* 0x0003e2000b901d44 */
[----:B------:R-:W-:Y:S01]  /*6110*/  @!P3 LEA.HI.X R9, R6, R243, R7, 0x1, P1 ;  /* 0x000000f30609b211 */ /* 0x000fe200008f0c07 */
[----:B------:R-:W-:Y:S02]  /*6120*/  IMAD.MOV.U32 R243, RZ, RZ, R5 ;  /* 0x000000fffff37224 */ /* 0x000fe400078e0005 */
        /* <DEDUP_REMOVED lines=31> */
.L_x_25:
[----:B------:R-:W-:Y:S01]  /*6320*/  ISETP.LT.AND P0, PT, RZ, UR6, PT ;  /* 0x00000006ff007c0c */ /* 0x000fe2000bf01270 */
[----:B------:R-:W-:Y:S11]  /*6330*/  UIADD3 UR6, UR6, -0x1, URZ ;  /* 0xffffffff06067890 */ /* 0x000ff6000fffe03f */
[----:B------:R-:W-:Y:S01]  /*6340*/  @!UPT UIADD3 URZ, URZ, URZ, URZ ;  /* 0x0000003f3f3ff290 */ /* 0x000fe2000fffe03f */
[----:B------:R-:W-:-:S05]  /*6350*/  @P0 BRA `(.L_x_26) ;  /* 0xffffd27000000947 */ /* 0x000fca000383ffff */
[----:B------:R-:W2:Y:S01]  /*6360*/  LDL R48, [R1] ;  /* 0x0000000001307983 */ /* 0x000ea20000100800 */
[----:B-1----:R-:W-:Y:S01]  /*6370*/  F2FP.BF16.PACK_AB R47, R13, R12 ;  /* 0x0000000c0d2f723e */ /* 0x002fe200000010ff */
[----:B------:R-:W-:Y:S01]  /*6380*/  FMUL.FTZ R100, R100, c[0x0][0x2e0] ;  /* 0x0000b80064647a20 */ /* 0x000fe20000410000 */
[----:B------:R-:W-:Y:S01]  /*6390*/  F2FP.BF16.PACK_AB R46, R15, R14 ;  /* 0x0000000e0f2e723e */ /* 0x000fe200000010ff */
[----:B------:R-:W-:Y:S01]  /*63a0*/  BAR.SYNC.DEFER_BLOCKING 0x0 ;  /* 0x0000000000007b1d */ /* 0x000fe20000010000 */
[----:B------:R-:W-:Y:S01]  /*63b0*/  F2FP.BF16.PACK_AB R24, R25, R24 ;  /* 0x000000181918723e */ /* 0x000fe200000010ff */
[----:B------:R-:W-:Y:S01]  /*63c0*/  FMUL.FTZ R102, R102, c[0x0][0x2e0] ;  /* 0x0000b80066667a20 */ /* 0x000fe20000410000 */
        /* <DEDUP_REMOVED lines=50> */
[----:B------:R-:W-:Y:S01]  /*66f0*/  UISETP.NE.AND UP0, UPT, UR24, -0x1, UPT ;  /* 0xffffffff1800788c */ /* 0x000fe2000bf05270 */
[----:B------:R-:W-:Y:S01]  /*6700*/  FMUL.FTZ R8, R123, c[0x0][0x2e0] ;  /* 0x0000b8007b087a20 */ /* 0x000fe20000410000 */
[----:B------:R-:W-:Y:S01]  /*6710*/  F2FP.BF16.PACK_AB R9, R9, R120 ;  /* 0x000000780909723e */ /* 0x000fe200000010ff */
[----:B------:R-:W-:Y:S01]  /*6720*/  FMUL.FTZ R124, R124, c[0x0][0x2e0] ;  /* 0x0000b8007c7c7a20 */ /* 0x000fe20000410000 */
[----:B------:R-:W-:Y:S01]  /*6730*/  ULDC.64 UR10, c[0x0][0x3a0] ;  /* 0x0000e800000a7ab9 */ /* 0x000fe20000000a00 */
[----:B------:R-:W-:Y:S01]  /*6740*/  FMUL.FTZ R5, R125, c[0x0][0x2e0] ;  /* 0x0000b8007d057a20 */ /* 0x000fe20000410000 */
[----:B------:R-:W-:Y:S01]  /*6750*/  F2FP.BF16.PACK_AB R8, R8, R122 ;  /* 0x0000007a0808723e */ /* 0x000fe200000010ff */
[----:B------:R-:W-:Y:S01]  /*6760*/  FMUL.FTZ R126, R126, c[0x0][0x2e0] ;  /* 0x0000b8007e7e7a20 */ /* 0x000fe20000410000 */
[----:B------:R-:W-:Y:S01]  /*6770*/  PLOP3.LUT P0, PT, PT, PT, UP0, 0x80, 0x0 ;  /* 0x000000000000781c */ /* 0x000fe20003f0f008 */
[----:B------:R-:W-:Y:S01]  /*6780*/  FMUL.FTZ R4, R127, c[0x0][0x2e0] ;  /* 0x0000b8007f047a20 */ /* 0x000fe20000410000 */
[----:B------:R-:W-:Y:S01]  /*6790*/  F2FP.BF16.PACK_AB R5, R5, R124 ;  /* 0x0000007c0505723e */ /* 0x000fe200000010ff */
[----:B------:R-:W-:-:S03]  /*67a0*/  @UP0 UIADD3 UR8, UR17, UR24, URZ ;  /* 0x0000001811080290 */ /* 0x000fc6000fffe03f */
[----:B------:R-:W-:Y:S01]  /*67b0*/  F2FP.BF16.PACK_AB R4, R4, R126 ;  /* 0x0000007e0404723e */ /* 0x000fe200000010ff */
[----:B------:R-:W-:-:S04]  /*67c0*/  @UP0 UIMAD.WIDE.U32 UR6, UR8, UR10, URZ ;  /* 0x0000000a080602a5 */ /* 0x000fc8000f8e003f */
[----:B------:R-:W-:-:S03]  /*67d0*/  @UP0 UIMAD UR14, UR8, UR11, UR7 ;  /* 0x0000000b080e02a4 */ /* 0x000fc6000f8e0207 */
[----:B------:R-:W-:Y:S01]  /*67e0*/  @UP0 UMOV UR12, UR6 ;  /* 0x00000006000c0c82 */ /* 0x000fe20008000000 */
[----:B--2---:R1:W-:Y:S04]  /*67f0*/  STS [R48+0x4000], R47 ;  /* 0x0040002f30007388 */ /* 0x0043e80000000800 */
[----:B------:R1:W-:Y:S04]  /*6800*/  STS [R48+0x4400], R46 ;  /* 0x0044002e30007388 */ /* 0x0003e80000000800 */
        /* <DEDUP_REMOVED lines=14> */
[----:B------:R1:W-:Y:S04]  /*68f0*/  STS [R48], R19 ;  /* 0x0000001330007388 */ /* 0x0003e80000000800 */
        /* <DEDUP_REMOVED lines=14> */
[----:B------:R1:W-:Y:S01]  /*69e0*/  STS [R48+0x3c00], R4 ;  /* 0x003c000430007388 */ /* 0x0003e20000000800 */
        /* <DEDUP_REMOVED lines=13> */
.L_x_27:
        /* <DEDUP_REMOVED lines=18> */
.L_x_28:
[----:B------:R-:W-:Y:S01]  /*6be0*/  BAR.SYNC.DEFER_BLOCKING 0x0 ;  /* 0x0000000000007b1d */ /* 0x000fe20000010000 */
[----:B------:R-:W-:Y:S01]  /*6bf0*/  UIMAD UR6, UR18, -0x20, UR13 ;  /* 0xffffffe0120678a4 */ /* 0x000fe2000f8e020d */
[C---:B------:R-:W-:Y:S02]  /*6c00*/  IADD3 R41, R240.reuse, 0x40, RZ ;  /* 0x00000040f0297810 */ /* 0x040fe40007ffe0ff */
[----:B-1----:R-:W-:Y:S02]  /*6c10*/  IADD3 R42, R240, 0xc0, RZ ;  /* 0x000000c0f02a7810 */ /* 0x002fe40007ffe0ff */
[----:B------:R-:W1:Y:S01]  /*6c20*/  S2R R45, SR_TID.X ;  /* 0x00000000002d7919 */ /* 0x000e620000002100 */
[----:B------:R-:W-:Y:S01]  /*6c30*/  BSSY B0, `(.L_x_29) ;  /* 0x000002d000007945 */ /* 0x000fe20003800000 */
[----:B------:R-:W-:-:S02]  /*6c40*/  SHF.R.S32.HI R44, RZ, 0x1f, R240 ;  /* 0x0000001fff2c7819 */ /* 0x000fc400000114f0 */
[----:B------:R-:W2:Y:S01]  /*6c50*/  S2R R46, SR_TID.X ;  /* 0x00000000002e7919 */ /* 0x000ea20000002100 */
[----:B------:R-:W-:-:S03]  /*6c60*/  IADD3 R40, R240, 0x80, RZ ;  /* 0x00000080f0287810 */ /* 0x000fc60007ffe0ff */
[----:B------:R3:W4:Y:S04]  /*6c70*/  LDS.128 R36, [R237+0x14000] ;  /* 0x01400000ed247984 */ /* 0x0007280000000c00 */
[----:B------:R3:W3:Y:S01]  /*6c80*/  LDS.128 R32, [R237+0x15000] ;  /* 0x01500000ed207984 */ /* 0x0006e20000000c00 */
[----:B-1----:R-:W-:-:S03]  /*6c90*/  SHF.R.S32.HI R45, RZ, 0x1f, R45 ;  /* 0x0000001fff2d7819 */ /* 0x002fc6000001142d */
[----:B------:R1:W1:Y:S01]  /*6ca0*/  LDS.128 R28, [R237+0x16000] ;  /* 0x01600000ed1c7984 */ /* 0x0002620000000c00 */
[----:B--2---:R-:W-:-:S03]  /*6cb0*/  LEA.HI R45, R45, R46, RZ, 0x3 ;  /* 0x0000002e2d2d7211 */ /* 0x004fc600078f18ff */
[----:B------:R2:W1:Y:S01]  /*6cc0*/  LDS.128 R24, [R237+0x17000] ;  /* 0x01700000ed187984 */ /* 0x0004620000000c00 */
[----:B------:R-:W-:-:S04]  /*6cd0*/  SHF.R.S32.HI R45, RZ, 0x3, R45 ;  /* 0x00000003ff2d7819 */ /* 0x000fc8000001142d */
[----:B------:R-:W-:Y:S02]  /*6ce0*/  ISETP.GE.AND P3, PT, R45, UR6, PT ;  /* 0x000000062d007c0c */ /* 0x000fe4000bf66270 */
[----:B------:R-:W-:-:S11]  /*6cf0*/  SHF.R.S32.HI R43, RZ, 0x1f, R45 ;  /* 0x0000001fff2b7819 */ /* 0x000fd6000001142d */
[----:B------:R-:W-:Y:S05]  /*6d00*/  @P3 BRA `(.L_x_30) ;  /* 0x000001f000003947 */ /* 0x000fea0003800000 */
[----:B------:R-:W-:Y:S01]  /*6d10*/  ISETP.GE.AND P4, PT, R240, c[0x0][0x220], PT ;  /* 0x00008800f0007a0c */ /* 0x000fe20003f86270 */
[----:B------:R-:W-:Y:S01]  /*6d20*/  USHF.L.U32 UR6, UR18, 0x5, URZ ;  /* 0x0000000512067899 */ /* 0x000fe2000800063f */
[----:B------:R-:W2:Y:S01]  /*6d30*/  LDS.128 R20, [R237+0x11000] ;  /* 0x01100000ed147984 */ /* 0x000ea20000000c00 */
[----:B------:R-:W-:Y:S01]  /*6d40*/  IMAD.MOV.U32 R5, RZ, RZ, R44 ;  /* 0x000000ffff057224 */ /* 0x000fe200078e002c */
[----:B------:R-:W-:Y:S02]  /*6d50*/  ISETP.GE.AND P5, PT, R41, c[0x0][0x220], PT ;  /* 0x0000880029007a0c */ /* 0x000fe40003fa6270 */
[----:B------:R-:W4:Y:S01]  /*6d60*/  LDS.128 R16, [R237+0x12000] ;  /* 0x01200000ed107984 */ /* 0x000f220000000c00 */
[----:B------:R-:W-:Y:S01]  /*6d70*/  IMAD.U32 R4, RZ, RZ, UR6 ;  /* 0x00000006ff047e24 */ /* 0x000fe2000f8e00ff */
[----:B------:R-:W-:Y:S01]  /*6d80*/  IADD3 R6, P0, R45, UR6, RZ ;  /* 0x000000062d067c10 */ /* 0x000fe2000ff1e0ff */
[----:B------:R-:W-:Y:S01]  /*6d90*/  ULDC.64 UR6, c[0x0][0x3b8] ;  /* 0x0000ee0000067ab9 */ /* 0x000fe20000000a00 */
[----:B------:R-:W-:Y:S01]  /*6da0*/  LDS.128 R12, [R237+0x13000] ;  /* 0x01300000ed0c7984 */ /* 0x000fe20000000c00 */
[----:B------:R-:W-:Y:S01]  /*6db0*/  UIMAD UR6, UR57, UR6, URZ ;  /* 0x00000006390672a4 */ /* 0x000fe2000f8e023f */
[----:B------:R-:W-:Y:S01]  /*6dc0*/  LEA.HI.X.SX32 R7, R4, R43, 0x1, P0 ;  /* 0x0000002b04077211 */ /* 0x000fe200000f0eff */
[----:B------:R-:W-:Y:S01]  /*6dd0*/  IMAD.MOV.U32 R4, RZ, RZ, R240 ;  /* 0x000000ffff047224 */ /* 0x000fe200078e00f0 */
[----:B------:R-:W3:Y:S01]  /*6de0*/  @!P4 LDS.128 R8, [R237+0x10000] ;  /* 0x01000000ed08c984 */ /* 0x000ee20000000c00 */
[----:B------:R-:W-:Y:S01]  /*6df0*/  UIMAD UR6, UR34, UR7, UR6 ;  /* 0x00000007220672a4 */ /* 0x000fe2000f8e0206 */
[----:B------:R-:W-:Y:S01]  /*6e00*/  ISETP.GE.AND P2, PT, R40, c[0x0][0x220], PT ;  /* 0x0000880028007a0c */ /* 0x000fe20003f46270 */
[----:B------:R-:W-:Y:S01]  /*6e10*/  IMAD.WIDE.U32 R4, R6, c[0x0][0x3a0], R4 ;  /* 0x0000e80006047a25 */ /* 0x000fe200078e0004 */
[----:B------:R-:W-:-:S03]  /*6e20*/  ISETP.GE.AND P1, PT, R42, c[0x0][0x220], PT ;  /* 0x000088002a007a0c */ /* 0x000fc60003f26270 */
[----:B------:R-:W-:-:S04]  /*6e30*/  IMAD R7, R7, c[0x0][0x3a0], RZ ;  /* 0x0000e80007077a24 */ /* 0x000fc800078e02ff */
[----:B------:R-:W-:Y:S01]  /*6e40*/  IMAD R7, R6, c[0x0][0x3a4], R7 ;  /* 0x0000e90006077a24 */ /* 0x000fe200078e0207 */
[----:B------:R-:W-:Y:S01]  /*6e50*/  IADD3 R6, P0, R4, UR12, RZ ;  /* 0x0000000c04067c10 */ /* 0x000fe2000ff1e0ff */
[----:B------:R-:W-:-:S03]  /*6e60*/  IMAD.U32 R4, RZ, RZ, UR34 ;  /* 0x00000022ff047e24 */ /* 0x000fc6000f8e00ff */
[----:B------:R-:W-:-:S05]  /*6e70*/  IADD3.X R7, R5, UR14, R7, P0, !PT ;  /* 0x0000000e05077c10 */ /* 0x000fca00087fe407 */
[----:B------:R-:W-:-:S05]  /*6e80*/  IMAD.WIDE.U32 R6, R4, c[0x0][0x3b8], R6 ;  /* 0x0000ee0004067a25 */ /* 0x000fca00078e0006 */
[----:B------:R-:W-:Y:S02]  /*6e90*/  IADD3 R5, R7, UR6, RZ ;  /* 0x0000000607057c10 */ /* 0x000fe4000fffe0ff */
[----:B------:R-:W-:-:S04]  /*6ea0*/  LEA R4, P0, R6, c[0x0][0x340], 0x1 ;  /* 0x0000d00006047a11 */ /* 0x000fc800078008ff */
[----:B------:R-:W-:-:S05]  /*6eb0*/  LEA.HI.X R5, R6, c[0x0][0x344], R5, 0x1, P0 ;  /* 0x0000d10006057a11 */ /* 0x000fca00000f0c05 */
[----:B--2---:R2:W-:Y:S04]  /*6ec0*/  @!P5 STG.E.128 [R4.64+0x80], R20 ;  /* 0x000080140400d986 */ /* 0x0045e8000c101d04 */
[----:B----4-:R2:W-:Y:S04]  /*6ed0*/  @!P2 STG.E.128 [R4.64+0x100], R16 ;  /* 0x000100100400a986 */ /* 0x0105e8000c101d04 */
[----:B---3--:R2:W-:Y:S04]  /*6ee0*/  @!P4 STG.E.128 [R4.64], R8 ;  /* 0x000000080400c986 */ /* 0x0085e8000c101d04 */
[----:B------:R2:W-:Y:S02]  /*6ef0*/  @!P1 STG.E.128 [R4.64+0x180], R12 ;  /* 0x0001800c04009986 */ /* 0x0005e4000c101d04 */
.L_x_30:
[----:B------:R-:W-:Y:S05]  /*6f00*/  BSYNC B0 ;  /* 0x0000000000007941 */ /* 0x000fea0003800000 */
.L_x_29:
[----:B------:R-:W-:Y:S05]  /*6f10*/  @P3 BRA `(.L_x_31) ;  /* 0x0000083000003947 */ /* 0x000fea0003800000 */
[----:B------:R-:W-:Y:S01]  /*6f20*/  USHF.L.U32 UR6, UR18, 0x5, URZ ;  /* 0x0000000512067899 */ /* 0x000fe2000800063f */
[----:B--2---:R-:W-:Y:S01]  /*6f30*/  IMAD.MOV.U32 R5, RZ, RZ, R44 ;  /* 0x000000ffff057224 */ /* 0x004fe200078e002c */
[----:B------:R-:W-:-:S02]  /*6f40*/  ISETP.GE.AND P1, PT, R41, c[0x0][0x220], PT ;  /* 0x0000880029007a0c */ /* 0x000fc40003f26270 */
[----:B------:R-:W-:Y:S02]  /*6f50*/  ISETP.GE.AND P2, PT, R240, c[0x0][0x220], PT ;  /* 0x00008800f0007a0c */ /* 0x000fe40003f46270 */
[----:B------:R-:W-:Y:S01]  /*6f60*/  IMAD.U32 R4, RZ, RZ, UR6 ;  /* 0x00000006ff047e24 */ /* 0x000fe2000f8e00ff */
[----:B------:R-:W-:Y:S01]  /*6f70*/  IADD3 R6, P0, R45, UR6, RZ ;  /* 0x000000062d067c10 */ /* 0x000fe2000ff1e0ff */
[----:B------:R-:W-:Y:S02]  /*6f80*/  ULDC.64 UR6, c[0x0][0x3c0] ;  /* 0x0000f00000067ab9 */ /* 0x000fe40000000a00 */
[----:B------:R-:W-:Y:S01]  /*6f90*/  UIMAD UR6, UR57, UR6, URZ ;  /* 0x00000006390672a4 */ /* 0x000fe2000f8e023f */
[----:B------:R-:W-:Y:S01]  /*6fa0*/  LEA.HI.X.SX32 R7, R4, R43, 0x1, P0 ;  /* 0x0000002b04077211 */ /* 0x000fe200000f0eff */
[----:B------:R-:W-:Y:S02]  /*6fb0*/  IMAD.MOV.U32 R4, RZ, RZ, R240 ;  /* 0x000000ffff047224 */ /* 0x000fe400078e00f0 */
[----:B------:R-:W-:-:S02]  /*6fc0*/  UIMAD UR6, UR34, UR7, UR6 ;  /* 0x00000007220672a4 */ /* 0x000fc4000f8e0206 */
[----:B------:R-:W-:-:S04]  /*6fd0*/  IMAD.WIDE.U32 R4, R6, c[0x0][0x3a8], R4 ;  /* 0x0000ea0006047a25 */ /* 0x000fc800078e0004 */
[----:B------:R-:W-:-:S04]  /*6fe0*/  IMAD R7, R7, c[0x0][0x3a8], RZ ;  /* 0x0000ea0007077a24 */ /* 0x000fc800078e02ff */
[----:B------:R-:W-:Y:S01]  /*6ff0*/  IMAD R7, R6, c[0x0][0x3ac], R7 ;  /* 0x0000eb0006077a24 */ /* 0x000fe200078e0207 */
[----:B------:R-:W-:Y:S01]  /*7000*/  IADD3 R6, P0, R4, UR8, RZ ;  /* 0x0000000804067c10 */ /* 0x000fe2000ff1e0ff */
[----:B------:R-:W-:-:S03]  /*7010*/  IMAD.U32 R4, RZ, RZ, UR34 ;  /* 0x00000022ff047e24 */ /* 0x000fc6000f8e00ff */
[----:B------:R-:W-:Y:S02]  /*7020*/  IADD3.X R7, R5, UR11, R7, P0, !PT ;  /* 0x0000000b05077c10 */ /* 0x000fe400087fe407 */
[----:B------:R-:W-:-:S03]  /*7030*/  ISETP.GE.AND P0, PT, R40, c[0x0][0x220], PT ;  /* 0x0000880028007a0c */ /* 0x000fc60003f06270 */
[----:B------:R-:W-:-:S05]  /*7040*/  IMAD.WIDE.U32 R6, R4, c[0x0][0x3c0], R6 ;  /* 0x0000f00004067a25 */ /* 0x000fca00078e0006 */
[----:B------:R-:W-:Y:S02]  /*7050*/  IADD3 R5, R7, UR6, RZ ;  /* 0x0000000607057c10 */ /* 0x000fe4000fffe0ff */
[----:B------:R-:W-:-:S04]  /*7060*/  LEA R4, P3, R6, c[0x0][0x348], 0x1 ;  /* 0x0000d20006047a11 */ /* 0x000fc800078608ff */
[----:B------:R-:W-:-:S05]  /*7070*/  LEA.HI.X R5, R6, c[0x0][0x34c], R5, 0x1, P3 ;  /* 0x0000d30006057a11 */ /* 0x000fca00018f0c05 */
[----:B----4-:R2:W-:Y:S04]  /*7080*/  @!P2 STG.E.128 [R4.64], R36 ;  /* 0x000000240400a986 */ /* 0x0105e8000c101d04 */
[----:B---3--:R2:W-:Y:S04]  /*7090*/  @!P1 STG.E.128 [R4.64+0x80], R32 ;  /* 0x0000802004009986 */ /* 0x0085e8000c101d04 */
[----:B-1----:R2:W-:Y:S01]  /*70a0*/  @!P0 STG.E.128 [R4.64+0x100], R28 ;  /* 0x0001001c04008986 */ /* 0x0025e2000c101d04 */
[----:B------:R-:W-:-:S13]  /*70b0*/  ISETP.GE.AND P0, PT, R42, c[0x0][0x220], PT ;  /* 0x000088002a007a0c */ /* 0x000fda0003f06270 */
[----:B------:R-:W-:Y:S05]  /*70c0*/  @P0 BRA `(.L_x_31) ;  /* 0x0000068000000947 */ /* 0x000fea0003800000 */
[----:B------:R1:W-:Y:S01]  /*70d0*/  STG.E.128 [R4.64+0x180], R24 ;  /* 0x0001801804007986 */ /* 0x0003e2000c101d04 */
[----:B------:R-:W-:Y:S05]  /*70e0*/  BRA `(.L_x_31) ;  /* 0x0000066000007947 */ /* 0x000fea0003800000 */
.L_x_11:
[----:B----4-:R-:W-:Y:S02]  /*70f0*/  UISETP.NE.AND UP0, UPT, UR24, -0x1, UPT ;  /* 0xffffffff1800788c */ /* 0x010fe4000bf05270 */
[----:B------:R-:W-:-:S04]  /*7100*/  ULDC.64 UR10, c[0x0][0x3a0] ;  /* 0x0000e800000a7ab9 */ /* 0x000fc80000000a00 */
[----:B------:R-:W-:-:S05]  /*7110*/  PLOP3.LUT P0, PT, PT, PT, UP0, 0x80, 0x0 ;  /* 0x000000000000781c */ /* 0x000fca0003f0f008 */
[----:B------:R-:W-:-:S04]  /*7120*/  @UP0 UIADD3 UR8, UR17, UR24, URZ ;  /* 0x0000001811080290 */ /* 0x000fc8000fffe03f */
        /* <DEDUP_REMOVED lines=16> */
.L_x_32:
        /* <DEDUP_REMOVED lines=18> */
.L_x_33:
[----:B------:R1:W5:Y:S04]  /*7350*/  LDL.64 R12, [R1+0x8] ;  /* 0x00000800010c7983 */ /* 0x0003680000100a00 */
[----:B------:R-:W2:Y:S04]  /*7360*/  S2R R14, SR_TID.X ;  /* 0x00000000000e7919 */ /* 0x000ea80000002100 */
[----:B------:R-:W3:Y:S01]  /*7370*/  S2R R15, SR_TID.X ;  /* 0x00000000000f7919 */ /* 0x000ee20000002100 */
[----:B------:R-:W-:Y:S01]  /*7380*/  UIMAD UR6, UR18, -0x20, UR13 ;  /* 0xffffffe0120678a4 */ /* 0x000fe2000f8e020d */
[----:B--2---:R-:W-:-:S04]  /*7390*/  SHF.R.S32.HI R14, RZ, 0x1f, R14 ;  /* 0x0000001fff0e7819 */ /* 0x004fc8000001140e */
[----:B---3--:R-:W-:-:S04]  /*73a0*/  LEA.HI R14, R14, R15, RZ, 0x3 ;  /* 0x0000000f0e0e7211 */ /* 0x008fc800078f18ff */
[----:B------:R-:W-:-:S04]  /*73b0*/  SHF.R.S32.HI R14, RZ, 0x3, R14 ;  /* 0x00000003ff0e7819 */ /* 0x000fc8000001140e */
[----:B------:R-:W-:Y:S01]  /*73c0*/  ISETP.GE.AND P4, PT, R14, UR6, PT ;  /* 0x000000060e007c0c */ /* 0x000fe2000bf86270 */
[----:B------:R-:W-:Y:S01]  /*73d0*/  BSSY B0, `(.L_x_34) ;  /* 0x000001e000007945 */ /* 0x000fe20003800000 */
[----:B------:R-:W-:Y:S02]  /*73e0*/  SHF.R.S32.HI R11, RZ, 0x1f, R14 ;  /* 0x0000001fff0b7819 */ /* 0x000fe4000001140e */
[C---:B------:R-:W-:Y:S02]  /*73f0*/  IADD3 R10, R240.reuse, 0x40, RZ ;  /* 0x00000040f00a7810 */ /* 0x040fe40007ffe0ff */
[C---:B------:R-:W-:Y:S02]  /*7400*/  IADD3 R9, R240.reuse, 0xc0, RZ ;  /* 0x000000c0f0097810 */ /* 0x040fe40007ffe0ff */
[----:B------:R-:W-:-:S05]  /*7410*/  IADD3 R8, R240, 0x80, RZ ;  /* 0x00000080f0087810 */ /* 0x000fca0007ffe0ff */
[----:B------:R-:W-:Y:S05]  /*7420*/  @P4 BRA `(.L_x_35) ;  /* 0x0000018000004947 */ /* 0x000fea0003800000 */
[----:B-1----:R-:W-:Y:S01]  /*7430*/  IMAD.U32 R4, RZ, RZ, UR23 ;  /* 0x00000017ff047e24 */ /* 0x002fe2000f8e00ff */
[----:B------:R-:W-:Y:S01]  /*7440*/  IADD3 R6, P0, R14, UR23, RZ ;  /* 0x000000170e067c10 */ /* 0x000fe2000ff1e0ff */
[----:B------:R-:W-:Y:S01]  /*7450*/  ULDC.64 UR6, c[0x0][0x3b8] ;  /* 0x0000ee0000067ab9 */ /* 0x000fe20000000a00 */
[----:B------:R-:W-:Y:S01]  /*7460*/  ISETP.GE.AND P3, PT, R240, c[0x0][0x220], PT ;  /* 0x00008800f0007a0c */ /* 0x000fe20003f66270 */
[----:B------:R-:W-:Y:S01]  /*7470*/  UIMAD UR6, UR55, UR6, URZ ;  /* 0x00000006370672a4 */ /* 0x000fe2000f8e023f */
[----:B------:R-:W-:Y:S01]  /*7480*/  LEA.HI.X.SX32 R7, R4, R11, 0x1, P0 ;  /* 0x0000000b04077211 */ /* 0x000fe200000f0eff */
[----:B-----5:R-:W-:Y:S01]  /*7490*/  IMAD.WIDE.U32 R4, R6, c[0x0][0x3a0], R12 ;  /* 0x0000e80006047a25 */ /* 0x020fe200078e000c */
[----:B------:R-:W-:Y:S01]  /*74a0*/  ISETP.GE.AND P2, PT, R10, c[0x0][0x220], PT ;  /* 0x000088000a007a0c */ /* 0x000fe20003f46270 */
[----:B------:R-:W-:Y:S01]  /*74b0*/  UIMAD UR6, UR34, UR7, UR6 ;  /* 0x00000007220672a4 */ /* 0x000fe2000f8e0206 */
[----:B------:R-:W-:Y:S01]  /*74c0*/  ISETP.GE.AND P1, PT, R8, c[0x0][0x220], PT ;  /* 0x0000880008007a0c */ /* 0x000fe20003f26270 */
        /* <DEDUP_REMOVED lines=10> */
[----:B------:R1:W-:Y:S04]  /*7570*/  @!P3 STG.E.128 [R4.64], RZ ;  /* 0x000000ff0400b986 */ /* 0x0003e8000c101d04 */
[----:B------:R1:W-:Y:S04]  /*7580*/  @!P2 STG.E.128 [R4.64+0x80], RZ ;  /* 0x000080ff0400a986 */ /* 0x0003e8000c101d04 */
[----:B------:R1:W-:Y:S04]  /*7590*/  @!P1 STG.E.128 [R4.64+0x100], RZ ;  /* 0x000100ff04009986 */ /* 0x0003e8000c101d04 */
[----:B------:R1:W-:Y:S02]  /*75a0*/  @!P0 STG.E.128 [R4.64+0x180], RZ ;  /* 0x000180ff04008986 */ /* 0x0003e4000c101d04 */
.L_x_35:
[----:B-1----:R-:W-:Y:S05]  /*75b0*/  BSYNC B0 ;  /* 0x0000000000007941 */ /* 0x002fea0003800000 */
.L_x_34:
[----:B------:R-:W-:Y:S05]  /*75c0*/  @P4 BRA `(.L_x_31) ;  /* 0x0000018000004947 */ /* 0x000fea0003800000 */
[----:B------:R-:W-:Y:S01]  /*75d0*/  IMAD.U32 R4, RZ, RZ, UR23 ;  /* 0x00000017ff047e24 */ /* 0x000fe2000f8e00ff */
        /* <DEDUP_REMOVED lines=23> */
.L_x_31:
[----:B------:R-:W-:Y:S05]  /*7750*/  BSYNC B1 ;  /* 0x0000000000017941 */ /* 0x000fea0003800000 */
.L_x_6:
[----:B------:R-:W-:Y:S02]  /*7760*/  UMOV UR7, 0x1f ;  /* 0x0000001f00077882 */ /* 0x000fe40000000000 */
[----:B------:R-:W-:-:S02]  /*7770*/  ULDC UR6, c[0x0][0x218] ;  /* 0x0000860000067ab9 */ /* 0x000fc40000000800 */
[----:B------:R-:W-:-:S04]  /*7780*/  UIADD3 UR6, UR7, UR6, URZ ;  /* 0x0000000607067290 */ /* 0x000fc8000fffe03f */
[----:B------:R-:W-:-:S04]  /*7790*/  USHF.R.S32.HI UR7, URZ, 0x1f, UR6 ;  /* 0x0000001f3f077899 */ /* 0x000fc80008011406 */
[----:B------:R-:W-:-:S03]  /*77a0*/  ULEA.HI UR6, UR7, UR6, URZ, 0x5 ;  /* 0x0000000607067291 */ /* 0x000fc6000f8f283f */
[----:B------:R-:W-:Y:S02]  /*77b0*/  ULDC UR7, c[0x0][0xc] ;  /* 0x0000030000077ab9 */ /* 0x000fe40000000800 */
[----:B------:R-:W-:Y:S02]  /*77c0*/  UIADD3 UR18, UR18, UR7, URZ ;  /* 0x0000000712127290 */ /* 0x000fe4000fffe03f */
[----:B------:R-:W-:-:S04]  /*77d0*/  USHF.R.S32.HI UR6, URZ, 0x5, UR6 ;  /* 0x000000053f067899 */ /* 0x000fc80008011406 */
[----:B------:R-:W-:-:S06]  /*77e0*/  UISETP.GE.AND UP0, UPT, UR18, UR6, UPT ;  /* 0x000000061200728c */ /* 0x000fcc000bf06270 */
[----:B------:R-:W-:-:S13]  /*77f0*/  PLOP3.LUT P0, PT, PT, PT, UP0, 0x80, 0x0 ;  /* 0x000000000000781c */ /* 0x000fda0003f0f008 */
[----:B------:R-:W-:Y:S01]  /*7800*/  @P0 CALL.REL.NOINC `(.L_x_36) ;  /* 0x0000001000000944 */ /* 0x000fe20003c00000 */
[----:B------:R-:W-:Y:S05]  /*7810*/  BRA `(.L_x_37) ;  /* 0xffff950000007947 */ /* 0x000fea000383ffff */
.L_x_36:
[----:B------:R-:W-:Y:S05]  /*7820*/  EXIT ;  /* 0x000000000000794d */ /* 0x000fea0003800000 */
.L_x_38:
        /* <DEDUP_REMOVED lines=13> */
.L_x_1998:


//--------------------- .text._ZN5flash44flash_bwd_dq_dk_dv_loop_seqk_parallel_kernelI23Flash_bwd_kernel_traitsILi256ELi64ELi32ELi8ELi4ELi1ELi2ELb1ELb1EN7cutlass10bfloat16_tE19Flash_kernel_traitsILi256ELi64ELi32ELi8ES3_EELb0ELb0ELb0ELb0ELb0ELb0ELb1EEEvNS_16Flash_bwd_paramsE --------------------------
	.section	.text._ZN5flash44flash_bwd_dq_dk_dv_loop_seqk_parallel_kernelI23Flash_bwd_kernel_traitsILi256ELi64ELi32ELi8ELi4ELi1ELi2ELb1ELb1EN7cutlass10bfloat16_tE19Flash_kernel_traitsILi256ELi64ELi32ELi8ES3_EELb0ELb0ELb0ELb0ELb0ELb0ELb1EEEvNS_16Flash_bwd_paramsE,"ax",@progbits
	.sectioninfo	@"SHI_REGISTERS=255"
	.align	128
        .global         _ZN5flash44flash_bwd_dq_dk_dv_loop_seqk_parallel_kernelI23Flash_bwd_kernel_traitsILi256ELi64ELi32ELi8ELi4ELi1ELi2ELb1ELb1EN7cutlass10bfloat16_tE19Flash_kernel_traitsILi256ELi64ELi32ELi8ES3_EELb0ELb0ELb0ELb0ELb0ELb0ELb1EEEvNS_16Flash_bwd_paramsE
        .type           _ZN5flash44flash_bwd_dq_dk_dv_loop_seqk_parallel_kernelI23Flash_bwd_kernel_traitsILi256ELi64ELi32ELi8ELi4ELi1ELi2ELb1ELb1EN7cutlass10bfloat16_tE19Flash_kernel_traitsILi256ELi64ELi32ELi8ES3_EELb0ELb0ELb0ELb0ELb0ELb0ELb1EEEvNS_16Flash_bwd_paramsE,@function
        .size           _ZN5flash44flash_bwd_dq_dk_dv_loop_seqk_parallel_kernelI23Flash_bwd_kernel_traitsILi256ELi64ELi32ELi8ELi4ELi1ELi2ELb1ELb1EN7cutlass10bfloat16_tE19Flash_kernel_traitsILi256ELi64ELi32ELi8ES3_EELb0ELb0ELb0ELb0ELb0ELb0ELb1EEEvNS_16Flash_bwd_paramsE,(.L_x_1999 - _ZN5flash44flash_bwd_dq_dk_dv_loop_seqk_parallel_kernelI23Flash_bwd_kernel_traitsILi256ELi64ELi32ELi8ELi4ELi1ELi2ELb1ELb1EN7cutlass10bfloat16_tE19Flash_kernel_traitsILi256ELi64ELi32ELi8ES3_EELb0ELb0ELb0ELb0ELb0ELb0ELb1EEEvNS_16Flash_bwd_paramsE)
        .other          _ZN5flash44flash_bwd_dq_dk_dv_loop_seqk_parallel_kernelI23Flash_bwd_kernel_traitsILi256ELi64ELi32ELi8ELi4ELi1ELi2ELb1ELb1EN7cutlass10bfloat16_tE19Flash_kernel_traitsILi256ELi64ELi32ELi8ES3_EELb0ELb0ELb0ELb0ELb0ELb0ELb1EEEvNS_16Flash_bwd_paramsE,@"STO_CUDA_ENTRY STV_DEFAULT"
_ZN5flash44flash_bwd_dq_dk_dv_loop_seqk_parallel_kernelI23Flash_bwd_kernel_traitsILi256ELi64ELi32ELi8ELi4ELi1ELi2ELb1ELb1EN7cutlass10bfloat16_tE19Flash_kernel_traitsILi256ELi64ELi32ELi8ES3_EELb0ELb0ELb0ELb0ELb0ELb0ELb1EEEvNS_16Flash_bwd_paramsE:
.text._ZN5flash44flash_bwd_dq_dk_dv_loop_seqk_parallel_kernelI23Flash_bwd_kernel_traitsILi256ELi64ELi32ELi8ELi4ELi1ELi2ELb1ELb1EN7cutlass10bfloat16_tE19Flash_kernel_traitsILi256ELi64ELi32ELi8ES3_EELb0ELb0ELb0ELb0ELb0ELb0ELb1EEEvNS_16Flash_bwd_paramsE:
        /* <DEDUP_REMOVED lines=210> */
.L_x_71:
        /* <DEDUP_REMOVED lines=53> */
.L_x_39:
        /* <DEDUP_REMOVED lines=58> */
.L_x_41:
        /* <DEDUP_REMOVED lines=18> */
.L_x_42:
        /* <DEDUP_REMOVED lines=70> */
.L_x_43:
[----:B------:R-:W-:Y:S02]  /*1990*/  UMOV UR10, UR48 ;  /* 0x00000030000a7c82 */ /* 0x000fe40008000000 */
.L_x_44:
        /* <DEDUP_REMOVED lines=148> */
.L_x_47:
[----:B------:R-:W-:Y:S05]  /*22e0*/  BSYNC B0 ;  /* 0x0000000000007941 */ /* 0x000fea0003800000 */
.L_x_46:
        /* <DEDUP_REMOVED lines=47> */
.L_x_49:
[----:B------:R-:W-:Y:S05]  /*25e0*/  BSYNC B0 ;  /* 0x0000000000007941 */ /* 0x000fea0003800000 */
.L_x_48:
        /* <DEDUP_REMOVED lines=47> */
.L_x_51:
[----:B------:R-:W-:Y:S05]  /*28e0*/  BSYNC B0 ;  /* 0x0000000000007941 */ /* 0x000fea0003800000 */
.L_x_50:
        /* <DEDUP_REMOVED lines=42> */
.L_x_53:
[----:B------:R-:W-:Y:S05]  /*2b90*/  BSYNC B0 ;  /* 0x0000000000007941 */ /* 0x000fea0003800000 */
.L_x_52:
        /* <DEDUP_REMOVED lines=43> */
.L_x_55:
[----:B------:R-:W-:Y:S05]  /*2e50*/  BSYNC B0 ;  /* 0x0000000000007941 */ /* 0x000fea0003800000 */
.L_x_54:
        /* <DEDUP_REMOVED lines=65> */
.L_x_57:
[----:B------:R-:W-:Y:S05]  /*3270*/  BSYNC B0 ;  /* 0x0000000000007941 */ /* 0x000fea0003800000 */
.L_x_56:
        /* <DEDUP_REMOVED lines=53> */
.L_x_60:
[----:B------:R-:W0:Y:S01]  /*35d0*/  LDGDEPBAR ;  /* 0x00000000000079af */ /* 0x000e220000000000 */
[----:B------:R-:W-:Y:S01]  /*35e0*/  PLOP3.LUT P1, PT, PT, PT, UP0, 0x80, 0x0 ;  /* 0x000000000000781c */ /* 0x000fe20003f2f008 */
[----:B------:R-:W-:Y:S01]  /*35f0*/  UISETP.GE.AND UP5, UPT, UR6, 0x1, UPT ;  /* 0x000000010600788c */ /* 0x000fe2000bfa6270 */
[----:B------:R-:W-:Y:S02]  /*3600*/  PLOP3.LUT P0, PT, PT, PT, UP0, 0x80, 0x0 ;  /* 0x000000000000781c */ /* 0x000fe40003f0f008 */
[----:B------:R-:W-:Y:S01]  /*3610*/  PLOP3.LUT P2, PT, PT, PT, UP0, 0x80, 0x0 ;  /* 0x000000000000781c */ /* 0x000fe20003f4f008 */
[----:B------:R-:W2:Y:S01]  /*3620*/  LDL R68, [R1+0x4] ;  /* 0x0000040001447983 */ /* 0x000ea20000100800 */
[----:B------:R-:W-:Y:S02]  /*3630*/  PLOP3.LUT P3, PT, PT, PT, UP0, 0x80, 0x0 ;  /* 0x000000000000781c */ /* 0x000fe40003f6f008 */
[----:B------:R-:W-:Y:S02]  /*3640*/  PLOP3.LUT P4, PT, PT, PT, UP0, 0x80, 0x0 ;  /* 0x000000000000781c */ /* 0x000fe40003f8f008 */
[----:B------:R-:W-:Y:S02]  /*3650*/  MOV R71, c[0x0][0x22c] ;  /* 0x00008b0000477a02 */ /* 0x000fe40000000f00 */
[C---:B------:R-:W-:Y:S03]  /*3660*/  IADD3 R72, R240.reuse, 0xc0, RZ ;  /* 0x000000c0f0487810 */ /* 0x040fe60007ffe0ff */
[----:B------:R-:W-:Y:S05]  /*3670*/  IMAD R71, R71, c[0x0][0x1c0], RZ ;  /* 0x0000700047477a24 */ /* 0x000fea00078e02ff */
[----:B------:R-:W-:Y:S02]  /*3680*/  LEA R73, -R71, RZ, 0x6 ;  /* 0x000000ff47497211 */ /* 0x000fe400078e31ff */
[----:B------:R-:W-:Y:S01]  /*3690*/  IADD3 R71, R240, 0x40, RZ ;  /* 0x00000040f0477810 */ /* 0x000fe20007ffe0ff */
[----:B------:R-:W-:Y:S04]  /*36a0*/  DEPBAR.LE SB0, 0x0 ;  /* 0x000080000000791a */ /* 0x000fe80000000000 */
[----:B------:R-:W-:Y:S06]  /*36b0*/  BAR.SYNC.DEFER_BLOCKING 0x0 ;  /* 0x0000000000007b1d */ /* 0x000fec0000010000 */
[----:B-1----:R-:W-:Y:S06]  /*36c0*/  LDSM.16.M88.4 R8, [R2] ;  /* 0x000000000208783b */ /* 0x002fec0000000200 */
[----:B------:R-:W3:Y:S06]  /*36d0*/  LDSM.16.M88.4 R44, [R229+0x10000] ;  /* 0x01000000e52c783b */ /* 0x000eec0000000200 */
[----:B------:R-:W-:Y:S06]  /*36e0*/  LDSM.16.M88.4 R48, [R3] ;  /* 0x000000000330783b */ /* 0x000fec0000000200 */
[----:B------:R-:W4:Y:S06]  /*36f0*/  LDSM.16.M88.4 R52, [R230+0x10000] ;  /* 0x01000000e634783b */ /* 0x000f2c0000000200 */
[----:B------:R-:W-:Y:S06]  /*3700*/  LDSM.16.M88.4 R56, [R228] ;  /* 0x00000000e438783b */ /* 0x000fec0000000200 */
[----:B------:R-:W1:Y:S06]  /*3710*/  LDSM.16.M88.4 R60, [R231+0x10000] ;  /* 0x01000000e73c783b */ /* 0x000e6c0000000200 */
[----:B------:R-:W-:Y:S01]  /*3720*/  LDSM.16.M88.4 R64, [R232+0x10000] ;  /* 0x01000000e840783b */ /* 0x000fe20000000200 */
[C---:B---3--:R-:W-:Y:S08]  /*3730*/  HMMA.16816.F32.BF16 R4, R8.reuse, R44, RZ ;  /* 0x0000002c0804723c */ /* 0x048ff000000418ff */
[----:B------:R-:W-:Y:S01]  /*3740*/  HMMA.16816.F32.BF16 R8, R8, R46, RZ ;  /* 0x0000002e0808723c */ /* 0x000fe200000418ff */
[----:B------:R-:W3:Y:S11]  /*3750*/  LDSM.16.M88.4 R44, [R227] ;  /* 0x00000000e32c783b */ /* 0x000ef60000000200 */
[----:B------:R-:W-:Y:S04]  /*3760*/  @!UPT UIADD3 URZ, URZ, URZ, URZ ;  /* 0x0000003f3f3ff290 */ /* 0x000fe8000fffe03f */
[C---:B----4-:R-:W-:Y:S08]  /*3770*/  HMMA.16816.F32.BF16 R4, R48.reuse, R52, R4 ;  /* 0x000000343004723c */ /* 0x050ff00000041804 */
[----:B------:R-:W-:Y:S01]  /*3780*/  HMMA.16816.F32.BF16 R8, R48, R54, R8 ;  /* 0x000000363008723c */ /* 0x000fe20000041808 */
[----:B------:R-:W-:Y:S06]  /*3790*/  LDSM.16.M88.4 R48, [R2+0x2000] ;  /* 0x002000000230783b */ /* 0x000fec0000000200 */
[----:B------:R-:W4:Y:S09]  /*37a0*/  LDSM.16.M88.4 R52, [R229+0x11000] ;  /* 0x01100000e534783b */ /* 0x000f320000000200 */
[C---:B-1----:R-:W-:Y:S08]  /*37b0*/  HMMA.16816.F32.BF16 R4, R56.reuse, R60, R4 ;  /* 0x0000003c3804723c */ /* 0x042ff00000041804 */
[----:B------:R-:W-:Y:S01]  /*37c0*/  HMMA.16816.F32.BF16 R8, R56, R62, R8 ;  /* 0x0000003e3808723c */ /* 0x000fe20000041808 */
[----:B------:R-:W-:Y:S06]  /*37d0*/  LDSM.16.M88.4 R56, [R3+0x2000] ;  /* 0x002000000338783b */ /* 0x000fec0000000200 */
[----:B------:R-:W1:Y:S09]  /*37e0*/  LDSM.16.M88.4 R60, [R230+0x11000] ;  /* 0x01100000e63c783b */ /* 0x000e720000000200 */
[C---:B---3--:R-:W-:Y:S08]  /*37f0*/  HMMA.16816.F32.BF16 R4, R44.reuse, R64, R4 ;  /* 0x000000402c04723c */ /* 0x048ff00000041804 */
[----:B------:R-:W-:Y:S01]  /*3800*/  HMMA.16816.F32.BF16 R8, R44, R66, R8 ;  /* 0x000000422c08723c */ /* 0x000fe20000041808 */
[----:B------:R-:W-:Y:S06]  /*3810*/  LDSM.16.M88.4 R44, [R228+0x2000] ;  /* 0x00200000e42c783b */ /* 0x000fec0000000200 */
[----:B------:R-:W3:Y:S09]  /*3820*/  LDSM.16.M88.4 R64, [R231+0x11000] ;  /* 0x01100000e740783b */ /* 0x000ef20000000200 */
        /* <DEDUP_REMOVED lines=37> */
[----:B------:R-:W-:Y:S11]  /*3a80*/  HMMA.16816.F32.BF16 R8, R48, R54, R8 ;  /* 0x000000363008723c */ /* 0x000ff60000041808 */
[----:B------:R-:W-:Y:S05]  /*3a90*/  @!UPT UIADD3 URZ, URZ, URZ, URZ ;  /* 0x0000003f3f3ff290 */ /* 0x000fea000fffe03f */
[C---:B-1----:R-:W-:Y:S08]  /*3aa0*/  HMMA.16816.F32.BF16 R4, R56.reuse, R60, R4 ;  /* 0x0000003c3804723c */ /* 0x042ff00000041804 */
[----:B------:R-:W-:Y:S11]  /*3ab0*/  HMMA.16816.F32.BF16 R8, R56, R62, R8 ;  /* 0x0000003e3808723c */ /* 0x000ff60000041808 */
[----:B------:R-:W-:Y:S05]  /*3ac0*/  @!UPT UIADD3 URZ, URZ, URZ, URZ ;  /* 0x0000003f3f3ff290 */ /* 0x000fea000fffe03f */
[C---:B---3--:R-:W-:Y:S08]  /*3ad0*/  HMMA.16816.F32.BF16 R4, R44.reuse, R64, R4 ;  /* 0x000000402c04723c */ /* 0x048ff00000041804 */
[----:B------:R-:W-:Y:S11]  /*3ae0*/  HMMA.16816.F32.BF16 R8, R44, R66, R8 ;  /* 0x000000422c08723c */ /* 0x000ff60000041808 */
[----:B------:R-:W-:Y:S05]  /*3af0*/  @!UPT UIADD3 URZ, URZ, URZ, URZ ;  /* 0x0000003f3f3ff290 */ /* 0x000fea000fffe03f */
[----:B------:R-:W-:Y:S02]  /*3b00*/  FMUL.FTZ R4, R4, c[0x0][0x2ec] ;  /* 0x0000bb0004047a20 */ /* 0x000fe40000410000 */
[----:B------:R-:W-:Y:S02]  /*3b10*/  FMUL.FTZ R48, R6, c[0x0][0x2ec] ;  /* 0x0000bb0006307a20 */ /* 0x000fe40000410000 */
[----:B------:R1:W3:Y:S01]  /*3b20*/  MUFU.TANH R60, R4 ;  /* 0x00000004003c7308 */ /* 0x0002e20000002400 */
[----:B------:R-:W-:Y:S02]  /*3b30*/  FMUL.FTZ R7, R7, c[0x0][0x2ec] ;  /* 0x0000bb0007077a20 */ /* 0x000fe40000410000 */
[----:B------:R-:W-:Y:S02]  /*3b40*/  FMUL.FTZ R5, R5, c[0x0][0x2ec] ;  /* 0x0000bb0005057a20 */ /* 0x000fe40000410000 */
[----:B------:R-:W-:Y:S02]  /*3b50*/  FMUL.FTZ R9, R9, c[0x0][0x2ec] ;  /* 0x0000bb0009097a20 */ /* 0x000fe40000410000 */
[----:B------:R-:W-:Y:S02]  /*3b60*/  FMUL.FTZ R10, R10, c[0x0][0x2ec] ;  /* 0x0000bb000a0a7a20 */ /* 0x000fe40000410000 */
[----:B------:R-:W-:Y:S01]  /*3b70*/  FMUL.FTZ R11, R11, c[0x0][0x2ec] ;  /* 0x0000bb000b0b7a20 */ /* 0x000fe20000410000 */
[----:B------:R3:W4:Y:S10]  /*3b80*/  MUFU.TANH R62, R48 ;  /* 0x00000030003e7308 */ /* 0x0007340000002400 */
[----:B------:R-:W-:Y:S01]  /*3b90*/  MUFU.TANH R61, R7 ;  /* 0x00000007003d7308 */ /* 0x000fe20000002400 */
[----:B-1----:R-:W-:Y:S04]  /*3ba0*/  MOV R4, UR18 ;  /* 0x0000001200047c02 */ /* 0x002fe80008000f00 */
[----:B--2---:R-:W-:Y:S02]  /*3bb0*/  @P1 LEA R6, R4, R68, 0x5 ;  /* 0x0000004404061211 */ /* 0x004fe400078e28ff */
[----:B------:R-:W-:Y:S03]  /*3bc0*/  PLOP3.LUT P1, PT, PT, PT, UP0, 0x80, 0x0 ;  /* 0x000000000000781c */ /* 0x000fe60003f2f008 */
[----:B------:R-:W1:Y:S01]  /*3bd0*/  MUFU.TANH R59, R5 ;  /* 0x00000005003b7308 */ /* 0x000e620000002400 */
[C---:B------:R-:W-:Y:S02]  /*3be0*/  @P0 ISETP.GE.AND P0, PT, R6.reuse, UR13, PT ;  /* 0x0000000d06000c0c */ /* 0x040fe4000bf06270 */
[----:B---3--:R-:W-:Y:S02]  /*3bf0*/  MOV R48, R60 ;  /* 0x0000003c00307202 */ /* 0x008fe40000000f00 */
[----:B----4-:R-:W-:Y:S05]  /*3c00*/  MOV R44, R62 ;  /* 0x0000003e002c7202 */ /* 0x010fea0000000f00 */
[----:B------:R2:W-:Y:S01]  /*3c10*/  MUFU.TANH R55, R9 ;  /* 0x0000000900377308 */ /* 0x0005e20000002400 */
[----:B------:R-:W-:Y:S02]  /*3c20*/  @P1 IADD3 R4, R6, 0x1, RZ ;  /* 0x0000000106041810 */ /* 0x000fe40007ffe0ff */
[----:B------:R-:W-:Y:S02]  /*3c30*/  PLOP3.LUT P1, PT, PT, PT, UP0, 0x80, 0x0 ;  /* 0x000000000000781c */ /* 0x000fe40003f2f008 */
[----:B------:R-:W-:Y:S02]  /*3c40*/  @P2 FSEL R48, R60, -INF , !P0 ;  /* 0xff8000003c302808 */ /* 0x000fe40004000000 */
[----:B------:R-:W-:Y:S02]  /*3c50*/  @P3 FSEL R44, R62, -INF , !P0 ;  /* 0xff8000003e2c3808 */ /* 0x000fe40004000000 */
[----:B------:R-:W-:Y:S01]  /*3c60*/  PLOP3.LUT P0, PT, PT, PT, UP0, 0x80, 0x0 ;  /* 0x000000000000781c */ /* 0x000fe20003f0f008 */
[----:B------:R3:W-:Y:S01]  /*3c70*/  MUFU.TANH R58, R10 ;  /* 0x0000000a003a7308 */ /* 0x0007e20000002400 */
[----:B------:R-:W-:Y:S02]  /*3c80*/  PLOP3.LUT P3, PT, PT, PT, UP0, 0x80, 0x0 ;  /* 0x000000000000781c */ /* 0x000fe40003f6f008 */
[----:B-1----:R-:W-:Y:S01]  /*3c90*/  MOV R7, R59 ;  /* 0x0000003b00077202 */ /* 0x002fe20000000f00 */
[----:B-----5:R-:W-:Y:S02]  /*3ca0*/  FMUL.FTZ R5, R245, 1.4426950216293334961 ;  /* 0x3fb8aa3bf5057820 */ /* 0x020fe40000410000 */
[----:B------:R-:W-:Y:S01]  /*3cb0*/  @P1 ISETP.GE.AND P2, PT, R4, UR13, PT ;  /* 0x0000000d04001c0c */ /* 0x000fe2000bf46270 */
[----:B------:R-:W-:Y:S01]  /*3cc0*/  FMUL.FTZ R4, R8, c[0x0][0x2ec] ;  /* 0x0000bb0008047a20 */ /* 0x000fe20000410000 */
[----:B------:R-:W-:Y:S01]  /*3cd0*/  PLOP3.LUT P1, PT, PT, PT, UP0, 0x80, 0x0 ;  /* 0x000000000000781c */ /* 0x000fe20003f2f008 */
[----:B------:R-:W-:Y:S01]  /*3ce0*/  IMAD.MOV.U32 R8, RZ, RZ, R61 ;  /* 0x000000ffff087224 */ /* 0x000fe200078e003d */
[----:B------:R-:W-:Y:S04]  /*3cf0*/  MUFU.TANH R57, R11 ;  /* 0x0000000b00397308 */ /* 0x000fe80000002400 */
[----:B--2---:R-:W-:Y:S02]  /*3d00*/  @P3 IADD3 R9, R6, 0x8, RZ ;  /* 0x0000000806093810 */ /* 0x004fe40007ffe0ff */
[----:B------:R-:W-:Y:S03]  /*3d10*/  ISETP.GE.AND P3, PT, R72, c[0x0][0x220], PT ;  /* 0x0000880048007a0c */ /* 0x000fe60003f66270 */
[----:B------:R-:W-:Y:S01]  /*3d20*/  @P0 FSEL R7, R59, -INF , !P2 ;  /* 0xff8000003b070808 */ /* 0x000fe20005000000 */
[----:B------:R1:W2:Y:S01]  /*3d30*/  MUFU.TANH R56, R4 ;  /* 0x0000000400387308 */ /* 0x0002a20000002400 */
[----:B------:R-:W-:Y:S02]  /*3d40*/  @P1 FSEL R8, R61, -INF , !P2 ;  /* 0xff8000003d081808 */ /* 0x000fe40005000000 */
[----:B------:R-:W-:Y:S02]  /*3d50*/  PLOP3.LUT P1, PT, PT, PT, UP0, 0x80, 0x0 ;  /* 0x000000000000781c */ /* 0x000fe40003f2f008 */
[----:B------:R-:W-:Y:S02]  /*3d60*/  FSETP.NEU.FTZ.AND P0, PT, R245, -INF , PT ;  /* 0xff800000f500780b */ /* 0x000fe40003f1d000 */
[----:B---3--:R-:W-:Y:S02]  /*3d70*/  @P4 IADD3 R10, R6, 0x9, RZ ;  /* 0x00000009060a4810 */ /* 0x008fe40007ffe0ff */
[----:B------:R-:W-:Y:S02]  /*3d80*/  FSEL R5, R5, RZ, P0 ;  /* 0x000000ff05057208 */ /* 0x000fe40000000000 */
[----:B------:R-:W-:Y:S02]  /*3d90*/  FSETP.NEU.FTZ.AND P0, PT, R246, -INF , PT ;  /* 0xff800000f600780b */ /* 0x000fe40003f1d000 */
[----:B------:R-:W-:Y:S01]  /*3da0*/  ISETP.GE.AND P4, PT, R71, c[0x0][0x220], PT ;  /* 0x0000880047007a0c */ /* 0x000fe20003f86270 */
[--C-:B------:R-:W-:Y:S02]  /*3db0*/  FFMA.FTZ R7, R7, c[0x0][0x23c], -R5.reuse ;  /* 0x00008f0007077a23 */ /* 0x100fe40000010805 */
[----:B------:R-:W-:Y:S01]  /*3dc0*/  @P1 ISETP.GE.AND P2, PT, R9, UR13, PT ;  /* 0x0000000d09001c0c */ /* 0x000fe2000bf46270 */
[--C-:B------:R-:W-:Y:S01]  /*3dd0*/  FFMA.FTZ R9, R48, c[0x0][0x23c], -R5.reuse ;  /* 0x00008f0030097a23 */ /* 0x100fe20000010805 */
[----:B------:R-:W-:Y:S01]  /*3de0*/  PLOP3.LUT P1, PT, PT, PT, UP0, 0x80, 0x0 ;  /* 0x000000000000781c */ /* 0x000fe20003f2f008 */
[----:B------:R3:W-:Y:S01]  /*3df0*/  MUFU.EX2 R65, R7 ;  /* 0x0000000700417308 */ /* 0x0007e20000000800 */
[----:B-1----:R-:W-:Y:S01]  /*3e00*/  FMUL.FTZ R4, R246, 1.4426950216293334961 ;  /* 0x3fb8aa3bf6047820 */ /* 0x002fe20000410000 */
[----:B--2---:R-:W-:Y:S04]  /*3e10*/  MOV R6, R56 ;  /* 0x0000003800067202 */ /* 0x004fe80000000f00 */
[----:B------:R-:W-:Y:S04]  /*3e20*/  FSEL R4, R4, RZ, P0 ;  /* 0x000000ff04047208 */ /* 0x000fe80000000000 */
[----:B------:R1:W2:Y:S01]  /*3e30*/  MUFU.EX2 R66, R9 ;  /* 0x0000000900427308 */ /* 0x0002a20000000800 */
[----:B------:R-:W-:Y:S02]  /*3e40*/  PLOP3.LUT P0, PT, PT, PT, UP0, 0x80, 0x0 ;  /* 0x000000000000781c */ /* 0x000fe40003f0f008 */
[----:B------:R-:W-:Y:S01]  /*3e50*/  @P1 ISETP.GE.AND P1, PT, R10, UR13, PT ;  /* 0x0000000d0a001c0c */ /* 0x000fe2000bf26270 */
[--C-:B------:R-:W-:Y:S06]  /*3e60*/  FFMA.FTZ R8, R8, c[0x0][0x23c], -R4.reuse ;  /* 0x00008f0008087a23 */ /* 0x100fec0000010804 */
[----:B------:R4:W-:Y:S01]  /*3e70*/  MUFU.EX2 R69, R8 ;  /* 0x0000000800457308 */ /* 0x0009e20000000800 */
[----:B---3--:R-:W-:Y:S03]  /*3e80*/  MOV R7, R55 ;  /* 0x0000003700077202 */ /* 0x008fe60000000f00 */
[----:B------:R-:W-:Y:S02]  /*3e90*/  @P0 FSEL R6, R56, -INF , !P2 ;  /* 0xff80000038060808 */ /* 0x000fe40005000000 */
[----:B------:R-:W-:Y:S01]  /*3ea0*/  PLOP3.LUT P0, PT, PT, PT, UP0, 0x80, 0x0 ;  /* 0x000000000000781c */ /* 0x000fe20003f0f008 */
[----:B-1----:R-:W-:Y:S04]  /*3eb0*/  FFMA.FTZ R9, R44, c[0x0][0x23c], -R4 ;  /* 0x00008f002c097a23 */ /* 0x002fe80000010804 */
[----:B------:R-:W-:Y:S08]  /*3ec0*/  MUFU.EX2 R70, R9 ;  /* 0x0000000900467308 */ /* 0x000ff00000000800 */
[----:B------:R-:W-:Y:S02]  /*3ed0*/  @P0 FSEL R7, R55, -INF , !P1 ;  /* 0xff80000037070808 */ /* 0x000fe40004800000 */
[----:B------:R-:W-:Y:S01]  /*3ee0*/  PLOP3.LUT P0, PT, PT, PT, UP0, 0x80, 0x0 ;  /* 0x000000000000781c */ /* 0x000fe20003f0f008 */
[--C-:B----4-:R-:W-:Y:S02]  /*3ef0*/  FFMA.FTZ R8, R6, c[0x0][0x23c], -R5.reuse ;  /* 0x00008f0006087a23 */ /* 0x110fe40000010805 */
[----:B------:R-:W-:Y:S01]  /*3f00*/  FFMA.FTZ R5, R7, c[0x0][0x23c], -R5 ;  /* 0x00008f0007057a23 */ /* 0x000fe20000010805 */
[----:B--2---:R-:W-:Y:S01]  /*3f10*/  F2FP.BF16.PACK_AB R7, R65, R66 ;  /* 0x000000424107723e */ /* 0x004fe200000010ff */
[----:B------:R-:W-:Y:S01]  /*3f20*/  IMAD.MOV.U32 R6, RZ, RZ, R58 ;  /* 0x000000ffff067224 */ /* 0x000fe200078e003a */
[----:B------:R-:W-:Y:S03]  /*3f30*/  MUFU.EX2 R64, R8 ;  /* 0x0000000800407308 */ /* 0x000fe60000000800 */
[----:B------:R-:W-:Y:S04]  /*3f40*/  STS [R249+0x15000], R7 ;  /* 0x01500007f9007388 */ /* 0x000fe80000000800 */
[----:B------:R-:W-:Y:S02]  /*3f50*/  @P0 FSEL R6, R58, -INF , !P2 ;  /* 0xff8000003a060808 */ /* 0x000fe40005000000 */
[----:B------:R-:W-:Y:S01]  /*3f60*/  PLOP3.LUT P0, PT, PT, PT, UP0, 0x80, 0x0 ;  /* 0x000000000000781c */ /* 0x000fe20003f0f008 */
[----:B------:R1:W2:Y:S02]  /*3f70*/  MUFU.EX2 R63, R5 ;  /* 0x00000005003f7308 */ /* 0x0002a40000000800 */
[--C-:B------:R-:W-:Y:S01]  /*3f80*/  FFMA.FTZ R6, R6, c[0x0][0x23c], -R4.reuse ;  /* 0x00008f0006067a23 */ /* 0x100fe20000010804 */
[----:B------:R-:W-:Y:S07]  /*3f90*/  PLOP3.LUT P2, PT, PT, PT, UP5, 0x80, 0x0 ;  /* 0x000000000000781c */ /* 0x000fee0003f4f058 */
[----:B------:R3:W-:Y:S01]  /*3fa0*/  MUFU.EX2 R68, R6 ;  /* 0x0000000600447308 */ /* 0x0007e20000000800 */
[----:B-1----:R-:W-:Y:S02]  /*3fb0*/  MOV R5, R57 ;  /* 0x0000003900057202 */ /* 0x002fe40000000f00 */
[----:B------:R-:W-:Y:S02]  /*3fc0*/  @P0 FSEL R5, R57, -INF , !P1 ;  /* 0xff80000039050808 */ /* 0x000fe40004800000 */
[----:B------:R-:W-:Y:S03]  /*3fd0*/  IADD3 R52, P0, R248, UR10, RZ ;  /* 0x0000000af8347c10 */ /* 0x000fe6000ff1e0ff */
[----:B------:R-:W-:Y:S01]  /*3fe0*/  FFMA.FTZ R4, R5, c[0x0][0x23c], -R4 ;  /* 0x00008f0005047a23 */ /* 0x000fe20000010804 */
[----:B--2---:R-:W-:Y:S02]  /*3ff0*/  F2FP.BF16.PACK_AB R5, R63, R64 ;  /* 0x000000403f05723e */ /* 0x004fe400000010ff */
[----:B---3--:R-:W-:Y:S01]  /*4000*/  F2FP.BF16.PACK_AB R6, R69, R70 ;  /* 0x000000464506723e */ /* 0x008fe200000010ff */
[----:B------:R-:W1:Y:S01]  /*4010*/  MUFU.EX2 R67, R4 ;  /* 0x0000000400437308 */ /* 0x000e620000000800 */
[----:B------:R-:W-:Y:S02]  /*4020*/  IADD3.X R53, R247, UR9, RZ, P0, !PT ;  /* 0x00000009f7357c10 */ /* 0x000fe400087fe4ff */
[C---:B------:R-:W-:Y:S01]  /*4030*/  LEA R238, P0, R73.reuse, R238, 0x2 ;  /* 0x000000ee49ee7211 */ /* 0x040fe200078010ff */
[----:B------:R-:W-:Y:S03]  /*4040*/  STS [R252+0x15000], R6 ;  /* 0x01500006fc007388 */ /* 0x000fe60000000800 */
[----:B------:R-:W-:Y:S03]  /*4050*/  LEA.HI.X.SX32 R239, R73, R239, 0x2, P0 ;  /* 0x000000ef49ef7211 */ /* 0x000fe600000f16ff */
[----:B------:R-:W-:Y:S06]  /*4060*/  STS [R250+0x15000], R5 ;  /* 0x01500005fa007388 */ /* 0x000fec0000000800 */
[----:B------:R2:W3:Y:S01]  /*4070*/  LDG.E R54, [R52.64] ;  /* 0x0000000434367981 */ /* 0x0004e2000c1e1900 */
[----:B-1----:R-:W-:Y:S05]  /*4080*/  F2FP.BF16.PACK_AB R4, R67, R68 ;  /* 0x000000444304723e */ /* 0x002fea00000010ff */
[----:B------:R-:W-:Y:S06]  /*4090*/  STS [R251+0x15000], R4 ;  /* 0x01500004fb007388 */ /* 0x000fec0000000800 */
[----:B------:R-:W1:Y:S06]  /*40a0*/  LDSM.16.M88.4 R8, [R2+0x8000] ;  /* 0x008000000208783b */ /* 0x000e6c0000000200 */
[----:B------:R-:W4:Y:S06]  /*40b0*/  LDSM.16.M88.4 R44, [R3+0x8000] ;  /* 0x00800000032c783b */ /* 0x000f2c0000000200 */
[----:B--2---:R-:W2:Y:S06]  /*40c0*/  LDG.E R52, [R52.64+0x20] ;  /* 0x0000200434347981 */ /* 0x004eac000c1e1900 */
[----:B------:R-:W4:Y:S01]  /*40d0*/  LDSM.16.M88.4 R48, [R228+0x8000] ;  /* 0x00800000e430783b */ /* 0x000f220000000200 */
[C---:B-1----:R-:W-:Y:S08]  /*40e0*/  HMMA.16816.F32.BF16 R4, R8.reuse, R132, RZ ;  /* 0x000000840804723c */ /* 0x042ff000000418ff */
[----:B------:R-:W-:Y:S11]  /*40f0*/  HMMA.16816.F32.BF16 R8, R8, R134, RZ ;  /* 0x000000860808723c */ /* 0x000ff600000418ff */
[----:B------:R-:W-:Y:S05]  /*4100*/  @!UPT UIADD3 URZ, URZ, URZ, URZ ;  /* 0x0000003f3f3ff290 */ /* 0x000fea000fffe03f */
[C---:B----4-:R-:W-:Y:S08]  /*4110*/  HMMA.16816.F32.BF16 R4, R44.reuse, R136, R4 ;  /* 0x000000882c04723c */ /* 0x050ff00000041804 */
[----:B------:R-:W-:Y:S01]  /*4120*/  HMMA.16816.F32.BF16 R8, R44, R138, R8 ;  /* 0x0000008a2c08723c */ /* 0x000fe20000041808 */
[----:B------:R-:W1:Y:S11]  /*4130*/  LDSM.16.M88.4 R44, [R227+0x8000] ;  /* 0x00800000e32c783b */ /* 0x000e760000000200 */
[----:B------:R-:W-:Y:S04]  /*4140*/  @!UPT UIADD3 URZ, URZ, URZ, URZ ;  /* 0x0000003f3f3ff290 */ /* 0x000fe8000fffe03f */
[C---:B------:R-:W-:Y:S08]  /*4150*/  HMMA.16816.F32.BF16 R4, R48.reuse, R140, R4 ;  /* 0x0000008c3004723c */ /* 0x040ff00000041804 */
[----:B------:R-:W-:Y:S01]  /*4160*/  HMMA.16816.F32.BF16 R8, R48, R142, R8 ;  /* 0x0000008e3008723c */ /* 0x000fe20000041808 */
[----:B------:R-:W4:Y:S11]  /*4170*/  LDSM.16.M88.4 R48, [R2+0xa000] ;  /* 0x00a000000230783b */ /* 0x000f360000000200 */
[----:B------:R-:W-:Y:S04]  /*4180*/  @!UPT UIADD3 URZ, URZ, URZ, URZ ;  /* 0x0000003f3f3ff290 */ /* 0x000fe8000fffe03f */
[C---:B-1----:R-:W-:Y:S08]  /*4190*/  HMMA.16816.F32.BF16 R4, R44.reuse, R144, R4 ;  /* 0x000000902c04723c */ /* 0x042ff00000041804 */
[----:B------:R-:W-:Y:S01]  /*41a0*/  HMMA.16816.F32.BF16 R8, R44, R146, R8 ;  /* 0x000000922c08723c */ /* 0x000fe20000041808 */
[----:B------:R-:W1:Y:S11]  /*41b0*/  LDSM.16.M88.4 R44, [R3+0xa000] ;  /* 0x00a00000032c783b */ /* 0x000e760000000200 */
[----:B------:R-:W-:Y:S04]  /*41c0*/  @!UPT UIADD3 URZ, URZ, URZ, URZ ;  /* 0x0000003f3f3ff290 */ /* 0x000fe8000fffe03f */
[C---:B----4-:R-:W-:Y:S08]  /*41d0*/  HMMA.16816.F32.BF16 R4, R48.reuse, R148, R4 ;  /* 0x000000943004723c */ /* 0x050ff00000041804 */
        /* <DEDUP_REMOVED lines=40> */
[----:B------:R-:W-:Y:S11]  /*4460*/  HMMA.16816.F32.BF16 R8, R48, R190, R8 ;  /* 0x000000be3008723c */ /* 0x000ff60000041808 */
[----:B------:R-:W-:Y:S05]  /*4470*/  @!UPT UIADD3 URZ, URZ, URZ, URZ ;  /* 0x0000003f3f3ff290 */ /* 0x000fea000fffe03f */
[C---:B-1----:R-:W-:Y:S08]  /*4480*/  HMMA.16816.F32.BF16 R4, R44.reuse, R192, R4 ;  /* 0x000000c02c04723c */ /* 0x042ff00000041804 */
[----:B------:R-:W-:Y:S07]  /*4490*/  HMMA.16816.F32.BF16 R8, R44, R194, R8 ;  /* 0x000000c22c08723c */ /* 0x000fee0000041808 */
[----:B------:R-:W-:Y:S02]  /*44a0*/  FFMA.FTZ R45, -R55, R55, 1 ;  /* 0x3f800000372d7423 */ /* 0x000fe40000010137 */
[----:B------:R-:W-:Y:S03]  /*44b0*/  FFMA.FTZ R46, -R56, R56, 1 ;  /* 0x3f800000382e7423 */ /* 0x000fe60000010138 */
[----:B------:R-:W-:Y:S02]  /*44c0*/  FMUL.FTZ R45, R45, c[0x0][0x2ec] ;  /* 0x0000bb002d2d7a20 */ /* 0x000fe40000410000 */
[----:B------:R-:W-:Y:S02]  /*44d0*/  FMUL.FTZ R46, R46, c[0x0][0x2ec] ;  /* 0x0000bb002e2e7a20 */ /* 0x000fe40000410000 */
[C---:B---3--:R-:W-:Y:S02]  /*44e0*/  FADD.FTZ R44, -R54.reuse, R5 ;  /* 0x00000005362c7221 */ /* 0x048fe40000010100 */
[----:B------:R-:W-:Y:S04]  /*44f0*/  FADD.FTZ R4, -R54, R4 ;  /* 0x0000000436047221 */ /* 0x000fe80000010100 */
[----:B------:R-:W-:Y:S02]  /*4500*/  FMUL.FTZ R4, R66, R4 ;  /* 0x0000000442047220 */ /* 0x000fe40000410000 */
[----:B------:R-:W-:Y:S02]  /*4510*/  FADD.FTZ R5, -R54, R8 ;  /* 0x0000000836057221 */ /* 0x000fe40000010100 */
[----:B------:R-:W-:Y:S02]  /*4520*/  FMUL.FTZ R8, R65, R44 ;  /* 0x0000002c41087220 */ /* 0x000fe40000410000 */
[----:B------:R-:W-:Y:S02]  /*4530*/  FFMA.FTZ R44, -R60, R60, 1 ;  /* 0x3f8000003c2c7423 */ /* 0x000fe4000001013c */
[----:B------:R-:W-:Y:S02]  /*4540*/  FADD.FTZ R47, -R54, R9 ;  /* 0x00000009362f7221 */ /* 0x000fe40000010100 */
[----:B------:R-:W-:Y:S02]  /*4550*/  FMUL.FTZ R9, R64, R5 ;  /* 0x0000000540097220 */ /* 0x000fe40000410000 */
[----:B------:R-:W-:Y:S02]  /*4560*/  FFMA.FTZ R5, -R59, R59, 1 ;  /* 0x3f8000003b057423 */ /* 0x000fe4000001013b */
[----:B------:R-:W-:Y:S02]  /*4570*/  FMUL.FTZ R44, R44, c[0x0][0x2ec] ;  /* 0x0000bb002c2c7a20 */ /* 0x000fe40000410000 */
[----:B------:R-:W-:Y:S02]  /*4580*/  FMUL.FTZ R5, R5, c[0x0][0x2ec] ;  /* 0x0000bb0005057a20 */ /* 0x000fe40000410000 */
[----:B------:R-:W-:Y:S02]  /*4590*/  FMUL.FTZ R47, R63, R47 ;  /* 0x0000002f3f2f7220 */ /* 0x000fe40000410000 */
[----:B------:R-:W-:Y:S02]  /*45a0*/  FMUL.FTZ R44, R4, R44 ;  /* 0x0000002c042c7220 */ /* 0x000fe40000410000 */
[----:B--2---:R-:W-:Y:S02]  /*45b0*/  FADD.FTZ R4, -R52, R10 ;  /* 0x0000000a34047221 */ /* 0x004fe40000010100 */
[----:B------:R-:W-:Y:S02]  /*45c0*/  FMUL.FTZ R5, R8, R5 ;  /* 0x0000000508057220 */ /* 0x000fe40000410000 */
[C---:B------:R-:W-:Y:S02]  /*45d0*/  FADD.FTZ R8, -R52.reuse, R6 ;  /* 0x0000000634087221 */ /* 0x040fe40000010100 */
[C---:B------:R-:W-:Y:S02]  /*45e0*/  FADD.FTZ R6, -R52.reuse, R7 ;  /* 0x0000000734067221 */ /* 0x040fe40000010100 */
[----:B------:R-:W-:Y:S02]  /*45f0*/  FMUL.FTZ R45, R47, R45 ;  /* 0x0000002d2f2d7220 */ /* 0x000fe40000410000 */
[----:B------:R-:W-:Y:S02]  /*4600*/  FADD.FTZ R47, -R52, R11 ;  /* 0x0000000b342f7221 */ /* 0x000fe40000010100 */
[----:B------:R-:W-:Y:S02]  /*4610*/  FMUL.FTZ R11, R68, R4 ;  /* 0x00000004440b7220 */ /* 0x000fe40000410000 */
[----:B------:R-:W-:Y:S02]  /*4620*/  FFMA.FTZ R4, -R62, R62, 1 ;  /* 0x3f8000003e047423 */ /* 0x000fe4000001013e */
[----:B------:R-:W-:Y:S02]  /*4630*/  FMUL.FTZ R10, R69, R6 ;  /* 0x00000006450a7220 */ /* 0x000fe40000410000 */
[----:B------:R-:W-:Y:S02]  /*4640*/  FFMA.FTZ R6, -R61, R61, 1 ;  /* 0x3f8000003d067423 */ /* 0x000fe4000001013d */
[----:B------:R-:W-:Y:S02]  /*4650*/  FMUL.FTZ R7, R70, R8 ;  /* 0x0000000846077220 */ /* 0x000fe40000410000 */
[----:B------:R-:W-:Y:S02]  /*4660*/  FMUL.FTZ R4, R4, c[0x0][0x2ec] ;  /* 0x0000bb0004047a20 */ /* 0x000fe40000410000 */
[----:B------:R-:W-:Y:S02]  /*4670*/  FMUL.FTZ R6, R6, c[0x0][0x2ec] ;  /* 0x0000bb0006067a20 */ /* 0x000fe40000410000 */
[----:B------:R-:W-:Y:S01]  /*4680*/  FMUL.FTZ R4, R7, R4 ;  /* 0x0000000407047220 */ /* 0x000fe20000410000 */
[----:B------:R-:W-:Y:S01]  /*4690*/  F2FP.BF16.PACK_AB R7, R5, R44 ;  /* 0x0000002c0507723e */ /* 0x000fe200000010ff */
[----:B------:R-:W-:Y:S02]  /*46a0*/  FMUL.FTZ R6, R10, R6 ;  /* 0x000000060a067220 */ /* 0x000fe40000410000 */
[----:B------:R-:W-:Y:S02]  /*46b0*/  FMUL.FTZ R46, R9, R46 ;  /* 0x0000002e092e7220 */ /* 0x000fe40000410000 */
[----:B------:R-:W-:Y:S01]  /*46c0*/  STS [R249+0x14000], R7 ;  /* 0x01400007f9007388 */ /* 0x000fe20000000800 */
[----:B------:R-:W-:Y:S01]  /*46d0*/  FFMA.FTZ R9, -R58, R58, 1 ;  /* 0x3f8000003a097423 */ /* 0x000fe2000001013a */
[----:B------:R-:W-:Y:S01]  /*46e0*/  F2FP.BF16.PACK_AB R6, R6, R4 ;  /* 0x000000040606723e */ /* 0x000fe200000010ff */
[----:B------:R-:W-:Y:S01]  /*46f0*/  FFMA.FTZ R8, -R57, R57, 1 ;  /* 0x3f80000039087423 */ /* 0x000fe20000010139 */
[----:B------:R-:W-:Y:S01]  /*4700*/  F2FP.BF16.PACK_AB R5, R45, R46 ;  /* 0x0000002e2d05723e */ /* 0x000fe200000010ff */
[----:B------:R-:W-:Y:S02]  /*4710*/  FMUL.FTZ R47, R67, R47 ;  /* 0x0000002f432f7220 */ /* 0x000fe40000410000 */
[----:B------:R-:W-:Y:S01]  /*4720*/  FMUL.FTZ R9, R9, c[0x0][0x2ec] ;  /* 0x0000bb0009097a20 */ /* 0x000fe20000410000 */
[----:B------:R-:W-:Y:S01]  /*4730*/  STS [R252+0x14000], R6 ;  /* 0x01400006fc007388 */ /* 0x000fe20000000800 */
[----:B------:R-:W-:Y:S02]  /*4740*/  FMUL.FTZ R8, R8, c[0x0][0x2ec] ;  /* 0x0000bb0008087a20 */ /* 0x000fe40000410000 */
[----:B------:R-:W-:Y:S02]  /*4750*/  FMUL.FTZ R9, R11, R9 ;  /* 0x000000090b097220 */ /* 0x000fe40000410000 */
[----:B------:R-:W-:Y:S01]  /*4760*/  FMUL.FTZ R8, R47, R8 ;  /* 0x000000082f087220 */ /* 0x000fe20000410000 */
[----:B------:R-:W-:Y:S04]  /*4770*/  STS [R250+0x14000], R5 ;  /* 0x01400005fa007388 */ /* 0x000fe80000000800 */
[----:B------:R-:W-:Y:S05]  /*4780*/  F2FP.BF16.PACK_AB R4, R8, R9 ;  /* 0x000000090804723e */ /* 0x000fea00000010ff */
[----:B------:R-:W-:Y:S06]  /*4790*/  STS [R251+0x14000], R4 ;  /* 0x01400004fb007388 */ /* 0x000fec0000000800 */
[----:B------:R-:W-:Y:S06]  /*47a0*/  BAR.SYNC.DEFER_BLOCKING 0x0 ;  /* 0x0000000000007b1d */ /* 0x000fec0000010000 */
[----:B------:R-:W-:Y:S06]  /*47b0*/  LDSM.16.MT88.4 R4, [R226+0x15000] ;  /* 0x01500000e204783b */ /* 0x000fec0000004200 */
[----:B------:R-:W1:Y:S06]  /*47c0*/  LDSM.16.MT88.4 R8, [R0+0x8000] ;  /* 0x008000000008783b */ /* 0x000e6c0000004200 */
[----:B------:R-:W2:Y:S06]  /*47d0*/  LDSM.16.MT88.4 R44, [R224+0x15000] ;  /* 0x01500000e02c783b */ /* 0x000eac0000004200 */
[----:B------:R-:W3:Y:S06]  /*47e0*/  LDSM.16.MT88.4 R48, [R0+0xc000] ;  /* 0x00c000000030783b */ /* 0x000eec0000004200 */
[----:B------:R-:W-:Y:S06]  /*47f0*/  LDSM.16.MT88.4 R52, [R226+0x15400] ;  /* 0x01540000e234783b */ /* 0x000fec0000004200 */
[----:B------:R-:W4:Y:S06]  /*4800*/  LDSM.16.MT88.4 R56, [R0+0x8800] ;  /* 0x008800000038783b */ /* 0x000f2c0000004200 */
[----:B------:R-:W3:Y:S06]  /*4810*/  LDSM.16.MT88.4 R60, [R224+0x15400] ;  /* 0x01540000e03c783b */ /* 0x000eec0000004200 */
[----:B------:R-:W4:Y:S01]  /*4820*/  LDSM.16.MT88.4 R64, [R0+0xc800] ;  /* 0x00c800000040783b */ /* 0x000f220000004200 */
        /* <DEDUP_REMOVED lines=10> */
[----:B------:R-:W1:Y:S06]  /*48d0*/  LDSM.16.MT88.4 R4, [R226+0x15800] ;  /* 0x01580000e204783b */ /* 0x000e6c0000004200 */
[----:B------:R-:W2:Y:S01]  /*48e0*/  LDSM.16.MT88.4 R48, [R0+0xd000] ;  /* 0x00d000000030783b */ /* 0x000ea20000004200 */
        /* <DEDUP_REMOVED lines=10> */
[----:B------:R-:W3:Y:S06]  /*4990*/  LDSM.16.MT88.4 R52, [R226+0x15c00] ;  /* 0x015c0000e234783b */ /* 0x000eec0000004200 */
[----:B------:R-:W4:Y:S01]  /*49a0*/  LDSM.16.MT88.4 R64, [R0+0xd800] ;  /* 0x00d800000040783b */ /* 0x000f220000004200 */
[-C--:B-1----:R-:W-:Y:S05]  /*49b0*/  HMMA.16816.F32.BF16 R12, R4, R8.reuse, R12 ;  /* 0x00000008040c723c */ /* 0x082fea000004180c */
[----:B------:R-:W-:Y:S03]  /*49c0*/  BAR.SYNC.DEFER_BLOCKING 0x0 ;  /* 0x0000000000007b1d */ /* 0x000fe60000010000 */
        /* <DEDUP_REMOVED lines=77> */
.L_x_58:
        /* <DEDUP_REMOVED lines=378> */
.L_x_59:
        /* <DEDUP_REMOVED lines=122> */
.L_x_61:
        /* <DEDUP_REMOVED lines=18> */
.L_x_62:
[----:B------:R-:W-:Y:S01]  /*6f00*/  BAR.SYNC.DEFER_BLOCKING 0x0 ;  /* 0x0000000000007b1d */ /* 0x000fe20000010000 */
[----:B------:R-:W-:Y:S01]  /*6f10*/  UIMAD UR6, UR18, -0x20, UR13 ;  /* 0xffffffe0120678a4 */ /* 0x000fe2000f8e020d */
[C---:B------:R-:W-:Y:S02]  /*6f20*/  IADD3 R41, R240.reuse, 0x40, RZ ;  /* 0x00000040f0297810 */ /* 0x040fe40007ffe0ff */
[C---:B-1----:R-:W-:Y:S02]  /*6f30*/  IADD3 R40, R240.reuse, 0x80, RZ ;  /* 0x00000080f0287810 */ /* 0x042fe40007ffe0ff */
[----:B------:R-:W1:Y:S01]  /*6f40*/  S2R R45, SR_TID.X ;  /* 0x00000000002d7919 */ /* 0x000e620000002100 */
[----:B------:R-:W-:Y:S01]  /*6f50*/  BSSY B0, `(.L_x_63) ;  /* 0x000002d000007945 */ /* 0x000fe20003800000 */
[----:B------:R-:W-:-:S02]  /*6f60*/  IADD3 R42, R240, 0xc0, RZ ;  /* 0x000000c0f02a7810 */ /* 0x000fc40007ffe0ff */
[----:B------:R-:W2:Y:S01]  /*6f70*/  S2R R46, SR_TID.X ;  /* 0x00000000002e7919 */ /* 0x000ea20000002100 */
[----:B------:R-:W-:-:S03]  /*6f80*/  SHF.R.S32.HI R44, RZ, 0x1f, R240 ;  /* 0x0000001fff2c7819 */ /* 0x000fc600000114f0 */
        /* <DEDUP_REMOVED lines=41> */
.L_x_64:
[----:B------:R-:W-:Y:S05]  /*7220*/  BSYNC B0 ;  /* 0x0000000000007941 */ /* 0x000fea0003800000 */
.L_x_63:
        /* <DEDUP_REMOVED lines=30> */
.L_x_45:
        /* <DEDUP_REMOVED lines=20> */
.L_x_66:
        /* <DEDUP_REMOVED lines=18> */
.L_x_67:
        /* <DEDUP_REMOVED lines=9> */
[C---:B------:R-:W-:Y:S02]  /*7700*/  IADD3 R10, R240.reuse, 0x40, RZ ;  /* 0x00000040f00a7810 */ /* 0x040fe40007ffe0ff */
[C---:B------:R-:W-:Y:S02]  /*7710*/  IADD3 R9, R240.reuse, 0xc0, RZ ;  /* 0x000000c0f0097810 */ /* 0x040fe40007ffe0ff */
[----:B------:R-:W-:Y:S02]  /*7720*/  SHF.R.S32.HI R11, RZ, 0x1f, R14 ;  /* 0x0000001fff0b7819 */ /* 0x000fe4000001140e */
        /* <DEDUP_REMOVED lines=26> */
.L_x_69:
[----:B-1----:R-:W-:Y:S05]  /*78d0*/  BSYNC B0 ;  /* 0x0000000000007941 */ /* 0x002fea0003800000 */
.L_x_68:
        /* <DEDUP_REMOVED lines=25> */
.L_x_65:
[----:B------:R-:W-:Y:S05]  /*7a70*/  BSYNC B1 ;  /* 0x0000000000017941 */ /* 0x000fea0003800000 */
.L_x_40:
        /* <DEDUP_REMOVED lines=12> */
.L_x_70:
[----:B------:R-:W-:Y:S05]  /*7b40*/  EXIT ;  /* 0x000000000000794d */ /* 0x000fea0003800000 */
.L_x_72:
        /* <DEDUP_REMOVED lines=11> */
.L_x_1999:


//--------------------- .text._ZN5flash44flash_bwd_dq_dk_dv_loop_seqk_parallel_kernelI23Flash_bwd_kernel_traitsILi256ELi64ELi32ELi8ELi4ELi1ELi2ELb1ELb1EN7cutlass10bfloat16_tE19Flash_kernel_traitsILi256ELi64ELi32ELi8ES3_EELb0ELb0ELb1ELb0ELb0ELb0ELb0EEEvNS_16Flash_bwd_paramsE --------------------------
	.section	.text._ZN5flash44flash_bwd_dq_dk_dv_loop_seqk_parallel_kernelI23Flash_bwd_kernel_traitsILi256ELi64ELi32ELi8ELi4ELi1ELi2ELb1ELb1EN7cutlass10bfloat16_tE19Flash_kernel_traitsILi256ELi64ELi32ELi8ES3_EELb0ELb0ELb1ELb0ELb0ELb0ELb0EEEvNS_16Flash_bwd_paramsE,"ax",@progbits
	.sectioninfo	@"SHI_REGISTERS=255"
	.align	128
        .global         _ZN5flash44flash_bwd_dq_dk_dv_loop_seqk_parallel_kernelI23Flash_bwd_kernel_traitsILi256ELi64ELi32ELi8ELi4ELi1ELi2ELb1ELb1EN7cutlass10bfloat16_tE19Flash_kernel_traitsILi256ELi64ELi32ELi8ES3_EELb0ELb0ELb1ELb0ELb0ELb0ELb0EEEvNS_16Flash_bwd_paramsE
        .type           _ZN5flash44flash_bwd_dq_dk_dv_loop_seqk_parallel_kernelI23Flash_bwd_kernel_traitsILi256ELi64ELi32ELi8ELi4ELi1ELi2ELb1ELb1EN7cutlass10bfloat16_tE19Flash_kernel_traitsILi256ELi64ELi32ELi8ES3_EELb0ELb0ELb1ELb0ELb0ELb0ELb0EEEvNS_16Flash_bwd_paramsE,@function
        .size           _ZN5flash44flash_bwd_dq_dk_dv_loop_seqk_parallel_kernelI23Flash_bwd_kernel_traitsILi256ELi64ELi32ELi8ELi4ELi1ELi2ELb1ELb1EN7cutlass10bfloat16_tE19Flash_kernel_traitsILi256ELi64ELi32ELi8ES3_EELb0ELb0ELb1ELb0ELb0ELb0ELb0EEEvNS_16Flash_bwd_paramsE,(.L_x_2000 - _ZN5flash44flash_bwd_dq_dk_dv_loop_seqk_parallel_kernelI23Flash_bwd_kernel_traitsILi256ELi64ELi32ELi8ELi4ELi1ELi2ELb1ELb1EN7cutlass10bfloat16_tE19Flash_kernel_traitsILi256ELi64ELi32ELi8ES3_EELb0ELb0ELb1ELb0ELb0ELb0ELb0EEEvNS_16Flash_bwd_paramsE)
        .other          _ZN5flash44flash_bwd_dq_dk_dv_loop_seqk_parallel_kernelI23Flash_bwd_kernel_traitsILi256ELi64ELi32ELi8ELi4ELi1ELi2ELb1ELb1EN7cutlass10bfloat16_tE19Flash_kernel_traitsILi256ELi64ELi32ELi8ES3_EELb0ELb0ELb1ELb0ELb0ELb0ELb0EEEvNS_16Flash_bwd_paramsE,@"STO_CUDA_ENTRY STV_DEFAULT"
_ZN5flash44flash_bwd_dq_dk_dv_loop_seqk_parallel_kernelI23Flash_bwd_kernel_traitsILi256ELi64ELi32ELi8ELi4ELi1ELi2ELb1ELb1EN7cutlass10bfloat16_tE19Flash_kernel_traitsILi256ELi64ELi32ELi8ES3_EELb0ELb0ELb1ELb0ELb0ELb0ELb0EEEvNS_16Flash_bwd_paramsE:
.text._ZN5flash44flash_bwd_dq_dk_dv_loop_seqk_parallel_kernelI23Flash_bwd_kernel_traitsILi256ELi64ELi32ELi8ELi4ELi1ELi2ELb1ELb1EN7cutlass10bfloat16_tE19Flash_kernel_traitsILi256ELi64ELi32ELi8ES3_EELb0ELb0ELb1ELb0ELb0ELb0ELb0EEEvNS_16Flash_bwd_paramsE:
        /* <DEDUP_REMOVED lines=36> */
[----:B------:R-:W-:Y:S01]  /*0240*/  SHF.R.S32.HI R3, RZ, 0x4, R8 ;  /* 0x00000004ff037819 */ /* 0x000fe20000011408 */
[----:B---3--:R-:W-:Y:S01]  /*0250*/  UIMAD UR48, UR37, UR47, URZ ;  /* 0x0000002f253072a4 */ /* 0x008fe2000f8e023f */
[--C-:B------:R-:W-:Y:S01]  /*0260*/  SHF.R.S32.HI R4, RZ, 0x2, R14.reuse ;  /* 0x00000002ff047819 */ /* 0x100fe2000001140e */
[----:B------:R-:W-:Y:S01]  /*0270*/  UIMAD UR47, UR47, UR12, URZ ;  /* 0x0000000c2f2f72a4 */ /* 0x000fe2000f8e023f */
[----:B------:R-:W-:Y:S01]  /*0280*/  LEA.HI R2, R8, R3, RZ, 0x1 ;  /* 0x0000000308027211 */ /* 0x000fe200078f08ff */
[----:B------:R-:W-:Y:S01]  /*0290*/  UIMAD UR56, UR8, UR6, UR56 ;  /* 0x00000006083872a4 */ /* 0x000fe2000f8e0238 */
[----:B------:R-:W-:Y:S01]  /*02a0*/  SHF.R.S32.HI R0, RZ, 0x1f, R14 ;  /* 0x0000001fff007819 */ /* 0x000fe2000001140e */
[----:B------:R-:W-:Y:S01]  /*02b0*/  UIMAD UR53, UR7, UR34, URZ ;  /* 0x00000022073572a4 */ /* 0x000fe2000f8e023f */
[----:B------:R-:W-:Y:S01]  /*02c0*/  LOP3.LUT R2, R2, 0xfffffffe, RZ, 0xc0, !PT ;  /* 0xfffffffe02027812 */ /* 0x000fe200078ec0ff */
[----:B------:R-:W-:Y:S01]  /*02d0*/  UIMAD UR6, UR34, UR11, UR37 ;  /* 0x0000000b220672a4 */ /* 0x000fe2000f8e0225 */
[----:B------:R-:W-:Y:S01]  /*02e0*/  LEA.HI R0, R0, R4, RZ, 0x3 ;  /* 0x0000000400007211 */ /* 0x000fe200078f18ff */
[----:B------:R-:W-:Y:S01]  /*02f0*/  @!UP5 UIMAD UR7, UR34, UR13, UR37 ;  /* 0x0000000d2207d2a4 */ /* 0x000fe2000f8e0225 */
[-C--:B------:R-:W-:Y:S01]  /*0300*/  LEA.HI R10, R12, R13.reuse, RZ, 0x5 ;  /* 0x0000000d0c0a7211 */ /* 0x080fe200078f28ff */
[----:B------:R-:W-:Y:S01]  /*0310*/  IMAD.IADD R11, R3, 0x1, -R2 ;  /* 0x00000001030b7824 */ /* 0x000fe200078e0a02 */
[----:B------:R-:W-:Y:S01]  /*0320*/  LOP3.LUT R0, R0, 0xfffffff8, RZ, 0xc0, !PT ;  /* 0xfffffff800007812 */ /* 0x000fe200078ec0ff */
[----:B------:R-:W-:Y:S01]  /*0330*/  USHF.L.U32 UR46, UR47, 0x6, URZ ;  /* 0x000000062f2e7899 */ /* 0x000fe2000800063f */
[----:B------:R-:W-:Y:S01]  /*0340*/  LOP3.LUT R2, R10, 0xffffffe0, RZ, 0xc0, !PT ;  /* 0xffffffe00a027812 */ /* 0x000fe200078ec0ff */
[----:B------:R-:W-:Y:S01]  /*0350*/  ULDC UR50, c[0x0][0x214] ;  /* 0x0000850000327ab9 */ /* 0x000fe20000000800 */
[----:B------:R-:W-:Y:S01]  /*0360*/  LEA.HI R16, R12, R13, RZ, 0x3 ;  /* 0x0000000d0c107211 */ /* 0x000fe200078f18ff */
[----:B------:R-:W-:Y:S01]  /*0370*/  IMAD.IADD R9, R4, 0x1, -R0 ;  /* 0x0000000104097824 */ /* 0x000fe200078e0a00 */
[----:B------:R-:W-:Y:S01]  /*0380*/  ULDC UR57, c[0x0][0x1c8] ;  /* 0x0000720000397ab9 */ /* 0x000fe20000000800 */
[----:B------:R-:W-:Y:S01]  /*0390*/  IMAD.IADD R2, R13, 0x1, -R2 ;  /* 0x000000010d027824 */ /* 0x000fe200078e0a02 */
[----:B------:R-:W-:Y:S01]  /*03a0*/  SHF.R.S32.HI R5, RZ, 0x3, R16 ;  /* 0x00000003ff057819 */ /* 0x000fe20000011410 */
[----:B------:R-:W-:Y:S01]  /*03b0*/  ULDC.U8 UR10, c[0x0][0x3d0] ;  /* 0x0000f400000a7ab9 */ /* 0x000fe20000000000 */
[----:B------:R-:W-:Y:S01]  /*03c0*/  LOP3.LUT R0, R16, 0xfffffff8, RZ, 0xc0, !PT ;  /* 0xfffffff810007812 */ /* 0x000fe200078ec0ff */
[----:B------:R-:W-:Y:S01]  /*03d0*/  ULDC UR51, c[0x0][0x224] ;  /* 0x0000890000337ab9 */ /* 0x000fe20000000800 */
[----:B------:R-:W-:Y:S01]  /*03e0*/  SHF.R.S32.HI R4, RZ, 0x1f, R2 ;  /* 0x0000001fff047819 */ /* 0x000fe20000011402 */
[----:B------:R-:W-:Y:S01]  /*03f0*/  IMAD.SHL.U32 R3, R5, 0x40, RZ ;  /* 0x0000004005037824 */ /* 0x000fe200078e00ff */
[----:B------:R-:W-:Y:S01]  /*0400*/  LOP3.LUT P2, RZ, R9, 0x2, RZ, 0xc0, !PT ;  /* 0x0000000209ff7812 */ /* 0x000fe2000784c0ff */
[----:B------:R-:W-:Y:S01]  /*0410*/  IMAD.IADD R0, R13, 0x1, -R0 ;  /* 0x000000010d007824 */ /* 0x000fe200078e0a00 */
[----:B------:R-:W-:Y:S01]  /*0420*/  LEA.HI R17, R4, R2, RZ, 0x2 ;  /* 0x0000000204117211 */ /* 0x000fe200078f10ff */
[----:B------:R-:W-:Y:S01]  /*0430*/  @UP5 UIMAD UR55, UR34, UR50, URZ ;  /* 0x00000032223752a4 */ /* 0x000fe2000f8e023f */
[----:B------:R-:W-:Y:S01]  /*0440*/  LOP3.LUT R2, R3, 0x1c0, RZ, 0xc0, !PT ;  /* 0x000001c003027812 */ /* 0x000fe200078ec0ff */
[C---:B------:R-:W-:Y:S01]  /*0450*/  IMAD.SHL.U32 R244, R0.reuse, 0x8, RZ ;  /* 0x0000000800f47824 */ /* 0x040fe200078e00ff */
[C---:B------:R-:W-:Y:S01]  /*0460*/  LOP3.LUT P0, RZ, R0.reuse, 0x4, RZ, 0xc0, !PT ;  /* 0x0000000400ff7812 */ /* 0x040fe2000780c0ff */
[----:B------:R-:W-:Y:S01]  /*0470*/  IMAD.SHL.U32 R5, R0, 0x40, RZ ;  /* 0x0000004000057824 */ /* 0x000fe200078e00ff */
[----:B------:R-:W-:Y:S01]  /*0480*/  SHF.R.U32.HI R4, RZ, 0x3, R2 ;  /* 0x00000003ff047819 */ /* 0x000fe20000011602 */
[----:B------:R-:W-:Y:S01]  /*0490*/  ULDC.64 UR4, c[0x0][0x118] ;  /* 0x0000460000047ab9 */ /* 0x000fe20000000a00 */
[----:B------:R-:W-:Y:S01]  /*04a0*/  LOP3.LUT R3, R2, 0x38, R244, 0xf8, !PT ;  /* 0x0000003802037812 */ /* 0x000fe200078ef8f4 */
[----:B------:R-:W-:Y:S01]  /*04b0*/  ULOP3.LUT UR57, UR37, UR57, URZ, 0x3c, !UPT ;  /* 0x0000003925397292 */ /* 0x000fe2000f8e3c3f */
[----:B------:R-:W-:Y:S01]  /*04c0*/  LOP3.LUT R2, R5, 0x1c0, RZ, 0xc0, !PT ;  /* 0x000001c005027812 */ /* 0x000fe200078ec0ff */
[----:B------:R-:W-:Y:S01]  /*04d0*/  UISETP.NE.AND UP6, UPT, UR10, URZ, UPT ;  /* 0x0000003f0a00728c */ /* 0x000fe2000bfc5270 */
[----:B------:R-:W-:Y:S01]  /*04e0*/  LOP3.LUT R6, R3, R4, RZ, 0x3c, !PT ;  /* 0x0000000403067212 */ /* 0x000fe200078e3cff */
[----:B------:R-:W-:Y:S01]  /*04f0*/  USHF.R.S32.HI UR58, URZ, 0x1f, UR37 ;  /* 0x0000001f3f3a7899 */ /* 0x000fe20008011425 */
[----:B------:R-:W-:Y:S01]  /*0500*/  LOP3.LUT R4, R2, 0x8, R16, 0xf8, !PT ;  /* 0x0000000802047812 */ /* 0x000fe200078ef810 */
[----:B------:R-:W-:Y:S01]  /*0510*/  USHF.R.S32.HI UR60, URZ, 0x1f, UR34 ;  /* 0x0000001f3f3c7899 */ /* 0x000fe20008011422 */
[----:B------:R-:W-:Y:S01]  /*0520*/  SHF.R.U32.HI R3, RZ, 0x3, R2 ;  /* 0x00000003ff037819 */ /* 0x000fe20000011602 */
[----:B------:R-:W-:Y:S01]  /*0530*/  USHF.R.S32.HI UR59, URZ, 0x1f, UR37 ;  /* 0x0000001f3f3b7899 */ /* 0x000fe20008011425 */
[----:B------:R-:W-:Y:S01]  /*0540*/  LOP3.LUT R2, R9, 0x1, RZ, 0xc0, !PT ;  /* 0x0000000109027812 */ /* 0x000fe200078ec0ff */
[----:B------:R-:W-:Y:S01]  /*0550*/  UIMAD.WIDE.U32 UR42, UR38, UR44, URZ ;  /* 0x0000002c262a72a5 */ /* 0x000fe2000f8e003f */
[----:B------:R-:W-:Y:S01]  /*0560*/  LOP3.LUT R4, R4, R3, RZ, 0x3c, !PT ;  /* 0x0000000304047212 */ /* 0x000fe200078e3cff */
[----:B------:R-:W-:Y:S01]  /*0570*/  IMAD.SHL.U32 R3, R0, 0x20, RZ ;  /* 0x0000002000037824 */ /* 0x000fe200078e00ff */
[----:B------:R-:W-:Y:S01]  /*0580*/  ISETP.NE.U32.AND P1, PT, R2, 0x1, PT ;  /* 0x000000010200780c */ /* 0x000fe20003f25070 */
[----:B------:R-:W-:Y:S01]  /*0590*/  UIMAD UR52, UR39, UR44, URZ ;  /* 0x0000002c273472a4 */ /* 0x000fe2000f8e023f */
[-C--:B------:R-:W-:Y:S01]  /*05a0*/  LEA.HI R2, R12, R13.reuse, RZ, 0x7 ;  /* 0x0000000d0c027211 */ /* 0x080fe200078f38ff */
[----:B------:R-:W-:Y:S01]  /*05b0*/  USHF.R.S32.HI UR54, URZ, 0x1f, UR48 ;  /* 0x0000001f3f367899 */ /* 0x000fe20008011430 */
[----:B------:R-:W-:Y:S01]  /*05c0*/  LOP3.LUT P5, RZ, R0, 0x2, RZ, 0xc0, !PT ;  /* 0x0000000200ff7812 */ /* 0x000fe200078ac0ff */
[----:B------:R-:W-:Y:S01]  /*05d0*/  UIMAD UR51, UR6, UR51, URZ ;  /* 0x00000033063372a4 */ /* 0x000fe2000f8e023f */
[----:B------:R-:W-:Y:S01]  /*05e0*/  SHF.R.S32.HI R7, RZ, 0x7, R2 ;  /* 0x00000007ff077819 */ /* 0x000fe20000011402 */
[----:B------:R-:W-:Y:S01]  /*05f0*/  IMAD.SHL.U32 R2, R11, 0x100, RZ ;  /* 0x000001000b027824 */ /* 0x000fe200078e00ff */
[----:B------:R-:W-:Y:S01]  /*0600*/  LOP3.LUT R5, R14, 0x7ffffffc, RZ, 0xc0, !PT ;  /* 0x7ffffffc0e057812 */ /* 0x000fe200078ec0ff */
[----:B------:R-:W-:Y:S01]  /*0610*/  @!UP5 UIMAD UR50, UR7, UR50, URZ ;  /* 0x000000320732d2a4 */ /* 0x000fe2000f8e023f */
[----:B------:R-:W-:Y:S01]  /*0620*/  SEL R232, R227, 0xffffffc0, !P0 ;  /* 0xffffffc0e3e87807 */ /* 0x000fe20004000000 */
[----:B------:R-:W-:Y:S01]  /*0630*/  IMAD R0, R7, 0x2, R11 ;  /* 0x0000000207007824 */ /* 0x000fe200078e020b */
[----:B------:R-:W-:Y:S01]  /*0640*/  LOP3.LUT R2, R2, 0x100, RZ, 0xc0, !PT ;  /* 0x0000010002027812 */ /* 0x000fe200078ec0ff */
[----:B------:R-:W-:Y:S01]  /*0650*/  IMAD.IADD R14, R13, 0x1, -R5 ;  /* 0x000000010d0e7824 */ /* 0x000fe200078e0a05 */
[----:B------:R-:W-:Y:S01]  /*0660*/  SEL R252, R252, 0x240, !P1 ;  /* 0x00000240fcfc7807 */ /* 0x000fe20004800000 */
[----:B------:R-:W-:Y:S01]  /*0670*/  IMAD.U32 R0, R0, 0x200, R4 ;  /* 0x0000020000007824 */ /* 0x000fe200078e0004 */
[----:B------:R-:W-:Y:S01]  /*0680*/  LOP3.LUT R226, R2, 0xe0, R3, 0xf8, !PT ;  /* 0x000000e002e27812 */ /* 0x000fe200078ef803 */
[----:B------:R-:W-:Y:S01]  /*0690*/  IMAD.SHL.U32 R4, R11, 0x20, RZ ;  /* 0x000000200b047824 */ /* 0x000fe200078e00ff */
[----:B------:R-:W-:Y:S01]  /*06a0*/  LEA.HI R3, R12, R13, RZ, 0x6 ;  /* 0x0000000d0c037211 */ /* 0x000fe200078f30ff */
[----:B------:R-:W-:Y:S01]  /*06b0*/  IMAD.SHL.U32 R5, R9, 0x20, RZ ;  /* 0x0000002009057824 */ /* 0x000fe200078e00ff */
[----:B------:R-:W-:Y:S01]  /*06c0*/  LOP3.LUT R2, R8, 0xfffffff0, RZ, 0xc0, !PT ;  /* 0xfffffff008027812 */ /* 0x000fe200078ec0ff */
[----:B------:R-:W-:Y:S01]  /*06d0*/  IMAD.SHL.U32 R229, R0, 0x2, RZ ;  /* 0x0000000200e57824 */ /* 0x000fe200078e00ff */
[----:B------:R-:W-:Y:S01]  /*06e0*/  SHF.R.S32.HI R3, RZ, 0x6, R3 ;  /* 0x00000006ff037819 */ /* 0x000fe20000011403 */
[----:B------:R-:W-:Y:S01]  /*06f0*/  USHF.R.S32.HI UR49, URZ, 0x1f, UR46 ;  /* 0x0000001f3f317899 */ /* 0x000fe2000801142e */
[----:B------:R-:W-:Y:S01]  /*0700*/  LOP3.LUT R4, R4, 0x20, RZ, 0xc0, !PT ;  /* 0x0000002004047812 */ /* 0x000fe200078ec0ff */
[----:B------:R-:W-:Y:S01]  /*0710*/  IMAD.IADD R2, R13, 0x1, -R2 ;  /* 0x000000010d027824 */ /* 0x000fe200078e0a02 */
[----:B------:R-:W-:Y:S01]  /*0720*/  LOP3.LUT R5, R5, 0xe0, RZ, 0xc0, !PT ;  /* 0x000000e005057812 */ /* 0x000fe200078ec0ff */
[C---:B------:R-:W-:Y:S01]  /*0730*/  IMAD R237, R3.reuse, 0x200, R6 ;  /* 0x0000020003ed7824 */ /* 0x040fe200078e0206 */
[----:B------:R-:W-:Y:S01]  /*0740*/  SHF.R.S32.HI R8, RZ, 0x1f, R10 ;  /* 0x0000001fff087819 */ /* 0x000fe2000001140a */
[----:B------:R-:W-:Y:S01]  /*0750*/  IMAD.SHL.U32 R6, R3, 0x8, RZ ;  /* 0x0000000803067824 */ /* 0x000fe200078e00ff */
[----:B------:R-:W-:Y:S01]  /*0760*/  LOP3.LUT P6, RZ, R2, 0x4, RZ, 0xc0, !PT ;  /* 0x0000000402ff7812 */ /* 0x000fe200078cc0ff */
[----:B------:R-:W-:Y:S01]  /*0770*/  IMAD.SHL.U32 R13, R13, 0x2, RZ ;  /* 0x000000020d0d7824 */ /* 0x000fe200078e00ff */
[----:B------:R-:W-:Y:S01]  /*0780*/  IADD3 R236, R232, 0x14000, R229 ;  /* 0x00014000e8ec7810 */ /* 0x000fe20007ffe0e5 */
[----:B------:R-:W-:Y:S01]  /*0790*/  IMAD.SHL.U32 R3, R7, 0x10, RZ ;  /* 0x0000001007037824 */ /* 0x000fe200078e00ff */
[----:B------:R-:W-:Y:S01]  /*07a0*/  LOP3.LUT R15, R4, 0x18, R6, 0xf8, !PT ;  /* 0x00000018040f7812 */ /* 0x000fe200078ef806 */
[----:B------:R-:W-:-:S02]  /*07b0*/  IMAD.SHL.U32 R6, R2, 0x20, RZ ;  /* 0x0000002002067824 */ /* 0x000fc400078e00ff */
[----:B------:R-:W-:Y:S01]  /*07c0*/  IMAD.IADD R231, R229, 0x1, R232 ;  /* 0x00000001e5e77824 */ /* 0x000fe200078e02e8 */
[----:B------:R-:W-:Y:S01]  /*07d0*/  LOP3.LUT R4, R3, 0x6, R13, 0xf8, !PT ;  /* 0x0000000603047812 */ /* 0x000fe200078ef80d */
[----:B------:R-:W-:Y:S01]  /*07e0*/  IMAD.SHL.U32 R237, R237, 0x2, RZ ;  /* 0x00000002eded7824 */ /* 0x000fe200078e00ff */
[----:B------:R-:W-:Y:S02]  /*07f0*/  LOP3.LUT R13, R5, 0x10, R3, 0xf8, !PT ;  /* 0x00000010050d7812 */ /* 0x000fe400078ef803 */
[----:B------:R-:W-:Y:S01]  /*0800*/  SHF.R.S32.HI R3, RZ, 0x5, R10 ;  /* 0x00000005ff037819 */ /* 0x000fe2000001140a */
[----:B------:R1:W-:Y:S03]  /*0810*/  STL [R1+0xc], R4 ;  /* 0x00000c0401007387 */ /* 0x0003e60000100800 */
[----:B------:R-:W-:Y:S02]  /*0820*/  LEA.HI R8, R8, R3, RZ, 0x2 ;  /* 0x0000000308087211 */ /* 0x000fe400078f10ff */
        /* <DEDUP_REMOVED lines=10> */
[----:B------:R-:W-:Y:S01]  /*08d0*/  LOP3.LUT R6, R8, 0xfffffffc, RZ, 0xc0, !PT ;  /* 0xfffffffc08067812 */ /* 0x000fe200078ec0ff */
[----:B------:R-:W-:Y:S01]  /*08e0*/  IMAD.U32 R8, RZ, RZ, UR14 ;  /* 0x0000000eff087e24 */ /* 0x000fe2000f8e00ff */
        /* <DEDUP_REMOVED lines=33> */
[C---:B------:R-:W-:Y:S02]  /*0b00*/  LOP3.LUT R5, R3.reuse, R2, R5, 0x1e, !PT ;  /* 0x0000000203057212 */ /* 0x040fe400078e1e05 */
        /* <DEDUP_REMOVED lines=12> */
[----:B------:R-:W-:-:S02]  /*0bd0*/  LEA R225, R225, 0x10000, 0x1 ;  /* 0x00010000e1e17811 */ /* 0x000fc400078e08ff */
[C---:B------:R-:W-:Y:S01]  /*0be0*/  SEL R0, R3.reuse, 0xffffffe0, !P5 ;  /* 0xffffffe003007807 */ /* 0x040fe20006800000 */
[----:B------:R-:W-:Y:S01]  /*0bf0*/  IMAD.SHL.U32 R2, R2, 0x2, RZ ;  /* 0x0000000202027824 */ /* 0x000fe200078e00ff */
[C---:B------:R-:W-:Y:S02]  /*0c00*/  SEL R224, R3.reuse, 0xffffffe0, !P0 ;  /* 0xffffffe003e07807 */ /* 0x040fe40004000000 */
[----:B------:R-:W-:Y:S01]  /*0c10*/  SEL R3, R3, 0xffffffe0, !P3 ;  /* 0xffffffe003037807 */ /* 0x000fe20005800000 */
[----:B------:R-:W-:Y:S02]  /*0c20*/  IMAD.IADD R236, R0, 0x1, R236 ;  /* 0x0000000100ec7824 */ /* 0x000fe400078e02ec */
[----:B------:R-:W-:Y:S01]  /*0c30*/  IMAD.IADD R230, R229, 0x1, R0 ;  /* 0x00000001e5e67824 */ /* 0x000fe200078e0200 */
[----:B------:R-:W-:Y:S01]  /*0c40*/  LEA R0, R8, 0x10000, 0x1 ;  /* 0x0001000008007811 */ /* 0x000fe200078e08ff */
[----:B------:R-:W-:Y:S02]  /*0c50*/  IMAD.IADD R3, R2, 0x1, R3 ;  /* 0x0000000102037824 */ /* 0x000fe400078e0203 */
[----:B------:R-:W-:-:S02]  /*0c60*/  IMAD R224, R226, 0x2, R224 ;  /* 0x00000002e2e07824 */ /* 0x000fc400078e02e0 */
[----:B------:R1:W-:Y:S01]  /*0c70*/  STL [R1+0x4], R0 ;  /* 0x0000040001007387 */ /* 0x0003e20000100800 */
[--C-:B------:R-:W-:Y:S02]  /*0c80*/  IMAD.IADD R228, R2, 0x1, R227.reuse ;  /* 0x0000000102e47824 */ /* 0x100fe400078e02e3 */
[----:B------:R-:W-:Y:S02]  /*0c90*/  IMAD.IADD R232, R232, 0x1, R230 ;  /* 0x00000001e8e87824 */ /* 0x000fe400078e02e6 */
[----:B------:R-:W-:Y:S02]  /*0ca0*/  IMAD.SHL.U32 R226, R226, 0x2, RZ ;  /* 0x00000002e2e27824 */ /* 0x000fe400078e00ff */
[----:B------:R-:W-:Y:S02]  /*0cb0*/  IMAD.IADD R227, R3, 0x1, R227 ;  /* 0x0000000103e37824 */ /* 0x000fe400078e02e3 */
[----:B-1----:R-:W-:Y:S02]  /*0cc0*/  IMAD.IADD R0, R250, 0x1, R252 ;  /* 0x00000001fa007824 */ /* 0x002fe400078e02fc */
[----:B------:R-:W-:-:S03]  /*0cd0*/  IMAD.IADD R252, R252, 0x1, R251 ;  /* 0x00000001fcfc7824 */ /* 0x000fc600078e02fb */
[----:B------:R1:W-:Y:S02]  /*0ce0*/  STL [R1], R0 ;  /* 0x0000000001007387 */ /* 0x0003e40000100800 */
[----:B-1--4-:R-:W-:Y:S02]  /*0cf0*/  IMAD.SHL.U32 R0, R4, 0x2, RZ ;  /* 0x0000000204007824 */ /* 0x012fe400078e00ff */
.L_x_107:
[----:B------:R-:W-:Y:S02]  /*0d00*/  ULDC.64 UR6, c[0x0][0x240] ;  /* 0x0000900000067ab9 */ /* 0x000fe40000000a00 */
[----:B------:R-:W-:Y:S02]  /*0d10*/  UISETP.NE.U32.AND UP1, UPT, URZ, UR6, UPT ;  /* 0x000000063f00728c */ /* 0x000fe4000bf25070 */
[----:B------:R-:W-:Y:S02]  /*0d20*/  USHF.L.U32 UR13, UR34, 0x2, URZ ;  /* 0x00000002220d7899 */ /* 0x000fe4000800063f */
[----:B------:R-:W-:Y:S02]  /*0d30*/  USHF.R.S32.HI UR41, URZ, 0x1f, UR34 ;  /* 0x0000001f3f297899 */ /* 0x000fe40008011422 */
[----:B------:R-:W-:-:S02]  /*0d40*/  UISETP.NE.AND.EX UP1, UPT, URZ, UR7, UPT, UP1 ;  /* 0x000000073f00728c */ /* 0x000fc4000bf25310 */
[----:B------:R-:W-:Y:S02]  /*0d50*/  USHF.L.U64.HI UR12, UR34, 0x2, UR41 ;  /* 0x00000002220c7899 */ /* 0x000fe40008010229 */
[----:B------:R-:W-:Y:S02]  /*0d60*/  UIADD3 UR6, UP0, UR13, UR6, URZ ;  /* 0x000000060d067290 */ /* 0x000fe4000ff1e03f */
[----:B------:R-:W-:Y:S01]  /*0d70*/  PLOP3.LUT P0, PT, PT, PT, UP1, 0x80, 0x0 ;  /* 0x000000000000781c */ /* 0x000fe20003f0f018 */
[----:B------:R-:W-:Y:S02]  /*0d80*/  ULDC.64 UR10, c[0x0][0x250] ;  /* 0x00009400000a7ab9 */ /* 0x000fe40000000a00 */
[----:B------:R-:W-:Y:S01]  /*0d90*/  UIADD3.X UR7, UR12, UR7, URZ, UP0, !UPT ;  /* 0x000000070c077290 */ /* 0x000fe200087fe43f */
[----:B-12---:R-:W-:Y:S01]  /*0da0*/  IMAD.U32 R4, RZ, RZ, UR6 ;  /* 0x00000006ff047e24 */ /* 0x006fe2000f8e00ff */
[----:B------:R-:W-:Y:S02]  /*0db0*/  UISETP.NE.U32.AND UP3, UPT, URZ, UR10, UPT ;  /* 0x0000000a3f00728c */ /* 0x000fe4000bf65070 */
[----:B------:R-:W-:-:S02]  /*0dc0*/  ULDC.U8 UR14, c[0x0][0x312] ;  /* 0x0000c480000e7ab9 */ /* 0x000fc40000000000 */
        /* <DEDUP_REMOVED lines=40> */
.L_x_73:
        /* <DEDUP_REMOVED lines=12> */
[----:B------:R-:W-:-:S04]  /*1110*/  @!UP2 UISETP.NE.AND.EX UP0, UPT, URZ, UR7, UPT, UP0 ;  /* 0x000000073f00a28c */ /* 0x000fc8000bf05300 */
[----:B------:R-:W-:Y:S01]  /*1120*/  @!UP2 USEL UR7, URZ, UR11, !UP0 ;  /* 0x0000000b3f07a287 */ /* 0x000fe2000c000000 */
[----:B---3--:R-:W3:Y:S02]  /*1130*/  @P0 R2UR UR8, R4 ;  /* 0x00000000040803c2 */ /* 0x008ee400000e0000 */
[----:B---3--:R-:W-:Y:S02]  /*1140*/  @UP2 UIADD3 UR6, UR8, -UR22, URZ ;  /* 0x8000001608062290 */ /* 0x008fe4000fffe03f */
[----:B------:R-:W-:Y:S02]  /*1150*/  USHF.L.U32 UR8, UR40, 0x5, URZ ;  /* 0x0000000528087899 */ /* 0x000fe4000800063f */
[----:B------:R-:W-:-:S04]  /*1160*/  @!UP2 UIADD3 UR6, UR7, UR10, -UR22 ;  /* 0x0000000a0706a290 */ /* 0x000fc8000fffe816 */
[----:B------:R-:W-:-:S06]  /*1170*/  UISETP.GT.AND UP0, UPT, UR6, UR8, UPT ;  /* 0x000000080600728c */ /* 0x000fcc000bf04270 */
[----:B------:R-:W-:-:S13]  /*1180*/  PLOP3.LUT P0, PT, PT, PT, UP0, 0x80, 0x0 ;  /* 0x000000000000781c */ /* 0x000fda0003f0f008 */
[----:B------:R-:W-:Y:S05]  /*1190*/  @!P0 BRA `(.L_x_74) ;  /* 0x000067d000008947 */ /* 0x000fea0003800000 */
[----:B------:R-:W-:Y:S02]  /*11a0*/  UIADD3 UR36, UR9, 0x20, UR8 ;  /* 0x0000002009247890 */ /* 0x000fe4000fffe008 */
[----:B------:R-:W-:Y:S02]  /*11b0*/  ULDC UR7, c[0x0][0x2e4] ;  /* 0x0000b90000077ab9 */ /* 0x000fe40000000800 */
[----:B------:R-:W-:Y:S02]  /*11c0*/  UIADD3 UR7, UR36, UR7, -UR6 ;  /* 0x0000000724077290 */ /* 0x000fe4000fffe806 */
[----:B------:R-:W-:Y:S02]  /*11d0*/  UIADD3 UR12, UR9, 0x3f, URZ ;  /* 0x0000003f090c7890 */ /* 0x000fe4000fffe03f */
[----:B------:R-:W-:Y:S02]  /*11e0*/  UIADD3 UR7, UR7, 0x3f, URZ ;  /* 0x0000003f07077890 */ /* 0x000fe4000fffe03f */
[----:B------:R-:W-:-:S02]  /*11f0*/  USHF.R.S32.HI UR16, URZ, 0x1f, UR12 ;  /* 0x0000001f3f107899 */ /* 0x000fc4000801140c */
[----:B------:R-:W-:Y:S02]  /*1200*/  USHF.R.S32.HI UR13, URZ, 0x1f, UR7 ;  /* 0x0000001f3f0d7899 */ /* 0x000fe40008011407 */
[----:B------:R-:W-:Y:S02]  /*1210*/  ULEA.HI UR12, UR16, UR12, URZ, 0x6 ;  /* 0x0000000c100c7291 */ /* 0x000fe4000f8f303f */
[----:B------:R-:W-:Y:S02]  /*1220*/  ULEA.HI UR7, UR13, UR7, URZ, 0x6 ;  /* 0x000000070d077291 */ /* 0x000fe4000f8f303f */
[----:B------:R-:W-:Y:S02]  /*1230*/  ULDC.64 UR14, c[0x0][0x178] ;  /* 0x00005e00000e7ab9 */ /* 0x000fe40000000a00 */
[----:B-1----:R-:W-:Y:S02]  /*1240*/  UISETP.NE.AND UP0, UPT, UR24, -0x1, UPT ;  /* 0xffffffff1800788c */ /* 0x002fe4000bf05270 */
[----:B------:R-:W-:-:S02]  /*1250*/  UIMAD.WIDE.U32 UR10, UR34, UR14, URZ ;  /* 0x0000000e220a72a5 */ /* 0x000fc4000f8e003f */
[----:B------:R-:W-:Y:S02]  /*1260*/  UIMAD UR14, UR41, UR14, URZ ;  /* 0x0000000e290e72a4 */ /* 0x000fe4000f8e023f */
[----:B------:R-:W-:Y:S01]  /*1270*/  USHF.R.S32.HI UR12, URZ, 0x6, UR12 ;  /* 0x000000063f0c7899 */ /* 0x000fe2000801140c */
[----:B------:R-:W-:Y:S01]  /*1280*/  PLOP3.LUT P0, PT, PT, PT, UP0, 0x40, 0x0 ;  /* 0x000000000000781c */ /* 0x000fe20003f0e808 */
[----:B------:R-:W-:Y:S02]  /*1290*/  USHF.R.S32.HI UR7, URZ, 0x6, UR7 ;  /* 0x000000063f077899 */ /* 0x000fe40008011407 */
[----:B------:R-:W-:Y:S02]  /*12a0*/  UIMAD UR16, UR34, UR15, UR14 ;  /* 0x0000000f221072a4 */ /* 0x000fe4000f8e020e */
[----:B------:R-:W-:Y:S02]  /*12b0*/  UISETP.LT.AND UP2, UPT, UR12, UR7, UPT ;  /* 0x000000070c00728c */ /* 0x000fe4000bf41270 */
[----:B------:R-:W-:-:S02]  /*12c0*/  ULDC.64 UR14, c[0x0][0x190] ;  /* 0x00006400000e7ab9 */ /* 0x000fc40000000a00 */
[----:B------:R-:W-:Y:S02]  /*12d0*/  USEL UR35, UR12, UR7, UP2 ;  /* 0x000000070c237287 */ /* 0x000fe40009000000 */
[----:B------:R-:W-:Y:S02]  /*12e0*/  UISETP.NE.AND UP3, UPT, UR17, -0x1, UPT ;  /* 0xffffffff1100788c */ /* 0x000fe4000bf65270 */
[----:B------:R-:W-:Y:S02]  /*12f0*/  UIMAD.WIDE.U32 UR12, UR17, UR14, URZ ;  /* 0x0000000e110c72a5 */ /* 0x000fe4000f8e003f */
[----:B------:R-:W-:Y:S02]  /*1300*/  @UP0 UIADD3 UR7, UR22, UR24, URZ ;  /* 0x0000001816070290 */ /* 0x000fe4000fffe03f */
[----:B------:R-:W-:Y:S02]  /*1310*/  ULDC.64 UR18, c[0x0][0x198] ;  /* 0x0000660000127ab9 */ /* 0x000fe40000000a00 */
[----:B------:R-:W-:-:S02]  /*1320*/  UIADD3 UR27, UR11, UR16, URZ ;  /* 0x000000100b1b7290 */ /* 0x000fc4000fffe03f */
[----:B------:R-:W-:Y:S02]  /*1330*/  USEL UR30, UR10, UR12, !UP3 ;  /* 0x0000000c0a1e7287 */ /* 0x000fe4000d800000 */
[----:B------:R-:W-:Y:S02]  /*1340*/  @UP0 UIMAD.WIDE.U32 UR10, UR7, UR18, URZ ;  /* 0x00000012070a02a5 */ /* 0x000fe4000f8e003f */
[----:B------:R-:W-:Y:S02]  /*1350*/  UIMAD UR12, UR17, UR15, URZ ;  /* 0x0000000f110c72a4 */ /* 0x000fe4000f8e023f */
[----:B------:R-:W-:Y:S02]  /*1360*/  ULEA UR21, UR35, 0xffffffc0, 0x6 ;  /* 0xffffffc023157891 */ /* 0x000fe4000f8e303f */
[----:B------:R-:W-:Y:S02]  /*1370*/  @UP0 UIMAD UR32, UR7, UR19, UR11 ;  /* 0x00000013072002a4 */ /* 0x000fe4000f8e020b */
[----:B------:R-:W-:-:S02]  /*1380*/  @UP3 UIADD3 UR27, UR13, UR12, URZ ;  /* 0x0000000c0d1b3290 */ /* 0x000fc4000fffe03f */
[----:B------:R-:W-:Y:S02]  /*1390*/  USHF.R.S32.HI UR33, URZ, 0x1f, UR21 ;  /* 0x0000001f3f217899 */ /* 0x000fe40008011415 */
[----:B------:R-:W-:Y:S01]  /*13a0*/  @UP0 UMOV UR31, UR10 ;  /* 0x0000000a001f0c82 */ /* 0x000fe20008000000 */
[----:B------:R-:W-:Y:S05]  /*13b0*/  @!P0 BRA `(.L_x_75) ;  /* 0x000000c000008947 */ /* 0x000fea0003800000 */
[----:B------:R-:W-:Y:S02]  /*13c0*/  USHF.R.S32.HI UR7, URZ, 0x1f, UR22 ;  /* 0x0000001f3f077899 */ /* 0x000fe40008011416 */
[----:B------:R-:W-:Y:S02]  /*13d0*/  ULDC.64 UR12, c[0x0][0x198] ;  /* 0x00006600000c7ab9 */ /* 0x000fe40000000a00 */
[----:B------:R-:W-:Y:S02]  /*13e0*/  UIMAD UR7, UR7, UR12, URZ ;  /* 0x0000000c070772a4 */ /* 0x000fe4000f8e023f */
[----:B------:R-:W-:Y:S02]  /*13f0*/  UIMAD.WIDE.U32 UR10, UR22, UR12, URZ ;  /* 0x0000000c160a72a5 */ /* 0x000fe4000f8e003f */
[----:B------:R-:W-:-:S04]  /*1400*/  UIMAD UR13, UR22, UR13, UR7 ;  /* 0x0000000d160d72a4 */ /* 0x000fc8000f8e0207 */
[----:B------:R-:W-:-:S03]  /*1410*/  UIADD3 UR11, UR11, UR13, URZ ;  /* 0x0000000d0b0b7290 */ /* 0x000fc6000fffe03f */
[----:B------:R-:W-:Y:S02]  /*1420*/  ULDC.64 UR12, c[0x0][0x180] ;  /* 0x00006000000c7ab9 */ /* 0x000fe40000000a00 */
[----:B------:R-:W-:Y:S02]  /*1430*/  UIMAD UR7, UR41, UR12, URZ ;  /* 0x0000000c290772a4 */ /* 0x000fe4000f8e023f */
[----:B------:R-:W-:Y:S02]  /*1440*/  UIMAD.WIDE.U32 UR10, UR34, UR12, UR10 ;  /* 0x0000000c220a72a5 */ /* 0x000fe4000f8e000a */
[----:B------:R-:W-:-:S04]  /*1450*/  UIMAD UR7, UR34, UR13, UR7 ;  /* 0x0000000d220772a4 */ /* 0x000fc8000f8e0207 */
[----:B------:R-:W-:Y:S02]  /*1460*/  UIADD3 UR32, UR11, UR7, URZ ;  /* 0x000000070b207290 */ /* 0x000fe4000fffe03f */
[----:B------:R-:W-:Y:S02]  /*1470*/  UMOV UR31, UR10 ;  /* 0x0000000a001f7c82 */ /* 0x000fe40008000000 */
.L_x_75:
[----:B------:R-:W-:Y:S01]  /*1480*/  PLOP3.LUT P0, PT, PT, PT, UP0, 0x40, 0x0 ;  /* 0x000000000000781c */ /* 0x000fe20003f0e808 */
[----:B------:R-:W-:Y:S02]  /*1490*/  @UP0 UIADD3 UR7, UR22, UR24, URZ ;  /* 0x0000001816070290 */ /* 0x000fe4000fffe03f */
[----:B------:R-:W-:Y:S02]  /*14a0*/  ULDC.64 UR12, c[0x0][0x1a0] ;  /* 0x00006800000c7ab9 */ /* 0x000fe40000000a00 */
[----:B------:R-:W-:-:S04]  /*14b0*/  @UP0 UIMAD.WIDE.U32 UR10, UR7, UR12, URZ ;  /* 0x0000000c070a02a5 */ /* 0x000fc8000f8e003f */
[----:B------:R-:W-:-:S03]  /*14c0*/  @UP0 UIMAD UR28, UR7, UR13, UR11 ;  /* 0x0000000d071c02a4 */ /* 0x000fc6000f8e020b */
[----:B------:R-:W-:Y:S01]  /*14d0*/  @UP0 UMOV UR26, UR10 ;  /* 0x0000000a001a0c82 */ /* 0x000fe20008000000 */
[----:B------:R-:W-:Y:S05]  /*14e0*/  @!P0 BRA `(.L_x_76) ;  /* 0x000000c000008947 */ /* 0x000fea0003800000 */
[----:B------:R-:W-:Y:S02]  /*14f0*/  USHF.R.S32.HI UR7, URZ, 0x1f, UR22 ;  /* 0x0000001f3f077899 */ /* 0x000fe40008011416 */
[----:B------:R-:W-:Y:S02]  /*1500*/  ULDC.64 UR10, c[0x0][0x1a0] ;  /* 0x00006800000a7ab9 */ /* 0x000fe40000000a00 */
[----:B------:R-:W-:Y:S02]  /*1510*/  UIMAD UR7, UR7, UR10, URZ ;  /* 0x0000000a070772a4 */ /* 0x000fe4000f8e023f */
[----:B------:R-:W-:Y:S02]  /*1520*/  ULDC.64 UR12, c[0x0][0x188] ;  /* 0x00006200000c7ab9 */ /* 0x000fe40000000a00 */
[----:B------:R-:W-:Y:S02]  /*1530*/  UIMAD UR14, UR22, UR11, UR7 ;  /* 0x0000000b160e72a4 */ /* 0x000fe4000f8e0207 */
[----:B------:R-:W-:-:S02]  /*1540*/  UIMAD.WIDE.U32 UR10, UR22, UR10, URZ ;  /* 0x0000000a160a72a5 */ /* 0x000fc4000f8e003f */
[----:B------:R-:W-:Y:S02]  /*1550*/  UIMAD UR7, UR41, UR12, URZ ;  /* 0x0000000c290772a4 */ /* 0x000fe4000f8e023f */
[----:B------:R-:W-:Y:S02]  /*1560*/  UIADD3 UR11, UR11, UR14, URZ ;  /* 0x0000000e0b0b7290 */ /* 0x000fe4000fffe03f */
[----:B------:R-:W-:Y:S02]  /*1570*/  UIMAD UR7, UR34, UR13, UR7 ;  /* 0x0000000d220772a4 */ /* 0x000fe4000f8e0207 */
[----:B------:R-:W-:-:S04]  /*1580*/  UIMAD.WIDE.U32 UR10, UR34, UR12, UR10 ;  /* 0x0000000c220a72a5 */ /* 0x000fc8000f8e000a */
[----:B------:R-:W-:-:S03]  /*1590*/  UIADD3 UR28, UR11, UR7, URZ ;  /* 0x000000070b1c7290 */ /* 0x000fc6000fffe03f */
[----:B------:R-:W-:Y:S02]  /*15a0*/  UMOV UR26, UR10 ;  /* 0x0000000a001a7c82 */ /* 0x000fe40008000000 */
.L_x_76:
        /* <DEDUP_REMOVED lines=10> */
[----:B------:R-:W-:Y:S02]  /*1650*/  @!UP3 UIMAD UR7, UR41, UR10, URZ ;  /* 0x0000000a2907b2a4 */ /* 0x000fe4000f8e023f */
[----:B------:R-:W-:Y:S02]  /*1660*/  ULDC.64 UR12, c[0x0][0x3d8] ;  /* 0x0000f600000c7ab9 */ /* 0x000fe40000000a00 */
[----:B------:R-:W-:Y:S01]  /*1670*/  @!UP3 UIMAD UR7, UR34, UR11, UR7 ;  /* 0x0000000b2207b2a4 */ /* 0x000fe2000f8e0207 */
[----:B-1----:R-:W1:Y:S01]  /*1680*/  MUFU.RCP R4, R4 ;  /* 0x0000000400047308 */ /* 0x002e620000001000 */
[----:B------:R-:W-:-:S04]  /*1690*/  @!UP3 UIMAD.WIDE.U32 UR10, UR34, UR10, URZ ;  /* 0x0000000a220ab2a5 */ /* 0x000fc8000f8e003f */
[----:B------:R-:W-:Y:S02]  /*16a0*/  @!UP3 UIADD3 UR20, UR11, UR7, URZ ;  /* 0x000000070b14b290 */ /* 0x000fe4000fffe03f */
[----:B------:R-:W-:Y:S02]  /*16b0*/  UIMAD UR7, UR41, UR14, UR53 ;  /* 0x0000000e290772a4 */ /* 0x000fe4000f8e0235 */
[----:B------:R-:W-:Y:S02]  /*16c0*/  @!UP3 UMOV UR19, UR10 ;  /* 0x0000000a0013bc82 */ /* 0x000fe40008000000 */
[----:B------:R-:W-:Y:S02]  /*16d0*/  UIADD3 UR7, UR45, UR7, URZ ;  /* 0x000000072d077290 */ /* 0x000fe4000fffe03f */
[----:B------:R-:W-:Y:S02]  /*16e0*/  UIMAD.WIDE.U32 UR10, UR38, UR17, URZ ;  /* 0x00000011260a72a5 */ /* 0x000fe4000f8e003f */
[----:B------:R-:W-:Y:S01]  /*16f0*/  UIMAD UR7, UR38, UR7, UR52 ;  /* 0x00000007260772a4 */ /* 0x000fe2000f8e0234 */
[----:B-1----:R-:W-:Y:S01]  /*1700*/  IADD3 R4, R4, 0xffffffe, RZ ;  /* 0x0ffffffe04047810 */ /* 0x002fe20007ffe0ff */
[----:B------:R-:W-:-:S02]  /*1710*/  USEL UR23, UR42, UR10, !UP3 ;  /* 0x0000000a2a177287 */ /* 0x000fc4000d800000 */
[----:B------:R-:W-:Y:S01]  /*1720*/  UIADD3 UR15, UR43, UR7, URZ ;  /* 0x000000072b0f7290 */ /* 0x000fe2000fffe03f */
[----:B------:R-:W1:Y:S01]  /*1730*/  F2I.FTZ.U32.TRUNC.NTZ R5, R4 ;  /* 0x0000000400057305 */ /* 0x000e62000021f000 */
[----:B------:R-:W-:Y:S02]  /*1740*/  UIMAD UR7, UR39, UR17, URZ ;  /* 0x00000011270772a4 */ /* 0x000fe4000f8e023f */
[----:B------:R-:W-:Y:S02]  /*1750*/  USHF.L.U32 UR14, UR34, 0x7, URZ ;  /* 0x00000007220e7899 */ /* 0x000fe4000800063f */
[----:B------:R-:W-:Y:S02]  /*1760*/  @UP3 UIADD3 UR15, UR11, UR7, URZ ;  /* 0x000000070b0f3290 */ /* 0x000fe4000fffe03f */
[----:B------:R-:W-:Y:S02]  /*1770*/  UIMAD.WIDE.U32 UR10, UR61, UR12, URZ ;  /* 0x0000000c3d0a72a5 */ /* 0x000fe4000f8e003f */
[----:B------:R-:W-:-:S02]  /*1780*/  USHF.L.U64.HI UR7, UR34, 0x7, UR41 ;  /* 0x0000000722077899 */ /* 0x000fc40008010229 */
[----:B------:R-:W-:Y:S02]  /*1790*/  USEL UR16, UR10, URZ, UP6 ;  /* 0x0000003f0a107287 */ /* 0x000fe4000b000000 */
[----:B------:R-:W-:Y:S02]  /*17a0*/  USEL UR10, UR14, URZ, UP1 ;  /* 0x0000003f0e0a7287 */ /* 0x000fe40008800000 */
[----:B------:R-:W-:Y:S01]  /*17b0*/  USEL UR7, UR7, URZ, UP1 ;  /* 0x0000003f07077287 */ /* 0x000fe20008800000 */
[----:B-1----:R-:W-:Y:S01]  /*17c0*/  IMAD.MOV R4, RZ, RZ, -R5 ;  /* 0x000000ffff047224 */ /* 0x002fe200078e0a05 */
[----:B------:R-:W-:Y:S02]  /*17d0*/  UIADD3 UR10, UP1, UR21, UR10, URZ ;  /* 0x0000000a150a7290 */ /* 0x000fe4000ff3e03f */
[----:B------:R-:W-:Y:S01]  /*17e0*/  UIMAD UR13, UR61, UR13, UR11 ;  /* 0x0000000d3d0d72a4 */ /* 0x000fe2000f8e020b */
[----:B------:R-:W-:Y:S01]  /*17f0*/  IMAD R6, R4, R8, RZ ;  /* 0x0000000804067224 */ /* 0x000fe200078e02ff */
[----:B------:R-:W-:Y:S01]  /*1800*/  UIADD3.X UR11, UR33, UR7, URZ, UP1, !UPT ;  /* 0x00000007210b7290 */ /* 0x000fe20008ffe43f */
[----:B------:R-:W-:Y:S01]  /*1810*/  IMAD.MOV.U32 R4, RZ, RZ, RZ ;  /* 0x000000ffff047224 */ /* 0x000fe200078e00ff */
[----:B------:R-:W-:-:S02]  /*1820*/  UIMAD UR7, UR39, UR10, URZ ;  /* 0x0000000a270772a4 */ /* 0x000fc4000f8e023f */
[----:B------:R-:W-:Y:S01]  /*1830*/  ULDC UR14, c[0x0][0x234] ;  /* 0x00008d00000e7ab9 */ /* 0x000fe20000000800 */
[----:B------:R-:W-:Y:S01]  /*1840*/  IMAD.HI.U32 R4, R5, R6, R4 ;  /* 0x0000000605047227 */ /* 0x000fe200078e0004 */
[----:B------:R-:W-:Y:S02]  /*1850*/  UIMAD UR12, UR38, UR11, UR7 ;  /* 0x0000000b260c72a4 */ /* 0x000fe4000f8e0207 */
[----:B------:R-:W-:Y:S01]  /*1860*/  @UP5 USEL UR7, UR55, UR17, !UP3 ;  /* 0x0000001137075287 */ /* 0x000fe2000d800000 */
[----:B------:R-:W-:Y:S01]  /*1870*/  IMAD.MOV.U32 R5, RZ, RZ, R7 ;  /* 0x000000ffff057224 */ /* 0x000fe200078e0007 */
[----:B------:R-:W-:Y:S02]  /*1880*/  UIMAD.WIDE.U32 UR10, UR38, UR10, URZ ;  /* 0x0000000a260a72a5 */ /* 0x000fe4000f8e003f */
[----:B------:R-:W-:Y:S01]  /*1890*/  @UP5 UIMAD UR18, UR37, UR14, UR7 ;  /* 0x0000000e251252a4 */ /* 0x000fe2000f8e0207 */
[----:B------:R-:W-:Y:S01]  /*18a0*/  IMAD.HI.U32 R4, R4, R5, RZ ;  /* 0x0000000504047227 */ /* 0x000fe200078e00ff */
[----:B------:R-:W-:-:S02]  /*18b0*/  USEL UR13, UR13, URZ, UP6 ;  /* 0x0000003f0d0d7287 */ /* 0x000fc4000b000000 */
[----:B------:R-:W-:Y:S01]  /*18c0*/  UIADD3 UR12, UR11, UR12, URZ ;  /* 0x0000000c0b0c7290 */ /* 0x000fe2000fffe03f */
[----:B------:R-:W-:Y:S02]  /*18d0*/  IMAD.MOV R6, RZ, RZ, -R4 ;  /* 0x000000ffff067224 */ /* 0x000fe400078e0a04 */
[----:B------:R-:W-:Y:S02]  /*18e0*/  @!UP5 UMOV UR18, UR50 ;  /* 0x000000320012dc82 */ /* 0x000fe40008000000 */
[----:B------:R-:W-:-:S05]  /*18f0*/  IMAD R5, R8, R6, R5 ;  /* 0x0000000608057224 */ /* 0x000fca00078e0205 */
[----:B------:R-:W-:-:S13]  /*1900*/  ISETP.GT.U32.AND P0, PT, R8, R5, PT ;  /* 0x000000050800720c */ /* 0x000fda0003f04070 */
        /* <DEDUP_REMOVED lines=16> */
.L_x_77:
[----:B------:R-:W-:Y:S02]  /*1a10*/  UMOV UR14, UR51 ;  /* 0x00000033000e7c82 */ /* 0x000fe40008000000 */
.L_x_78:
[----:B------:R-:W-:Y:S01]  /*1a20*/  UIADD3 UR10, UP4, UP3, UR10, UR46, UR48 ;  /* 0x0000002e0a0a7290 */ /* 0x000fe2000fb9e030 */
[----:B------:R-:W1:Y:S01]  /*1a30*/  S2R R6, SR_TID.X ;  /* 0x0000000000067919 */ /* 0x000e620000002100 */
[----:B------:R-:W-:Y:S01]  /*1a40*/  IMAD.U32 R5, RZ, RZ, UR5 ;  /* 0x00000005ff057e24 */ /* 0x000fe2000f8e00ff */
[--C-:B------:R-:W-:Y:S01]  /*1a50*/  SHF.R.S32.HI R31, RZ, 0x1f, R244.reuse ;  /* 0x0000001fff1f7819 */ /* 0x100fe200000114f4 */
[----:B------:R-:W-:Y:S01]  /*1a60*/  UIADD3 UR29, UP2, UP1, UR16, UR10, UR23 ;  /* 0x0000000a101d7290 */ /* 0x000fe2000f95e017 */
[----:B------:R-:W-:Y:S01]  /*1a70*/  IMAD.U32 R4, RZ, RZ, UR4 ;  /* 0x00000004ff047e24 */ /* 0x000fe2000f8e00ff */
[----:B------:R-:W-:Y:S01]  /*1a80*/  UIADD3.X UR7, UR12, UR49, UR54, UP4, UP3 ;  /* 0x000000310c077290 */ /* 0x000fe2000a7e6436 */
[----:B------:R-:W2:Y:S01]  /*1a90*/  S2R R32, SR_TID.X ;  /* 0x0000000000207919 */ /* 0x000ea20000002100 */
[----:B------:R-:W-:Y:S01]  /*1aa0*/  ULDC.64 UR10, c[0x0][0x1a8] ;  /* 0x00006a00000a7ab9 */ /* 0x000fe20000000a00 */
[----:B------:R-:W-:Y:S01]  /*1ab0*/  IMAD.U32 R7, RZ, RZ, UR21 ;  /* 0x00000015ff077e24 */ /* 0x000fe2000f8e00ff */
[----:B------:R-:W-:Y:S01]  /*1ac0*/  UIADD3.X UR25, UR13, UR7, UR15, UP2, UP1 ;  /* 0x000000070d197290 */ /* 0x000fe200097e240f */
[----:B------:R-:W3:Y:S01]  /*1ad0*/  S2R R33, SR_TID.X ;  /* 0x0000000000217919 */ /* 0x000ee20000002100 */
[----:B------:R-:W-:Y:S01]  /*1ae0*/  UIMAD UR7, UR58, UR10, URZ ;  /* 0x0000000a3a0772a4 */ /* 0x000fe2000f8e023f */
[----:B------:R-:W-:Y:S01]  /*1af0*/  IMAD.MOV.U32 R30, RZ, RZ, R244 ;  /* 0x000000ffff1e7224 */ /* 0x000fe200078e00f4 */
[----:B------:R-:W-:Y:S01]  /*1b00*/  UMOV UR15, 0x4 ;  /* 0x00000004000f7882 */ /* 0x000fe20000000000 */
[C---:B------:R-:W-:Y:S01]  /*1b10*/  IADD3 R13, R244.reuse, 0x40, RZ ;  /* 0x00000040f40d7810 */ /* 0x040fe20007ffe0ff */
[----:B------:R-:W-:Y:S01]  /*1b20*/  UIMAD UR13, UR37, UR11, UR7 ;  /* 0x0000000b250d72a4 */ /* 0x000fe2000f8e0207 */
[----:B------:R-:W-:Y:S01]  /*1b30*/  ISETP.GE.AND P3, PT, R244, c[0x0][0x220], PT ;  /* 0x00008800f4007a0c */ /* 0x000fe20003f66270 */
[----:B------:R-:W-:Y:S01]  /*1b40*/  ULDC.64 UR4, c[0x0][0x3c8] ;  /* 0x0000f20000047ab9 */ /* 0x000fe20000000a00 */
[----:B------:R-:W-:Y:S01]  /*1b50*/  ISETP.GE.AND P5, PT, R13, c[0x0][0x220], PT ;  /* 0x000088000d007a0c */ /* 0x000fe20003fa6270 */
[----:B------:R-:W-:Y:S01]  /*1b60*/  ULDC.64 UR10, c[0x0][0x370] ;  /* 0x0000dc00000a7ab9 */ /* 0x000fe20000000a00 */
[----:B------:R-:W-:Y:S01]  /*1b70*/  IMAD.U32 R11, RZ, RZ, UR37 ;  /* 0x00000025ff0b7e24 */ /* 0x000fe2000f8e00ff */
[----:B------:R-:W-:Y:S01]  /*1b80*/  UIMAD UR7, UR33, UR10, URZ ;  /* 0x0000000a210772a4 */ /* 0x000fe2000f8e023f */
[----:B------:R-:W-:Y:S01]  /*1b90*/  IMAD.U32 R16, RZ, RZ, UR37 ;  /* 0x00000025ff107e24 */ /* 0x000fe2000f8e00ff */
[----:B------:R-:W-:Y:S02]  /*1ba0*/  BSSY B1, `(.L_x_74) ;  /* 0x00005dc000017945 */ /* 0x000fe40003800000 */
[----:B------:R-:W-:-:S03]  /*1bb0*/  UIMAD UR23, UR21, UR11, UR7 ;  /* 0x0000000b151772a4 */ /* 0x000fc6000f8e0207 */
[----:B------:R-:W-:Y:S02]  /*1bc0*/  ULDC.64 UR10, c[0x0][0x378] ;  /* 0x0000de00000a7ab9 */ /* 0x000fe40000000a00 */
[----:B------:R-:W-:Y:S01]  /*1bd0*/  UIMAD UR7, UR58, UR10, URZ ;  /* 0x0000000a3a0772a4 */ /* 0x000fe2000f8e023f */
[----:B--2---:R-:W-:Y:S01]  /*1be0*/  SHF.R.S32.HI R32, RZ, 0x1f, R32 ;  /* 0x0000001fff207819 */ /* 0x004fe20000011420 */
[----:B------:R-:W-:Y:S02]  /*1bf0*/  UIADD3 UR10, UR21, UR14, URZ ;  /* 0x0000000e150a7290 */ /* 0x000fe4000fffe03f */
[----:B------:R-:W-:Y:S01]  /*1c00*/  UIMAD UR12, UR37, UR11, UR7 ;  /* 0x0000000b250c72a4 */ /* 0x000fe2000f8e0207 */
[----:B---3--:R-:W-:Y:S01]  /*1c10*/  LEA.HI R32, R32, R33, RZ, 0x3 ;  /* 0x0000002120207211 */ /* 0x008fe200078f18ff */
[----:B------:R-:W-:Y:S02]  /*1c20*/  UIMAD.WIDE UR10, UR10, UR15, UR4 ;  /* 0x0000000f0a0a72a5 */ /* 0x000fe4000f8e0204 */
[----:B------:R-:W-:Y:S01]  /*1c30*/  UIADD3 UR7, -UR6, UR9, UR8 ;  /* 0x0000000906077290 */ /* 0x000fe2000fffe108 */
[----:B------:R-:W-:Y:S01]  /*1c40*/  SHF.R.S32.HI R32, RZ, 0x3, R32 ;  /* 0x00000003ff207819 */ /* 0x000fe20000011420 */
[----:B------:R-:W-:-:S03]  /*1c50*/  ULDC.64 UR4, c[0x0][0x200] ;  /* 0x0000800000047ab9 */ /* 0x000fc60000000a00 */
[----:B------:R-:W-:Y:S01]  /*1c60*/  UMOV UR17, UR10 ;  /* 0x0000000a00117c82 */ /* 0x000fe20008000000 */
[----:B------:R-:W-:Y:S01]  /*1c70*/  IADD3 R19, P0, R32, UR21, RZ ;  /* 0x0000001520137c10 */ /* 0x000fe2000ff1e0ff */
[----:B------:R-:W-:Y:S01]  /*1c80*/  UIADD3 UR10, UR21, UR18, URZ ;  /* 0x00000012150a7290 */ /* 0x000fe2000fffe03f */
[----:B------:R-:W-:Y:S01]  /*1c90*/  SHF.R.S32.HI R29, RZ, 0x1f, R32 ;  /* 0x0000001fff1d7819 */ /* 0x000fe20000011420 */
[----:B------:R-:W-:Y:S02]  /*1ca0*/  UMOV UR16, UR11 ;  /* 0x0000000b00107c82 */ /* 0x000fe40008000000 */
[----:B------:R-:W-:Y:S01]  /*1cb0*/  UIMAD.WIDE UR10, UR10, UR15, UR4 ;  /* 0x0000000f0a0a72a5 */ /* 0x000fe2000f8e0204 */
[----:B------:R1:W2:Y:S01]  /*1cc0*/  R2UR UR4, R4 ;  /* 0x00000000040473c2 */ /* 0x0002a200000e0000 */
[----:B------:R-:W-:Y:S01]  /*1cd0*/  ULDC UR18, c[0x0][0x2e8] ;  /* 0x0000ba0000127ab9 */ /* 0x000fe20000000800 */
[----:B------:R-:W-:Y:S01]  /*1ce0*/  IADD3.X R23, R29, UR33, RZ, P0, !PT ;  /* 0x000000211d177c10 */ /* 0x000fe200087fe4ff */
[----:B------:R-:W-:-:S03]  /*1cf0*/  UIADD3 UR7, UR7, -UR18, URZ ;  /* 0x8000001207077290 */ /* 0x000fc6000fffe03f */
[----:B------:R-:W-:Y:S01]  /*1d00*/  UMOV UR15, UR10 ;  /* 0x0000000a000f7c82 */ /* 0x000fe20008000000 */
[----:B------:R-:W-:Y:S01]  /*1d10*/  IMAD R8, R23, c[0x0][0x190], RZ ;  /* 0x0000640017087a24 */ /* 0x000fe200078e02ff */
[----:B------:R3:W4:Y:S01]  /*1d20*/  R2UR UR5, R5 ;  /* 0x00000000050573c2 */ /* 0x00072200000e0000 */
[----:B------:R-:W-:Y:S02]  /*1d30*/  USHF.R.S32.HI UR18, URZ, 0x1f, UR7 ;  /* 0x0000001f3f127899 */ /* 0x000fe40008011407 */
[----:B------:R-:W-:Y:S01]  /*1d40*/  IMAD R27, R19, c[0x0][0x194], R8 ;  /* 0x00006500131b7a24 */ /* 0x000fe200078e0208 */
[----:B------:R-:W-:Y:S02]  /*1d50*/  UMOV UR14, UR11 ;  /* 0x0000000b000e7c82 */ /* 0x000fe40008000000 */
[----:B------:R-:W-:Y:S02]  /*1d60*/  ULEA.HI UR18, UR18, UR7, URZ, 0x6 ;  /* 0x0000000712127291 */ /* 0x000fe4000f8f303f */
[----:B------:R-:W-:-:S02]  /*1d70*/  UIADD3 UR7, UR35, -0x1, URZ ;  /* 0xffffffff23077890 */ /* 0x000fc4000fffe03f */
[----:B------:R-:W-:-:S04]  /*1d80*/  USHF.R.S32.HI UR18, URZ, 0x6, UR18 ;  /* 0x000000063f127899 */ /* 0x000fc80008011412 */
[----:B------:R-:W-:Y:S01]  /*1d90*/  UISETP.LT.AND UP1, UPT, URZ, UR18, UPT ;  /* 0x000000123f00728c */ /* 0x000fe2000bf21270 */
[----:B-1----:R-:W-:-:S03]  /*1da0*/  SHF.R.S32.HI R4, RZ, 0x1f, R6 ;  /* 0x0000001fff047819 */ /* 0x002fc60000011406 */
[----:B------:R-:W-:Y:S01]  /*1db0*/  USEL UR18, URZ, UR18, !UP1 ;  /* 0x000000123f127287 */ /* 0x000fe2000c800000 */
[----:B------:R-:W-:-:S03]  /*1dc0*/  LEA.HI R4, R4, R6, RZ, 0x5 ;  /* 0x0000000604047211 */ /* 0x000fc600078f28ff */
[----:B------:R-:W-:Y:S01]  /*1dd0*/  UISETP.GT.AND UP1, UPT, UR35, UR18, UPT ;  /* 0x000000122300728c */ /* 0x000fe2000bf24270 */
[----:B---3--:R-:W-:-:S05]  /*1de0*/  LOP3.LUT R5, R4, 0xffffffe0, RZ, 0xc0, !PT ;  /* 0xffffffe004057812 */ /* 0x008fca00078ec0ff */
[----:B------:R-:W-:Y:S01]  /*1df0*/  IMAD.IADD R5, R6, 0x1, -R5 ;  /* 0x0000000106057824 */ /* 0x000fe200078e0a05 */
[----:B------:R-:W-:Y:S02]  /*1e00*/  SHF.R.S32.HI R6, RZ, 0x5, R4 ;  /* 0x00000005ff067819 */ /* 0x000fe40000011404 */
[----:B------:R-:W-:Y:S02]  /*1e10*/  IADD3 R4, P1, R244, UR19, RZ ;  /* 0x00000013f4047c10 */ /* 0x000fe4000ff3e0ff */
[----:B------:R-:W-:Y:S01]  /*1e20*/  PLOP3.LUT P2, PT, PT, PT, UP1, 0x80, 0x0 ;  /* 0x000000000000781c */ /* 0x000fe20003f4f018 */
[----:B------:R-:W-:Y:S01]  /*1e30*/  IMAD R6, R6, UR47, R5 ;  /* 0x0000002f06067c24 */ /* 0x000fe2000f8e0205 */
[----:B------:R-:W-:-:S04]  /*1e40*/  IADD3.X R5, R31, UR20, RZ, P1, !PT ;  /* 0x000000141f057c10 */ /* 0x000fc80008ffe4ff */
[----:B------:R-:W-:Y:S01]  /*1e50*/  IADD3 R10, P0, R6, UR29, RZ ;  /* 0x0000001d060a7c10 */ /* 0x000fe2000ff1e0ff */
[----:B------:R-:W-:-:S03]  /*1e60*/  IMAD.WIDE.U32 R4, R7, c[0x0][0x370], R4 ;  /* 0x0000dc0007047a25 */ /* 0x000fc600078e0004 */
[----:B------:R-:W-:Y:S01]  /*1e70*/  LEA.HI.X.SX32 R12, R6, UR25, 0x1, P0 ;  /* 0x00000019060c7c11 */ /* 0x000fe200080f0eff */
[----:B------:R-:W-:Y:S01]  /*1e80*/  IMAD.WIDE.U32 R6, R19, c[0x0][0x190], R30 ;  /* 0x0000640013067a25 */ /* 0x000fe200078e001e */
[----:B------:R-:W-:-:S04]  /*1e90*/  IADD3 R5, R5, UR23, RZ ;  /* 0x0000001705057c10 */ /* 0x000fc8000fffe0ff */
[----:B------:R-:W-:Y:S01]  /*1ea0*/  IADD3 R8, P0, R6, UR30, RZ ;  /* 0x0000001e06087c10 */ /* 0x000fe2000ff1e0ff */
[----:B------:R-:W-:Y:S01]  /*1eb0*/  IMAD.WIDE.U32 R4, R11, c[0x0][0x378], R4 ;  /* 0x0000de000b047a25 */ /* 0x000fe200078e0004 */
[----:B------:R-:W-:Y:S02]  /*1ec0*/  SEL R6, RZ, 0xffffffff, P5 ;  /* 0xffffffffff067807 */ /* 0x000fe40002800000 */
[----:B------:R-:W-:Y:S02]  /*1ed0*/  IADD3.X R9, R7, UR27, R27, P0, !PT ;  /* 0x0000001b07097c10 */ /* 0x000fe400087fe41b */
[----:B------:R-:W-:Y:S01]  /*1ee0*/  SEL R7, RZ, 0x1, P3 ;  /* 0x00000001ff077807 */ /* 0x000fe20001800000 */
[----:B------:R-:W-:Y:S01]  /*1ef0*/  IMAD.SHL.U32 R6, R6, 0x2, RZ ;  /* 0x0000000206067824 */ /* 0x000fe200078e00ff */
[----:B------:R-:W-:Y:S01]  /*1f00*/  LEA R238, P0, R10, c[0x0][0x350], 0x2 ;  /* 0x0000d4000aee7a11 */ /* 0x000fe200078010ff */
[----:B------:R-:W-:Y:S01]  /*1f10*/  IMAD.WIDE.U32 R16, R16, c[0x0][0x1a8], R8 ;  /* 0x00006a0010107a25 */ /* 0x000fe200078e0008 */
[----:B------:R-:W-:-:S02]  /*1f20*/  IADD3 R9, R244, 0x80, RZ ;  /* 0x00000080f4097810 */ /* 0x000fc40007ffe0ff */
[----:B------:R-:W-:Y:S01]  /*1f30*/  LOP3.LUT R11, R6, 0x2, R7, 0xe2, !PT ;  /* 0x00000002060b7812 */ /* 0x000fe200078ee207 */
[----:B------:R-:W-:Y:S01]  /*1f40*/  IMAD.MOV.U32 R6, RZ, RZ, R4 ;  /* 0x000000ffff067224 */ /* 0x000fe200078e0004 */
[----:B------:R-:W-:Y:S01]  /*1f50*/  IADD3 R7, R5, UR12, RZ ;  /* 0x0000000c05077c10 */ /* 0x000fe2000fffe0ff */
[----:B------:R-:W-:Y:S01]  /*1f60*/  IMAD R4, R29, c[0x0][0x370], RZ ;  /* 0x0000dc001d047a24 */ /* 0x000fe200078e02ff */
[----:B------:R-:W-:Y:S02]  /*1f70*/  LEA.HI.X R239, R10, c[0x0][0x354], R12, 0x2, P0 ;  /* 0x0000d5000aef7a11 */ /* 0x000fe400000f140c */
[----:B------:R-:W-:Y:S01]  /*1f80*/  IADD3 R10, R244, 0xc0, RZ ;  /* 0x000000c0f40a7810 */ /* 0x000fe20007ffe0ff */
[C---:B------:R-:W-:Y:S01]  /*1f90*/  IMAD R8, R32.reuse, c[0x0][0x374], R4 ;  /* 0x0000dd0020087a24 */ /* 0x040fe200078e0204 */
[----:B------:R-:W-:Y:S01]  /*1fa0*/  ISETP.GE.AND P4, PT, R9, c[0x0][0x220], PT ;  /* 0x0000880009007a0c */ /* 0x000fe20003f86270 */
[----:B------:R-:W-:Y:S01]  /*1fb0*/  IMAD.WIDE.U32 R6, R32, c[0x0][0x370], R6 ;  /* 0x0000dc0020067a25 */ /* 0x000fe200078e0006 */
[----:B------:R-:W-:-:S02]  /*1fc0*/  ISETP.GE.AND P6, PT, R10, c[0x0][0x220], PT ;  /* 0x000088000a007a0c */ /* 0x000fc40003fc6270 */
[----:B------:R-:W-:Y:S01]  /*1fd0*/  SEL R5, RZ, 0x4, P4 ;  /* 0x00000004ff057807 */ /* 0x000fe20002000000 */
[----:B------:R-:W-:Y:S01]  /*1fe0*/  IMAD.IADD R21, R7, 0x1, R8 ;  /* 0x0000000107157824 */ /* 0x000fe200078e0208 */
[----:B------:R-:W-:Y:S02]  /*1ff0*/  SEL R4, RZ, 0x8, P6 ;  /* 0x00000008ff047807 */ /* 0x000fe40003000000 */
[----:B------:R-:W-:Y:S02]  /*2000*/  LEA R240, P1, R16, c[0x0][0x160], 0x1 ;  /* 0x0000580010f07a11 */ /* 0x000fe400078208ff */
[----:B------:R-:W-:Y:S02]  /*2010*/  LEA R241, P0, R6, c[0x0][0x330], 0x1 ;  /* 0x0000cc0006f17a11 */ /* 0x000fe400078008ff */
[----:B------:R-:W-:Y:S02]  /*2020*/  IADD3 R26, R17, UR13, RZ ;  /* 0x0000000d111a7c10 */ /* 0x000fe4000fffe0ff */
[----:B------:R-:W-:-:S02]  /*2030*/  LOP3.LUT R20, R4, R11, R5, 0xfe, !PT ;  /* 0x0000000b04147212 */ /* 0x000fc400078efe05 */
[----:B------:R-:W-:Y:S02]  /*2040*/  LEA.HI.X R242, R16, c[0x0][0x164], R26, 0x1, P1 ;  /* 0x0000590010f27a11 */ /* 0x000fe400008f0c1a */
[----:B------:R-:W-:Y:S01]  /*2050*/  LEA.HI.X R243, R6, c[0x0][0x334], R21, 0x1, P0 ;  /* 0x0000cd0006f37a11 */ /* 0x000fe200000f0c15 */
[----:B--2-4-:R-:W-:Y:S05]  /*2060*/  @P2 BRA `(.L_x_79) ;  /* 0x000005e000002947 */ /* 0x014fea0003800000 */
        /* <DEDUP_REMOVED lines=19> */
.L_x_80:
        /* <DEDUP_REMOVED lines=19> */
.L_x_81:
[----:B------:R-:W-:Y:S01]  /*22d0*/  UIADD3 UR6, -UR8, UR6, URZ ;  /* 0x0000000608067290 */ /* 0x000fe2000fffe13f */
[----:B------:R-:W-:Y:S05]  /*22e0*/  BSSY B0, `(.L_x_82) ;  /* 0x000001b000007945 */ /* 0x000fea0003800000 */
[----:B------:R-:W-:-:S13]  /*22f0*/  ISETP.GE.AND P3, PT, R32, UR6, PT ;  /* 0x0000000620007c0c */ /* 0x000fda000bf66270 */
[----:B------:R-:W-:Y:S05]  /*2300*/  @P3 BRA `(.L_x_83) ;  /* 0x0000018000003947 */ /* 0x000fea0003800000 */
[----:B------:R-:W-:Y:S01]  /*2310*/  IMAD.U32 R4, RZ, RZ, UR8 ;  /* 0x00000008ff047e24 */ /* 0x000fe2000f8e00ff */
[----:B------:R-:W-:Y:S01]  /*2320*/  IADD3 R6, P0, R32, UR8, RZ ;  /* 0x0000000820067c10 */ /* 0x000fe2000ff1e0ff */
[----:B------:R-:W-:Y:S01]  /*2330*/  ULDC.64 UR10, c[0x0][0x3b8] ;  /* 0x0000ee00000a7ab9 */ /* 0x000fe20000000a00 */
[----:B------:R-:W-:Y:S01]  /*2340*/  ISETP.GE.AND P5, PT, R244, c[0x0][0x220], PT ;  /* 0x00008800f4007a0c */ /* 0x000fe20003fa6270 */
[----:B------:R-:W-:Y:S01]  /*2350*/  UIMAD UR6, UR58, UR10, URZ ;  /* 0x0000000a3a0672a4 */ /* 0x000fe2000f8e023f */
[----:B------:R-:W-:Y:S01]  /*2360*/  LEA.HI.X.SX32 R7, R4, R29, 0x1, P0 ;  /* 0x0000001d04077211 */ /* 0x000fe200000f0eff */
[----:B------:R-:W-:Y:S01]  /*2370*/  IMAD.WIDE.U32 R4, R6, c[0x0][0x3a0], R30 ;  /* 0x0000e80006047a25 */ /* 0x000fe200078e001e */
[----:B------:R-:W-:Y:S01]  /*2380*/  ISETP.GE.AND P4, PT, R13, c[0x0][0x220], PT ;  /* 0x000088000d007a0c */ /* 0x000fe20003f86270 */
[----:B------:R-:W-:Y:S01]  /*2390*/  UIMAD UR6, UR37, UR11, UR6 ;  /* 0x0000000b250672a4 */ /* 0x000fe2000f8e0206 */
[----:B------:R-:W-:Y:S01]  /*23a0*/  ISETP.GE.AND P2, PT, R9, c[0x0][0x220], PT ;  /* 0x0000880009007a0c */ /* 0x000fe20003f46270 */
[----:B------:R-:W-:Y:S01]  /*23b0*/  IMAD R7, R7, c[0x0][0x3a0], RZ ;  /* 0x0000e80007077a24 */ /* 0x000fe200078e02ff */
[----:B------:R-:W-:-:S03]  /*23c0*/  ISETP.GE.AND P1, PT, R10, c[0x0][0x220], PT ;  /* 0x000088000a007a0c */ /* 0x000fc60003f26270 */
        /* <DEDUP_REMOVED lines=12> */
.L_x_83:
[----:B------:R-:W-:Y:S05]  /*2490*/  BSYNC B0 ;  /* 0x0000000000007941 */ /* 0x000fea0003800000 */
.L_x_82:
[----:B------:R-:W-:Y:S05]  /*24a0*/  @P3 BRA `(.L_x_84) ;  /* 0x000054b000003947 */ /* 0x000fea0003800000 */
[----:B-1----:R-:W-:Y:S01]  /*24b0*/  IMAD.U32 R4, RZ, RZ, UR8 ;  /* 0x00000008ff047e24 */ /* 0x002fe2000f8e00ff */
[----:B------:R-:W-:Y:S01]  /*24c0*/  IADD3 R6, P0, R32, UR8, RZ ;  /* 0x0000000820067c10 */ /* 0x000fe2000ff1e0ff */
[----:B------:R-:W-:Y:S01]  /*24d0*/  ULDC.64 UR10, c[0x0][0x3c0] ;  /* 0x0000f000000a7ab9 */ /* 0x000fe20000000a00 */
[----:B------:R-:W-:Y:S01]  /*24e0*/  ISETP.GE.AND P1, PT, R13, c[0x0][0x220], PT ;  /* 0x000088000d007a0c */ /* 0x000fe20003f26270 */
[----:B------:R-:W-:Y:S01]  /*24f0*/  UIMAD UR6, UR58, UR10, URZ ;  /* 0x0000000a3a0672a4 */ /* 0x000fe2000f8e023f */
[----:B------:R-:W-:Y:S01]  /*2500*/  LEA.HI.X.SX32 R7, R4, R29, 0x1, P0 ;  /* 0x0000001d04077211 */ /* 0x000fe200000f0eff */
[----:B------:R-:W-:Y:S01]  /*2510*/  IMAD.WIDE.U32 R4, R6, c[0x0][0x3a8], R30 ;  /* 0x0000ea0006047a25 */ /* 0x000fe200078e001e */
[----:B------:R-:W-:Y:S01]  /*2520*/  ISETP.GE.AND P2, PT, R244, c[0x0][0x220], PT ;  /* 0x00008800f4007a0c */ /* 0x000fe20003f46270 */
[----:B------:R-:W-:-:S02]  /*2530*/  UIMAD UR6, UR37, UR11, UR6 ;  /* 0x0000000b250672a4 */ /* 0x000fc4000f8e0206 */
        /* <DEDUP_REMOVED lines=12> */
[----:B------:R1:W-:Y:S01]  /*2600*/  @!P0 STG.E.128 [R4.64+0x100], RZ ;  /* 0x000100ff04008986 */ /* 0x0003e2000c101d04 */
[----:B------:R-:W-:-:S13]  /*2610*/  ISETP.GE.AND P0, PT, R10, c[0x0][0x220], PT ;  /* 0x000088000a007a0c */ /* 0x000fda0003f06270 */
[----:B------:R-:W-:Y:S05]  /*2620*/  @P0 BRA `(.L_x_84) ;  /* 0x0000533000000947 */ /* 0x000fea0003800000 */
[----:B------:R2:W-:Y:S01]  /*2630*/  STG.E.128 [R4.64+0x180], RZ ;  /* 0x000180ff04007986 */ /* 0x0005e2000c101d04 */
[----:B------:R-:W-:Y:S05]  /*2640*/  BRA `(.L_x_84) ;  /* 0x0000531000007947 */ /* 0x000fea0003800000 */
.L_x_79:
[----:B------:R-:W-:Y:S01]  /*2650*/  PLOP3.LUT P0, PT, PT, PT, UP6, 0x80, 0x0 ;  /* 0x000000000000781c */ /* 0x000fe20003f0f068 */
[----:B------:R-:W-:Y:S01]  /*2660*/  UIADD3 UR10, -UR8, UR6, URZ ;  /* 0x00000006080a7290 */ /* 0x000fe2000fffe13f */
[----:B------:R-:W-:Y:S11]  /*2670*/  BSSY B0, `(.L_x_85) ;  /* 0x000003c000007945 */ /* 0x000ff60003800000 */
[----:B------:R-:W-:Y:S01]  /*2680*/  @P0 BAR.SYNC.DEFER_BLOCKING 0x0 ;  /* 0x0000000000000b1d */ /* 0x000fe20000010000 */
[----:B------:R-:W-:-:S13]  /*2690*/  ISETP.GE.AND P2, PT, R32, UR10, PT ;  /* 0x0000000a20007c0c */ /* 0x000fda000bf46270 */
        /* <DEDUP_REMOVED lines=10> */
[----:B------:R-:W-:Y:S02]  /*2740*/  P2R R24, PR, RZ, 0x8 ;  /* 0x00000008ff187803 */ /* 0x000fe40000000000 */
[----:B------:R-:W-:Y:S01]  /*2750*/  ISETP.NE.U32.AND P3, PT, R10, 0x1, PT ;  /* 0x000000010a00780c */ /* 0x000fe20003f65070 */
[----:B------:R-:W-:Y:S01]  /*2760*/  IMAD R9, R9, c[0x0][0x1a0], RZ ;  /* 0x0000680009097a24 */ /* 0x000fe200078e02ff */
[----:B------:R-:W-:Y:S02]  /*2770*/  IADD3 R4, P0, R4, UR26, RZ ;  /* 0x0000001a04047c10 */ /* 0x000fe4000ff1e0ff */
[----:B------:R-:W-:Y:S01]  /*2780*/  P2R R22, PR, RZ, 0x4 ;  /* 0x00000004ff167803 */ /* 0x000fe20000000000 */
[----:B------:R-:W-:Y:S01]  /*2790*/  IMAD R9, R8, c[0x0][0x1a4], R9 ;  /* 0x0000690008097a24 */ /* 0x000fe200078e0209 */
[----:B------:R-:W-:Y:S01]  /*27a0*/  P2R R25, PR, RZ, 0x10 ;  /* 0x00000010ff197803 */ /* 0x000fe20000000000 */
        /* <DEDUP_REMOVED lines=14> */
[----:B------:R-:W-:Y:S01]  /*2890*/  @P2 LEA R12, P0, R4, c[0x0][0x170], 0x1 ;  /* 0x00005c00040c2a11 */ /* 0x000fe200078008ff */
[----:B------:R2:W-:Y:S01]  /*28a0*/  @P3 STS.128 [R237+0x14000], RZ ;  /* 0x014000ffed003388 */ /* 0x0005e20000000c00 */
[----:B------:R-:W-:Y:S02]  /*28b0*/  ISETP.NE.AND P3, PT, R24, RZ, PT ;  /* 0x000000ff1800720c */ /* 0x000fe40003f65270 */
[C---:B------:R-:W-:Y:S02]  /*28c0*/  @P2 LEA.HI.X R13, R4.reuse, c[0x0][0x174], R9, 0x1, P0 ;  /* 0x00005d00040d2a11 */ /* 0x040fe400000f0c09 */
[----:B------:R-:W-:-:S03]  /*28d0*/  @P1 LEA R10, P0, R4, c[0x0][0x170], 0x1 ;  /* 0x00005c00040a1a11 */ /* 0x000fc600078008ff */
[----:B------:R-:W-:Y:S01]  /*28e0*/  @!PT LDS RZ, [RZ] ;  /* 0x00000000fffff984 */ /* 0x000fe20000000800 */
[----:B------:R-:W-:Y:S01]  /*28f0*/  @!PT LDS RZ, [RZ] ;  /* 0x00000000fffff984 */ /* 0x000fe20000000800 */
[----:B------:R-:W-:Y:S01]  /*2900*/  @!PT LDS RZ, [RZ] ;  /* 0x00000000fffff984 */ /* 0x000fe20000000800 */
[----:B------:R2:W-:Y:S01]  /*2910*/  @P2 LDGSTS.E.BYPASS.LTC128B.128 [R237+0x15000], [R12.64+0x80] ;  /* 0x150000800ced2fae */ /* 0x0005e2000b901d44 */
[----:B------:R-:W-:Y:S02]  /*2920*/  @P1 LEA.HI.X R11, R4, c[0x0][0x174], R9, 0x1, P0 ;  /* 0x00005d00040b1a11 */ /* 0x000fe400000f0c09 */
[----:B------:R-:W-:Y:S01]  /*2930*/  LOP3.LUT P0, RZ, R5, 0x8, RZ, 0xc0, !PT ;  /* 0x0000000805ff7812 */ /* 0x000fe2000780c0ff */
[----:B------:R2:W-:Y:S01]  /*2940*/  @!P2 STS.128 [R237+0x15000], RZ ;  /* 0x015000ffed00a388 */ /* 0x0005e20000000c00 */
[----:B------:R-:W-:-:S03]  /*2950*/  ISETP.NE.AND P2, PT, R22, RZ, PT ;  /* 0x000000ff1600720c */ /* 0x000fc60003f45270 */
        /* <DEDUP_REMOVED lines=13> */
.L_x_86:
[----:B------:R-:W-:Y:S05]  /*2a30*/  BSYNC B0 ;  /* 0x0000000000007941 */ /* 0x000fea0003800000 */
.L_x_85:
        /* <DEDUP_REMOVED lines=13> */
[----:B------:R2:W-:Y:S01]  /*2b10*/  @P3 STS.128 [R237+0x8000], RZ ;  /* 0x008000ffed003388 */ /* 0x0005e20000000c00 */
[----:B------:R-:W-:-:S02]  /*2b20*/  IMAD R8, R19, c[0x0][0x374], R8 ;  /* 0x0000dd0013087a24 */ /* 0x000fc400078e0208 */
[----:B------:R-:W-:-:S04]  /*2b30*/  IMAD.WIDE.U32 R4, R19, c[0x0][0x370], R4 ;  /* 0x0000dc0013047a25 */ /* 0x000fc800078e0004 */
[----:B------:R-:W-:Y:S01]  /*2b40*/  IMAD.IADD R5, R5, 0x1, R8 ;  /* 0x0000000105057824 */ /* 0x000fe200078e0208 */
[----:B------:R-:W-:Y:S01]  /*2b50*/  MOV R8, UR37 ;  /* 0x0000002500087c02 */ /* 0x000fe20008000f00 */
[----:B------:R-:W-:-:S04]  /*2b60*/  IMAD.WIDE R10, R244, R10, c[0x0][0x330] ;  /* 0x0000cc00f40a7625 */ /* 0x000fc800078e020a */
[----:B------:R-:W-:-:S05]  /*2b70*/  IMAD.WIDE.U32 R8, R8, c[0x0][0x378], R4 ;  /* 0x0000de0008087a25 */ /* 0x000fca00078e0004 */
[----:B------:R-:W-:Y:S02]  /*2b80*/  IADD3 R5, R9, UR12, RZ ;  /* 0x0000000c09057c10 */ /* 0x000fe4000fffe0ff */
[C---:B------:R-:W-:Y:S02]  /*2b90*/  LEA R4, P0, R8.reuse, R10, 0x1 ;  /* 0x0000000a08047211 */ /* 0x040fe400078008ff */
[----:B------:R-:W-:Y:S02]  /*2ba0*/  @!P3 MOV R9, R243 ;  /* 0x000000f30009b202 */ /* 0x000fe40000000f00 */
        /* <DEDUP_REMOVED lines=22> */
.L_x_88:
[----:B------:R-:W-:Y:S05]  /*2d10*/  BSYNC B0 ;  /* 0x0000000000007941 */ /* 0x000fea0003800000 */
.L_x_87:
        /* <DEDUP_REMOVED lines=10> */
[----:B------:R-:W-:Y:S01]  /*2dc0*/  P2R R12, PR, RZ, 0x1 ;  /* 0x00000001ff0c7803 */ /* 0x000fe20000000000 */
        /* <DEDUP_REMOVED lines=14> */
[C---:B------:R-:W-:Y:S01]  /*2eb0*/  @!P4 LEA R6, P0, R4.reuse, c[0x0][0x330], 0x1 ;  /* 0x0000cc000406ca11 */ /* 0x040fe200078008ff */
[----:B------:R4:W-:Y:S03]  /*2ec0*/  @P5 STS.128 [R237+0xb000], RZ ;  /* 0x00b000ffed005388 */ /* 0x0009e60000000c00 */
[----:B------:R-:W-:Y:S01]  /*2ed0*/  @!P4 LEA.HI.X R7, R4, c[0x0][0x334], R5, 0x1, P0 ;  /* 0x0000cd000407ca11 */ /* 0x000fe200000f0c05 */
[----:B------:R-:W-:Y:S01]  /*2ee0*/  @!PT LDS RZ, [RZ] ;  /* 0x00000000fffff984 */ /* 0x000fe20000000800 */
[----:B------:R-:W-:Y:S01]  /*2ef0*/  @!PT LDS RZ, [RZ] ;  /* 0x00000000fffff984 */ /* 0x000fe20000000800 */
[----:B------:R-:W-:Y:S01]  /*2f00*/  @!PT LDS RZ, [RZ] ;  /* 0x00000000fffff984 */ /* 0x000fe20000000800 */
[----:B------:R4:W-:Y:S01]  /*2f10*/  @!P5 LDGSTS.E.BYPASS.LTC128B.128 [R237+0xb000], [R8.64+0x80] ;  /* 0x0b00008008eddfae */ /* 0x0009e2000b901d44 */
[----:B------:R-:W-:-:S03]  /*2f20*/  ISETP.NE.AND P0, PT, R12, RZ, PT ;  /* 0x000000ff0c00720c */ /* 0x000fc60003f05270 */
[----:B------:R4:W-:Y:S04]  /*2f30*/  @P4 STS.128 [R237+0xd000], RZ ;  /* 0x00d000ffed004388 */ /* 0x0009e80000000c00 */
[----:B------:R-:W-:Y:S01]  /*2f40*/  @!PT LDS RZ, [RZ] ;  /* 0x00000000fffff984 */ /* 0x000fe20000000800 */
[----:B------:R-:W-:Y:S01]  /*2f50*/  @!PT LDS RZ, [RZ] ;  /* 0x00000000fffff984 */ /* 0x000fe20000000800 */
[----:B------:R-:W-:Y:S01]  /*2f60*/  @!PT LDS RZ, [RZ] ;  /* 0x00000000fffff984 */ /* 0x000fe20000000800 */
[----:B------:R4:W-:Y:S04]  /*2f70*/  @!P4 LDGSTS.E.BYPASS.LTC128B.128 [R237+0xd000], [R6.64+0x100] ;  /* 0x0d00010006edcfae */ /* 0x0009e8000b901d44 */
[----:B------:R4:W-:Y:S01]  /*2f80*/  @P6 STS.128 [R237+0xf000], RZ ;  /* 0x00f000ffed006388 */ /* 0x0009e20000000c00 */
[----:B------:R-:W-:Y:S05]  /*2f90*/  @P6 BRA `(.L_x_90) ;  /* 0x0000008000006947 */ /* 0x000fea0003800000 */
[----:B----4-:R-:W-:Y:S02]  /*2fa0*/  P2R R8, PR, RZ, 0x1 ;  /* 0x00000001ff087803 */ /* 0x010fe40000000000 */
[----:B------:R-:W-:-:S04]  /*2fb0*/  LEA R6, P0, R4, c[0x0][0x330], 0x1 ;  /* 0x0000cc0004067a11 */ /* 0x000fc800078008ff */
[----:B------:R-:W-:Y:S02]  /*2fc0*/  LEA.HI.X R7, R4, c[0x0][0x334], R5, 0x1, P0 ;  /* 0x0000cd0004077a11 */ /* 0x000fe400000f0c05 */
[----:B------:R-:W-:-:S03]  /*2fd0*/  ISETP.NE.AND P0, PT, R8, RZ, PT ;  /* 0x000000ff0800720c */ /* 0x000fc60003f05270 */
[----:B------:R-:W-:Y:S01]  /*2fe0*/  @!PT LDS RZ, [RZ] ;  /* 0x00000000fffff984 */ /* 0x000fe20000000800 */
[----:B------:R-:W-:Y:S01]  /*2ff0*/  @!PT LDS RZ, [RZ] ;  /* 0x00000000fffff984 */ /* 0x000fe20000000800 */
[----:B------:R-:W-:Y:S01]  /*3000*/  @!PT LDS RZ, [RZ] ;  /* 0x00000000fffff984 */ /* 0x000fe20000000800 */
[----:B------:R4:W-:Y:S05]  /*3010*/  LDGSTS.E.BYPASS.LTC128B.128 [R237+0xf000], [R6.64+0x180] ;  /* 0x0f00018006ed7fae */ /* 0x0009ea000b901d44 */
.L_x_90:
[----:B------:R-:W-:Y:S05]  /*3020*/  BSYNC B0 ;  /* 0x0000000000007941 */ /* 0x000fea0003800000 */
.L_x_89:
[----:B------:R1:W-:Y:S01]  /*3030*/  @P1 STS.128 [R237], RZ ;  /* 0x000000ffed001388 */ /* 0x0003e20000000c00 */
[----:B------:R-:W-:Y:S03]  /*3040*/  BSSY B0, `(.L_x_91) ;  /* 0x0000027000007945 */ /* 0x000fe60003800000 */
[----:B------:R1:W-:Y:S04]  /*3050*/  @P1 STS.128 [R237+0x2000], RZ ;  /* 0x002000ffed001388 */ /* 0x0003e80000000c00 */
[----:B------:R1:W-:Y:S04]  /*3060*/  @P1 STS.128 [R237+0x4000], RZ ;  /* 0x004000ffed001388 */ /* 0x0003e80000000c00 */
[----:B------:R1:W-:Y:S01]  /*3070*/  @P1 STS.128 [R237+0x6000], RZ ;  /* 0x006000ffed001388 */ /* 0x0003e20000000c00 */
[----:B------:R-:W-:Y:S05]  /*3080*/  @P1 BRA `(.L_x_92) ;  /* 0x0000022000001947 */ /* 0x000fea0003800000 */
[----:B------:R-:W-:Y:S01]  /*3090*/  MOV R4, UR30 ;  /* 0x0000001e00047c02 */ /* 0x000fe20008000f00 */
[----:B----4-:R-:W-:Y:S01]  /*30a0*/  IMAD.MOV.U32 R8, RZ, RZ, 0x2 ;  /* 0x00000002ff087424 */ /* 0x010fe200078e00ff */
[----:B------:R-:W-:Y:S01]  /*30b0*/  MOV R5, UR27 ;  /* 0x0000001b00057c02 */ /* 0x000fe20008000f00 */
[----:B------:R4:W-:Y:S01]  /*30c0*/  @P3 STS.128 [R237], RZ ;  /* 0x000000ffed003388 */ /* 0x0009e20000000c00 */
[----:B------:R-:W-:Y:S01]  /*30d0*/  MOV R6, UR37 ;  /* 0x0000002500067c02 */ /* 0x000fe20008000f00 */
[----:B------:R-:W-:-:S04]  /*30e0*/  IMAD.WIDE R8, R244, R8, c[0x0][0x160] ;  /* 0x00005800f4087625 */ /* 0x000fc800078e0208 */
[----:B------:R-:W-:-:S04]  /*30f0*/  IMAD.WIDE.U32 R4, R19, c[0x0][0x190], R4 ;  /* 0x0000640013047a25 */ /* 0x000fc800078e0004 */
[----:B------:R-:W-:-:S04]  /*3100*/  IMAD.IADD R5, R27, 0x1, R5 ;  /* 0x000000011b057824 */ /* 0x000fc800078e0205 */
        /* <DEDUP_REMOVED lines=26> */
.L_x_92:
[----:B------:R-:W-:Y:S05]  /*32b0*/  BSYNC B0 ;  /* 0x0000000000007941 */ /* 0x000fea0003800000 */
.L_x_91:
[----:B------:R1:W-:Y:S01]  /*32c0*/  @P0 STS.128 [R237+0x1000], RZ ;  /* 0x001000ffed000388 */ /* 0x0003e20000000c00 */
[----:B------:R-:W-:Y:S03]  /*32d0*/  BSSY B0, `(.L_x_93) ;  /* 0x0000028000007945 */ /* 0x000fe60003800000 */
[----:B------:R1:W-:Y:S04]  /*32e0*/  @P0 STS.128 [R237+0x3000], RZ ;  /* 0x003000ffed000388 */ /* 0x0003e80000000c00 */
[----:B------:R1:W-:Y:S04]  /*32f0*/  @P0 STS.128 [R237+0x5000], RZ ;  /* 0x005000ffed000388 */ /* 0x0003e80000000c00 */
[----:B------:R1:W-:Y:S01]  /*3300*/  @P0 STS.128 [R237+0x7000], RZ ;  /* 0x007000ffed000388 */ /* 0x0003e20000000c00 */
[----:B------:R-:W-:Y:S05]  /*3310*/  @P0 BRA `(.L_x_94) ;  /* 0x0000023000000947 */ /* 0x000fea0003800000 */
[C---:B-1--4-:R-:W-:Y:S01]  /*3320*/  IMAD.WIDE.U32 R4, R13.reuse, c[0x0][0x190], RZ ;  /* 0x000064000d047a25 */ /* 0x052fe200078e00ff */
[----:B------:R1:W-:Y:S03]  /*3330*/  @P3 STS.128 [R237+0x1000], RZ ;  /* 0x001000ffed003388 */ /* 0x0003e60000000c00 */
        /* <DEDUP_REMOVED lines=33> */
.L_x_94:
[----:B------:R-:W-:Y:S05]  /*3550*/  BSYNC B0 ;  /* 0x0000000000007941 */ /* 0x000fea0003800000 */
.L_x_93:
        /* <DEDUP_REMOVED lines=24> */
[----:B------:R-:W-:Y:S02]  /*36e0*/  P2R R14, PR, RZ, 0x8 ;  /* 0x00000008ff0e7803 */ /* 0x000fe40000000000 */
[----:B------:R-:W-:Y:S01]  /*36f0*/  ISETP.NE.U32.AND P3, PT, R8, 0x1, PT ;  /* 0x000000010800780c */ /* 0x000fe20003f65070 */
[----:B------:R-:W-:Y:S01]  /*3700*/  IMAD R7, R7, c[0x0][0x198], RZ ;  /* 0x0000660007077a24 */ /* 0x000fe200078e02ff */
[----:B------:R-:W-:Y:S01]  /*3710*/  IADD3 R4, P0, R4, UR31, RZ ;  /* 0x0000001f04047c10 */ /* 0x000fe2000ff1e0ff */
[----:B------:R-:W-:Y:S01]  /*3720*/  IMAD R8, R28, c[0x0][0x1b0], RZ ;  /* 0x00006c001c087a24 */ /* 0x000fe200078e02ff */
[----:B------:R-:W-:Y:S01]  /*3730*/  P2R R15, PR, RZ, 0x10 ;  /* 0x00000010ff0f7803 */ /* 0x000fe20000000000 */
        /* <DEDUP_REMOVED lines=16> */
[----:B------:R-:W-:Y:S01]  /*3840*/  @P1 LEA R8, P0, R4, c[0x0][0x168], 0x1 ;  /* 0x00005a0004081a11 */ /* 0x000fe200078008ff */
[----:B------:R1:W-:Y:S01]  /*3850*/  @P3 STS.128 [R237+0x10000], RZ ;  /* 0x010000ffed003388 */ /* 0x0003e20000000c00 */
[----:B------:R-:W-:Y:S02]  /*3860*/  ISETP.NE.AND P3, PT, R14, RZ, PT ;  /* 0x000000ff0e00720c */ /* 0x000fe40003f65270 */
        /* <DEDUP_REMOVED lines=20> */
.L_x_96:
[----:B------:R-:W-:Y:S05]  /*39b0*/  BSYNC B0 ;  /* 0x0000000000007941 */ /* 0x000fea0003800000 */
.L_x_95:
[----:B------:R-:W0:Y:S01]  /*39c0*/  LDGDEPBAR ;  /* 0x00000000000079af */ /* 0x000e220000000000 */
        /* <DEDUP_REMOVED lines=34> */
[----:B------:R-:W-:-:S02]  /*3bf0*/  ULDC UR10, c[0x0][0x2e8] ;  /* 0x0000ba00000a7ab9 */ /* 0x000fc40000000800 */
[----:B------:R-:W-:Y:S02]  /*3c00*/  UIADD3 UR19, UR36, -UR10, -UR6 ;  /* 0x8000000a24137290 */ /* 0x000fe4000fffe806 */
[----:B------:R-:W-:Y:S02]  /*3c10*/  UIADD3 UR20, UR8, 0x20, URZ ;  /* 0x0000002008147890 */ /* 0x000fe4000fffe03f */
[----:B------:R-:W-:Y:S01]  /*3c20*/  ULDC UR12, c[0x0][0x2e4] ;  /* 0x0000b900000c7ab9 */ /* 0x000fe20000000800 */
        /* <DEDUP_REMOVED lines=16> */
.L_x_101:
[----:B------:R-:W0:Y:S01]  /*3d30*/  LDGDEPBAR ;  /* 0x00000000000079af */ /* 0x000e220000000000 */
[----:B------:R-:W-:Y:S01]  /*3d40*/  IADD3 R60, P0, R248, UR17, RZ ;  /* 0x00000011f83c7c10 */ /* 0x000fe2000ff1e0ff */
[----:B------:R-:W-:Y:S02]  /*3d50*/  USHF.L.U32 UR11, UR7, 0x6, URZ ;  /* 0x00000006070b7899 */ /* 0x000fe4000800063f */
[----:B------:R-:W-:Y:S01]  /*3d60*/  ULDC UR10, c[0x0][0x2e4] ;  /* 0x0000b900000a7ab9 */ /* 0x000fe20000000800 */
[----:B------:R-:W-:Y:S01]  /*3d70*/  IADD3.X R61, R247, UR16, RZ, P0, !PT ;  /* 0x00000010f73d7c10 */ /* 0x000fe200087fe4ff */
[----:B------:R-:W-:Y:S06]  /*3d80*/  UISETP.GE.AND UP0, UPT, UR11, UR19, UPT ;  /* 0x000000130b00728c */ /* 0x000fec000bf06270 */
[----:B------:R-:W-:Y:S01]  /*3d90*/  PLOP3.LUT P0, PT, PT, PT, UP0, 0x80, 0x0 ;  /* 0x000000000000781c */ /* 0x000fe20003f0f008 */
[----:B------:R-:W-:Y:S04]  /*3da0*/  DEPBAR.LE SB0, 0x0 ;  /* 0x000080000000791a */ /* 0x000fe80000000000 */
[----:B------:R-:W-:Y:S06]  /*3db0*/  BAR.SYNC.DEFER_BLOCKING 0x0 ;  /* 0x0000000000007b1d */ /* 0x000fec0000010000 */
[----:B-1----:R-:W-:Y:S04]  /*3dc0*/  LDSM.16.M88.4 R8, [R2] ;  /* 0x000000000208783b */ /* 0x002fe80000000200 */
[----:B------:R-:W2:Y:S04]  /*3dd0*/  LDSM.16.M88.4 R44, [R229+0x10000] ;  /* 0x01000000e52c783b */ /* 0x000ea80000000200 */
[----:B------:R-:W-:Y:S04]  /*3de0*/  LDSM.16.M88.4 R48, [R3] ;  /* 0x000000000330783b */ /* 0x000fe80000000200 */
[----:B------:R-:W3:Y:S04]  /*3df0*/  LDSM.16.M88.4 R52, [R230+0x10000] ;  /* 0x01000000e634783b */ /* 0x000ee80000000200 */
[----:B------:R-:W-:Y:S04]  /*3e00*/  LDSM.16.M88.4 R56, [R231+0x10000] ;  /* 0x01000000e738783b */ /* 0x000fe80000000200 */
[----:B-----5:R4:W5:Y:S01]  /*3e10*/  LDG.E R62, [R60.64] ;  /* 0x000000043c3e7981 */ /* 0x020962000c1e1900 */
[C---:B--2---:R-:W-:Y:S03]  /*3e20*/  HMMA.16816.F32.BF16 R4, R8.reuse, R44, RZ ;  /* 0x0000002c0804723c */ /* 0x044fe600000418ff */
[----:B----4-:R2:W5:Y:S05]  /*3e30*/  LDG.E R60, [R60.64+0x20] ;  /* 0x000020043c3c7981 */ /* 0x01056a000c1e1900 */
[----:B------:R-:W-:Y:S01]  /*3e40*/  HMMA.16816.F32.BF16 R8, R8, R46, RZ ;  /* 0x0000002e0808723c */ /* 0x000fe200000418ff */
[----:B------:R-:W4:Y:S11]  /*3e50*/  LDSM.16.M88.4 R44, [R228] ;  /* 0x00000000e42c783b */ /* 0x000f360000000200 */
[----:B------:R-:W-:Y:S04]  /*3e60*/  @!UPT UIADD3 URZ, URZ, URZ, URZ ;  /* 0x0000003f3f3ff290 */ /* 0x000fe8000fffe03f */
[C---:B---3--:R-:W-:Y:S08]  /*3e70*/  HMMA.16816.F32.BF16 R4, R48.reuse, R52, R4 ;  /* 0x000000343004723c */ /* 0x048ff00000041804 */
[----:B------:R-:W-:Y:S01]  /*3e80*/  HMMA.16816.F32.BF16 R8, R48, R54, R8 ;  /* 0x000000363008723c */ /* 0x000fe20000041808 */
[----:B------:R-:W-:Y:S04]  /*3e90*/  LDSM.16.M88.4 R48, [R227] ;  /* 0x00000000e330783b */ /* 0x000fe80000000200 */
[----:B------:R-:W3:Y:S11]  /*3ea0*/  LDSM.16.M88.4 R52, [R232+0x10000] ;  /* 0x01000000e834783b */ /* 0x000ef60000000200 */
[C---:B----4-:R-:W-:Y:S08]  /*3eb0*/  HMMA.16816.F32.BF16 R4, R44.reuse, R56, R4 ;  /* 0x000000382c04723c */ /* 0x050ff00000041804 */
[----:B------:R-:W-:Y:S01]  /*3ec0*/  HMMA.16816.F32.BF16 R8, R44, R58, R8 ;  /* 0x0000003a2c08723c */ /* 0x000fe20000041808 */
[----:B------:R-:W-:Y:S04]  /*3ed0*/  LDSM.16.M88.4 R44, [R2+0x2000] ;  /* 0x00200000022c783b */ /* 0x000fe80000000200 */
[----:B------:R-:W4:Y:S11]  /*3ee0*/  LDSM.16.M88.4 R56, [R229+0x11000] ;  /* 0x01100000e538783b */ /* 0x000f360000000200 */
[C---:B---3--:R-:W-:Y:S08]  /*3ef0*/  HMMA.16816.F32.BF16 R4, R48.reuse, R52, R4 ;  /* 0x000000343004723c */ /* 0x048ff00000041804 */
[----:B------:R-:W-:Y:S01]  /*3f00*/  HMMA.16816.F32.BF16 R8, R48, R54, R8 ;  /* 0x000000363008723c */ /* 0x000fe20000041808 */
[----:B------:R-:W-:Y:S04]  /*3f10*/  LDSM.16.M88.4 R48, [R3+0x2000] ;  /* 0x002000000330783b */ /* 0x000fe80000000200 */
        /* <DEDUP_REMOVED lines=42> */
[----:B------:R-:W-:Y:S11]  /*41c0*/  HMMA.16816.F32.BF16 R8, R44, R58, R8 ;  /* 0x0000003a2c08723c */ /* 0x000ff60000041808 */
[----:B------:R-:W-:Y:S05]  /*41d0*/  @!UPT UIADD3 URZ, URZ, URZ, URZ ;  /* 0x0000003f3f3ff290 */ /* 0x000fea000fffe03f */
[C---:B---3--:R-:W-:Y:S08]  /*41e0*/  HMMA.16816.F32.BF16 R4, R48.reuse, R52, R4 ;  /* 0x000000343004723c */ /* 0x048ff00000041804 */
[----:B------:R-:W-:Y:S01]  /*41f0*/  HMMA.16816.F32.BF16 R8, R48, R54, R8 ;  /* 0x000000363008723c */ /* 0x000fe20000041808 */
[----:B------:R-:W-:-:S07]  /*4200*/  @!P0 BRA `(.L_x_97) ;  /* 0x000000a000008947 */ /* 0x000fce0003800000 */
[----:B--2---:R-:W-:Y:S01]  /*4210*/  UIADD3 UR10, -UR6, UR9, UR8 ;  /* 0x00000009060a7290 */ /* 0x004fe2000fffe108 */
[----:B------:R-:W-:Y:S01]  /*4220*/  IMAD.U32 R44, RZ, RZ, UR20 ;  /* 0x00000014ff2c7e24 */ /* 0x000fe2000f8e00ff */
[----:B------:R-:W-:Y:S02]  /*4230*/  UIADD3 UR13, UR11, 0x40, URZ ;  /* 0x000000400b0d7890 */ /* 0x000fe4000fffe03f */
[----:B------:R-:W-:Y:S02]  /*4240*/  UIADD3 UR10, UR10, UR12, URZ ;  /* 0x0000000c0a0a7290 */ /* 0x000fe4000fffe03f */
[----:B------:R-:W-:Y:S02]  /*4250*/  ISETP.LT.AND P0, PT, R44, UR6, PT ;  /* 0x000000062c007c0c */ /* 0x000fe4000bf01270 */
[----:B------:R-:W-:Y:S03]  /*4260*/  UISETP.GE.AND UP0, UPT, UR13, UR10, UPT ;  /* 0x0000000a0d00728c */ /* 0x000fe6000bf06270 */
[----:B------:R-:W-:Y:S03]  /*4270*/  UMOV UR10, UR12 ;  /* 0x0000000c000a7c82 */ /* 0x000fe60008000000 */
[----:B------:R-:W-:Y:S11]  /*4280*/  PLOP3.LUT P1, PT, PT, PT, UP0, 0x80, 0x0 ;  /* 0x000000000000781c */ /* 0x000ff60003f2f008 */
[----:B------:R-:W-:Y:S02]  /*4290*/  @!UPT UIADD3 URZ, URZ, URZ, URZ ;  /* 0x0000003f3f3ff290 */ /* 0x000fe4000fffe03f */
[----:B------:R-:W-:-:S05]  /*42a0*/  @!P1 BRA P0, `(.L_x_98) ;  /* 0x000002d000009947 */ /* 0x000fca0000000000 */
.L_x_97:
[----:B--2---:R-:W2:Y:S01]  /*42b0*/  LDL R45, [R1+0x8] ;  /* 0x00000800012d7983 */ /* 0x004ea20000100800 */
[----:B------:R-:W-:Y:S02]  /*42c0*/  UIADD3 UR13, UR6, 0x1, -UR9 ;  /* 0x00000001060d7890 */ /* 0x000fe4000fffe809 */
[----:B------:R-:W-:Y:S01]  /*42d0*/  UIADD3 UR12, -UR10, UR6, -UR9 ;  /* 0x000000060a0c7290 */ /* 0x000fe2000fffe909 */
[----:B------:R-:W3:Y:S01]  /*42e0*/  LDL R44, [R1+0xc] ;  /* 0x00000c00012c7983 */ /* 0x000ee20000100800 */
[----:B------:R-:W-:Y:S01]  /*42f0*/  ULDC UR21, c[0x0][0x2e8] ;  /* 0x0000ba0000157ab9 */ /* 0x000fe20000000800 */
[----:B--2---:R-:W-:Y:S01]  /*4300*/  IADD3 R45, R45, UR11, RZ ;  /* 0x0000000b2d2d7c10 */ /* 0x004fe2000fffe0ff */
[----:B------:R-:W-:Y:S01]  /*4310*/  UIADD3 UR11, UR13, UR21, URZ ;  /* 0x000000150d0b7290 */ /* 0x000fe2000fffe03f */
[----:B---3--:R-:W-:Y:S02]  /*4320*/  IADD3 R44, R44, UR8, RZ ;  /* 0x000000082c2c7c10 */ /* 0x008fe4000fffe0ff */
[C---:B------:R-:W-:Y:S02]  /*4330*/  IADD3 R47, R45.reuse, UR12, RZ ;  /* 0x0000000c2d2f7c10 */ /* 0x040fe4000fffe0ff */
[C---:B------:R-:W-:Y:S02]  /*4340*/  IADD3 R46, R45.reuse, 0x8, RZ ;  /* 0x000000082d2e7810 */ /* 0x040fe40007ffe0ff */
[C---:B------:R-:W-:Y:S02]  /*4350*/  IADD3 R50, R44.reuse, 0x1, RZ ;  /* 0x000000012c327810 */ /* 0x040fe40007ffe0ff */
[----:B------:R-:W-:Y:S02]  /*4360*/  IADD3 R51, R45, UR11, RZ ;  /* 0x0000000b2d337c10 */ /* 0x000fe4000fffe0ff */
[----:B------:R-:W-:Y:S02]  /*4370*/  IMNMX R45, RZ, R47, !PT ;  /* 0x0000002fff2d7217 */ /* 0x000fe40007800200 */
[----:B------:R-:W-:Y:S02]  /*4380*/  IMNMX R47, R51, UR6, PT ;  /* 0x00000006332f7c17 */ /* 0x000fe4000b800200 */
[-C--:B------:R-:W-:Y:S02]  /*4390*/  ISETP.GE.AND P1, PT, R44, R45.reuse, PT ;  /* 0x0000002d2c00720c */ /* 0x080fe40003f26270 */
[----:B------:R-:W-:Y:S01]  /*43a0*/  IADD3 R52, R46, UR12, RZ ;  /* 0x0000000c2e347c10 */ /* 0x000fe2000fffe0ff */
[----:B------:R-:W-:Y:S01]  /*43b0*/  UMOV UR12, UR10 ;  /* 0x0000000a000c7c82 */ /* 0x000fe20008000000 */
[----:B------:R-:W-:Y:S02]  /*43c0*/  ISETP.GE.AND P0, PT, R50, R45, PT ;  /* 0x0000002d3200720c */ /* 0x000fe40003f06270 */
[C---:B------:R-:W-:Y:S02]  /*43d0*/  IADD3 R49, R44.reuse, 0x8, RZ ;  /* 0x000000082c317810 */ /* 0x040fe40007ffe0ff */
[----:B------:R-:W-:Y:S02]  /*43e0*/  IADD3 R48, R44, 0x9, RZ ;  /* 0x000000092c307810 */ /* 0x000fe40007ffe0ff */
[----:B------:R-:W-:Y:S02]  /*43f0*/  IADD3 R51, R46, UR11, RZ ;  /* 0x0000000b2e337c10 */ /* 0x000fe4000fffe0ff */
[-C--:B------:R-:W-:Y:S02]  /*4400*/  ISETP.GE.OR P1, PT, R44, R47.reuse, !P1 ;  /* 0x0000002f2c00720c */ /* 0x080fe40004f26670 */
[----:B------:R-:W-:Y:S02]  /*4410*/  IMNMX R46, RZ, R52, !PT ;  /* 0x00000034ff2e7217 */ /* 0x000fe40007800200 */
[----:B------:R-:W-:Y:S02]  /*4420*/  ISETP.GE.OR P0, PT, R50, R47, !P0 ;  /* 0x0000002f3200720c */ /* 0x000fe40004706670 */
[-C--:B------:R-:W-:Y:S02]  /*4430*/  ISETP.GE.AND P2, PT, R49, R45.reuse, PT ;  /* 0x0000002d3100720c */ /* 0x080fe40003f46270 */
[----:B------:R-:W-:Y:S02]  /*4440*/  FSEL R4, R4, -INF , !P1 ;  /* 0xff80000004047808 */ /* 0x000fe40004800000 */
[----:B------:R-:W-:Y:S02]  /*4450*/  ISETP.GE.AND P1, PT, R48, R45, PT ;  /* 0x0000002d3000720c */ /* 0x000fe40003f26270 */
[----:B------:R-:W-:Y:S02]  /*4460*/  IMNMX R45, R51, UR6, PT ;  /* 0x00000006332d7c17 */ /* 0x000fe4000b800200 */
[----:B------:R-:W-:Y:S02]  /*4470*/  FSEL R5, R5, -INF , !P0 ;  /* 0xff80000005057808 */ /* 0x000fe40004000000 */
[-C--:B------:R-:W-:Y:S02]  /*4480*/  ISETP.GE.AND P0, PT, R44, R46.reuse, PT ;  /* 0x0000002e2c00720c */ /* 0x080fe40003f06270 */
[-C--:B------:R-:W-:Y:S02]  /*4490*/  ISETP.GE.OR P2, PT, R49, R47.reuse, !P2 ;  /* 0x0000002f3100720c */ /* 0x080fe40005746670 */
[----:B------:R-:W-:Y:S02]  /*44a0*/  ISETP.GE.OR P1, PT, R48, R47, !P1 ;  /* 0x0000002f3000720c */ /* 0x000fe40004f26670 */
[-C--:B------:R-:W-:Y:S02]  /*44b0*/  ISETP.GE.OR P0, PT, R44, R45.reuse, !P0 ;  /* 0x0000002d2c00720c */ /* 0x080fe40004706670 */
[----:B------:R-:W-:Y:S02]  /*44c0*/  FSEL R8, R8, -INF , !P2 ;  /* 0xff80000008087808 */ /* 0x000fe40005000000 */
[-C--:B------:R-:W-:Y:S02]  /*44d0*/  ISETP.GE.AND P2, PT, R50, R46.reuse, PT ;  /* 0x0000002e3200720c */ /* 0x080fe40003f46270 */
[----:B------:R-:W-:Y:S02]  /*44e0*/  FSEL R9, R9, -INF , !P1 ;  /* 0xff80000009097808 */ /* 0x000fe40004800000 */
[CC--:B------:R-:W-:Y:S02]  /*44f0*/  ISETP.GE.AND P1, PT, R49.reuse, R46.reuse, PT ;  /* 0x0000002e3100720c */ /* 0x0c0fe40003f26270 */
[----:B------:R-:W-:Y:S02]  /*4500*/  FSEL R6, R6, -INF , !P0 ;  /* 0xff80000006067808 */ /* 0x000fe40004000000 */
[----:B------:R-:W-:Y:S02]  /*4510*/  ISETP.GE.AND P0, PT, R48, R46, PT ;  /* 0x0000002e3000720c */ /* 0x000fe40003f06270 */
[-C--:B------:R-:W-:Y:S02]  /*4520*/  ISETP.GE.OR P2, PT, R50, R45.reuse, !P2 ;  /* 0x0000002d3200720c */ /* 0x080fe40005746670 */
[-C--:B------:R-:W-:Y:S02]  /*4530*/  ISETP.GE.OR P1, PT, R49, R45.reuse, !P1 ;  /* 0x0000002d3100720c */ /* 0x080fe40004f26670 */
[----:B------:R-:W-:Y:S02]  /*4540*/  ISETP.GE.OR P0, PT, R48, R45, !P0 ;  /* 0x0000002d3000720c */ /* 0x000fe40004706670 */
[----:B------:R-:W-:Y:S02]  /*4550*/  FSEL R7, R7, -INF , !P2 ;  /* 0xff80000007077808 */ /* 0x000fe40005000000 */
[----:B------:R-:W-:Y:S02]  /*4560*/  FSEL R10, R10, -INF , !P1 ;  /* 0xff8000000a0a7808 */ /* 0x000fe40004800000 */
[----:B------:R-:W-:Y:S02]  /*4570*/  FSEL R11, R11, -INF , !P0 ;  /* 0xff8000000b0b7808 */ /* 0x000fe40004000000 */
.L_x_98:
[----:B------:R-:W2:Y:S01]  /*4580*/  LDL R61, [R1] ;  /* 0x00000000013d7983 */ /* 0x000ea20000100800 */
[C---:B------:R-:W-:Y:S01]  /*4590*/  FMUL.FTZ R44, R245.reuse, 1.4426950216293334961 ;  /* 0x3fb8aa3bf52c7820 */ /* 0x040fe20000410000 */
[----:B------:R-:W-:Y:S01]  /*45a0*/  FSETP.NEU.FTZ.AND P0, PT, R245, -INF , PT ;  /* 0xff800000f500780b */ /* 0x000fe20003f1d000 */
[----:B------:R-:W-:Y:S01]  /*45b0*/  UISETP.GT.AND UP2, UPT, UR7, UR18, UPT ;  /* 0x000000120700728c */ /* 0x000fe2000bf44270 */
[----:B------:R-:W-:Y:S02]  /*45c0*/  MOV R249, c[0x0][0x22c] ;  /* 0x00008b0000f97a02 */ /* 0x000fe40000000f00 */
[----:B------:R-:W-:Y:S02]  /*45d0*/  FSEL R44, R44, RZ, P0 ;  /* 0x000000ff2c2c7208 */ /* 0x000fe40000000000 */
[----:B------:R-:W-:Y:S01]  /*45e0*/  FSETP.NEU.FTZ.AND P0, PT, R246, -INF , PT ;  /* 0xff800000f600780b */ /* 0x000fe20003f1d000 */
[----:B------:R-:W-:Y:S01]  /*45f0*/  IMAD R249, R249, c[0x0][0x1c0], RZ ;  /* 0x00007000f9f97a24 */ /* 0x000fe200078e02ff */
[----:B------:R-:W-:Y:S01]  /*4600*/  PLOP3.LUT P2, PT, PT, PT, UP2, 0x80, 0x0 ;  /* 0x000000000000781c */ /* 0x000fe20003f4f028 */
[--C-:B------:R-:W-:Y:S02]  /*4610*/  FFMA.FTZ R4, R4, c[0x0][0x23c], -R44.reuse ;  /* 0x00008f0004047a23 */ /* 0x100fe4000001082c */
[--C-:B------:R-:W-:Y:S02]  /*4620*/  FFMA.FTZ R5, R5, c[0x0][0x23c], -R44.reuse ;  /* 0x00008f0005057a23 */ /* 0x100fe4000001082c */
[----:B------:R3:W-:Y:S01]  /*4630*/  MUFU.EX2 R59, R4 ;  /* 0x00000004003b7308 */ /* 0x0007e20000000800 */
[--C-:B------:R-:W-:Y:S02]  /*4640*/  FFMA.FTZ R8, R8, c[0x0][0x23c], -R44.reuse ;  /* 0x00008f0008087a23 */ /* 0x100fe4000001082c */
[----:B------:R-:W-:Y:S07]  /*4650*/  FFMA.FTZ R44, R9, c[0x0][0x23c], -R44 ;  /* 0x00008f00092c7a23 */ /* 0x000fee000001082c */
[----:B------:R-:W4:Y:S10]  /*4660*/  MUFU.EX2 R58, R5 ;  /* 0x00000005003a7308 */ /* 0x000f340000000800 */
[----:B------:R-:W-:Y:S01]  /*4670*/  MUFU.EX2 R55, R8 ;  /* 0x0000000800377308 */ /* 0x000fe20000000800 */
[----:B---3--:R-:W-:Y:S05]  /*4680*/  FMUL.FTZ R4, R246, 1.4426950216293334961 ;  /* 0x3fb8aa3bf6047820 */ /* 0x008fea0000410000 */
[----:B------:R-:W-:Y:S04]  /*4690*/  FSEL R4, R4, RZ, P0 ;  /* 0x000000ff04047208 */ /* 0x000fe80000000000 */
[----:B------:R-:W3:Y:S01]  /*46a0*/  MUFU.EX2 R54, R44 ;  /* 0x0000002c00367308 */ /* 0x000ee20000000800 */
[--C-:B------:R-:W-:Y:S02]  /*46b0*/  FFMA.FTZ R7, R7, c[0x0][0x23c], -R4.reuse ;  /* 0x00008f0007077a23 */ /* 0x100fe40000010804 */
[--C-:B------:R-:W-:Y:S02]  /*46c0*/  FFMA.FTZ R6, R6, c[0x0][0x23c], -R4.reuse ;  /* 0x00008f0006067a23 */ /* 0x100fe40000010804 */
[--C-:B------:R-:W-:Y:S05]  /*46d0*/  FFMA.FTZ R10, R10, c[0x0][0x23c], -R4.reuse ;  /* 0x00008f000a0a7a23 */ /* 0x100fea0000010804 */
[----:B------:R4:W-:Y:S01]  /*46e0*/  MUFU.EX2 R56, R7 ;  /* 0x0000000700387308 */ /* 0x0009e20000000800 */
[----:B------:R-:W-:Y:S09]  /*46f0*/  FFMA.FTZ R4, R11, c[0x0][0x23c], -R4 ;  /* 0x00008f000b047a23 */ /* 0x000ff20000010804 */
[----:B------:R-:W1:Y:S10]  /*4700*/  MUFU.EX2 R57, R6 ;  /* 0x0000000600397308 */ /* 0x000e740000000800 */
[----:B------:R-:W-:Y:S10]  /*4710*/  MUFU.EX2 R53, R10 ;  /* 0x0000000a00357308 */ /* 0x000ff40000000800 */
[----:B------:R-:W1:Y:S01]  /*4720*/  MUFU.EX2 R52, R4 ;  /* 0x0000000400347308 */ /* 0x000e620000000800 */
[----:B----4-:R-:W-:Y:S02]  /*4730*/  F2FP.BF16.PACK_AB R7, R58, R59 ;  /* 0x0000003b3a07723e */ /* 0x010fe400000010ff */
[----:B---3--:R-:W-:Y:S02]  /*4740*/  F2FP.BF16.PACK_AB R5, R54, R55 ;  /* 0x000000373605723e */ /* 0x008fe400000010ff */
[----:B-1----:R-:W-:Y:S01]  /*4750*/  F2FP.BF16.PACK_AB R6, R56, R57 ;  /* 0x000000393806723e */ /* 0x002fe200000010ff */
[----:B------:R-:W-:Y:S01]  /*4760*/  STS [R250+0x15000], R7 ;  /* 0x01500007fa007388 */ /* 0x000fe20000000800 */
[----:B------:R-:W-:Y:S05]  /*4770*/  F2FP.BF16.PACK_AB R4, R52, R53 ;  /* 0x000000353404723e */ /* 0x000fea00000010ff */
[----:B--2---:R-:W-:Y:S06]  /*4780*/  STS [R61+0x15000], R6 ;  /* 0x015000063d007388 */ /* 0x004fec0000000800 */
[----:B------:R-:W-:Y:S06]  /*4790*/  STS [R251+0x15000], R5 ;  /* 0x01500005fb007388 */ /* 0x000fec0000000800 */
[----:B------:R-:W-:Y:S06]  /*47a0*/  STS [R252+0x15000], R4 ;  /* 0x01500004fc007388 */ /* 0x000fec0000000800 */
[----:B------:R-:W1:Y:S06]  /*47b0*/  LDSM.16.M88.4 R8, [R2+0x8000] ;  /* 0x008000000208783b */ /* 0x000e6c0000000200 */
[----:B------:R-:W2:Y:S06]  /*47c0*/  LDSM.16.M88.4 R44, [R3+0x8000] ;  /* 0x00800000032c783b */ /* 0x000eac0000000200 */
[----:B------:R-:W3:Y:S01]  /*47d0*/  LDSM.16.M88.4 R48, [R228+0x8000] ;  /* 0x00800000e430783b */ /* 0x000ee20000000200 */
[C---:B-1----:R-:W-:Y:S08]  /*47e0*/  HMMA.16816.F32.BF16 R4, R8.reuse, R132, RZ ;  /* 0x000000840804723c */ /* 0x042ff000000418ff */
[----:B------:R-:W-:Y:S11]  /*47f0*/  HMMA.16816.F32.BF16 R8, R8, R134, RZ ;  /* 0x000000860808723c */ /* 0x000ff600000418ff */
[----:B------:R-:W-:Y:S05]  /*4800*/  @!UPT UIADD3 URZ, URZ, URZ, URZ ;  /* 0x0000003f3f3ff290 */ /* 0x000fea000fffe03f */
[C---:B--2---:R-:W-:Y:S08]  /*4810*/  HMMA.16816.F32.BF16 R4, R44.reuse, R136, R4 ;  /* 0x000000882c04723c */ /* 0x044ff00000041804 */
[----:B------:R-:W-:Y:S01]  /*4820*/  HMMA.16816.F32.BF16 R8, R44, R138, R8 ;  /* 0x0000008a2c08723c */ /* 0x000fe20000041808 */
[----:B------:R-:W1:Y:S11]  /*4830*/  LDSM.16.M88.4 R44, [R227+0x8000] ;  /* 0x00800000e32c783b */ /* 0x000e760000000200 */
[----:B------:R-:W-:Y:S04]  /*4840*/  @!UPT UIADD3 URZ, URZ, URZ, URZ ;  /* 0x0000003f3f3ff290 */ /* 0x000fe8000fffe03f */
[C---:B---3--:R-:W-:Y:S08]  /*4850*/  HMMA.16816.F32.BF16 R4, R48.reuse, R140, R4 ;  /* 0x0000008c3004723c */ /* 0x048ff00000041804 */
[----:B------:R-:W-:Y:S01]  /*4860*/  HMMA.16816.F32.BF16 R8, R48, R142, R8 ;  /* 0x0000008e3008723c */ /* 0x000fe20000041808 */
[----:B------:R-:W2:Y:S11]  /*4870*/  LDSM.16.M88.4 R48, [R2+0xa000] ;  /* 0x00a000000230783b */ /* 0x000eb60000000200 */
[----:B------:R-:W-:Y:S04]  /*4880*/  @!UPT UIADD3 URZ, URZ, URZ, URZ ;  /* 0x0000003f3f3ff290 */ /* 0x000fe8000fffe03f */
[C---:B-1----:R-:W-:Y:S08]  /*4890*/  HMMA.16816.F32.BF16 R4, R44.reuse, R144, R4 ;  /* 0x000000902c04723c */ /* 0x042ff00000041804 */
[----:B------:R-:W-:Y:S01]  /*48a0*/  HMMA.16816.F32.BF16 R8, R44, R146, R8 ;  /* 0x000000922c08723c */ /* 0x000fe20000041808 */
[----:B------:R-:W1:Y:S11]  /*48b0*/  LDSM.16.M88.4 R44, [R3+0xa000] ;  /* 0x00a00000032c783b */ /* 0x000e760000000200 */
[----:B------:R-:W-:Y:S04]  /*48c0*/  @!UPT UIADD3 URZ, URZ, URZ, URZ ;  /* 0x0000003f3f3ff290 */ /* 0x000fe8000fffe03f */
[C---:B--2---:R-:W-:Y:S08]  /*48d0*/  HMMA.16816.F32.BF16 R4, R48.reuse, R148, R4 ;  /* 0x000000943004723c */ /* 0x044ff00000041804 */
        /* <DEDUP_REMOVED lines=40> */
[----:B------:R-:W-:Y:S11]  /*4b60*/  HMMA.16816.F32.BF16 R8, R48, R190, R8 ;  /* 0x000000be3008723c */ /* 0x000ff60000041808 */
[----:B------:R-:W-:Y:S05]  /*4b70*/  @!UPT UIADD3 URZ, URZ, URZ, URZ ;  /* 0x0000003f3f3ff290 */ /* 0x000fea000fffe03f */
[C---:B-1----:R-:W-:Y:S08]  /*4b80*/  HMMA.16816.F32.BF16 R4, R44.reuse, R192, R4 ;  /* 0x000000c02c04723c */ /* 0x042ff00000041804 */
[----:B------:R-:W-:Y:S11]  /*4b90*/  HMMA.16816.F32.BF16 R8, R44, R194, R8 ;  /* 0x000000c22c08723c */ /* 0x000ff60000041808 */
[----:B------:R-:W-:Y:S05]  /*4ba0*/  @!UPT UIADD3 URZ, URZ, URZ, URZ ;  /* 0x0000003f3f3ff290 */ /* 0x000fea000fffe03f */
[C---:B-----5:R-:W-:Y:S02]  /*4bb0*/  FADD.FTZ R4, -R62.reuse, R4 ;  /* 0x000000043e047221 */ /* 0x060fe40000010100 */
[----:B------:R-:W-:Y:S02]  /*4bc0*/  FADD.FTZ R5, -R62, R5 ;  /* 0x000000053e057221 */ /* 0x000fe40000010100 */
[----:B------:R-:W-:Y:S02]  /*4bd0*/  FMUL.FTZ R46, R59, R4 ;  /* 0x000000043b2e7220 */ /* 0x000fe40000410000 */
[----:B------:R-:W-:Y:S02]  /*4be0*/  FMUL.FTZ R45, R58, R5 ;  /* 0x000000053a2d7220 */ /* 0x000fe40000410000 */
[C---:B------:R-:W-:Y:S02]  /*4bf0*/  FADD.FTZ R6, -R60.reuse, R6 ;  /* 0x000000063c067221 */ /* 0x040fe40000010100 */
[----:B------:R-:W-:Y:S02]  /*4c00*/  FADD.FTZ R7, -R60, R7 ;  /* 0x000000073c077221 */ /* 0x000fe40000010100 */
[----:B------:R-:W-:Y:S02]  /*4c10*/  FMUL.FTZ R44, R57, R6 ;  /* 0x00000006392c7220 */ /* 0x000fe40000410000 */
[----:B------:R-:W-:Y:S01]  /*4c20*/  FMUL.FTZ R6, R56, R7 ;  /* 0x0000000738067220 */ /* 0x000fe20000410000 */
[----:B------:R-:W-:Y:S01]  /*4c30*/  F2FP.BF16.PACK_AB R7, R45, R46 ;  /* 0x0000002e2d07723e */ /* 0x000fe200000010ff */
[C---:B------:R-:W-:Y:S02]  /*4c40*/  FADD.FTZ R8, -R62.reuse, R8 ;  /* 0x000000083e087221 */ /* 0x040fe40000010100 */
[----:B------:R-:W-:Y:S01]  /*4c50*/  FADD.FTZ R9, -R62, R9 ;  /* 0x000000093e097221 */ /* 0x000fe20000010100 */
[----:B------:R-:W-:Y:S01]  /*4c60*/  F2FP.BF16.PACK_AB R6, R6, R44 ;  /* 0x0000002c0606723e */ /* 0x000fe200000010ff */
[----:B------:R-:W-:Y:S01]  /*4c70*/  STS [R250+0x14000], R7 ;  /* 0x01400007fa007388 */ /* 0x000fe20000000800 */
        /* <DEDUP_REMOVED lines=20> */
[-C--:B-1----:R-:W-:Y:S05]  /*4dc0*/  HMMA.16816.F32.BF16 R12, R4, R8.reuse, R12 ;  /* 0x00000008040c723c */ /* 0x082fea000004180c */
[----:B------:R-:W-:Y:S03]  /*4dd0*/  LDSM.16.MT88.4 R68, [R224+0x15800] ;  /* 0x01580000e044783b */ /* 0x000fe60000004200 */
[C---:B--2---:R-:W-:Y:S08]  /*4de0*/  HMMA.16816.F32.BF16 R16, R44.reuse, R8, R16 ;  /* 0x000000082c10723c */ /* 0x044ff00000041810 */
[-C--:B------:R-:W-:Y:S08]  /*4df0*/  HMMA.16816.F32.BF16 R20, R44, R10.reuse, R20 ;  /* 0x0000000a2c14723c */ /* 0x080ff00000041814 */
[C---:B------:R-:W-:Y:S01]  /*4e00*/  HMMA.16816.F32.BF16 R24, R4.reuse, R10, R24 ;  /* 0x0000000a0418723c */ /* 0x040fe20000041818 */
[----:B------:R-:W-:Y:S07]  /*4e10*/  LDSM.16.MT88.4 R8, [R226+0x15800] ;  /* 0x01580000e208783b */ /* 0x000fee0000004200 */
[-C--:B---3--:R-:W-:Y:S08]  /*4e20*/  HMMA.16816.F32.BF16 R28, R4, R48.reuse, R28 ;  /* 0x00000030041c723c */ /* 0x088ff0000004181c */
[C---:B------:R-:W-:Y:S08]  /*4e30*/  HMMA.16816.F32.BF16 R32, R44.reuse, R48, R32 ;  /* 0x000000302c20723c */ /* 0x040ff00000041820 */
[-C--:B------:R-:W-:Y:S01]  /*4e40*/  HMMA.16816.F32.BF16 R36, R44, R50.reuse, R36 ;  /* 0x000000322c24723c */ /* 0x080fe20000041824 */
[----:B------:R-:W1:Y:S07]  /*4e50*/  LDSM.16.MT88.4 R44, [R0+0x9000] ;  /* 0x00900000002c783b */ /* 0x000e6e0000004200 */
[----:B------:R-:W-:Y:S01]  /*4e60*/  HMMA.16816.F32.BF16 R40, R4, R50, R40 ;  /* 0x000000320428723c */ /* 0x000fe20000041828 */
[----:B------:R-:W2:Y:S06]  /*4e70*/  LDSM.16.MT88.4 R4, [R0+0xd000] ;  /* 0x00d000000004783b */ /* 0x000eac0000004200 */
[----:B------:R-:W-:Y:S01]  /*4e80*/  LDSM.16.MT88.4 R48, [R226+0x15c00] ;  /* 0x015c0000e230783b */ /* 0x000fe20000004200 */
[-C--:B----4-:R-:W-:Y:S08]  /*4e90*/  HMMA.16816.F32.BF16 R12, R52, R56.reuse, R12 ;  /* 0x00000038340c723c */ /* 0x090ff0000004180c */
[C---:B------:R-:W-:Y:S08]  /*4ea0*/  HMMA.16816.F32.BF16 R16, R60.reuse, R56, R16 ;  /* 0x000000383c10723c */ /* 0x040ff00000041810 */
[-C--:B------:R-:W-:Y:S08]  /*4eb0*/  HMMA.16816.F32.BF16 R20, R60, R58.reuse, R20 ;  /* 0x0000003a3c14723c */ /* 0x080ff00000041814 */
[C---:B------:R-:W-:Y:S01]  /*4ec0*/  HMMA.16816.F32.BF16 R24, R52.reuse, R58, R24 ;  /* 0x0000003a3418723c */ /* 0x040fe20000041818 */
[----:B------:R-:W3:Y:S07]  /*4ed0*/  LDSM.16.MT88.4 R56, [R0+0x9800] ;  /* 0x009800000038783b */ /* 0x000eee0000004200 */
[-C--:B------:R-:W-:Y:S08]  /*4ee0*/  HMMA.16816.F32.BF16 R28, R52, R64.reuse, R28 ;  /* 0x00000040341c723c */ /* 0x080ff0000004181c */
[C---:B------:R-:W-:Y:S08]  /*4ef0*/  HMMA.16816.F32.BF16 R32, R60.reuse, R64, R32 ;  /* 0x000000403c20723c */ /* 0x040ff00000041820 */
[-C--:B------:R-:W-:Y:S01]  /*4f00*/  HMMA.16816.F32.BF16 R36, R60, R66.reuse, R36 ;  /* 0x000000423c24723c */ /* 0x080fe20000041824 */
[----:B------:R-:W4:Y:S07]  /*4f10*/  LDSM.16.MT88.4 R60, [R224+0x15c00] ;  /* 0x015c0000e03c783b */ /* 0x000f2e0000004200 */
[----:B------:R-:W-:Y:S01]  /*4f20*/  HMMA.16816.F32.BF16 R40, R52, R66, R40 ;  /* 0x000000423428723c */ /* 0x000fe20000041828 */
[----:B------:R-:W3:Y:S06]  /*4f30*/  LDSM.16.MT88.4 R52, [R0+0xd800] ;  /* 0x00d800000034783b */ /* 0x000eec0000004200 */
[----:B------:R-:W-:Y:S01]  /*4f40*/  BAR.SYNC.DEFER_BLOCKING 0x0 ;  /* 0x0000000000007b1d */ /* 0x000fe20000010000 */
[-C--:B-1----:R-:W-:Y:S08]  /*4f50*/  HMMA.16816.F32.BF16 R12, R8, R44.reuse, R12 ;  /* 0x0000002c080c723c */ /* 0x082ff0000004180c */
[C---:B------:R-:W-:Y:S08]  /*4f60*/  HMMA.16816.F32.BF16 R16, R68.reuse, R44, R16 ;  /* 0x0000002c4410723c */ /* 0x040ff00000041810 */
[-C--:B------:R-:W-:Y:S08]  /*4f70*/  HMMA.16816.F32.BF16 R20, R68, R46.reuse, R20 ;  /* 0x0000002e4414723c */ /* 0x080ff00000041814 */
[C---:B------:R-:W-:Y:S08]  /*4f80*/  HMMA.16816.F32.BF16 R24, R8.reuse, R46, R24 ;  /* 0x0000002e0818723c */ /* 0x040ff00000041818 */
[-C--:B--2---:R-:W-:Y:S08]  /*4f90*/  HMMA.16816.F32.BF16 R28, R8, R4.reuse, R28 ;  /* 0x00000004081c723c */ /* 0x084ff0000004181c */
[C---:B------:R-:W-:Y:S07]  /*4fa0*/  HMMA.16816.F32.BF16 R32, R68.reuse, R4, R32 ;  /* 0x000000044420723c */ /* 0x040fee0000041820 */
[----:B------:R-:W-:Y:S01]  /*4fb0*/  LEA R4, -R249, RZ, 0x6 ;  /* 0x000000fff9047211 */ /* 0x000fe200078e31ff */
[-C--:B------:R-:W-:Y:S04]  /*4fc0*/  HMMA.16816.F32.BF16 R36, R68, R6.reuse, R36 ;  /* 0x000000064424723c */ /* 0x080fe80000041824 */
[C---:B------:R-:W-:Y:S04]  /*4fd0*/  LEA R238, P0, R4.reuse, R238, 0x2 ;  /* 0x000000ee04ee7211 */ /* 0x040fe800078010ff */
[----:B------:R-:W-:Y:S04]  /*4fe0*/  HMMA.16816.F32.BF16 R40, R8, R6, R40 ;  /* 0x000000060828723c */ /* 0x000fe80000041828 */
[----:B------:R-:W-:Y:S04]  /*4ff0*/  LEA.HI.X.SX32 R239, R4, R239, 0x2, P0 ;  /* 0x000000ef04ef7211 */ /* 0x000fe800000f16ff */
[-C--:B---3--:R-:W-:Y:S08]  /*5000*/  HMMA.16816.F32.BF16 R12, R48, R56.reuse, R12 ;  /* 0x00000038300c723c */ /* 0x088ff0000004180c */
[C---:B----4-:R-:W-:Y:S08]  /*5010*/  HMMA.16816.F32.BF16 R16, R60.reuse, R56, R16 ;  /* 0x000000383c10723c */ /* 0x050ff00000041810 */
[-C--:B------:R-:W-:Y:S08]  /*5020*/  HMMA.16816.F32.BF16 R20, R60, R58.reuse, R20 ;  /* 0x0000003a3c14723c */ /* 0x080ff00000041814 */
[C---:B------:R-:W-:Y:S08]  /*5030*/  HMMA.16816.F32.BF16 R24, R48.reuse, R58, R24 ;  /* 0x0000003a3018723c */ /* 0x040ff00000041818 */
[-C--:B------:R-:W-:Y:S08]  /*5040*/  HMMA.16816.F32.BF16 R28, R48, R52.reuse, R28 ;  /* 0x00000034301c723c */ /* 0x080ff0000004181c */
        /* <DEDUP_REMOVED lines=18> */
[C---:B------:R-:W-:Y:S02]  /*5170*/  @!P4 LEA R10, P0, R6.reuse, R241, 0x1 ;  /* 0x000000f1060ac211 */ /* 0x040fe400078008ff */
[C-C-:B------:R-:W-:Y:S01]  /*5180*/  LEA.HI.X R7, R47.reuse, R7, R48.reuse, 0x5, P1 ;  /* 0x000000072f077211 */ /* 0x140fe200008f2c30 */
[----:B------:R1:W-:Y:S01]  /*5190*/  @P5 STS.128 [R237+0xa000], RZ ;  /* 0x00a000ffed005388 */ /* 0x0003e20000000c00 */
[C---:B------:R-:W-:Y:S02]  /*51a0*/  @!P5 LEA R44, P1, R6.reuse, R241, 0x1 ;  /* 0x000000f1062cd211 */ /* 0x040fe400078208ff */
[CCC-:B------:R-:W-:Y:S01]  /*51b0*/  @!P4 LEA.HI.X R11, R6.reuse, R243.reuse, R7.reuse, 0x1, P0 ;  /* 0x000000f3060bc211 */ /* 0x1c0fe200000f0c07 */
        /* <DEDUP_REMOVED lines=42> */
.L_x_99:
        /* <DEDUP_REMOVED lines=39> */
[C---:B------:R-:W-:Y:S07]  /*56d0*/  HMMA.16816.F32.BF16 R8, R208.reuse, R204, R8 ;  /* 0x000000ccd008723c */ /* 0x040fee0000041808 */
[C---:B------:R-:W-:Y:S01]  /*56e0*/  IMAD.SHL.U32 R204, R249.reuse, 0x8, RZ ;  /* 0x00000008f9cc7824 */ /* 0x040fe200078e00ff */
[-C--:B------:R-:W-:Y:S04]  /*56f0*/  HMMA.16816.F32.BF16 R44, R208, R206.reuse, R44 ;  /* 0x000000ced02c723c */ /* 0x080fe8000004182c */
[----:B------:R-:W-:Y:S01]  /*5700*/  IMAD.SHL.U32 R205, R249, 0x10, RZ ;  /* 0x00000010f9cd7824 */ /* 0x000fe200078e00ff */
[CC--:B--2---:R-:W-:Y:S02]  /*5710*/  LEA R196, P0, R204.reuse, R238.reuse, 0x2 ;  /* 0x000000eeccc47211 */ /* 0x0c4fe400078010ff */
[----:B------:R2:W-:Y:S01]  /*5720*/  RED.E.ADD.F32.FTZ.RN.STRONG.GPU [R238.64], R4 ;  /* 0x00000004ee00798e */ /* 0x0005e2000c10e784 */
[C---:B------:R-:W-:Y:S04]  /*5730*/  HMMA.16816.F32.BF16 R48, R200.reuse, R206, R48 ;  /* 0x000000cec830723c */ /* 0x040fe80000041830 */
[-C--:B------:R-:W-:Y:S02]  /*5740*/  LEA.HI.X.SX32 R197, R204, R239.reuse, 0x2, P0 ;  /* 0x000000efccc57211 */ /* 0x080fe400000f16ff */
[-C--:B------:R-:W-:Y:S01]  /*5750*/  LEA R198, P1, R205, R238.reuse, 0x2 ;  /* 0x000000eecdc67211 */ /* 0x080fe200078210ff */
[----:B------:R-:W-:Y:S01]  /*5760*/  IMAD R206, R249, 0x28, RZ ;  /* 0x00000028f9ce7824 */ /* 0x000fe200078e02ff */
[-C--:B------:R-:W-:Y:S01]  /*5770*/  HMMA.16816.F32.BF16 R52, R200, R212.reuse, R52 ;  /* 0x000000d4c834723c */ /* 0x080fe20000041834 */
[----:B------:R3:W-:Y:S03]  /*5780*/  RED.E.ADD.F32.FTZ.RN.STRONG.GPU [R196.64], R5 ;  /* 0x00000005c400798e */ /* 0x0007e6000c10e784 */
[-C--:B------:R-:W-:Y:S04]  /*5790*/  LEA.HI.X.SX32 R199, R205, R239.reuse, 0x2, P1 ;  /* 0x000000efcdc77211 */ /* 0x080fe800008f16ff */
[C---:B------:R-:W-:Y:S01]  /*57a0*/  HMMA.16816.F32.BF16 R56, R208.reuse, R212, R56 ;  /* 0x000000d4d038723c */ /* 0x040fe20000041838 */
[----:B------:R4:W-:Y:S07]  /*57b0*/  RED.E.ADD.F32.FTZ.RN.STRONG.GPU [R198.64], R6 ;  /* 0x00000006c600798e */ /* 0x0009ee000c10e784 */
[-C--:B------:R-:W-:Y:S08]  /*57c0*/  HMMA.16816.F32.BF16 R60, R208, R214.reuse, R60 ;  /* 0x000000d6d03c723c */ /* 0x080ff0000004183c */
[C---:B------:R-:W-:Y:S08]  /*57d0*/  HMMA.16816.F32.BF16 R64, R200.reuse, R214, R64 ;  /* 0x000000d6c840723c */ /* 0x040ff00000041840 */
[-C--:B------:R-:W-:Y:S08]  /*57e0*/  HMMA.16816.F32.BF16 R68, R200, R216.reuse, R68 ;  /* 0x000000d8c844723c */ /* 0x080ff00000041844 */
        /* <DEDUP_REMOVED lines=9> */
[-C--:B--2---:R-:W-:Y:S01]  /*5880*/  LEA R4, P0, R201, R238.reuse, 0x2 ;  /* 0x000000eec9047211 */ /* 0x084fe200078010ff */
[----:B------:R-:W-:Y:S01]  /*5890*/  IMAD R202, R249, 0x30, RZ ;  /* 0x00000030f9ca7824 */ /* 0x000fe200078e02ff */
[-C--:B------:R-:W-:Y:S01]  /*58a0*/  LEA R200, P1, R203, R238.reuse, 0x2 ;  /* 0x000000eecbc87211 */ /* 0x080fe200078210ff */
[----:B------:R-:W-:Y:S01]  /*58b0*/  IMAD R249, R249, 0x38, RZ ;  /* 0x00000038f9f97824 */ /* 0x000fe200078e02ff */
[-C--:B---3--:R-:W-:Y:S02]  /*58c0*/  LEA.HI.X.SX32 R5, R201, R239.reuse, 0x2, P0 ;  /* 0x000000efc9057211 */ /* 0x088fe400000f16ff */
[CC--:B----4-:R-:W-:Y:S02]  /*58d0*/  LEA R198, P0, R206.reuse, R238.reuse, 0x2 ;  /* 0x000000eecec67211 */ /* 0x0d0fe400078010ff */
[-C--:B------:R-:W-:Y:S01]  /*58e0*/  LEA.HI.X.SX32 R201, R203, R239.reuse, 0x2, P1 ;  /* 0x000000efcbc97211 */ /* 0x080fe200008f16ff */
[----:B------:R1:W-:Y:S01]  /*58f0*/  RED.E.ADD.F32.FTZ.RN.STRONG.GPU [R4.64], R7 ;  /* 0x000000070400798e */ /* 0x0003e2000c10e784 */
[-C--:B------:R-:W-:Y:S02]  /*5900*/  LEA.HI.X.SX32 R199, R206, R239.reuse, 0x2, P0 ;  /* 0x000000efcec77211 */ /* 0x080fe400000f16ff */
[CC--:B------:R-:W-:Y:S01]  /*5910*/  LEA R6, P0, R249.reuse, R238.reuse, 0x2 ;  /* 0x000000eef9067211 */ /* 0x0c0fe200078010ff */
[----:B------:R-:W-:Y:S04]  /*5920*/  RED.E.ADD.F32.FTZ.RN.STRONG.GPU [R200.64], R8 ;  /* 0x00000008c800798e */ /* 0x000fe8000c10e784 */
[----:B------:R2:W-:Y:S01]  /*5930*/  RED.E.ADD.F32.FTZ.RN.STRONG.GPU [R198.64], R9 ;  /* 0x00000009c600798e */ /* 0x0005e2000c10e784 */
[CC--:B-1----:R-:W-:Y:S02]  /*5940*/  LEA R4, P1, R202.reuse, R238.reuse, 0x2 ;  /* 0x000000eeca047211 */ /* 0x0c2fe400078210ff */
[-C--:B------:R-:W-:Y:S02]  /*5950*/  LEA.HI.X.SX32 R7, R249, R239.reuse, 0x2, P0 ;  /* 0x000000eff9077211 */ /* 0x080fe400000f16ff */
[-C--:B------:R-:W-:Y:S02]  /*5960*/  LEA.HI.X.SX32 R5, R202, R239.reuse, 0x2, P1 ;  /* 0x000000efca057211 */ /* 0x080fe400008f16ff */
[----:B--2---:R-:W-:Y:S03]  /*5970*/  IADD3 R9, R205, 0x20, RZ ;  /* 0x00000020cd097810 */ /* 0x004fe60007ffe0ff */
[----:B------:R1:W-:Y:S01]  /*5980*/  RED.E.ADD.F32.FTZ.RN.STRONG.GPU [R4.64], R10 ;  /* 0x0000000a0400798e */ /* 0x0003e2000c10e784 */
[CC--:B------:R-:W-:Y:S03]  /*5990*/  LEA R8, P0, R9.reuse, R238.reuse, 0x2 ;  /* 0x000000ee09087211 */ /* 0x0c0fe600078010ff */
[----:B------:R2:W-:Y:S04]  /*59a0*/  RED.E.ADD.F32.FTZ.RN.STRONG.GPU [R6.64], R11 ;  /* 0x0000000b0600798e */ /* 0x0005e8000c10e784 */
[----:B------:R3:W-:Y:S04]  /*59b0*/  RED.E.ADD.F32.FTZ.RN.STRONG.GPU [R238.64+0x80], R48 ;  /* 0x00008030ee00798e */ /* 0x0007e8000c10e784 */
[----:B------:R4:W-:Y:S01]  /*59c0*/  RED.E.ADD.F32.FTZ.RN.STRONG.GPU [R196.64+0x80], R49 ;  /* 0x00008031c400798e */ /* 0x0009e2000c10e784 */
[C---:B-1----:R-:W-:Y:S01]  /*59d0*/  IMAD.IADD R4, R204.reuse, 0x1, R9 ;  /* 0x00000001cc047824 */ /* 0x042fe200078e0209 */
[-C--:B------:R-:W-:Y:S03]  /*59e0*/  LEA.HI.X.SX32 R9, R9, R239.reuse, 0x2, P0 ;  /* 0x000000ef09097211 */ /* 0x080fe600000f16ff */
[----:B--2---:R-:W-:Y:S01]  /*59f0*/  IMAD.IADD R6, R204, 0x1, R4 ;  /* 0x00000001cc067824 */ /* 0x004fe200078e0204 */
[-C--:B------:R-:W-:Y:S01]  /*5a00*/  LEA R198, P0, R4, R238.reuse, 0x2 ;  /* 0x000000ee04c67211 */ /* 0x080fe200078010ff */
[----:B------:R1:W-:Y:S02]  /*5a10*/  RED.E.ADD.F32.FTZ.RN.STRONG.GPU [R8.64], R50 ;  /* 0x000000320800798e */ /* 0x0003e4000c10e784 */
[----:B------:R-:W-:Y:S01]  /*5a20*/  IMAD.IADD R5, R204, 0x1, R6 ;  /* 0x00000001cc057824 */ /* 0x000fe200078e0206 */
[-C--:B------:R-:W-:Y:S02]  /*5a30*/  LEA.HI.X.SX32 R199, R4, R239.reuse, 0x2, P0 ;  /* 0x000000ef04c77211 */ /* 0x080fe400000f16ff */
[-C--:B------:R-:W-:Y:S01]  /*5a40*/  LEA R10, P1, R6, R238.reuse, 0x2 ;  /* 0x000000ee060a7211 */ /* 0x080fe200078210ff */
[----:B------:R-:W-:Y:S01]  /*5a50*/  IMAD.IADD R4, R204, 0x1, R5 ;  /* 0x00000001cc047824 */ /* 0x000fe200078e0205 */
[CC--:B---3--:R-:W-:Y:S01]  /*5a60*/  LEA R48, P0, R5.reuse, R238.reuse, 0x2 ;  /* 0x000000ee05307211 */ /* 0x0c8fe200078010ff */
[----:B------:R-:W-:Y:S01]  /*5a70*/  RED.E.ADD.F32.FTZ.RN.STRONG.GPU [R198.64], R51 ;  /* 0x00000033c600798e */ /* 0x000fe2000c10e784 */
        /* <DEDUP_REMOVED lines=11> */
[----:B------:R2:W-:Y:S04]  /*5b30*/  RED.E.ADD.F32.FTZ.RN.STRONG.GPU [R6.64], R47 ;  /* 0x0000002f0600798e */ /* 0x0005e8000c10e784 */
[----:B------:R-:W-:Y:S01]  /*5b40*/  RED.E.ADD.F32.FTZ.RN.STRONG.GPU [R238.64+0x100], R52 ;  /* 0x00010034ee00798e */ /* 0x000fe2000c10e784 */
[----:B------:R-:W-:Y:S03]  /*5b50*/  IMAD.IADD R4, R204, 0x1, R10 ;  /* 0x00000001cc047824 */ /* 0x000fe600078e020a */
        /* <DEDUP_REMOVED lines=213> */
[C---:B------:R-:W-:Y:S01]  /*68b0*/  @!P4 LEA R10, P2, R6.reuse, R240, 0x1 ;  /* 0x000000f0060ac211 */ /* 0x040fe200078408ff */
[----:B------:R1:W-:Y:S01]  /*68c0*/  @P3 STS.128 [R237], RZ ;  /* 0x000000ffed003388 */ /* 0x0003e20000000c00 */
[C---:B------:R-:W-:Y:S02]  /*68d0*/  LEA.HI.X R7, R47.reuse, R8, R48, 0x5, P1 ;  /* 0x000000082f077211 */ /* 0x040fe400008f2c30 */
[C---:B------:R-:W-:Y:S01]  /*68e0*/  @!P6 LEA R8, P1, R6.reuse, R240, 0x1 ;  /* 0x000000f00608e211 */ /* 0x040fe200078208ff */
[----:B------:R-:W-:Y:S01]  /*68f0*/  @!PT LDS RZ, [RZ] ;  /* 0x00000000fffff984 */ /* 0x000fe20000000800 */
[----:B------:R-:W-:Y:S01]  /*6900*/  @!PT LDS RZ, [RZ] ;  /* 0x00000000fffff984 */ /* 0x000fe20000000800 */
[----:B------:R-:W-:Y:S01]  /*6910*/  @!PT LDS RZ, [RZ] ;  /* 0x00000000fffff984 */ /* 0x000fe20000000800 */
[----:B------:R1:W-:Y:S01]  /*6920*/  @!P3 LDGSTS.E.BYPASS.LTC128B.128 [R237], [R4.64] ;  /* 0x0000000004edbfae */ /* 0x0003e2000b901d44 */
[C-C-:B------:R-:W-:Y:S01]  /*6930*/  @!P5 LEA.HI.X R45, R6.reuse, R242, R7.reuse, 0x1, P0 ;  /* 0x000000f2062dd211 */ /* 0x140fe200000f0c07 */
[----:B------:R-:W-:Y:S01]  /*6940*/  IMAD.MOV.U32 R240, RZ, RZ, R4 ;  /* 0x000000fffff07224 */ /* 0x000fe200078e0004 */
[C---:B------:R-:W-:Y:S01]  /*6950*/  @!P3 LEA R46, P0, R47.reuse, R4, 0x6 ;  /* 0x000000042f2eb211 */ /* 0x040fe200078030ff */
[----:B------:R1:W-:Y:S01]  /*6960*/  @P5 STS.128 [R237+0x2000], RZ ;  /* 0x002000ffed005388 */ /* 0x0003e20000000c00 */
[CCC-:B------:R-:W-:Y:S02]  /*6970*/  @!P4 LEA.HI.X R11, R6.reuse, R242.reuse, R7.reuse, 0x1, P2 ;  /* 0x000000f2060bc211 */ /* 0x1c0fe400010f0c07 */
        /* <DEDUP_REMOVED lines=38> */
.L_x_100:
[----:B------:R-:W-:Y:S02]  /*6be0*/  UISETP.GT.AND UP0, UPT, UR7, UR18, UPT ;  /* 0x000000120700728c */ /* 0x000fe4000bf04270 */
[----:B------:R-:W-:Y:S04]  /*6bf0*/  UIADD3 UR7, UR7, -0x1, URZ ;  /* 0xffffffff07077890 */ /* 0x000fe8000fffe03f */
[----:B------:R-:W-:Y:S11]  /*6c00*/  PLOP3.LUT P0, PT, PT, PT, UP0, 0x80, 0x0 ;  /* 0x000000000000781c */ /* 0x000ff60003f0f008 */
[----:B------:R-:W-:Y:S02]  /*6c10*/  @!UPT UIADD3 URZ, URZ, URZ, URZ ;  /* 0x0000003f3f3ff290 */ /* 0x000fe4000fffe03f */
[----:B------:R-:W-:-:S05]  /*6c20*/  @P0 BRA `(.L_x_101) ;  /* 0xffffd10000000947 */ /* 0x000fca000383ffff */
[----:B------:R-:W2:Y:S01]  /*6c30*/  LDL R48, [R1+0x4] ;  /* 0x0000040001307983 */ /* 0x000ea20000100800 */
        /* <DEDUP_REMOVED lines=117> */
.L_x_102:
[----:B------:R-:W-:Y:S02]  /*7390*/  @UP0 UIADD3 UR7, UR22, UR24, URZ ;  /* 0x0000001816070290 */ /* 0x000fe4000fffe03f */
[----:B------:R-:W-:Y:S02]  /*73a0*/  ULDC.64 UR12, c[0x0][0x3a8] ;  /* 0x0000ea00000c7ab9 */ /* 0x000fe40000000a00 */
[----:B------:R-:W-:-:S04]  /*73b0*/  @UP0 UIMAD.WIDE.U32 UR10, UR7, UR12, URZ ;  /* 0x0000000c070a02a5 */ /* 0x000fc8000f8e003f */
[----:B------:R-:W-:Y:S01]  /*73c0*/  @UP0 UIMAD UR13, UR7, UR13, UR11 ;  /* 0x0000000d070d02a4 */ /* 0x000fe2000f8e020b */
        /* <DEDUP_REMOVED lines=12> */
.L_x_103:
[----:B------:R-:W-:Y:S01]  /*7490*/  BAR.SYNC.DEFER_BLOCKING 0x0 ;  /* 0x0000000000007b1d */ /* 0x000fe20000010000 */
[----:B------:R-:W-:Y:S01]  /*74a0*/  UIADD3 UR6, -UR8, UR6, URZ ;  /* 0x0000000608067290 */ /* 0x000fe2000fffe13f */
[C---:B-1----:R-:W-:Y:S02]  /*74b0*/  IADD3 R42, R244.reuse, 0x40, RZ ;  /* 0x00000040f42a7810 */ /* 0x042fe40007ffe0ff */
[C---:B------:R-:W-:Y:S02]  /*74c0*/  IADD3 R41, R244.reuse, 0x80, RZ ;  /* 0x00000080f4297810 */ /* 0x040fe40007ffe0ff */
[----:B------:R-:W1:Y:S01]  /*74d0*/  S2R R45, SR_TID.X ;  /* 0x00000000002d7919 */ /* 0x000e620000002100 */
[----:B------:R-:W-:Y:S01]  /*74e0*/  BSSY B0, `(.L_x_104) ;  /* 0x000002c000007945 */ /* 0x000fe20003800000 */
[----:B------:R-:W-:Y:S02]  /*74f0*/  SHF.R.S32.HI R44, RZ, 0x1f, R244 ;  /* 0x0000001fff2c7819 */ /* 0x000fe400000114f4 */
        /* <DEDUP_REMOVED lines=13> */
[----:B------:R-:W2:Y:S01]  /*75d0*/  LDS.128 R20, [R237+0x11000] ;  /* 0x01100000ed147984 */ /* 0x000ea20000000c00 */
[----:B------:R-:W-:Y:S01]  /*75e0*/  IMAD.U32 R4, RZ, RZ, UR8 ;  /* 0x00000008ff047e24 */ /* 0x000fe2000f8e00ff */
[----:B------:R-:W-:Y:S01]  /*75f0*/  IADD3 R6, P0, R45, UR8, RZ ;  /* 0x000000082d067c10 */ /* 0x000fe2000ff1e0ff */
[----:B------:R-:W-:Y:S01]  /*7600*/  IMAD.MOV.U32 R5, RZ, RZ, R44 ;  /* 0x000000ffff057224 */ /* 0x000fe200078e002c */
[----:B------:R-:W4:Y:S01]  /*7610*/  LDS.128 R16, [R237+0x12000] ;  /* 0x01200000ed107984 */ /* 0x000f220000000c00 */
[----:B------:R-:W-:Y:S01]  /*7620*/  ULDC.64 UR6, c[0x0][0x3b8] ;  /* 0x0000ee0000067ab9 */ /* 0x000fe20000000a00 */
[----:B------:R-:W-:Y:S01]  /*7630*/  LEA.HI.X.SX32 R7, R4, R43, 0x1, P0 ;  /* 0x0000002b04077211 */ /* 0x000fe200000f0eff */
[----:B------:R-:W-:Y:S01]  /*7640*/  IMAD.MOV.U32 R4, RZ, RZ, R244 ;  /* 0x000000ffff047224 */ /* 0x000fe200078e00f4 */
[----:B------:R-:W-:Y:S01]  /*7650*/  LDS.128 R12, [R237+0x13000] ;  /* 0x01300000ed0c7984 */ /* 0x000fe20000000c00 */
[----:B------:R-:W-:Y:S01]  /*7660*/  UIMAD UR6, UR59, UR6, URZ ;  /* 0x000000063b0672a4 */ /* 0x000fe2000f8e023f */
[----:B------:R-:W-:Y:S01]  /*7670*/  ISETP.GE.AND P2, PT, R42, c[0x0][0x220], PT ;  /* 0x000088002a007a0c */ /* 0x000fe20003f46270 */
[----:B------:R-:W-:Y:S01]  /*7680*/  IMAD.WIDE.U32 R4, R6, c[0x0][0x3a0], R4 ;  /* 0x0000e80006047a25 */ /* 0x000fe200078e0004 */
[----:B------:R-:W3:Y:S01]  /*7690*/  @!P3 LDS.128 R8, [R237+0x10000] ;  /* 0x01000000ed08b984 */ /* 0x000ee20000000c00 */
        /* <DEDUP_REMOVED lines=16> */
.L_x_105:
[----:B------:R-:W-:Y:S05]  /*77a0*/  BSYNC B0 ;  /* 0x0000000000007941 */ /* 0x000fea0003800000 */
.L_x_104:
[----:B------:R-:W-:Y:S05]  /*77b0*/  @P4 BRA `(.L_x_84) ;  /* 0x000001a000004947 */ /* 0x000fea0003800000 */
[----:B--2---:R-:W-:Y:S01]  /*77c0*/  IMAD.U32 R4, RZ, RZ, UR8 ;  /* 0x00000008ff047e24 */ /* 0x004fe2000f8e00ff */
[----:B------:R-:W-:Y:S01]  /*77d0*/  IADD3 R6, P0, R45, UR8, RZ ;  /* 0x000000082d067c10 */ /* 0x000fe2000ff1e0ff */
[----:B------:R-:W-:Y:S01]  /*77e0*/  IMAD.MOV.U32 R5, RZ, RZ, R44 ;  /* 0x000000ffff057224 */ /* 0x000fe200078e002c */
[----:B------:R-:W-:Y:S01]  /*77f0*/  ULDC.64 UR6, c[0x0][0x3c0] ;  /* 0x0000f00000067ab9 */ /* 0x000fe20000000a00 */
[----:B------:R-:W-:Y:S01]  /*7800*/  ISETP.GE.AND P2, PT, R42, c[0x0][0x220], PT ;  /* 0x000088002a007a0c */ /* 0x000fe20003f46270 */
[----:B------:R-:W-:Y:S01]  /*7810*/  UIMAD UR6, UR59, UR6, URZ ;  /* 0x000000063b0672a4 */ /* 0x000fe2000f8e023f */
[----:B------:R-:W-:Y:S01]  /*7820*/  LEA.HI.X.SX32 R7, R4, R43, 0x1, P0 ;  /* 0x0000002b04077211 */ /* 0x000fe200000f0eff */
[----:B------:R-:W-:Y:S01]  /*7830*/  IMAD.MOV.U32 R4, RZ, RZ, R244 ;  /* 0x000000ffff047224 */ /* 0x000fe200078e00f4 */
[----:B------:R-:W-:Y:S01]  /*7840*/  ISETP.GE.AND P1, PT, R41, c[0x0][0x220], PT ;  /* 0x0000880029007a0c */ /* 0x000fe20003f26270 */
[----:B------:R-:W-:Y:S01]  /*7850*/  UIMAD UR6, UR37, UR7, UR6 ;  /* 0x00000007250672a4 */ /* 0x000fe2000f8e0206 */
[----:B------:R-:W-:Y:S01]  /*7860*/  ISETP.GE.AND P3, PT, R244, c[0x0][0x220], PT ;  /* 0x00008800f4007a0c */ /* 0x000fe20003f66270 */
        /* <DEDUP_REMOVED lines=13> */
[----:B-1----:R2:W-:Y:S04]  /*7940*/  @!P1 STG.E.128 [R4.64+0x100], R28 ;  /* 0x0001001c04009986 */ /* 0x0025e8000c101d04 */
[----:B------:R2:W-:Y:S02]  /*7950*/  @!P0 STG.E.128 [R4.64+0x180], R24 ;  /* 0x0001801804008986 */ /* 0x0005e4000c101d04 */
.L_x_84:
[----:B------:R-:W-:Y:S05]  /*7960*/  BSYNC B1 ;  /* 0x0000000000017941 */ /* 0x000fea0003800000 */
.L_x_74:
        /* <DEDUP_REMOVED lines=12> */
.L_x_106:
[----:B------:R-:W-:Y:S05]  /*7a30*/  EXIT ;  /* 0x000000000000794d */ /* 0x000fea0003800000 */
.L_x_108:
        /* <DEDUP_REMOVED lines=12> */
.L_x_2000:


//--------------------- .text._ZN5flash44flash_bwd_dq_dk_dv_loop_seqk_parallel_kernelI23Flash_bwd_kernel_traitsILi256ELi64ELi32ELi8ELi4ELi1ELi2ELb1ELb1EN7cutlass10bfloat16_tE19Flash_kernel_traitsILi256ELi64ELi32ELi8ES3_EELb0ELb0ELb1ELb0ELb0ELb0ELb1EEEvNS_16Flash_bwd_paramsE --------------------------
	.section	.text._ZN5flash44flash_bwd_dq_dk_dv_loop_seqk_parallel_kernelI23Flash_bwd_kernel_traitsILi256ELi64ELi32ELi8ELi4ELi1ELi2ELb1ELb1EN7cutlass10bfloat16_tE19Flash_kernel_traitsILi256ELi64ELi32ELi8ES3_EELb0ELb0ELb1ELb0ELb0ELb0ELb1EEEvNS_16Flash_bwd_paramsE,"ax",@progbits
	.sectioninfo	@"SHI_REGISTERS=255"
	.align	128
        .global         _ZN5flash44flash_bwd_dq_dk_dv_loop_seqk_parallel_kernelI23Flash_bwd_kernel_traitsILi256ELi64ELi32ELi8ELi4ELi1ELi2ELb1ELb1EN7cutlass10bfloat16_tE19Flash_kernel_traitsILi256ELi64ELi32ELi8ES3_EELb0ELb0ELb1ELb0ELb0ELb0ELb1EEEvNS_16Flash_bwd_paramsE
        .type           _ZN5flash44flash_bwd_dq_dk_dv_loop_seqk_parallel_kernelI23Flash_bwd_kernel_traitsILi256ELi64ELi32ELi8ELi4ELi1ELi2ELb1ELb1EN7cutlass10bfloat16_tE19Flash_kernel_traitsILi256ELi64ELi32ELi8ES3_EELb0ELb0ELb1ELb0ELb0ELb0ELb1EEEvNS_16Flash_bwd_paramsE,@function
        .size           _ZN5flash44flash_bwd_dq_dk_dv_loop_seqk_parallel_kernelI23Flash_bwd_kernel_traitsILi256ELi64ELi32ELi8ELi4ELi1ELi2ELb1ELb1EN7cutlass10bfloat16_tE19Flash_kernel_traitsILi256ELi64ELi32ELi8ES3_EELb0ELb0ELb1ELb0ELb0ELb0ELb1EEEvNS_16Flash_bwd_paramsE,(.L_x_2001 - _ZN5flash44flash_bwd_dq_dk_dv_loop_seqk_parallel_kernelI23Flash_bwd_kernel_traitsILi256ELi64ELi32ELi8ELi4ELi1ELi2ELb1ELb1EN7cutlass10bfloat16_tE19Flash_kernel_traitsILi256ELi64ELi32ELi8ES3_EELb0ELb0ELb1ELb0ELb0ELb0ELb1EEEvNS_16Flash_bwd_paramsE)
        .other          _ZN5flash44flash_bwd_dq_dk_dv_loop_seqk_parallel_kernelI23Flash_bwd_kernel_traitsILi256ELi64ELi32ELi8ELi4ELi1ELi2ELb1ELb1EN7cutlass10bfloat16_tE19Flash_kernel_traitsILi256ELi64ELi32ELi8ES3_EELb0ELb0ELb1ELb0ELb0ELb0ELb1EEEvNS_16Flash_bwd_paramsE,@"STO_CUDA_ENTRY STV_DEFAULT"
_ZN5flash44flash_bwd_dq_dk_dv_loop_seqk_parallel_kernelI23Flash_bwd_kernel_traitsILi256ELi64ELi32ELi8ELi4ELi1ELi2ELb1ELb1EN7cutlass10bfloat16_tE19Flash_kernel_traitsILi256ELi64ELi32ELi8ES3_EELb0ELb0ELb1ELb0ELb0ELb0ELb1EEEvNS_16Flash_bwd_paramsE:
.text._ZN5flash44flash_bwd_dq_dk_dv_loop_seqk_parallel_kernelI23Flash_bwd_kernel_traitsILi256ELi64ELi32ELi8ELi4ELi1ELi2ELb1ELb1EN7cutlass10bfloat16_tE19Flash_kernel_traitsILi256ELi64ELi32ELi8ES3_EELb0ELb0ELb1ELb0ELb0ELb0ELb1EEEvNS_16Flash_bwd_paramsE:
        /* <DEDUP_REMOVED lines=208> */
.L_x_143:
        /* <DEDUP_REMOVED lines=53> */
.L_x_109:
        /* <DEDUP_REMOVED lines=67> */
.L_x_111:
        /* <DEDUP_REMOVED lines=19> */
.L_x_112:
        /* <DEDUP_REMOVED lines=70> */
.L_x_113:
[----:B------:R-:W-:Y:S02]  /*1a10*/  UMOV UR14, UR51 ;  /* 0x00000033000e7c82 */ /* 0x000fe40008000000 */
.L_x_114:
        /* <DEDUP_REMOVED lines=120> */
.L_x_116:
        /* <DEDUP_REMOVED lines=19> */
.L_x_117:
        /* <DEDUP_REMOVED lines=28> */
.L_x_119:
[----:B------:R-:W-:Y:S05]  /*2490*/  BSYNC B0 ;  /* 0x0000000000007941 */ /* 0x000fea0003800000 */
.L_x_118:
        /* <DEDUP_REMOVED lines=27> */
.L_x_115:
        /* <DEDUP_REMOVED lines=62> */
.L_x_122:
[----:B------:R-:W-:Y:S05]  /*2a30*/  BSYNC B0 ;  /* 0x0000000000007941 */ /* 0x000fea0003800000 */
.L_x_121:
        /* <DEDUP_REMOVED lines=45> */
.L_x_124:
[----:B------:R-:W-:Y:S05]  /*2d10*/  BSYNC B0 ;  /* 0x0000000000007941 */ /* 0x000fea0003800000 */
.L_x_123:
        /* <DEDUP_REMOVED lines=48> */
.L_x_126:
[----:B------:R-:W-:Y:S05]  /*3020*/  BSYNC B0 ;  /* 0x0000000000007941 */ /* 0x000fea0003800000 */
.L_x_125:
        /* <DEDUP_REMOVED lines=40> */
.L_x_128:
[----:B------:R-:W-:Y:S05]  /*32b0*/  BSYNC B0 ;  /* 0x0000000000007941 */ /* 0x000fea0003800000 */
.L_x_127:
        /* <DEDUP_REMOVED lines=41> */
.L_x_130:
[----:B------:R-:W-:Y:S05]  /*3550*/  BSYNC B0 ;  /* 0x0000000000007941 */ /* 0x000fea0003800000 */
.L_x_129:
        /* <DEDUP_REMOVED lines=69> */
.L_x_132:
[----:B------:R-:W-:Y:S05]  /*39b0*/  BSYNC B0 ;  /* 0x0000000000007941 */ /* 0x000fea0003800000 */
.L_x_131:
        /* <DEDUP_REMOVED lines=55> */
.L_x_137:
[----:B------:R-:W0:Y:S01]  /*3d30*/  LDGDEPBAR ;  /* 0x00000000000079af */ /* 0x000e220000000000 */
[----:B------:R-:W-:Y:S02]  /*3d40*/  USHF.L.U32 UR11, UR7, 0x6, URZ ;  /* 0x00000006070b7899 */ /* 0x000fe4000800063f */
[----:B------:R-:W-:Y:S02]  /*3d50*/  ULDC UR10, c[0x0][0x2e4] ;  /* 0x0000b900000a7ab9 */ /* 0x000fe40000000800 */
[----:B------:R-:W-:Y:S01]  /*3d60*/  UISETP.GE.AND UP0, UPT, UR11, UR19, UPT ;  /* 0x000000130b00728c */ /* 0x000fe2000bf06270 */
[----:B------:R-:W-:Y:S04]  /*3d70*/  DEPBAR.LE SB0, 0x0 ;  /* 0x000080000000791a */ /* 0x000fe80000000000 */
[----:B------:R-:W-:Y:S06]  /*3d80*/  BAR.SYNC.DEFER_BLOCKING 0x0 ;  /* 0x0000000000007b1d */ /* 0x000fec0000010000 */
[----:B-1----:R-:W-:Y:S04]  /*3d90*/  LDSM.16.M88.4 R8, [R2] ;  /* 0x000000000208783b */ /* 0x002fe80000000200 */
[----:B------:R-:W2:Y:S04]  /*3da0*/  LDSM.16.M88.4 R44, [R229+0x10000] ;  /* 0x01000000e52c783b */ /* 0x000ea80000000200 */
[----:B------:R-:W-:Y:S04]  /*3db0*/  LDSM.16.M88.4 R48, [R3] ;  /* 0x000000000330783b */ /* 0x000fe80000000200 */
[----:B------:R-:W3:Y:S04]  /*3dc0*/  LDSM.16.M88.4 R52, [R230+0x10000] ;  /* 0x01000000e634783b */ /* 0x000ee80000000200 */
[----:B------:R-:W-:Y:S04]  /*3dd0*/  LDSM.16.M88.4 R56, [R228] ;  /* 0x00000000e438783b */ /* 0x000fe80000000200 */
[----:B------:R-:W4:Y:S04]  /*3de0*/  LDSM.16.M88.4 R60, [R231+0x10000] ;  /* 0x01000000e73c783b */ /* 0x000f280000000200 */
[----:B------:R-:W-:Y:S01]  /*3df0*/  LDSM.16.M88.4 R64, [R232+0x10000] ;  /* 0x01000000e840783b */ /* 0x000fe20000000200 */
[C---:B--2---:R-:W-:Y:S08]  /*3e00*/  HMMA.16816.F32.BF16 R4, R8.reuse, R44, RZ ;  /* 0x0000002c0804723c */ /* 0x044ff000000418ff */
[----:B------:R-:W-:Y:S01]  /*3e10*/  HMMA.16816.F32.BF16 R8, R8, R46, RZ ;  /* 0x0000002e0808723c */ /* 0x000fe200000418ff */
[----:B------:R-:W2:Y:S11]  /*3e20*/  LDSM.16.M88.4 R44, [R227] ;  /* 0x00000000e32c783b */ /* 0x000eb60000000200 */
[----:B------:R-:W-:Y:S04]  /*3e30*/  @!UPT UIADD3 URZ, URZ, URZ, URZ ;  /* 0x0000003f3f3ff290 */ /* 0x000fe8000fffe03f */
        /* <DEDUP_REMOVED lines=8> */
[C---:B--2---:R-:W-:Y:S08]  /*3ec0*/  HMMA.16816.F32.BF16 R4, R44.reuse, R64, R4 ;  /* 0x000000402c04723c */ /* 0x044ff00000041804 */
[----:B------:R-:W-:Y:S01]  /*3ed0*/  HMMA.16816.F32.BF16 R8, R44, R66, R8 ;  /* 0x000000422c08723c */ /* 0x000fe20000041808 */
[----:B------:R-:W-:Y:S04]  /*3ee0*/  LDSM.16.M88.4 R44, [R228+0x2000] ;  /* 0x00200000e42c783b */ /* 0x000fe80000000200 */
[----:B------:R-:W2:Y:S11]  /*3ef0*/  LDSM.16.M88.4 R64, [R231+0x11000] ;  /* 0x01100000e740783b */ /* 0x000eb60000000200 */
[C---:B---3--:R-:W-:Y:S08]  /*3f00*/  HMMA.16816.F32.BF16 R4, R48.reuse, R52, R4 ;  /* 0x000000343004723c */ /* 0x048ff00000041804 */
[----:B------:R-:W-:Y:S01]  /*3f10*/  HMMA.16816.F32.BF16 R8, R48, R54, R8 ;  /* 0x000000363008723c */ /* 0x000fe20000041808 */
[----:B------:R-:W-:Y:S04]  /*3f20*/  LDSM.16.M88.4 R48, [R227+0x2000] ;  /* 0x00200000e330783b */ /* 0x000fe80000000200 */
[----:B------:R-:W3:Y:S11]  /*3f30*/  LDSM.16.M88.4 R52, [R232+0x11000] ;  /* 0x01100000e834783b */ /* 0x000ef60000000200 */
[C---:B----4-:R-:W-:Y:S08]  /*3f40*/  HMMA.16816.F32.BF16 R4, R56.reuse, R60, R4 ;  /* 0x0000003c3804723c */ /* 0x050ff00000041804 */
[----:B------:R-:W-:Y:S01]  /*3f50*/  HMMA.16816.F32.BF16 R8, R56, R62, R8 ;  /* 0x0000003e3808723c */ /* 0x000fe20000041808 */
[----:B------:R-:W-:Y:S06]  /*3f60*/  LDSM.16.M88.4 R60, [R229+0x12000] ;  /* 0x01200000e53c783b */ /* 0x000fec0000000200 */
[----:B------:R-:W-:Y:S05]  /*3f70*/  IADD3 R56, P0, R248, UR17, RZ ;  /* 0x00000011f8387c10 */ /* 0x000fea000ff1e0ff */
[----:B------:R-:W-:Y:S02]  /*3f80*/  IADD3.X R57, R247, UR16, RZ, P0, !PT ;  /* 0x00000010f7397c10 */ /* 0x000fe400087fe4ff */
[----:B------:R-:W-:Y:S02]  /*3f90*/  PLOP3.LUT P0, PT, PT, PT, UP0, 0x80, 0x0 ;  /* 0x000000000000781c */ /* 0x000fe40003f0f008 */
[C---:B--2---:R-:W-:Y:S01]  /*3fa0*/  HMMA.16816.F32.BF16 R4, R44.reuse, R64, R4 ;  /* 0x000000402c04723c */ /* 0x044fe20000041804 */
[----:B-----5:R2:W5:Y:S04]  /*3fb0*/  LDG.E R69, [R56.64] ;  /* 0x0000000438457981 */ /* 0x020568000c1e1900 */
[----:B------:R2:W5:Y:S03]  /*3fc0*/  LDG.E R68, [R56.64+0x20] ;  /* 0x0000200438447981 */ /* 0x000566000c1e1900 */
[----:B------:R-:W-:Y:S01]  /*3fd0*/  HMMA.16816.F32.BF16 R8, R44, R66, R8 ;  /* 0x000000422c08723c */ /* 0x000fe20000041808 */
[----:B------:R-:W-:Y:S04]  /*3fe0*/  LDSM.16.M88.4 R44, [R3+0x4000] ;  /* 0x00400000032c783b */ /* 0x000fe80000000200 */
[----:B------:R-:W-:Y:S11]  /*3ff0*/  LDSM.16.M88.4 R64, [R230+0x12000] ;  /* 0x01200000e640783b */ /* 0x000ff60000000200 */
[C---:B---3--:R-:W-:Y:S01]  /*4000*/  HMMA.16816.F32.BF16 R4, R48.reuse, R52, R4 ;  /* 0x000000343004723c */ /* 0x048fe20000041804 */
[----:B--2---:R-:W2:Y:S07]  /*4010*/  LDSM.16.M88.4 R56, [R2+0x4000] ;  /* 0x004000000238783b */ /* 0x004eae0000000200 */
[----:B------:R-:W-:Y:S01]  /*4020*/  HMMA.16816.F32.BF16 R8, R48, R54, R8 ;  /* 0x000000363008723c */ /* 0x000fe20000041808 */
[----:B------:R-:W-:Y:S04]  /*4030*/  LDSM.16.M88.4 R48, [R228+0x4000] ;  /* 0x00400000e430783b */ /* 0x000fe80000000200 */
[----:B------:R-:W3:Y:S11]  /*4040*/  LDSM.16.M88.4 R52, [R231+0x12000] ;  /* 0x01200000e734783b */ /* 0x000ef60000000200 */
[C---:B--2---:R-:W-:Y:S08]  /*4050*/  HMMA.16816.F32.BF16 R4, R56.reuse, R60, R4 ;  /* 0x0000003c3804723c */ /* 0x044ff00000041804 */
[----:B------:R-:W-:Y:S01]  /*4060*/  HMMA.16816.F32.BF16 R8, R56, R62, R8 ;  /* 0x0000003e3808723c */ /* 0x000fe20000041808 */
[----:B------:R-:W-:Y:S04]  /*4070*/  LDSM.16.M88.4 R56, [R227+0x4000] ;  /* 0x00400000e338783b */ /* 0x000fe80000000200 */
[----:B------:R-:W2:Y:S11]  /*4080*/  LDSM.16.M88.4 R60, [R232+0x12000] ;  /* 0x01200000e83c783b */ /* 0x000eb60000000200 */
[C---:B------:R-:W-:Y:S08]  /*4090*/  HMMA.16816.F32.BF16 R4, R44.reuse, R64, R4 ;  /* 0x000000402c04723c */ /* 0x040ff00000041804 */
[----:B------:R-:W-:Y:S01]  /*40a0*/  HMMA.16816.F32.BF16 R8, R44, R66, R8 ;  /* 0x000000422c08723c */ /* 0x000fe20000041808 */
[----:B------:R-:W-:Y:S04]  /*40b0*/  LDSM.16.M88.4 R44, [R2+0x6000] ;  /* 0x00600000022c783b */ /* 0x000fe80000000200 */
[----:B------:R-:W4:Y:S11]  /*40c0*/  LDSM.16.M88.4 R64, [R229+0x13000] ;  /* 0x01300000e540783b */ /* 0x000f360000000200 */
[C---:B---3--:R-:W-:Y:S08]  /*40d0*/  HMMA.16816.F32.BF16 R4, R48.reuse, R52, R4 ;  /* 0x000000343004723c */ /* 0x048ff00000041804 */
[----:B------:R-:W-:Y:S01]  /*40e0*/  HMMA.16816.F32.BF16 R8, R48, R54, R8 ;  /* 0x000000363008723c */ /* 0x000fe20000041808 */
[----:B------:R-:W-:Y:S04]  /*40f0*/  LDSM.16.M88.4 R48, [R3+0x6000] ;  /* 0x006000000330783b */ /* 0x000fe80000000200 */
[----:B------:R-:W3:Y:S11]  /*4100*/  LDSM.16.M88.4 R52, [R230+0x13000] ;  /* 0x01300000e634783b */ /* 0x000ef60000000200 */
[C---:B--2---:R-:W-:Y:S08]  /*4110*/  HMMA.16816.F32.BF16 R4, R56.reuse, R60, R4 ;  /* 0x0000003c3804723c */ /* 0x044ff00000041804 */
[----:B------:R-:W-:Y:S01]  /*4120*/  HMMA.16816.F32.BF16 R8, R56, R62, R8 ;  /* 0x0000003e3808723c */ /* 0x000fe20000041808 */
[----:B------:R-:W-:Y:S04]  /*4130*/  LDSM.16.M88.4 R56, [R228+0x6000] ;  /* 0x00600000e438783b */ /* 0x000fe80000000200 */
[----:B------:R-:W2:Y:S11]  /*4140*/  LDSM.16.M88.4 R60, [R231+0x13000] ;  /* 0x01300000e73c783b */ /* 0x000eb60000000200 */
[C---:B----4-:R-:W-:Y:S08]  /*4150*/  HMMA.16816.F32.BF16 R4, R44.reuse, R64, R4 ;  /* 0x000000402c04723c */ /* 0x050ff00000041804 */
[----:B------:R-:W-:Y:S01]  /*4160*/  HMMA.16816.F32.BF16 R8, R44, R66, R8 ;  /* 0x000000422c08723c */ /* 0x000fe20000041808 */
[----:B------:R-:W-:Y:S04]  /*4170*/  LDSM.16.M88.4 R44, [R227+0x6000] ;  /* 0x00600000e32c783b */ /* 0x000fe80000000200 */
[----:B------:R-:W4:Y:S11]  /*4180*/  LDSM.16.M88.4 R64, [R232+0x13000] ;  /* 0x01300000e840783b */ /* 0x000f360000000200 */
[C---:B---3--:R-:W-:Y:S08]  /*4190*/  HMMA.16816.F32.BF16 R4, R48.reuse, R52, R4 ;  /* 0x000000343004723c */ /* 0x048ff00000041804 */
[----:B------:R-:W-:Y:S11]  /*41a0*/  HMMA.16816.F32.BF16 R8, R48, R54, R8 ;  /* 0x000000363008723c */ /* 0x000ff60000041808 */
[----:B------:R-:W-:Y:S05]  /*41b0*/  @!UPT UIADD3 URZ, URZ, URZ, URZ ;  /* 0x0000003f3f3ff290 */ /* 0x000fea000fffe03f */
[C---:B--2---:R-:W-:Y:S08]  /*41c0*/  HMMA.16816.F32.BF16 R4, R56.reuse, R60, R4 ;  /* 0x0000003c3804723c */ /* 0x044ff00000041804 */
[----:B------:R-:W-:Y:S11]  /*41d0*/  HMMA.16816.F32.BF16 R8, R56, R62, R8 ;  /* 0x0000003e3808723c */ /* 0x000ff60000041808 */
[----:B------:R-:W-:Y:S05]  /*41e0*/  @!UPT UIADD3 URZ, URZ, URZ, URZ ;  /* 0x0000003f3f3ff290 */ /* 0x000fea000fffe03f */
[C---:B----4-:R-:W-:Y:S08]  /*41f0*/  HMMA.16816.F32.BF16 R4, R44.reuse, R64, R4 ;  /* 0x000000402c04723c */ /* 0x050ff00000041804 */
        /* <DEDUP_REMOVED lines=10> */
[----:B------:R2:W4:Y:S01]  /*42a0*/  MUFU.TANH R58, R5 ;  /* 0x00000005003a7308 */ /* 0x0005220000002400 */
[----:B------:R-:W-:Y:S09]  /*42b0*/  FMUL.FTZ R11, R11, c[0x0][0x2ec] ;  /* 0x0000bb000b0b7a20 */ /* 0x000ff20000410000 */
[----:B------:R2:W1:Y:S10]  /*42c0*/  MUFU.TANH R57, R6 ;  /* 0x0000000600397308 */ /* 0x0004740000002400 */
[----:B------:R2:W1:Y:S10]  /*42d0*/  MUFU.TANH R56, R7 ;  /* 0x0000000700387308 */ /* 0x0004740000002400 */
[----:B------:R2:W1:Y:S10]  /*42e0*/  MUFU.TANH R55, R8 ;  /* 0x0000000800377308 */ /* 0x0004740000002400 */
[----:B------:R2:W1:Y:S10]  /*42f0*/  MUFU.TANH R54, R9 ;  /* 0x0000000900367308 */ /* 0x0004740000002400 */
[----:B------:R2:W1:Y:S10]  /*4300*/  MUFU.TANH R53, R10 ;  /* 0x0000000a00357308 */ /* 0x0004740000002400 */
[----:B------:R2:W1:Y:S01]  /*4310*/  MUFU.TANH R52, R11 ;  /* 0x0000000b00347308 */ /* 0x0004620000002400 */
[----:B------:R-:W-:-:S05]  /*4320*/  @!P0 BRA `(.L_x_133) ;  /* 0x0000012000008947 */ /* 0x000fca0003800000 */
[----:B-1234-:R-:W-:Y:S01]  /*4330*/  MOV R8, R52 ;  /* 0x0000003400087202 */ /* 0x01efe20000000f00 */
[----:B------:R-:W-:Y:S01]  /*4340*/  UIADD3 UR10, -UR6, UR9, UR8 ;  /* 0x00000009060a7290 */ /* 0x000fe2000fffe108 */
[----:B------:R-:W-:Y:S01]  /*4350*/  MOV R45, R54 ;  /* 0x00000036002d7202 */ /* 0x000fe20000000f00 */
[----:B------:R-:W-:Y:S01]  /*4360*/  IMAD.U32 R4, RZ, RZ, UR20 ;  /* 0x00000014ff047e24 */ /* 0x000fe2000f8e00ff */
[----:B------:R-:W-:Y:S01]  /*4370*/  UIADD3 UR13, UR11, 0x40, URZ ;  /* 0x000000400b0d7890 */ /* 0x000fe2000fffe03f */
[----:B------:R-:W-:Y:S01]  /*4380*/  MOV R6, R56 ;  /* 0x0000003800067202 */ /* 0x000fe20000000f00 */
[----:B------:R-:W-:Y:S01]  /*4390*/  IMAD.MOV.U32 R7, RZ, RZ, R53 ;  /* 0x000000ffff077224 */ /* 0x000fe200078e0035 */
[----:B------:R-:W-:Y:S01]  /*43a0*/  UIADD3 UR10, UR10, UR12, URZ ;  /* 0x0000000c0a0a7290 */ /* 0x000fe2000fffe03f */
[----:B------:R-:W-:Y:S01]  /*43b0*/  ISETP.LT.AND P0, PT, R4, UR6, PT ;  /* 0x0000000604007c0c */ /* 0x000fe2000bf01270 */
[----:B------:R-:W-:Y:S01]  /*43c0*/  IMAD.MOV.U32 R44, RZ, RZ, R55 ;  /* 0x000000ffff2c7224 */ /* 0x000fe200078e0037 */
[----:B------:R-:W-:Y:S01]  /*43d0*/  MOV R46, R58 ;  /* 0x0000003a002e7202 */ /* 0x000fe20000000f00 */
[----:B------:R-:W-:Y:S01]  /*43e0*/  UISETP.GE.AND UP0, UPT, UR13, UR10, UPT ;  /* 0x0000000a0d00728c */ /* 0x000fe2000bf06270 */
[----:B------:R-:W-:Y:S02]  /*43f0*/  IMAD.MOV.U32 R11, RZ, RZ, R57 ;  /* 0x000000ffff0b7224 */ /* 0x000fe400078e0039 */
[----:B------:R-:W-:Y:S01]  /*4400*/  UMOV UR10, UR12 ;  /* 0x0000000c000a7c82 */ /* 0x000fe20008000000 */
[----:B------:R-:W-:Y:S02]  /*4410*/  IMAD.MOV.U32 R47, RZ, RZ, R59 ;  /* 0x000000ffff2f7224 */ /* 0x000fe400078e003b */
[----:B------:R-:W-:Y:S11]  /*4420*/  PLOP3.LUT P1, PT, PT, PT, UP0, 0x80, 0x0 ;  /* 0x000000000000781c */ /* 0x000ff60003f2f008 */
[----:B------:R-:W-:Y:S02]  /*4430*/  @!UPT UIADD3 URZ, URZ, URZ, URZ ;  /* 0x0000003f3f3ff290 */ /* 0x000fe4000fffe03f */
[----:B------:R-:W-:-:S05]  /*4440*/  @!P1 BRA P0, `(.L_x_134) ;  /* 0x000002d000009947 */ /* 0x000fca0000000000 */
.L_x_133:
[----:B--234-:R-:W2:Y:S01]  /*4450*/  LDL R5, [R1+0x8] ;  /* 0x0000080001057983 */ /* 0x01cea20000100800 */
        /* <DEDUP_REMOVED lines=20> */
[----:B------:R-:W-:Y:S02]  /*45a0*/  ISETP.GE.OR P1, PT, R4, R7, !P1 ;  /* 0x000000070400720c */ /* 0x000fe40004f26670 */
        /* <DEDUP_REMOVED lines=11> */
[----:B-1----:R-:W-:Y:S02]  /*4660*/  FSEL R44, R55, -INF , !P2 ;  /* 0xff800000372c7808 */ /* 0x002fe40005000000 */
[-C--:B------:R-:W-:Y:S02]  /*4670*/  ISETP.GE.AND P2, PT, R10, R6.reuse, PT ;  /* 0x000000060a00720c */ /* 0x080fe40003f46270 */
[----:B------:R-:W-:Y:S02]  /*4680*/  FSEL R45, R54, -INF , !P1 ;  /* 0xff800000362d7808 */ /* 0x000fe40004800000 */
[-C--:B------:R-:W-:Y:S02]  /*4690*/  ISETP.GE.AND P1, PT, R9, R6.reuse, PT ;  /* 0x000000060900720c */ /* 0x080fe40003f26270 */
        /* <DEDUP_REMOVED lines=8> */
.L_x_134:
[----:B------:R-:W2:Y:S01]  /*4720*/  LDL R70, [R1] ;  /* 0x0000000001467983 */ /* 0x000ea20000100800 */
[C---:B------:R-:W-:Y:S01]  /*4730*/  FMUL.FTZ R5, R245.reuse, 1.4426950216293334961 ;  /* 0x3fb8aa3bf5057820 */ /* 0x040fe20000410000 */
[----:B------:R-:W-:Y:S01]  /*4740*/  FSETP.NEU.FTZ.AND P0, PT, R245, -INF , PT ;  /* 0xff800000f500780b */ /* 0x000fe20003f1d000 */
[C---:B------:R-:W-:Y:S01]  /*4750*/  FMUL.FTZ R9, R246.reuse, 1.4426950216293334961 ;  /* 0x3fb8aa3bf6097820 */ /* 0x040fe20000410000 */
[----:B------:R-:W-:Y:S01]  /*4760*/  MOV R249, c[0x0][0x22c] ;  /* 0x00008b0000f97a02 */ /* 0x000fe20000000f00 */
[----:B------:R-:W-:Y:S01]  /*4770*/  UISETP.GT.AND UP2, UPT, UR7, UR18, UPT ;  /* 0x000000120700728c */ /* 0x000fe2000bf44270 */
[----:B------:R-:W-:Y:S02]  /*4780*/  FSEL R5, R5, RZ, P0 ;  /* 0x000000ff05057208 */ /* 0x000fe40000000000 */
[----:B------:R-:W-:Y:S01]  /*4790*/  FSETP.NEU.FTZ.AND P0, PT, R246, -INF , PT ;  /* 0xff800000f600780b */ /* 0x000fe20003f1d000 */
[----:B------:R-:W-:Y:S02]  /*47a0*/  IMAD R249, R249, c[0x0][0x1c0], RZ ;  /* 0x00007000f9f97a24 */ /* 0x000fe400078e02ff */
[--C-:B------:R-:W-:Y:S01]  /*47b0*/  FFMA.FTZ R4, R47, c[0x0][0x23c], -R5.reuse ;  /* 0x00008f002f047a23 */ /* 0x100fe20000010805 */
[----:B------:R-:W-:Y:S03]  /*47c0*/  PLOP3.LUT P2, PT, PT, PT, UP2, 0x80, 0x0 ;  /* 0x000000000000781c */ /* 0x000fe60003f4f028 */
[----:B------:R1:W-:Y:S02]  /*47d0*/  MUFU.EX2 R67, R4 ;  /* 0x0000000400437308 */ /* 0x0003e40000000800 */
[--C-:B-1----:R-:W-:Y:S08]  /*47e0*/  FFMA.FTZ R4, R46, c[0x0][0x23c], -R5.reuse ;  /* 0x00008f002e047a23 */ /* 0x102ff00000010805 */
[----:B------:R1:W3:Y:S02]  /*47f0*/  MUFU.EX2 R66, R4 ;  /* 0x0000000400427308 */ /* 0x0002e40000000800 */
[----:B-1----:R-:W-:Y:S05]  /*4800*/  FSEL R4, R9, RZ, P0 ;  /* 0x000000ff09047208 */ /* 0x002fea0000000000 */
[--C-:B------:R-:W-:Y:S02]  /*4810*/  FFMA.FTZ R6, R6, c[0x0][0x23c], -R4.reuse ;  /* 0x00008f0006067a23 */ /* 0x100fe40000010804 */
[--C-:B------:R-:W-:Y:S02]  /*4820*/  FFMA.FTZ R9, R11, c[0x0][0x23c], -R4.reuse ;  /* 0x00008f000b097a23 */ /* 0x100fe40000010804 */
[----:B------:R1:W-:Y:S10]  /*4830*/  MUFU.EX2 R64, R6 ;  /* 0x0000000600407308 */ /* 0x0003f40000000800 */
[----:B------:R-:W4:Y:S01]  /*4840*/  MUFU.EX2 R65, R9 ;  /* 0x0000000900417308 */ /* 0x000f220000000800 */
[--C-:B-1----:R-:W-:Y:S02]  /*4850*/  FFMA.FTZ R6, R44, c[0x0][0x23c], -R5.reuse ;  /* 0x00008f002c067a23 */ /* 0x102fe40000010805 */
[----:B------:R-:W-:Y:S07]  /*4860*/  FFMA.FTZ R5, R45, c[0x0][0x23c], -R5 ;  /* 0x00008f002d057a23 */ /* 0x000fee0000010805 */
[----:B------:R-:W-:Y:S10]  /*4870*/  MUFU.EX2 R63, R6 ;  /* 0x00000006003f7308 */ /* 0x000ff40000000800 */
[----:B------:R1:W1:Y:S02]  /*4880*/  MUFU.EX2 R62, R5 ;  /* 0x00000005003e7308 */ /* 0x0002640000000800 */
[--C-:B-1----:R-:W-:Y:S02]  /*4890*/  FFMA.FTZ R5, R7, c[0x0][0x23c], -R4.reuse ;  /* 0x00008f0007057a23 */ /* 0x102fe40000010804 */
[----:B------:R-:W-:Y:S06]  /*48a0*/  FFMA.FTZ R4, R8, c[0x0][0x23c], -R4 ;  /* 0x00008f0008047a23 */ /* 0x000fec0000010804 */
[----:B------:R1:W-:Y:S10]  /*48b0*/  MUFU.EX2 R61, R5 ;  /* 0x00000005003d7308 */ /* 0x0003f40000000800 */
[----:B------:R-:W1:Y:S01]  /*48c0*/  MUFU.EX2 R60, R4 ;  /* 0x00000004003c7308 */ /* 0x000e620000000800 */
[----:B---3--:R-:W-:Y:S02]  /*48d0*/  F2FP.BF16.PACK_AB R7, R66, R67 ;  /* 0x000000434207723e */ /* 0x008fe400000010ff */
[----:B----4-:R-:W-:Y:S03]  /*48e0*/  F2FP.BF16.PACK_AB R6, R64, R65 ;  /* 0x000000414006723e */ /* 0x010fe600000010ff */
[----:B------:R-:W-:Y:S01]  /*48f0*/  STS [R250+0x15000], R7 ;  /* 0x01500007fa007388 */ /* 0x000fe20000000800 */
[----:B-1----:R-:W-:Y:S02]  /*4900*/  F2FP.BF16.PACK_AB R5, R62, R63 ;  /* 0x0000003f3e05723e */ /* 0x002fe400000010ff */
[----:B------:R-:W-:Y:S01]  /*4910*/  F2FP.BF16.PACK_AB R4, R60, R61 ;  /* 0x0000003d3c04723e */ /* 0x000fe200000010ff */
[----:B--2---:R-:W-:Y:S04]  /*4920*/  STS [R70+0x15000], R6 ;  /* 0x0150000646007388 */ /* 0x004fe80000000800 */
[----:B------:R-:W-:Y:S04]  /*4930*/  STS [R251+0x15000], R5 ;  /* 0x01500005fb007388 */ /* 0x000fe80000000800 */
[----:B------:R-:W-:Y:S04]  /*4940*/  STS [R252+0x15000], R4 ;  /* 0x01500004fc007388 */ /* 0x000fe80000000800 */
[----:B------:R-:W1:Y:S08]  /*4950*/  LDSM.16.M88.4 R8, [R2+0x8000] ;  /* 0x008000000208783b */ /* 0x000e700000000200 */
[----:B------:R-:W2:Y:S08]  /*4960*/  LDSM.16.M88.4 R44, [R3+0x8000] ;  /* 0x00800000032c783b */ /* 0x000eb00000000200 */
        /* <DEDUP_REMOVED lines=64> */
[----:B------:R-:W-:Y:S02]  /*4d70*/  FADD.FTZ R4, -R69, R4 ;  /* 0x0000000445047221 */ /* 0x000fe40000010100 */
[----:B------:R-:W-:Y:S02]  /*4d80*/  FMUL.FTZ R44, R64, R7 ;  /* 0x00000007402c7220 */ /* 0x000fe40000410000 */
[----:B------:R-:W-:Y:S02]  /*4d90*/  FFMA.FTZ R7, -R59, R59, 1 ;  /* 0x3f8000003b077423 */ /* 0x000fe4000001013b */
[----:B------:R-:W-:Y:S02]  /*4da0*/  FADD.FTZ R5, -R69, R5 ;  /* 0x0000000545057221 */ /* 0x000fe40000010100 */
[----:B------:R-:W-:Y:S02]  /*4db0*/  FMUL.FTZ R45, R65, R6 ;  /* 0x00000006412d7220 */ /* 0x000fe40000410000 */
[----:B------:R-:W-:Y:S02]  /*4dc0*/  FFMA.FTZ R6, -R58, R58, 1 ;  /* 0x3f8000003a067423 */ /* 0x000fe4000001013a */
[----:B------:R-:W-:Y:S02]  /*4dd0*/  FADD.FTZ R11, -R68, R11 ;  /* 0x0000000b440b7221 */ /* 0x000fe40000010100 */
[----:B------:R-:W-:Y:S02]  /*4de0*/  FMUL.FTZ R47, R67, R4 ;  /* 0x00000004432f7220 */ /* 0x000fe40000410000 */
[----:B------:R-:W-:Y:S02]  /*4df0*/  FFMA.FTZ R4, -R56, R56, 1 ;  /* 0x3f80000038047423 */ /* 0x000fe40000010138 */
[----:B------:R-:W-:Y:S02]  /*4e00*/  FMUL.FTZ R7, R7, c[0x0][0x2ec] ;  /* 0x0000bb0007077a20 */ /* 0x000fe40000410000 */
[----:B------:R-:W-:Y:S02]  /*4e10*/  FADD.FTZ R10, -R68, R10 ;  /* 0x0000000a440a7221 */ /* 0x000fe40000010100 */
[----:B------:R-:W-:Y:S02]  /*4e20*/  FMUL.FTZ R46, R66, R5 ;  /* 0x00000005422e7220 */ /* 0x000fe40000410000 */
[----:B------:R-:W-:Y:S02]  /*4e30*/  FFMA.FTZ R5, -R57, R57, 1 ;  /* 0x3f80000039057423 */ /* 0x000fe40000010139 */
[----:B------:R-:W-:Y:S02]  /*4e40*/  FMUL.FTZ R6, R6, c[0x0][0x2ec] ;  /* 0x0000bb0006067a20 */ /* 0x000fe40000410000 */
[----:B------:R-:W-:Y:S02]  /*4e50*/  FADD.FTZ R8, -R69, R8 ;  /* 0x0000000845087221 */ /* 0x000fe40000010100 */
[----:B------:R-:W-:Y:S02]  /*4e60*/  FMUL.FTZ R48, R60, R11 ;  /* 0x0000000b3c307220 */ /* 0x000fe40000410000 */
        /* <DEDUP_REMOVED lines=16> */
[----:B------:R-:W-:Y:S02]  /*4f70*/  FMUL.FTZ R8, R4, c[0x0][0x2ec] ;  /* 0x0000bb0004087a20 */ /* 0x000fe40000410000 */
[----:B------:R-:W-:Y:S01]  /*4f80*/  FMUL.FTZ R4, R51, R7 ;  /* 0x0000000733047220 */ /* 0x000fe20000410000 */
[----:B------:R-:W-:Y:S01]  /*4f90*/  F2FP.BF16.PACK_AB R7, R10, R11 ;  /* 0x0000000b0a07723e */ /* 0x000fe200000010ff */
[----:B------:R-:W-:Y:S02]  /*4fa0*/  FMUL.FTZ R9, R5, c[0x0][0x2ec] ;  /* 0x0000bb0005097a20 */ /* 0x000fe40000410000 */
[----:B------:R-:W-:Y:S01]  /*4fb0*/  FMUL.FTZ R5, R50, R6 ;  /* 0x0000000632057220 */ /* 0x000fe20000410000 */
[----:B------:R-:W-:Y:S01]  /*4fc0*/  F2FP.BF16.PACK_AB R6, R44, R45 ;  /* 0x0000002d2c06723e */ /* 0x000fe200000010ff */
[----:B------:R-:W-:Y:S01]  /*4fd0*/  STS [R250+0x14000], R7 ;  /* 0x01400007fa007388 */ /* 0x000fe20000000800 */
[----:B------:R-:W-:Y:S02]  /*4fe0*/  FMUL.FTZ R9, R49, R9 ;  /* 0x0000000931097220 */ /* 0x000fe40000410000 */
[----:B------:R-:W-:Y:S01]  /*4ff0*/  FMUL.FTZ R8, R48, R8 ;  /* 0x0000000830087220 */ /* 0x000fe20000410000 */
[----:B------:R-:W-:Y:S01]  /*5000*/  F2FP.BF16.PACK_AB R5, R5, R4 ;  /* 0x000000040505723e */ /* 0x000fe200000010ff */
[----:B------:R-:W-:Y:S03]  /*5010*/  STS [R70+0x14000], R6 ;  /* 0x0140000646007388 */ /* 0x000fe60000000800 */
[----:B------:R-:W-:Y:S01]  /*5020*/  F2FP.BF16.PACK_AB R4, R8, R9 ;  /* 0x000000090804723e */ /* 0x000fe200000010ff */
[----:B------:R-:W-:Y:S04]  /*5030*/  STS [R251+0x14000], R5 ;  /* 0x01400005fb007388 */ /* 0x000fe80000000800 */
[----:B------:R-:W-:Y:S04]  /*5040*/  STS [R252+0x14000], R4 ;  /* 0x01400004fc007388 */ /* 0x000fe80000000800 */
[----:B------:R-:W-:Y:S08]  /*5050*/  BAR.SYNC.DEFER_BLOCKING 0x0 ;  /* 0x0000000000007b1d */ /* 0x000ff00000010000 */
[----:B------:R-:W-:Y:S08]  /*5060*/  LDSM.16.MT88.4 R4, [R226+0x15000] ;  /* 0x01500000e204783b */ /* 0x000ff00000004200 */
[----:B------:R-:W1:Y:S08]  /*5070*/  LDSM.16.MT88.4 R8, [R0+0x8000] ;  /* 0x008000000008783b */ /* 0x000e700000004200 */
[----:B------:R-:W2:Y:S08]  /*5080*/  LDSM.16.MT88.4 R44, [R224+0x15000] ;  /* 0x01500000e02c783b */ /* 0x000eb00000004200 */
[----:B------:R-:W3:Y:S08]  /*5090*/  LDSM.16.MT88.4 R48, [R0+0xc000] ;  /* 0x00c000000030783b */ /* 0x000ef00000004200 */
[----:B------:R-:W-:Y:S08]  /*50a0*/  LDSM.16.MT88.4 R52, [R226+0x15400] ;  /* 0x01540000e234783b */ /* 0x000ff00000004200 */
[----:B------:R-:W4:Y:S01]  /*50b0*/  LDSM.16.MT88.4 R56, [R0+0x8800] ;  /* 0x008800000038783b */ /* 0x000f220000004200 */
[-C--:B-1----:R-:W-:Y:S07]  /*50c0*/  HMMA.16816.F32.BF16 R12, R4, R8.reuse, R12 ;  /* 0x00000008040c723c */ /* 0x082fee000004180c */
[----:B------:R-:W1:Y:S01]  /*50d0*/  LDSM.16.MT88.4 R60, [R224+0x15400] ;  /* 0x01540000e03c783b */ /* 0x000e620000004200 */
[C---:B--2---:R-:W-:Y:S07]  /*50e0*/  HMMA.16816.F32.BF16 R16, R44.reuse, R8, R16 ;  /* 0x000000082c10723c */ /* 0x044fee0000041810 */
[----:B------:R-:W2:Y:S01]  /*50f0*/  LDSM.16.MT88.4 R64, [R0+0xc800] ;  /* 0x00c800000040783b */ /* 0x000ea20000004200 */
[-C--:B------:R-:W-:Y:S07]  /*5100*/  HMMA.16816.F32.BF16 R20, R44, R10.reuse, R20 ;  /* 0x0000000a2c14723c */ /* 0x080fee0000041814 */
[----:B------:R-:W-:Y:S01]  /*5110*/  LDSM.16.MT88.4 R68, [R224+0x15800] ;  /* 0x01580000e044783b */ /* 0x000fe20000004200 */
[C---:B------:R-:W-:Y:S07]  /*5120*/  HMMA.16816.F32.BF16 R24, R4.reuse, R10, R24 ;  /* 0x0000000a0418723c */ /* 0x040fee0000041818 */
[----:B------:R-:W-:Y:S01]  /*5130*/  LDSM.16.MT88.4 R8, [R226+0x15800] ;  /* 0x01580000e208783b */ /* 0x000fe20000004200 */
[-C--:B---3--:R-:W-:Y:S08]  /*5140*/  HMMA.16816.F32.BF16 R28, R4, R48.reuse, R28 ;  /* 0x00000030041c723c */ /* 0x088ff0000004181c */
[C---:B------:R-:W-:Y:S08]  /*5150*/  HMMA.16816.F32.BF16 R32, R44.reuse, R48, R32 ;  /* 0x000000302c20723c */ /* 0x040ff00000041820 */
[-C--:B------:R-:W-:Y:S01]  /*5160*/  HMMA.16816.F32.BF16 R36, R44, R50.reuse, R36 ;  /* 0x000000322c24723c */ /* 0x080fe20000041824 */
[----:B------:R-:W3:Y:S07]  /*5170*/  LDSM.16.MT88.4 R44, [R0+0x9000] ;  /* 0x00900000002c783b */ /* 0x000eee0000004200 */
[----:B------:R-:W-:Y:S01]  /*5180*/  HMMA.16816.F32.BF16 R40, R4, R50, R40 ;  /* 0x000000320428723c */ /* 0x000fe20000041828 */
[----:B------:R-:W3:Y:S07]  /*5190*/  LDSM.16.MT88.4 R4, [R0+0xd000] ;  /* 0x00d000000004783b */ /* 0x000eee0000004200 */
[-C--:B----4-:R-:W-:Y:S01]  /*51a0*/  HMMA.16816.F32.BF16 R12, R52, R56.reuse, R12 ;  /* 0x00000038340c723c */ /* 0x090fe2000004180c */
[----:B------:R-:W-:Y:S07]  /*51b0*/  LDSM.16.MT88.4 R48, [R226+0x15c00] ;  /* 0x015c0000e230783b */ /* 0x000fee0000004200 */
[C---:B-1----:R-:W-:Y:S08]  /*51c0*/  HMMA.16816.F32.BF16 R16, R60.reuse, R56, R16 ;  /* 0x000000383c10723c */ /* 0x042ff00000041810 */
[-C--:B------:R-:W-:Y:S08]  /*51d0*/  HMMA.16816.F32.BF16 R20, R60, R58.reuse, R20 ;  /* 0x0000003a3c14723c */ /* 0x080ff00000041814 */
[C---:B------:R-:W-:Y:S01]  /*51e0*/  HMMA.16816.F32.BF16 R24, R52.reuse, R58, R24 ;  /* 0x0000003a3418723c */ /* 0x040fe20000041818 */
[----:B------:R-:W1:Y:S07]  /*51f0*/  LDSM.16.MT88.4 R56, [R0+0x9800] ;  /* 0x009800000038783b */ /* 0x000e6e0000004200 */
[-C--:B--2---:R-:W-:Y:S08]  /*5200*/  HMMA.16816.F32.BF16 R28, R52, R64.reuse, R28 ;  /* 0x00000040341c723c */ /* 0x084ff0000004181c */
[C---:B------:R-:W-:Y:S08]  /*5210*/  HMMA.16816.F32.BF16 R32, R60.reuse, R64, R32 ;  /* 0x000000403c20723c */ /* 0x040ff00000041820 */
[-C--:B------:R-:W-:Y:S01]  /*5220*/  HMMA.16816.F32.BF16 R36, R60, R66.reuse, R36 ;  /* 0x000000423c24723c */ /* 0x080fe20000041824 */
[----:B------:R-:W2:Y:S07]  /*5230*/  LDSM.16.MT88.4 R60, [R224+0x15c00] ;  /* 0x015c0000e03c783b */ /* 0x000eae0000004200 */
[----:B------:R-:W-:Y:S01]  /*5240*/  HMMA.16816.F32.BF16 R40, R52, R66, R40 ;  /* 0x000000423428723c */ /* 0x000fe20000041828 */
[----:B------:R-:W4:Y:S07]  /*5250*/  LDSM.16.MT88.4 R52, [R0+0xd800] ;  /* 0x00d800000034783b */ /* 0x000f2e0000004200 */
[-C--:B---3--:R-:W-:Y:S01]  /*5260*/  HMMA.16816.F32.BF16 R12, R8, R44.reuse, R12 ;  /* 0x0000002c080c723c */ /* 0x088fe2000004180c */
[----:B------:R-:W-:Y:S07]  /*5270*/  BAR.SYNC.DEFER_BLOCKING 0x0 ;  /* 0x0000000000007b1d */ /* 0x000fee0000010000 */
[C---:B------:R-:W-:Y:S08]  /*5280*/  HMMA.16816.F32.BF16 R16, R68.reuse, R44, R16 ;  /* 0x0000002c4410723c */ /* 0x040ff00000041810 */
[-C--:B------:R-:W-:Y:S08]  /*5290*/  HMMA.16816.F32.BF16 R20, R68, R46.reuse, R20 ;  /* 0x0000002e4414723c */ /* 0x080ff00000041814 */
[C---:B------:R-:W-:Y:S08]  /*52a0*/  HMMA.16816.F32.BF16 R24, R8.reuse, R46, R24 ;  /* 0x0000002e0818723c */ /* 0x040ff00000041818 */
[-C--:B------:R-:W-:Y:S08]  /*52b0*/  HMMA.16816.F32.BF16 R28, R8, R4.reuse, R28 ;  /* 0x00000004081c723c */ /* 0x080ff0000004181c */
[C---:B------:R-:W-:Y:S07]  /*52c0*/  HMMA.16816.F32.BF16 R32, R68.reuse, R4, R32 ;  /* 0x000000044420723c */ /* 0x040fee0000041820 */
[----:B------:R-:W-:Y:S01]  /*52d0*/  LEA R4, -R249, RZ, 0x6 ;  /* 0x000000fff9047211 */ /* 0x000fe200078e31ff */
[-C--:B------:R-:W-:Y:S04]  /*52e0*/  HMMA.16816.F32.BF16 R36, R68, R6.reuse, R36 ;  /* 0x000000064424723c */ /* 0x080fe80000041824 */
[C---:B------:R-:W-:Y:S04]  /*52f0*/  LEA R238, P0, R4.reuse, R238, 0x2 ;  /* 0x000000ee04ee7211 */ /* 0x040fe800078010ff */
[----:B------:R-:W-:Y:S04]  /*5300*/  HMMA.16816.F32.BF16 R40, R8, R6, R40 ;  /* 0x000000060828723c */ /* 0x000fe80000041828 */
[----:B------:R-:W-:Y:S04]  /*5310*/  LEA.HI.X.SX32 R239, R4, R239, 0x2, P0 ;  /* 0x000000ef04ef7211 */ /* 0x000fe800000f16ff */
[-C--:B-1----:R-:W-:Y:S08]  /*5320*/  HMMA.16816.F32.BF16 R12, R48, R56.reuse, R12 ;  /* 0x00000038300c723c */ /* 0x082ff0000004180c */
[C---:B--2---:R-:W-:Y:S08]  /*5330*/  HMMA.16816.F32.BF16 R16, R60.reuse, R56, R16 ;  /* 0x000000383c10723c */ /* 0x044ff00000041810 */
        /* <DEDUP_REMOVED lines=68> */
.L_x_135:
        /* <DEDUP_REMOVED lines=376> */
.L_x_136:
        /* <DEDUP_REMOVED lines=123> */
.L_x_138:
        /* <DEDUP_REMOVED lines=16> */
.L_x_139:
        /* <DEDUP_REMOVED lines=49> */
.L_x_141:
[----:B------:R-:W-:Y:S05]  /*7ac0*/  BSYNC B0 ;  /* 0x0000000000007941 */ /* 0x000fea0003800000 */
.L_x_140:
        /* <DEDUP_REMOVED lines=27> */
.L_x_120:
[----:B------:R-:W-:Y:S05]  /*7c80*/  BSYNC B1 ;  /* 0x0000000000017941 */ /* 0x000fea0003800000 */
.L_x_110:
        /* <DEDUP_REMOVED lines=12> */
.L_x_142:
[----:B------:R-:W-:Y:S05]  /*7d50*/  EXIT ;  /* 0x000000000000794d */ /* 0x000fea0003800000 */
.L_x_144:
        /* <DEDUP_REMOVED lines=10> */
.L_x_2001:


//--------------------- .text._ZN5flash44flash_bwd_dq_dk_dv_loop_seqk_parallel_kernelI23Flash_bwd_kernel_traitsILi256ELi64ELi32ELi8ELi4ELi1ELi2ELb1ELb1EN7cutlass10bfloat16_tE19Flash_kernel_traitsILi256ELi64ELi32ELi8ES3_EELb0ELb0ELb0ELb0ELb0ELb1ELb0EEEvNS_16Flash_bwd_paramsE --------------------------
	.section	.text._ZN5flash44flash_bwd_dq_dk_dv_loop_seqk_parallel_kernelI23Flash_bwd_kernel_traitsILi256ELi64ELi32ELi8ELi4ELi1ELi2ELb1ELb1EN7cutlass10bfloat16_tE19Flash_kernel_traitsILi256ELi64ELi32ELi8ES3_EELb0ELb0ELb0ELb0ELb0ELb1ELb0EEEvNS_16Flash_bwd_paramsE,"ax",@progbits
	.sectioninfo	@"SHI_REGISTERS=255"
	.align	128
        .global         _ZN5flash44flash_bwd_dq_dk_dv_loop_seqk_parallel_kernelI23Flash_bwd_kernel_traitsILi256ELi64ELi32ELi8ELi4ELi1ELi2ELb1ELb1EN7cutlass10bfloat16_tE19Flash_kernel_traitsILi256ELi64ELi32ELi8ES3_EELb0ELb0ELb0ELb0ELb0ELb1ELb0EEEvNS_16Flash_bwd_paramsE
        .type           _ZN5flash44flash_bwd_dq_dk_dv_loop_seqk_parallel_kernelI23Flash_bwd_kernel_traitsILi256ELi64ELi32ELi8ELi4ELi1ELi2ELb1ELb1EN7cutlass10bfloat16_tE19Flash_kernel_traitsILi256ELi64ELi32ELi8ES3_EELb0ELb0ELb0ELb0ELb0ELb1ELb0EEEvNS_16Flash_bwd_paramsE,@function
        .size           _ZN5flash44flash_bwd_dq_dk_dv_loop_seqk_parallel_kernelI23Flash_bwd_kernel_traitsILi256ELi64ELi32ELi8ELi4ELi1ELi2ELb1ELb1EN7cutlass10bfloat16_tE19Flash_kernel_traitsILi256ELi64ELi32ELi8ES3_EELb0ELb0ELb0ELb0ELb0ELb1ELb0EEEvNS_16Flash_bwd_paramsE,(.L_x_2002 - _ZN5flash44flash_bwd_dq_dk_dv_loop_seqk_parallel_kernelI23Flash_bwd_kernel_traitsILi256ELi64ELi32ELi8ELi4ELi1ELi2ELb1ELb1EN7cutlass10bfloat16_tE19Flash_kernel_traitsILi256ELi64ELi32ELi8ES3_EELb0ELb0ELb0ELb0ELb0ELb1ELb0EEEvNS_16Flash_bwd_paramsE)
        .other          _ZN5flash44flash_bwd_dq_dk_dv_loop_seqk_parallel_kernelI23Flash_bwd_kernel_traitsILi256ELi64ELi32ELi8ELi4ELi1ELi2ELb1ELb1EN7cutlass10bfloat16_tE19Flash_kernel_traitsILi256ELi64ELi32ELi8ES3_EELb0ELb0ELb0ELb0ELb0ELb1ELb0EEEvNS_16Flash_bwd_paramsE,@"STO_CUDA_ENTRY STV_DEFAULT"
_ZN5flash44flash_bwd_dq_dk_dv_loop_seqk_parallel_kernelI23Flash_bwd_kernel_traitsILi256ELi64ELi32ELi8ELi4ELi1ELi2ELb1ELb1EN7cutlass10bfloat16_tE19Flash_kernel_traitsILi256ELi64ELi32ELi8ES3_EELb0ELb0ELb0ELb0ELb0ELb1ELb0EEEvNS_16Flash_bwd_paramsE:
.text._ZN5flash44flash_bwd_dq_dk_dv_loop_seqk_parallel_kernelI23Flash_bwd_kernel_traitsILi256ELi64ELi32ELi8ELi4ELi1ELi2ELb1ELb1EN7cutlass10bfloat16_tE19Flash_kernel_traitsILi256ELi64ELi32ELi8ES3_EELb0ELb0ELb0ELb0ELb0ELb1ELb0EEEvNS_16Flash_bwd_paramsE:
        /* <DEDUP_REMOVED lines=34> */
[C---:B------:R-:W-:Y:S01]  /*0220*/  LEA.HI R14, R233.reuse, R11, RZ, 0x3 ;  /* 0x0000000be90e7211 */ /* 0x040fe200078f18ff */
[----:B------:R-:W-:Y:S01]  /*0230*/  ULDC UR11, c[0x0][0x1c0] ;  /* 0x00007000000b7ab9 */ /* 0x000fe20000000800 */
[----:B------:R-:W-:Y:S01]  /*0240*/  SHF.R.S32.HI R5, RZ, 0x4, R10 ;  /* 0x00000004ff057819 */ /* 0x000fe2000001140a */
[----:B---3--:R-:W-:Y:S01]  /*0250*/  UIMAD UR45, UR36, UR44, URZ ;  /* 0x0000002c242d72a4 */ /* 0x008fe2000f8e023f */
[----:B------:R-:W-:Y:S01]  /*0260*/  LOP3.LUT R3, R14, 0xfffffff8, RZ, 0xc0, !PT ;  /* 0xfffffff80e037812 */ /* 0x000fe200078ec0ff */
[----:B------:R-:W-:Y:S01]  /*0270*/  UIMAD UR44, UR44, UR12, URZ ;  /* 0x0000000c2c2c72a4 */ /* 0x000fe2000f8e023f */
[----:B------:R-:W-:Y:S01]  /*0280*/  LEA.HI R0, R10, R5, RZ, 0x1 ;  /* 0x000000050a007211 */ /* 0x000fe200078f08ff */
[----:B------:R-:W-:Y:S01]  /*0290*/  UIMAD UR53, UR8, UR6, UR53 ;  /* 0x00000006083572a4 */ /* 0x000fe2000f8e0235 */
[----:B------:R-:W-:Y:S01]  /*02a0*/  LEA.HI R12, R233, R11, RZ, 0x2 ;  /* 0x0000000be90c7211 */ /* 0x000fe200078f10ff */
[----:B------:R-:W-:Y:S01]  /*02b0*/  IMAD.IADD R3, R11, 0x1, -R3 ;  /* 0x000000010b037824 */ /* 0x000fe200078e0a03 */
[----:B------:R-:W-:Y:S01]  /*02c0*/  SHF.R.S32.HI R2, RZ, 0x3, R14 ;  /* 0x00000003ff027819 */ /* 0x000fe2000001140e */
[----:B------:R-:W-:Y:S01]  /*02d0*/  UIMAD UR50, UR7, UR29, URZ ;  /* 0x0000001d073272a4 */ /* 0x000fe2000f8e023f */
[----:B------:R-:W-:Y:S01]  /*02e0*/  LOP3.LUT R0, R0, 0xfffffffe, RZ, 0xc0, !PT ;  /* 0xfffffffe00007812 */ /* 0x000fe200078ec0ff */
[----:B------:R-:W-:Y:S01]  /*02f0*/  IMAD.SHL.U32 R16, R3, 0x8, RZ ;  /* 0x0000000803107824 */ /* 0x000fe200078e00ff */
[--C-:B------:R-:W-:Y:S01]  /*0300*/  SHF.R.S32.HI R7, RZ, 0x2, R12.reuse ;  /* 0x00000002ff077819 */ /* 0x100fe2000001140c */
[----:B------:R-:W-:Y:S01]  /*0310*/  IMAD.SHL.U32 R2, R2, 0x40, RZ ;  /* 0x0000004002027824 */ /* 0x000fe200078e00ff */
[----:B------:R-:W-:Y:S01]  /*0320*/  SHF.R.S32.HI R4, RZ, 0x1f, R12 ;  /* 0x0000001fff047819 */ /* 0x000fe2000001140c */
[----:B------:R-:W-:Y:S01]  /*0330*/  IMAD.IADD R9, R5, 0x1, -R0 ;  /* 0x0000000105097824 */ /* 0x000fe200078e0a00 */
[C---:B------:R-:W-:Y:S01]  /*0340*/  LOP3.LUT P4, RZ, R3.reuse, 0x2, RZ, 0xc0, !PT ;  /* 0x0000000203ff7812 */ /* 0x040fe2000788c0ff */
[----:B------:R-:W-:Y:S01]  /*0350*/  IMAD.SHL.U32 R0, R3, 0x40, RZ ;  /* 0x0000004003007824 */ /* 0x000fe200078e00ff */
[----:B------:R-:W-:Y:S01]  /*0360*/  LEA.HI R4, R4, R7, RZ, 0x3 ;  /* 0x0000000704047211 */ /* 0x000fe200078f18ff */
[----:B------:R1:W-:Y:S01]  /*0370*/  STL [R1+0x8], R16 ;  /* 0x0000081001007387 */ /* 0x0003e20000100800 */
[----:B------:R-:W-:Y:S01]  /*0380*/  LOP3.LUT R2, R2, 0x1c0, RZ, 0xc0, !PT ;  /* 0x000001c002027812 */ /* 0x000fe200078ec0ff */
[----:B------:R-:W-:Y:S01]  /*0390*/  UIMAD UR6, UR29, UR11, UR36 ;  /* 0x0000000b1d0672a4 */ /* 0x000fe2000f8e0224 */
[----:B------:R-:W-:Y:S01]  /*03a0*/  LOP3.LUT R0, R0, 0x1c0, RZ, 0xc0, !PT ;  /* 0x000001c000007812 */ /* 0x000fe200078ec0ff */
[----:B------:R-:W-:Y:S01]  /*03b0*/  @!UP2 UIMAD UR7, UR29, UR13, UR36 ;  /* 0x0000000d1d07a2a4 */ /* 0x000fe2000f8e0224 */
[----:B------:R-:W-:Y:S01]  /*03c0*/  LOP3.LUT R5, R4, 0xfffffff8, RZ, 0xc0, !PT ;  /* 0xfffffff804057812 */ /* 0x000fe200078ec0ff */
[----:B------:R-:W-:Y:S01]  /*03d0*/  USHF.L.U32 UR39, UR44, 0x6, URZ ;  /* 0x000000062c277899 */ /* 0x000fe2000800063f */
[----:B------:R-:W-:Y:S01]  /*03e0*/  SHF.R.U32.HI R6, RZ, 0x3, R2 ;  /* 0x00000003ff067819 */ /* 0x000fe20000011602 */
[----:B------:R-:W-:Y:S01]  /*03f0*/  ULDC UR47, c[0x0][0x214] ;  /* 0x00008500002f7ab9 */ /* 0x000fe20000000800 */
[----:B------:R-:W-:Y:S01]  /*0400*/  LOP3.LUT R4, R2, 0x38, R16, 0xf8, !PT ;  /* 0x0000003802047812 */ /* 0x000fe200078ef810 */
[----:B------:R-:W-:Y:S01]  /*0410*/  IMAD.IADD R7, R7, 0x1, -R5 ;  /* 0x0000000107077824 */ /* 0x000fe200078e0a05 */
[----:B------:R-:W-:Y:S01]  /*0420*/  LOP3.LUT R2, R0, 0x8, R14, 0xf8, !PT ;  /* 0x0000000800027812 */ /* 0x000fe200078ef80e */
[----:B------:R-:W-:Y:S01]  /*0430*/  ULDC UR54, c[0x0][0x1c8] ;  /* 0x0000720000367ab9 */ /* 0x000fe20000000800 */
[----:B------:R-:W-:Y:S01]  /*0440*/  SHF.R.U32.HI R0, RZ, 0x3, R0 ;  /* 0x00000003ff007819 */ /* 0x000fe20000011600 */
[----:B------:R-:W-:Y:S01]  /*0450*/  ULDC.U8 UR10, c[0x0][0x3d0] ;  /* 0x0000f400000a7ab9 */ /* 0x000fe20000000000 */
[----:B------:R-:W-:Y:S01]  /*0460*/  LOP3.LUT R6, R4, R6, RZ, 0x3c, !PT ;  /* 0x0000000604067212 */ /* 0x000fe200078e3cff */
[----:B------:R-:W-:Y:S01]  /*0470*/  ULDC UR48, c[0x0][0x224] ;  /* 0x0000890000307ab9 */ /* 0x000fe20000000800 */
[----:B------:R-:W-:Y:S01]  /*0480*/  LOP3.LUT R4, R2, R0, RZ, 0x3c, !PT ;  /* 0x0000000002047212 */ /* 0x000fe200078e3cff */
[----:B------:R-:W-:Y:S01]  /*0490*/  @UP2 UIMAD UR52, UR29, UR47, URZ ;  /* 0x0000002f1d3422a4 */ /* 0x000fe2000f8e023f */
[----:B------:R-:W-:Y:S01]  /*04a0*/  LOP3.LUT R0, R7, 0x1, RZ, 0xc0, !PT ;  /* 0x0000000107007812 */ /* 0x000fe200078ec0ff */
[----:B------:R-:W-:Y:S01]  /*04b0*/  ULDC.64 UR4, c[0x0][0x118] ;  /* 0x0000460000047ab9 */ /* 0x000fe20000000a00 */
[-C--:B------:R-:W-:Y:S01]  /*04c0*/  LEA.HI R2, R233, R11.reuse, RZ, 0x7 ;  /* 0x0000000be9027211 */ /* 0x080fe200078f38ff */
[----:B------:R-:W-:Y:S01]  /*04d0*/  UMOV UR61, 0x4 ;  /* 0x00000004003d7882 */ /* 0x000fe20000000000 */
[----:B------:R-:W-:Y:S01]  /*04e0*/  ISETP.NE.U32.AND P1, PT, R0, 0x1, PT ;  /* 0x000000010000780c */ /* 0x000fe20003f25070 */
[----:B------:R-:W-:Y:S01]  /*04f0*/  IMAD.SHL.U32 R0, R9, 0x100, RZ ;  /* 0x0000010009007824 */ /* 0x000fe200078e00ff */
[C---:B------:R-:W-:Y:S01]  /*0500*/  LOP3.LUT P3, RZ, R3.reuse, 0x4, RZ, 0xc0, !PT ;  /* 0x0000000403ff7812 */ /* 0x040fe2000786c0ff */
[----:B------:R-:W-:Y:S01]  /*0510*/  IMAD.SHL.U32 R3, R3, 0x20, RZ ;  /* 0x0000002003037824 */ /* 0x000fe200078e00ff */
[----:B------:R-:W-:Y:S01]  /*0520*/  SHF.R.S32.HI R8, RZ, 0x7, R2 ;  /* 0x00000007ff087819 */ /* 0x000fe20000011402 */
[----:B------:R-:W-:Y:S01]  /*0530*/  ULOP3.LUT UR54, UR36, UR54, URZ, 0x3c, !UPT ;  /* 0x0000003624367292 */ /* 0x000fe2000f8e3c3f */
[----:B------:R-:W-:Y:S01]  /*0540*/  LOP3.LUT R2, R0, 0x100, RZ, 0xc0, !PT ;  /* 0x0000010000027812 */ /* 0x000fe200078ec0ff */
[----:B------:R-:W-:Y:S01]  /*0550*/  USHF.R.S32.HI UR59, URZ, 0x1f, UR36 ;  /* 0x0000001f3f3b7899 */ /* 0x000fe20008011424 */
[----:B------:R-:W-:Y:S01]  /*0560*/  LOP3.LUT P2, RZ, R7, 0x2, RZ, 0xc0, !PT ;  /* 0x0000000207ff7812 */ /* 0x000fe2000784c0ff */
[----:B------:R-:W-:Y:S01]  /*0570*/  IMAD R0, R8, 0x2, R9 ;  /* 0x0000000208007824 */ /* 0x000fe200078e0209 */
[----:B------:R-:W-:Y:S01]  /*0580*/  LOP3.LUT R226, R2, 0xe0, R3, 0xf8, !PT ;  /* 0x000000e002e27812 */ /* 0x000fe200078ef803 */
[----:B------:R-:W-:Y:S01]  /*0590*/  UISETP.NE.AND UP3, UPT, UR10, URZ, UPT ;  /* 0x0000003f0a00728c */ /* 0x000fe2000bf65270 */
[CC--:B------:R-:W-:Y:S01]  /*05a0*/  LEA.HI R3, R233.reuse, R11.reuse, RZ, 0x6 ;  /* 0x0000000be9037211 */ /* 0x0c0fe200078f30ff */
[----:B------:R-:W-:Y:S01]  /*05b0*/  IMAD.U32 R0, R0, 0x200, R4 ;  /* 0x0000020000007824 */ /* 0x000fe200078e0004 */
[----:B------:R-:W-:Y:S01]  /*05c0*/  LEA.HI R233, R233, R11, RZ, 0x5 ;  /* 0x0000000be9e97211 */ /* 0x000fe200078f28ff */
[----:B------:R-:W-:Y:S01]  /*05d0*/  USHF.R.S32.HI UR58, URZ, 0x1f, UR29 ;  /* 0x0000001f3f3a7899 */ /* 0x000fe2000801141d */
[----:B------:R-:W-:Y:S01]  /*05e0*/  SHF.R.S32.HI R3, RZ, 0x6, R3 ;  /* 0x00000006ff037819 */ /* 0x000fe20000011403 */
[----:B------:R-:W-:Y:S01]  /*05f0*/  IMAD.SHL.U32 R229, R0, 0x2, RZ ;  /* 0x0000000200e57824 */ /* 0x000fe200078e00ff */
[----:B------:R-:W-:Y:S01]  /*0600*/  LOP3.LUT R5, R233, 0xffffffe0, RZ, 0xc0, !PT ;  /* 0xffffffe0e9057812 */ /* 0x000fe200078ec0ff */
[----:B------:R-:W-:Y:S01]  /*0610*/  USHF.R.S32.HI UR57, URZ, 0x1f, UR36 ;  /* 0x0000001f3f397899 */ /* 0x000fe20008011424 */
[----:B------:R-:W-:Y:S01]  /*0620*/  LOP3.LUT R4, R12, 0x7ffffffc, RZ, 0xc0, !PT ;  /* 0x7ffffffc0c047812 */ /* 0x000fe200078ec0ff */
[C---:B------:R-:W-:Y:S01]  /*0630*/  IMAD R237, R3.reuse, 0x200, R6 ;  /* 0x0000020003ed7824 */ /* 0x040fe200078e0206 */
[----:B------:R-:W-:Y:S01]  /*0640*/  LOP3.LUT R2, R10, 0xfffffff0, RZ, 0xc0, !PT ;  /* 0xfffffff00a027812 */ /* 0x000fe200078ec0ff */
[----:B------:R-:W-:Y:S01]  /*0650*/  IMAD.SHL.U32 R6, R3, 0x8, RZ ;  /* 0x0000000803067824 */ /* 0x000fe200078e00ff */
[----:B-1----:R-:W-:Y:S01]  /*0660*/  SHF.R.S32.HI R16, RZ, 0x5, R233 ;  /* 0x00000005ff107819 */ /* 0x002fe200000114e9 */
[----:B------:R-:W-:Y:S01]  /*0670*/  IMAD.SHL.U32 R3, R9, 0x20, RZ ;  /* 0x0000002009037824 */ /* 0x000fe200078e00ff */
[----:B------:R-:W-:Y:S01]  /*0680*/  SEL R232, R227, 0xffffffc0, !P3 ;  /* 0xffffffc0e3e87807 */ /* 0x000fe20005800000 */
[----:B------:R-:W-:Y:S01]  /*0690*/  IMAD.IADD R15, R11, 0x1, -R5 ;  /* 0x000000010b0f7824 */ /* 0x000fe200078e0a05 */
[----:B------:R-:W-:Y:S01]  /*06a0*/  SEL R250, R250, 0x240, !P1 ;  /* 0x00000240fafa7807 */ /* 0x000fe20004800000 */
[----:B------:R-:W-:Y:S01]  /*06b0*/  IMAD.SHL.U32 R5, R7, 0x20, RZ ;  /* 0x0000002007057824 */ /* 0x000fe200078e00ff */
[----:B------:R-:W-:Y:S01]  /*06c0*/  IADD3 R236, R232, 0x14000, R229 ;  /* 0x00014000e8ec7810 */ /* 0x000fe20007ffe0e5 */
[----:B------:R-:W-:Y:S01]  /*06d0*/  IMAD.IADD R12, R11, 0x1, -R4 ;  /* 0x000000010b0c7824 */ /* 0x000fe200078e0a04 */
[----:B------:R-:W-:Y:S01]  /*06e0*/  LOP3.LUT R4, R3, 0x20, RZ, 0xc0, !PT ;  /* 0x0000002003047812 */ /* 0x000fe200078ec0ff */
[----:B------:R-:W-:Y:S01]  /*06f0*/  IMAD.IADD R2, R11, 0x1, -R2 ;  /* 0x000000010b027824 */ /* 0x000fe200078e0a02 */
[----:B------:R-:W-:Y:S01]  /*0700*/  LOP3.LUT R5, R5, 0xe0, RZ, 0xc0, !PT ;  /* 0x000000e005057812 */ /* 0x000fe200078ec0ff */
[----:B------:R-:W-:Y:S01]  /*0710*/  IMAD.SHL.U32 R11, R11, 0x2, RZ ;  /* 0x000000020b0b7824 */ /* 0x000fe200078e00ff */
[----:B------:R-:W-:Y:S01]  /*0720*/  LOP3.LUT R13, R4, 0x18, R6, 0xf8, !PT ;  /* 0x00000018040d7812 */ /* 0x000fe200078ef806 */
[----:B------:R-:W-:Y:S01]  /*0730*/  IMAD.SHL.U32 R3, R8, 0x10, RZ ;  /* 0x0000001008037824 */ /* 0x000fe200078e00ff */
[----:B------:R-:W-:Y:S01]  /*0740*/  STL [R1+0x14], R15 ;  /* 0x0000140f01007387 */ /* 0x000fe20000100800 */
[C---:B------:R-:W-:Y:S01]  /*0750*/  LOP3.LUT P0, RZ, R2.reuse, 0x4, RZ, 0xc0, !PT ;  /* 0x0000000402ff7812 */ /* 0x040fe2000780c0ff */
[----:B------:R-:W-:Y:S01]  /*0760*/  IMAD.IADD R231, R229, 0x1, R232 ;  /* 0x00000001e5e77824 */ /* 0x000fe200078e02e8 */
[----:B------:R-:W-:Y:S01]  /*0770*/  USHF.R.S32.HI UR56, URZ, 0x1f, UR29 ;  /* 0x0000001f3f387899 */ /* 0x000fe2000801141d */
[----:B------:R-:W-:Y:S01]  /*0780*/  LOP3.LUT R4, R3, 0x6, R11, 0xf8, !PT ;  /* 0x0000000603047812 */ /* 0x000fe200078ef80b */
[----:B------:R-:W-:Y:S01]  /*0790*/  IMAD.SHL.U32 R237, R237, 0x2, RZ ;  /* 0x00000002eded7824 */ /* 0x000fe200078e00ff */
[----:B------:R-:W-:Y:S01]  /*07a0*/  LOP3.LUT R8, R5, 0x10, R3, 0xf8, !PT ;  /* 0x0000001005087812 */ /* 0x000fe200078ef803 */
[----:B------:R-:W-:Y:S01]  /*07b0*/  IMAD.SHL.U32 R5, R2, 0x20, RZ ;  /* 0x0000002002057824 */ /* 0x000fe200078e00ff */
[----:B------:R-:W-:Y:S01]  /*07c0*/  SHF.R.S32.HI R3, RZ, 0x1f, R2 ;  /* 0x0000001fff037819 */ /* 0x000fe20000011402 */
[----:B------:R1:W-:Y:S01]  /*07d0*/  STL [R1], R4 ;  /* 0x0000000401007387 */ /* 0x0003e20000100800 */
[----:B------:R-:W-:-:S02]  /*07e0*/  USHF.R.S32.HI UR55, URZ, 0x1f, UR36 ;  /* 0x0000001f3f377899 */ /* 0x000fc40008011424 */
[----:B------:R-:W-:Y:S01]  /*07f0*/  LEA.HI R225, R3, R2, RZ, 0x3 ;  /* 0x0000000203e17211 */ /* 0x000fe200078f18ff */
[----:B------:R-:W-:Y:S01]  /*0800*/  IMAD.SHL.U32 R3, R9, 0x8, RZ ;  /* 0x0000000809037824 */ /* 0x000fe200078e00ff */
[----:B------:R-:W-:Y:S02]  /*0810*/  UIMAD.WIDE.U32 UR40, UR34, UR42, URZ ;  /* 0x0000002a222872a5 */ /* 0x000fe4000f8e003f */
[----:B------:R-:W-:Y:S02]  /*0820*/  UIMAD UR49, UR35, UR42, URZ ;  /* 0x0000002a233172a4 */ /* 0x000fe4000f8e023f */
[----:B------:R-:W-:Y:S01]  /*0830*/  LOP3.LUT R10, R3, 0x8, RZ, 0xc0, !PT ;  /* 0x00000008030a7812 */ /* 0x000fe200078ec0ff */
[----:B------:R-:W-:Y:S02]  /*0840*/  USHF.R.S32.HI UR51, URZ, 0x1f, UR45 ;  /* 0x0000001f3f337899 */ /* 0x000fe4000801142d */
[----:B------:R-:W-:Y:S01]  /*0850*/  UIMAD UR48, UR6, UR48, URZ ;  /* 0x00000030063072a4 */ /* 0x000fe2000f8e023f */
[----:B------:R-:W-:Y:S01]  /*0860*/  LOP3.LUT R3, R10, 0x1e0, R5, 0xf8, !PT ;  /* 0x000001e00a037812 */ /* 0x000fe200078ef805 */
[----:B------:R-:W-:Y:S01]  /*0870*/  IMAD.U32 R5, RZ, RZ, UR14 ;  /* 0x0000000eff057e24 */ /* 0x000fe2000f8e00ff */
[----:B------:R-:W-:-:S02]  /*0880*/  @!UP2 UIMAD UR47, UR7, UR47, URZ ;  /* 0x0000002f072fa2a4 */ /* 0x000fc4000f8e023f */
[----:B------:R-:W-:Y:S01]  /*0890*/  USHF.R.S32.HI UR46, URZ, 0x1f, UR39 ;  /* 0x0000001f3f2e7899 */ /* 0x000fe20008011427 */
[C---:B-1----:R-:W-:Y:S01]  /*08a0*/  LOP3.LUT R4, R225.reuse, 0xfffffff8, RZ, 0xc0, !PT ;  /* 0xfffffff8e1047812 */ /* 0x042fe200078ec0ff */
[----:B------:R-:W-:-:S04]  /*08b0*/  IMAD.SHL.U32 R225, R225, 0x40, RZ ;  /* 0x00000040e1e17824 */ /* 0x000fc800078e00ff */
[C---:B------:R-:W-:Y:S01]  /*08c0*/  IMAD.IADD R6, R2.reuse, 0x1, -R4 ;  /* 0x0000000102067824 */ /* 0x040fe200078e0a04 */
[----:B------:R-:W-:Y:S01]  /*08d0*/  LOP3.LUT R225, R225, 0xfffffe00, RZ, 0xc0, !PT ;  /* 0xfffffe00e1e17812 */ /* 0x000fe200078ec0ff */
[----:B------:R-:W-:Y:S02]  /*08e0*/  IMAD.SHL.U32 R4, R2, 0x4, RZ ;  /* 0x0000000402047824 */ /* 0x000fe400078e00ff */
[----:B------:R-:W-:Y:S01]  /*08f0*/  IMAD.SHL.U32 R2, R7, 0x40, RZ ;  /* 0x0000004007027824 */ /* 0x000fe200078e00ff */
[----:B------:R-:W-:Y:S02]  /*0900*/  LOP3.LUT P6, RZ, R6, 0x2, RZ, 0xc0, !PT ;  /* 0x0000000206ff7812 */ /* 0x000fe400078cc0ff */
[----:B------:R-:W-:Y:S01]  /*0910*/  LOP3.LUT R11, R3, 0x38, R4, 0x78, !PT ;  /* 0x00000038030b7812 */ /* 0x000fe200078e7804 */
[----:B------:R-:W-:Y:S01]  /*0920*/  IMAD.SHL.U32 R3, R16, 0x8, RZ ;  /* 0x0000000810037824 */ /* 0x000fe200078e00ff */
[----:B------:R-:W-:Y:S01]  /*0930*/  LOP3.LUT R2, R2, 0x1c0, RZ, 0xc0, !PT ;  /* 0x000001c002027812 */ /* 0x000fe200078ec0ff */
[----:B------:R-:W-:Y:S01]  /*0940*/  IMAD.SHL.U32 R4, R7, 0x4, RZ ;  /* 0x0000000407047824 */ /* 0x000fe200078e00ff */
[----:B------:R-:W-:-:S02]  /*0950*/  LOP3.LUT P5, RZ, R6, 0x4, RZ, 0xc0, !PT ;  /* 0x0000000406ff7812 */ /* 0x000fc400078ac0ff */
[----:B------:R-:W-:Y:S02]  /*0960*/  LOP3.LUT R7, R3, 0x38, RZ, 0xc0, !PT ;  /* 0x0000003803077812 */ /* 0x000fe400078ec0ff */
[----:B------:R-:W-:Y:S02]  /*0970*/  SHF.R.U32.HI R3, RZ, 0x3, R2 ;  /* 0x00000003ff037819 */ /* 0x000fe40000011602 */
[----:B------:R-:W-:Y:S02]  /*0980*/  LOP3.LUT R8, R8, 0x18, R4, 0x78, !PT ;  /* 0x0000001808087812 */ /* 0x000fe400078e7804 */
[----:B------:R-:W-:Y:S02]  /*0990*/  LOP3.LUT R4, R3, R2, R7, 0x1e, !PT ;  /* 0x0000000203047212 */ /* 0x000fe400078e1e07 */
[----:B------:R-:W-:Y:S02]  /*09a0*/  LOP3.LUT R2, R226, 0x8, R14, 0xf8, !PT ;  /* 0x00000008e2027812 */ /* 0x000fe400078ef80e */
[----:B------:R-:W-:-:S02]  /*09b0*/  SHF.R.U32.HI R226, RZ, 0x3, R226 ;  /* 0x00000003ffe27819 */ /* 0x000fc400000116e2 */
[----:B------:R-:W-:Y:S02]  /*09c0*/  SHF.R.S32.HI R3, RZ, 0x1f, R233 ;  /* 0x0000001fff037819 */ /* 0x000fe400000114e9 */
[----:B------:R-:W-:Y:S02]  /*09d0*/  LOP3.LUT R226, R2, 0x38, R226, 0x78, !PT ;  /* 0x0000003802e27812 */ /* 0x000fe400078e78e2 */
[-C--:B------:R-:W-:Y:S02]  /*09e0*/  LEA.HI R2, R3, R16.reuse, RZ, 0x2 ;  /* 0x0000001003027211 */ /* 0x080fe400078f10ff */
[----:B------:R-:W-:Y:S02]  /*09f0*/  LEA.HI R233, R233, R16, RZ, 0x1 ;  /* 0x00000010e9e97211 */ /* 0x000fe400078f08ff */
[----:B------:R-:W-:Y:S01]  /*0a00*/  LOP3.LUT R3, R2, 0xfffffffc, RZ, 0xc0, !PT ;  /* 0xfffffffc02037812 */ /* 0x000fe200078ec0ff */
[----:B------:R-:W-:Y:S01]  /*0a10*/  IMAD.SHL.U32 R2, R12, 0x2, RZ ;  /* 0x000000020c027824 */ /* 0x000fe200078e00ff */
[----:B------:R-:W-:-:S02]  /*0a20*/  LOP3.LUT R233, R233, 0x3ffffe, RZ, 0xc0, !PT ;  /* 0x003ffffee9e97812 */ /* 0x000fc400078ec0ff */
[----:B------:R-:W-:Y:S01]  /*0a30*/  SEL R227, R227, 0xffffffc0, !P5 ;  /* 0xffffffc0e3e37807 */ /* 0x000fe20006800000 */
[----:B------:R-:W-:Y:S02]  /*0a40*/  IMAD.IADD R5, R16, 0x1, -R3 ;  /* 0x0000000110057824 */ /* 0x000fe400078e0a03 */
[----:B------:R-:W-:Y:S01]  /*0a50*/  IMAD.IADD R252, R2, 0x1, R4 ;  /* 0x0000000102fc7824 */ /* 0x000fe200078e0204 */
[----:B------:R-:W-:Y:S01]  /*0a60*/  SHF.R.S32.HI R4, RZ, 0x1f, R15 ;  /* 0x0000001fff047819 */ /* 0x000fe2000001140f */
[----:B------:R-:W-:Y:S02]  /*0a70*/  IMAD R3, R5, 0x200, R2 ;  /* 0x0000020005037824 */ /* 0x000fe400078e0202 */
[----:B------:R-:W-:Y:S01]  /*0a80*/  IMAD.SHL.U32 R2, R6, 0x40, RZ ;  /* 0x0000004006027824 */ /* 0x000fe200078e00ff */
[----:B------:R-:W-:Y:S01]  /*0a90*/  LEA.HI R4, R4, R15, RZ, 0x2 ;  /* 0x0000000f04047211 */ /* 0x000fe200078f10ff */
[----:B------:R-:W-:Y:S01]  /*0aa0*/  IMAD.IADD R248, R3, 0x1, R8 ;  /* 0x0000000103f87824 */ /* 0x000fe200078e0208 */
[----:B------:R-:W-:Y:S01]  /*0ab0*/  LEA R252, R252, 0x10000, 0x1 ;  /* 0x00010000fcfc7811 */ /* 0x000fe200078e08ff */
[----:B------:R-:W-:Y:S01]  /*0ac0*/  IMAD.IADD R233, R16, 0x1, -R233 ;  /* 0x0000000110e97824 */ /* 0x000fe200078e0ae9 */
[----:B------:R-:W-:Y:S01]  /*0ad0*/  SHF.R.S32.HI R6, RZ, 0x2, R4 ;  /* 0x00000002ff067819 */ /* 0x000fe20000011404 */
[----:B------:R-:W-:Y:S01]  /*0ae0*/  IMAD R4, R9, 0x1000, R225 ;  /* 0x0000100009047824 */ /* 0x000fe200078e02e1 */
[----:B------:R-:W-:Y:S01]  /*0af0*/  LOP3.LUT R2, R2, 0x1c0, RZ, 0xc0, !PT ;  /* 0x000001c002027812 */ /* 0x000fe200078ec0ff */
[----:B------:R-:W-:-:S02]  /*0b00*/  IMAD R233, R233, 0x200, R11 ;  /* 0x00000200e9e97824 */ /* 0x000fc400078e020b */
[----:B------:R-:W-:Y:S01]  /*0b10*/  IMAD R6, R5, 0x10, R6 ;  /* 0x0000001005067824 */ /* 0x000fe200078e0206 */
[----:B------:R-:W-:Y:S01]  /*0b20*/  SHF.R.U32.HI R3, RZ, 0x3, R2 ;  /* 0x00000003ff037819 */ /* 0x000fe20000011602 */
[----:B------:R-:W-:Y:S01]  /*0b30*/  IMAD.SHL.U32 R248, R248, 0x2, RZ ;  /* 0x00000002f8f87824 */ /* 0x000fe200078e00ff */
[----:B------:R-:W-:Y:S02]  /*0b40*/  LEA R233, R233, 0x14000, 0x1 ;  /* 0x00014000e9e97811 */ /* 0x000fe400078e08ff */
[CC--:B------:R-:W-:Y:S01]  /*0b50*/  LOP3.LUT R7, R3.reuse, R2.reuse, R7, 0x1e, !PT ;  /* 0x0000000203077212 */ /* 0x0c0fe200078e1e07 */
[----:B------:R1:W-:Y:S01]  /*0b60*/  STL [R1+0x10], R6 ;  /* 0x0000100601007387 */ /* 0x0003e20000100800 */
[C---:B------:R-:W-:Y:S01]  /*0b70*/  LOP3.LUT R8, R3.reuse, R2, R10, 0x1e, !PT ;  /* 0x0000000203087212 */ /* 0x040fe200078e1e0a */
[C---:B------:R-:W-:Y:S01]  /*0b80*/  IMAD.IADD R251, R248.reuse, 0x1, R250 ;  /* 0x00000001f8fb7824 */ /* 0x040fe200078e02fa */
[----:B------:R-:W-:Y:S01]  /*0b90*/  LOP3.LUT R3, R3, R13, R2, 0x1e, !PT ;  /* 0x0000000d03037212 */ /* 0x000fe200078e1e02 */
[----:B------:R-:W-:Y:S01]  /*0ba0*/  IMAD R2, R5, 0x400, R225 ;  /* 0x0000040005027824 */ /* 0x000fe200078e02e1 */
[----:B------:R-:W-:Y:S01]  /*0bb0*/  IADD3 R249, R248, 0x10, RZ ;  /* 0x00000010f8f97810 */ /* 0x000fe20007ffe0ff */
[----:B------:R-:W-:Y:S01]  /*0bc0*/  IMAD.IADD R4, R4, 0x1, R7 ;  /* 0x0000000104047824 */ /* 0x000fe200078e0207 */
[----:B------:R-:W-:Y:S01]  /*0bd0*/  LOP3.LUT R225, R3, R225, RZ, 0xfc, !PT ;  /* 0x000000e103e17212 */ /* 0x000fe200078efcff */
[----:B------:R-:W-:Y:S01]  /*0be0*/  IMAD.MOV.U32 R3, RZ, RZ, 0x20 ;  /* 0x00000020ff037424 */ /* 0x000fe200078e00ff */
[----:B------:R-:W-:Y:S01]  /*0bf0*/  IADD3 R234, R233, 0x20, RZ ;  /* 0x00000020e9ea7810 */ /* 0x000fe20007ffe0ff */
[----:B------:R-:W-:Y:S01]  /*0c00*/  IMAD.IADD R2, R2, 0x1, R8 ;  /* 0x0000000102027824 */ /* 0x000fe200078e0208 */
[----:B------:R-:W-:-:S02]  /*0c10*/  @P2 IADD3 R249, R248, -0x10, RZ ;  /* 0xfffffff0f8f92810 */ /* 0x000fc40007ffe0ff */
[C---:B------:R-:W-:Y:S01]  /*0c20*/  SEL R0, R3.reuse, 0xffffffe0, !P4 ;  /* 0xffffffe003007807 */ /* 0x040fe20006000000 */
[----:B------:R-:W-:Y:S01]  /*0c30*/  IMAD.SHL.U32 R2, R2, 0x2, RZ ;  /* 0x0000000202027824 */ /* 0x000fe200078e00ff */
[C---:B------:R-:W-:Y:S01]  /*0c40*/  SEL R224, R3.reuse, 0xffffffe0, !P3 ;  /* 0xffffffe003e07807 */ /* 0x040fe20005800000 */
[----:B------:R-:W-:Y:S01]  /*0c50*/  IMAD.IADD R250, R250, 0x1, R249 ;  /* 0x00000001fafa7824 */ /* 0x000fe200078e02f9 */
[----:B------:R-:W-:Y:S01]  /*0c60*/  SEL R3, R3, 0xffffffe0, !P6 ;  /* 0xffffffe003037807 */ /* 0x000fe20007000000 */
[----:B------:R-:W-:Y:S01]  /*0c70*/  IMAD.IADD R230, R229, 0x1, R0 ;  /* 0x00000001e5e67824 */ /* 0x000fe200078e0200 */
[----:B------:R-:W-:Y:S01]  /*0c80*/  @P0 IADD3 R234, R233, -0x20, RZ ;  /* 0xffffffe0e9ea0810 */ /* 0x000fe20007ffe0ff */
[----:B------:R-:W-:Y:S01]  /*0c90*/  IMAD.IADD R236, R0, 0x1, R236 ;  /* 0x0000000100ec7824 */ /* 0x000fe200078e02ec */
[----:B------:R-:W-:Y:S01]  /*0ca0*/  LEA R225, R225, 0x10000, 0x1 ;  /* 0x00010000e1e17811 */ /* 0x000fe200078e08ff */
[----:B------:R-:W-:Y:S01]  /*0cb0*/  IMAD.IADD R3, R2, 0x1, R3 ;  /* 0x0000000102037824 */ /* 0x000fe200078e0203 */
[----:B------:R-:W-:Y:S01]  /*0cc0*/  IADD3 R235, R234, 0x800, RZ ;  /* 0x00000800eaeb7810 */ /* 0x000fe20007ffe0ff */
[----:B------:R-:W-:-:S02]  /*0cd0*/  IMAD R224, R226, 0x2, R224 ;  /* 0x00000002e2e07824 */ /* 0x000fc400078e02e0 */
[--C-:B------:R-:W-:Y:S02]  /*0ce0*/  IMAD.IADD R228, R2, 0x1, R227.reuse ;  /* 0x0000000102e47824 */ /* 0x100fe400078e02e3 */
[----:B------:R-:W-:Y:S02]  /*0cf0*/  IMAD.IADD R232, R232, 0x1, R230 ;  /* 0x00000001e8e87824 */ /* 0x000fe400078e02e6 */
[----:B------:R-:W-:Y:S02]  /*0d00*/  IMAD.SHL.U32 R226, R226, 0x2, RZ ;  /* 0x00000002e2e27824 */ /* 0x000fe400078e00ff */
[----:B------:R-:W-:Y:S02]  /*0d10*/  IMAD.IADD R227, R3, 0x1, R227 ;  /* 0x0000000103e37824 */ /* 0x000fe400078e02e3 */
[----:B-1--4-:R-:W-:Y:S02]  /*0d20*/  IMAD.SHL.U32 R0, R4, 0x2, RZ ;  /* 0x0000000204007824 */ /* 0x012fe400078e00ff */
.L_x_161:
[----:B------:R-:W-:Y:S02]  /*0d30*/  ULDC.64 UR6, c[0x0][0x240] ;  /* 0x0000900000067ab9 */ /* 0x000fe40000000a00 */
[----:B------:R-:W-:-:S02]  /*0d40*/  UISETP.NE.U32.AND UP6, UPT, URZ, UR6, UPT ;  /* 0x000000063f00728c */ /* 0x000fc4000bfc5070 */
[----:B------:R-:W-:Y:S02]  /*0d50*/  USHF.L.U32 UR13, UR29, 0x2, URZ ;  /* 0x000000021d0d7899 */ /* 0x000fe4000800063f */
[----:B------:R-:W-:Y:S02]  /*0d60*/  USHF.R.S32.HI UR38, URZ, 0x1f, UR29 ;  /* 0x0000001f3f267899 */ /* 0x000fe4000801141d */
[----:B------:R-:W-:Y:S02]  /*0d70*/  UISETP.NE.AND.EX UP6, UPT, URZ, UR7, UPT, UP6 ;  /* 0x000000073f00728c */ /* 0x000fe4000bfc5360 */
[----:B------:R-:W-:Y:S02]  /*0d80*/  ULDC.64 UR10, c[0x0][0x250] ;  /* 0x00009400000a7ab9 */ /* 0x000fe40000000a00 */
[----:B------:R-:W-:Y:S02]  /*0d90*/  UISETP.NE.U32.AND UP4, UPT, URZ, UR10, UPT ;  /* 0x0000000a3f00728c */ /* 0x000fe4000bf85070 */
[----:B------:R-:W-:Y:S01]  /*0da0*/  USHF.L.U64.HI UR12, UR29, 0x2, UR38 ;  /* 0x000000021d0c7899 */ /* 0x000fe20008010226 */
[----:B------:R-:W-:Y:S01]  /*0db0*/  PLOP3.LUT P2, PT, PT, PT, UP6, 0x80, 0x0 ;  /* 0x000000000000781c */ /* 0x000fe20003f4f068 */
[----:B------:R-:W-:-:S02]  /*0dc0*/  UIADD3 UR6, UP0, UR13, UR6, URZ ;  /* 0x000000060d067290 */ /* 0x000fc4000ff1e03f */
[----:B------:R-:W-:Y:S02]  /*0dd0*/  UISETP.NE.AND.EX UP4, UPT, URZ, UR11, UPT, UP4 ;  /* 0x0000000b3f00728c */ /* 0x000fe4000bf85340 */
[----:B------:R-:W-:Y:S02]  /*0de0*/  UIADD3.X UR7, UR12, UR7, URZ, UP0, !UPT ;  /* 0x000000070c077290 */ /* 0x000fe400087fe43f */
[----:B-1----:R-:W-:Y:S01]  /*0df0*/  IMAD.U32 R4, RZ, RZ, UR6 ;  /* 0x00000006ff047e24 */ /* 0x002fe2000f8e00ff */
[----:B------:R-:W-:Y:S01]  /*0e00*/  ULDC.U8 UR14, c[0x0][0x312] ;  /* 0x0000c480000e7ab9 */ /* 0x000fe20000000000 */
[----:B------:R-:W-:Y:S01]  /*0e10*/  PLOP3.LUT P0, PT, PT, PT, UP4, 0x80, 0x0 ;  /* 0x000000000000781c */ /* 0x000fe20003f0f048 */
[----:B------:R-:W-:Y:S01]  /*0e20*/  ULDC.64 UR8, c[0x0][0x248] ;  /* 0x0000920000087ab9 */ /* 0x000fe20000000a00 */
[----:B------:R-:W-:Y:S01]  /*0e30*/  IMAD.U32 R5, RZ, RZ, UR7 ;  /* 0x00000007ff057e24 */ /* 0x000fe2000f8e00ff */
[----:B------:R-:W-:Y:S02]  /*0e40*/  UISETP.NE.AND UP5, UPT, UR14, URZ, UPT ;  /* 0x0000003f0e00728c */ /* 0x000fe4000bfa5270 */
[----:B------:R-:W-:-:S02]  /*0e50*/  @UP4 UIADD3 UR6, UP0, UR13, UR10, URZ ;  /* 0x0000000a0d064290 */ /* 0x000fc4000ff1e03f */
[----:B--2---:R1:W2:Y:S01]  /*0e60*/  @P2 LDG.E R9, [R4.64] ;  /* 0x0000000404092981 */ /* 0x0042a2000c1e1900 */
[----:B------:R-:W-:Y:S02]  /*0e70*/  UISETP.EQ.U32.AND UP1, UPT, URZ, UR8, UPT ;  /* 0x000000083f00728c */ /* 0x000fe4000bf22070 */
[----:B------:R-:W-:Y:S01]  /*0e80*/  @UP4 UIADD3.X UR7, UR12, UR11, URZ, UP0, !UPT ;  /* 0x0000000b0c074290 */ /* 0x000fe200087fe43f */
[----:B------:R1:W3:Y:S01]  /*0e90*/  @P2 LDG.E R8, [R4.64+0x4] ;  /* 0x0000040404082981 */ /* 0x0002e2000c1e1900 */
[----:B------:R-:W-:Y:S01]  /*0ea0*/  MOV R6, UR6 ;  /* 0x0000000600067c02 */ /* 0x000fe20008000f00 */
[----:B------:R-:W-:-:S03]  /*0eb0*/  UISETP.EQ.OR.EX UP1, UPT, URZ, UR9, !UP5, UP1 ;  /* 0x000000093f00728c */ /* 0x000fc6000ef22710 */
[----:B------:R-:W-:Y:S01]  /*0ec0*/  IMAD.U32 R7, RZ, RZ, UR7 ;  /* 0x00000007ff077e24 */ /* 0x000fe2000f8e00ff */
[----:B------:R-:W-:-:S04]  /*0ed0*/  UIADD3 UR8, UP0, UR13, UR8, URZ ;  /* 0x000000080d087290 */ /* 0x000fc8000ff1e03f */
[----:B-----5:R4:W5:Y:S01]  /*0ee0*/  @P0 LDG.E R6, [R6.64] ;  /* 0x0000000406060981 */ /* 0x020962000c1e1900 */
[----:B------:R-:W-:Y:S01]  /*0ef0*/  PLOP3.LUT P1, PT, PT, PT, UP1, 0x80, 0x0 ;  /* 0x000000000000781c */ /* 0x000fe20003f2f018 */
[----:B------:R-:W-:Y:S01]  /*0f00*/  UIADD3.X UR9, UR12, UR9, URZ, UP0, !UPT ;  /* 0x000000090c097290 */ /* 0x000fe200087fe43f */
[----:B-1----:R-:W-:-:S05]  /*0f10*/  IMAD.U32 R4, RZ, RZ, UR8 ;  /* 0x00000008ff047e24 */ /* 0x002fca000f8e00ff */
[----:B------:R-:W-:-:S06]  /*0f20*/  MOV R5, UR9 ;  /* 0x0000000900057c02 */ /* 0x000fcc0008000f00 */
[----:B----4-:R-:W4:Y:S01]  /*0f30*/  @!P1 LDG.E R7, [R4.64] ;  /* 0x0000000404079981 */ /* 0x010f22000c1e1900 */
[----:B------:R-:W-:Y:S02]  /*0f40*/  UMOV UR17, 0xffffffff ;  /* 0xffffffff00117882 */ /* 0x000fe40000000000 */
[----:B------:R-:W-:Y:S02]  /*0f50*/  UMOV UR16, URZ ;  /* 0x0000003f00107c82 */ /* 0x000fe40008000000 */
[----:B------:R-:W-:Y:S02]  /*0f60*/  UMOV UR23, 0xffffffff ;  /* 0xffffffff00177882 */ /* 0x000fe40000000000 */
[----:B------:R-:W-:Y:S01]  /*0f70*/  ULDC UR8, c[0x0][0x218] ;  /* 0x0000860000087ab9 */ /* 0x000fe20000000800 */
[----:B--2---:R-:W1:Y:S08]  /*0f80*/  @P2 R2UR UR17, R9 ;  /* 0x00000000091123c2 */ /* 0x004e7000000e0000 */
[----:B---3--:R-:W1:Y:S08]  /*0f90*/  @P2 R2UR UR6, R8 ;  /* 0x00000000080623c2 */ /* 0x008e7000000e0000 */
[----:B-----5:R2:W3:Y:S01]  /*0fa0*/  @P0 R2UR UR16, R6 ;  /* 0x00000000061003c2 */ /* 0x0204e200000e0000 */
[----:B------:R-:W-:-:S04]  /*0fb0*/  ISETP.NE.U32.AND P0, PT, RZ, c[0x0][0x248], PT ;  /* 0x00009200ff007a0c */ /* 0x000fc80003f05070 */
[----:B------:R-:W-:Y:S01]  /*0fc0*/  ISETP.NE.AND.EX P0, PT, RZ, c[0x0][0x24c], PT, P0 ;  /* 0x00009300ff007a0c */ /* 0x000fe20003f05300 */
[----:B-1----:R-:W-:Y:S02]  /*0fd0*/  @UP6 UIADD3 UR26, UR6, -UR17, URZ ;  /* 0x80000011061a6290 */ /* 0x002fe4000fffe03f */
[----:B----4-:R2:W1:Y:S05]  /*0fe0*/  @!P1 R2UR UR23, R7 ;  /* 0x00000000071793c2 */ /* 0x01046a00000e0000 */
[----:B------:R-:W-:-:S05]  /*0ff0*/  @!UP6 ULDC UR26, c[0x0][0x214] ;  /* 0x00008500001aeab9 */ /* 0x000fca0000000800 */
        /* <DEDUP_REMOVED lines=8> */
.L_x_145:
        /* <DEDUP_REMOVED lines=58> */
.L_x_147:
        /* <DEDUP_REMOVED lines=18> */
.L_x_148:
[----:B------:R-:W-:Y:S01]  /*1540*/  IABS R8, c[0x0][0x1c8] ;  /* 0x0000720000087a13 */ /* 0x000fe20000000000 */
[----:B------:R-:W-:Y:S01]  /*1550*/  ULDC.64 UR8, c[0x0][0x370] ;  /* 0x0000dc0000087ab9 */ /* 0x000fe20000000a00 */
[----:B--2---:R-:W-:Y:S01]  /*1560*/  IABS R7, UR36 ;  /* 0x0000002400077c13 */ /* 0x004fe20008000000 */
[----:B------:R-:W-:Y:S01]  /*1570*/  @UP1 UIMAD.WIDE.U32 UR6, UR17, UR8, URZ ;  /* 0x00000008110612a5 */ /* 0x000fe2000f8e003f */
[----:B------:R-:W1:Y:S01]  /*1580*/  I2F.RP R4, R8 ;  /* 0x0000000800047306 */ /* 0x000e620000209400 */
[----:B------:R-:W-:Y:S01]  /*1590*/  ULDC UR10, c[0x0][0x224] ;  /* 0x00008900000a7ab9 */ /* 0x000fe20000000800 */
[----:B------:R-:W-:Y:S01]  /*15a0*/  ISETP.NE.AND P2, PT, RZ, c[0x0][0x1c8], PT ;  /* 0x00007200ff007a0c */ /* 0x000fe20003f45270 */
        /* <DEDUP_REMOVED lines=49> */
[----:B------:R-:W-:Y:S02]  /*18c0*/  ISETP.LE.AND P1, PT, RZ, UR54, PT ;  /* 0x00000036ff007c0c */ /* 0x000fe4000bf23270 */
[----:B------:R-:W-:-:S13]  /*18d0*/  ISETP.GE.U32.AND P0, PT, R5, R8, PT ;  /* 0x000000080500720c */ /* 0x000fda0003f06070 */
[----:B------:R-:W-:Y:S02]  /*18e0*/  @P0 IADD3 R4, R4, 0x1, RZ ;  /* 0x0000000104040810 */ /* 0x000fe40007ffe0ff */
[----:B------:R-:W-:-:S03]  /*18f0*/  PLOP3.LUT P0, PT, PT, PT, UP2, 0x80, 0x0 ;  /* 0x000000000000781c */ /* 0x000fc60003f0f028 */
[----:B------:R-:W-:Y:S01]  /*1900*/  @!P1 IMAD.MOV R4, RZ, RZ, -R4 ;  /* 0x000000ffff049224 */ /* 0x000fe200078e0a04 */
[----:B------:R-:W-:-:S04]  /*1910*/  @!P2 LOP3.LUT R4, RZ, c[0x0][0x1c8], RZ, 0x33, !PT ;  /* 0x00007200ff04aa12 */ /* 0x000fc800078e33ff */
[----:B------:R-:W-:-:S05]  /*1920*/  SHF.R.S32.HI R13, RZ, 0x1f, R4 ;  /* 0x0000001fff0d7819 */ /* 0x000fca0000011404 */
[----:B------:R-:W-:Y:S05]  /*1930*/  @!P0 BRA `(.L_x_149) ;  /* 0x0000005000008947 */ /* 0x000fea0003800000 */
[----:B------:R-:W-:Y:S02]  /*1940*/  ULDC UR8, c[0x0][0x224] ;  /* 0x0000890000087ab9 */ /* 0x000fe40000000800 */
[----:B------:R-:W-:-:S04]  /*1950*/  @!UP1 UIMAD UR17, UR29, UR8, URZ ;  /* 0x000000081d1192a4 */ /* 0x000fc8000f8e023f */
[----:B------:R-:W-:-:S04]  /*1960*/  ULEA UR8, UR29, UR17, 0x7 ;  /* 0x000000111d087291 */ /* 0x000fc8000f8e383f */
[----:B------:R-:W-:Y:S01]  /*1970*/  UIMAD UR8, UR53, UR36, UR8 ;  /* 0x00000024350872a4 */ /* 0x000fe2000f8e0208 */
[----:B------:R-:W-:Y:S05]  /*1980*/  BRA `(.L_x_150) ;  /* 0x0000001000007947 */ /* 0x000fea0003800000 */
.L_x_149:
[----:B------:R-:W-:Y:S02]  /*1990*/  UMOV UR8, UR48 ;  /* 0x0000003000087c82 */ /* 0x000fe40008000000 */
.L_x_150:
[----:B------:R-:W2:Y:S04]  /*19a0*/  LDL.64 R6, [R1+0x8] ;  /* 0x0000080001067983 */ /* 0x000ea80000100a00 */
[----:B------:R1:W2:Y:S01]  /*19b0*/  LDL.64 R14, [R1+0x8] ;  /* 0x00000800010e7983 */ /* 0x0002a20000100a00 */
[----:B------:R-:W-:-:S03]  /*19c0*/  UIADD3 UR6, UP5, UP4, UR6, UR39, UR45 ;  /* 0x0000002706067290 */ /* 0x000fc6000fcbe02d */
[----:B------:R-:W3:Y:S01]  /*19d0*/  LDL R16, [R1+0x14] ;  /* 0x0000140001107983 */ /* 0x000ee20000100800 */
[----:B------:R-:W-:-:S03]  /*19e0*/  UIADD3 UR11, UP1, UP0, UR11, UR6, UR19 ;  /* 0x000000060b0b7290 */ /* 0x000fc6000f83e013 */
[----:B------:R-:W4:Y:S01]  /*19f0*/  S2R R20, SR_TID.X ;  /* 0x0000000000147919 */ /* 0x000f220000002100 */
[----:B------:R-:W-:-:S03]  /*1a00*/  ULDC.64 UR6, c[0x0][0x1a8] ;  /* 0x00006a0000067ab9 */ /* 0x000fc60000000a00 */
[----:B------:R-:W5:Y:S04]  /*1a10*/  S2R R21, SR_TID.X ;  /* 0x0000000000157919 */ /* 0x000f680000002100 */
[----:B------:R-:W1:Y:S01]  /*1a20*/  S2R R10, SR_TID.X ;  /* 0x00000000000a7919 */ /* 0x000e620000002100 */
[----:B----4-:R-:W-:-:S04]  /*1a30*/  SHF.R.S32.HI R20, RZ, 0x1f, R20 ;  /* 0x0000001fff147819 */ /* 0x010fc80000011414 */
[----:B-----5:R-:W-:-:S04]  /*1a40*/  LEA.HI R20, R20, R21, RZ, 0x3 ;  /* 0x0000001514147211 */ /* 0x020fc800078f18ff */
[----:B------:R-:W-:-:S04]  /*1a50*/  SHF.R.S32.HI R20, RZ, 0x3, R20 ;  /* 0x00000003ff147819 */ /* 0x000fc80000011414 */
[----:B------:R-:W-:Y:S02]  /*1a60*/  SHF.R.S32.HI R12, RZ, 0x1f, R20 ;  /* 0x0000001fff0c7819 */ /* 0x000fe40000011414 */
[----:B------:R-:W-:Y:S01]  /*1a70*/  IADD3 R5, P1, R20, UR12, RZ ;  /* 0x0000000c14057c10 */ /* 0x000fe2000ff3e0ff */
[----:B------:R-:W4:Y:S01]  /*1a80*/  S2R R11, SR_TID.X ;  /* 0x00000000000b7919 */ /* 0x000f220000002100 */
[----:B------:R-:W-:-:S04]  /*1a90*/  UIMAD UR6, UR59, UR6, URZ ;  /* 0x000000063b0672a4 */ /* 0x000fc8000f8e023f */
[----:B------:R-:W-:-:S03]  /*1aa0*/  UIMAD UR9, UR36, UR7, UR6 ;  /* 0x00000007240972a4 */ /* 0x000fc6000f8e0206 */
[----:B------:R-:W-:Y:S02]  /*1ab0*/  ULDC.64 UR6, c[0x0][0x370] ;  /* 0x0000dc0000067ab9 */ /* 0x000fe40000000a00 */
[----:B------:R-:W-:Y:S01]  /*1ac0*/  UIMAD UR6, UR25, UR6, URZ ;  /* 0x00000006190672a4 */ /* 0x000fe2000f8e023f */
[----:B-1----:R-:W-:-:S03]  /*1ad0*/  SHF.R.S32.HI R10, RZ, 0x1f, R10 ;  /* 0x0000001fff0a7819 */ /* 0x002fc6000001140a */
[----:B------:R-:W-:Y:S01]  /*1ae0*/  UIMAD UR6, UR12, UR7, UR6 ;  /* 0x000000070c0672a4 */ /* 0x000fe2000f8e0206 */
[----:B----4-:R-:W-:-:S04]  /*1af0*/  LEA.HI R10, R10, R11, RZ, 0x5 ;  /* 0x0000000b0a0a7211 */ /* 0x010fc800078f28ff */
[----:B------:R-:W-:Y:S01]  /*1b00*/  SHF.R.S32.HI R10, RZ, 0x5, R10 ;  /* 0x00000005ff0a7819 */ /* 0x000fe2000001140a */
[----:B------:R-:W-:-:S04]  /*1b10*/  IMAD R11, R12, c[0x0][0x370], RZ ;  /* 0x0000dc000c0b7a24 */ /* 0x000fc800078e02ff */
[----:B------:R-:W-:Y:S01]  /*1b20*/  IMAD R11, R20, c[0x0][0x374], R11 ;  /* 0x0000dd00140b7a24 */ /* 0x000fe200078e020b */
[----:B------:R-:W-:Y:S01]  /*1b30*/  BSSY B0, `(.L_x_146) ;  /* 0x0000473000007945 */ /* 0x000fe20003800000 */
[----:B--2---:R-:W-:Y:S01]  /*1b40*/  IMAD.MOV.U32 R14, RZ, RZ, R6 ;  /* 0x000000ffff0e7224 */ /* 0x004fe200078e0006 */
[----:B------:R-:W-:-:S04]  /*1b50*/  IADD3.X R7, R12, UR25, RZ, P1, !PT ;  /* 0x000000190c077c10 */ /* 0x000fc80008ffe4ff */
[----:B------:R-:W-:Y:S01]  /*1b60*/  SHF.R.S32.HI R15, RZ, 0x1f, R14 ;  /* 0x0000001fff0f7819 */ /* 0x000fe2000001140e */
[----:B------:R-:W-:-:S04]  /*1b70*/  IMAD R7, R7, c[0x0][0x190], RZ ;  /* 0x0000640007077a24 */ /* 0x000fc800078e02ff */
[----:B------:R-:W-:Y:S01]  /*1b80*/  IMAD.WIDE.U32 R8, R5, c[0x0][0x190], R14 ;  /* 0x0000640005087a25 */ /* 0x000fe200078e000e */
[----:B------:R-:W-:-:S03]  /*1b90*/  IADD3 R6, P0, R14, UR14, RZ ;  /* 0x0000000e0e067c10 */ /* 0x000fc6000ff1e0ff */
[----:B------:R-:W-:Y:S01]  /*1ba0*/  IMAD R5, R5, c[0x0][0x194], R7 ;  /* 0x0000650005057a24 */ /* 0x000fe200078e0207 */
[----:B------:R-:W-:Y:S02]  /*1bb0*/  IADD3 R8, P1, R8, UR37, RZ ;  /* 0x0000002508087c10 */ /* 0x000fe4000ff3e0ff */
[----:B------:R-:W-:Y:S02]  /*1bc0*/  IADD3.X R7, R15, UR22, RZ, P0, !PT ;  /* 0x000000160f077c10 */ /* 0x000fe400087fe4ff */
[----:B------:R-:W-:Y:S01]  /*1bd0*/  IADD3.X R9, R9, UR31, R5, P1, !PT ;  /* 0x0000001f09097c10 */ /* 0x000fe20008ffe405 */
[----:B------:R-:W-:-:S04]  /*1be0*/  IMAD.U32 R5, RZ, RZ, UR12 ;  /* 0x0000000cff057e24 */ /* 0x000fc8000f8e00ff */
[----:B------:R-:W-:-:S05]  /*1bf0*/  IMAD.WIDE.U32 R6, R5, c[0x0][0x370], R6 ;  /* 0x0000dc0005067a25 */ /* 0x000fca00078e0006 */
[----:B------:R-:W-:Y:S01]  /*1c00*/  IADD3 R7, R7, UR6, RZ ;  /* 0x0000000607077c10 */ /* 0x000fe2000fffe0ff */
[----:B------:R-:W-:Y:S02]  /*1c10*/  ULDC.64 UR6, c[0x0][0x378] ;  /* 0x0000de0000067ab9 */ /* 0x000fe40000000a00 */
[----:B------:R-:W-:Y:S01]  /*1c20*/  UIMAD UR6, UR59, UR6, URZ ;  /* 0x000000063b0672a4 */ /* 0x000fe2000f8e023f */
[----:B------:R-:W-:-:S03]  /*1c30*/  IMAD.U32 R5, RZ, RZ, UR36 ;  /* 0x00000024ff057e24 */ /* 0x000fc6000f8e00ff */
[----:B------:R-:W-:Y:S01]  /*1c40*/  UIMAD UR6, UR36, UR7, UR6 ;  /* 0x00000007240672a4 */ /* 0x000fe2000f8e0206 */
[----:B---3--:R-:W-:Y:S01]  /*1c50*/  IMAD R10, R10, UR44, R16 ;  /* 0x0000002c0a0a7c24 */ /* 0x008fe2000f8e0210 */
[----:B------:R-:W-:Y:S01]  /*1c60*/  UIADD3.X UR7, UR15, UR46, UR51, UP5, UP4 ;  /* 0x0000002e0f077290 */ /* 0x000fe2000afe8433 */
[----:B------:R-:W-:-:S03]  /*1c70*/  IMAD.WIDE.U32 R6, R5, c[0x0][0x378], R6 ;  /* 0x0000de0005067a25 */ /* 0x000fc600078e0006 */
[----:B------:R-:W-:Y:S01]  /*1c80*/  UIADD3.X UR7, UR21, UR7, UR20, UP1, UP0 ;  /* 0x0000000715077290 */ /* 0x000fe20008fe0414 */
[----:B------:R-:W-:Y:S01]  /*1c90*/  IMAD.WIDE.U32 R8, R5, c[0x0][0x1a8], R8 ;  /* 0x00006a0005087a25 */ /* 0x000fe200078e0008 */
[C---:B------:R-:W-:Y:S01]  /*1ca0*/  IADD3 R5, P0, R10.reuse, UR11, RZ ;  /* 0x0000000b0a057c10 */ /* 0x040fe2000ff1e0ff */
[----:B------:R-:W-:Y:S01]  /*1cb0*/  UISETP.GE.AND UP0, UPT, UR26, 0x1, UPT ;  /* 0x000000011a00788c */ /* 0x000fe2000bf06270 */
[----:B------:R1:W-:Y:S02]  /*1cc0*/  STL [R1+0xc], R15 ;  /* 0x00000c0f01007387 */ /* 0x0003e40000100800 */
[----:B------:R-:W-:Y:S02]  /*1cd0*/  LEA.HI.X.SX32 R10, R10, UR7, 0x1, P0 ;  /* 0x000000070a0a7c11 */ /* 0x000fe400080f0eff */
[----:B------:R-:W-:Y:S02]  /*1ce0*/  LEA R238, P0, R5, c[0x0][0x350], 0x2 ;  /* 0x0000d40005ee7a11 */ /* 0x000fe400078010ff */
[----:B------:R-:W-:-:S02]  /*1cf0*/  IADD3 R7, R7, UR6, RZ ;  /* 0x0000000607077c10 */ /* 0x000fc4000fffe0ff */
[----:B------:R-:W-:Y:S02]  /*1d00*/  LEA.HI.X R239, R5, c[0x0][0x354], R10, 0x2, P0 ;  /* 0x0000d50005ef7a11 */ /* 0x000fe400000f140a */
[----:B------:R-:W-:Y:S01]  /*1d10*/  PLOP3.LUT P0, PT, PT, PT, UP0, 0x80, 0x0 ;  /* 0x000000000000781c */ /* 0x000fe20003f0f008 */
[----:B------:R-:W-:Y:S01]  /*1d20*/  UIADD3 UR6, UR12, UR10, URZ ;  /* 0x0000000a0c067290 */ /* 0x000fe2000fffe03f */
[----:B------:R-:W-:Y:S01]  /*1d30*/  IMAD.WIDE.U32 R6, R20, c[0x0][0x370], R6 ;  /* 0x0000dc0014067a25 */ /* 0x000fe200078e0006 */
[----:B------:R-:W-:Y:S02]  /*1d40*/  ULDC.64 UR20, c[0x0][0x200] ;  /* 0x0000800000147ab9 */ /* 0x000fe40000000a00 */
[----:B------:R-:W-:Y:S01]  /*1d50*/  UIADD3 UR14, UR12, UR8, URZ ;  /* 0x000000080c0e7290 */ /* 0x000fe2000fffe03f */
[----:B------:R-:W-:Y:S01]  /*1d60*/  IMAD.IADD R5, R7, 0x1, R11 ;  /* 0x0000000107057824 */ /* 0x000fe200078e020b */
[----:B------:R-:W-:Y:S01]  /*1d70*/  UIMAD.WIDE UR10, UR6, UR61, UR20 ;  /* 0x0000003d060a72a5 */ /* 0x000fe2000f8e0214 */
[----:B------:R-:W-:-:S02]  /*1d80*/  IADD3 R9, R9, UR9, RZ ;  /* 0x0000000909097c10 */ /* 0x000fc4000fffe0ff */
[----:B------:R-:W-:Y:S01]  /*1d90*/  ULDC.64 UR20, c[0x0][0x3c8] ;  /* 0x0000f20000147ab9 */ /* 0x000fe20000000a00 */
[----:B------:R-:W-:Y:S01]  /*1da0*/  LEA R240, P2, R8, c[0x0][0x160], 0x1 ;  /* 0x0000580008f07a11 */ /* 0x000fe200078408ff */
[----:B------:R-:W-:Y:S01]  /*1db0*/  ULEA.HI.SX32 UR8, UR32, 0xffffffff, 0x1a ;  /* 0xffffffff20087891 */ /* 0x000fe2000f8fd23f */
[----:B------:R-:W-:Y:S01]  /*1dc0*/  LEA R242, P1, R6, c[0x0][0x330], 0x1 ;  /* 0x0000cc0006f27a11 */ /* 0x000fe200078208ff */
[----:B------:R-:W-:Y:S01]  /*1dd0*/  UIMAD.WIDE UR14, UR14, UR61, UR20 ;  /* 0x0000003d0e0e72a5 */ /* 0x000fe2000f8e0214 */
[----:B------:R-:W-:Y:S02]  /*1de0*/  LEA.HI.X R241, R8, c[0x0][0x164], R9, 0x1, P2 ;  /* 0x0000590008f17a11 */ /* 0x000fe400010f0c09 */
[----:B------:R-:W-:Y:S01]  /*1df0*/  LEA.HI.X R243, R6, c[0x0][0x334], R5, 0x1, P1 ;  /* 0x0000cd0006f37a11 */ /* 0x000fe200008f0c05 */
[----:B------:R-:W-:Y:S05]  /*1e00*/  @!P0 BRA `(.L_x_151) ;  /* 0x00003f0000008947 */ /* 0x000fea0003800000 */
[----:B-1----:R-:W2:Y:S01]  /*1e10*/  LDL R19, [R1+0x10] ;  /* 0x0000100001137983 */ /* 0x002ea20000100800 */
[----:B------:R-:W-:Y:S01]  /*1e20*/  UIMAD UR6, UR18, -0x20, UR13 ;  /* 0xffffffe0120678a4 */ /* 0x000fe2000f8e020d */
[----:B------:R-:W-:Y:S01]  /*1e30*/  IMAD.U32 R5, RZ, RZ, UR24 ;  /* 0x00000018ff057e24 */ /* 0x000fe2000f8e00ff */
[C---:B------:R-:W-:Y:S01]  /*1e40*/  IADD3 R8, R20.reuse, 0x20, RZ ;  /* 0x0000002014087810 */ /* 0x040fe20007ffe0ff */
[----:B------:R-:W-:Y:S01]  /*1e50*/  IMAD.MOV.U32 R18, RZ, RZ, 0x40 ;  /* 0x00000040ff127424 */ /* 0x000fe200078e00ff */
[----:B------:R-:W-:Y:S01]  /*1e60*/  UMOV UR7, UR11 ;  /* 0x0000000b00077c82 */ /* 0x000fe20008000000 */
[----:B------:R-:W-:Y:S01]  /*1e70*/  IMAD.MOV.U32 R244, RZ, RZ, 0x7f800000 ;  /* 0x7f800000fff47424 */ /* 0x000fe200078e00ff */
[----:B------:R-:W-:Y:S01]  /*1e80*/  ISETP.GE.AND P2, PT, R20, UR6, PT ;  /* 0x0000000614007c0c */ /* 0x000fe2000bf46270 */
[----:B------:R-:W-:Y:S01]  /*1e90*/  UMOV UR6, UR8 ;  /* 0x0000000800067c82 */ /* 0x000fe20008000000 */
[----:B------:R-:W-:Y:S01]  /*1ea0*/  IMAD.WIDE.U32 R16, R18, c[0x0][0x370], RZ ;  /* 0x0000dc0012107a25 */ /* 0x000fe200078e00ff */
[----:B------:R-:W-:-:S02]  /*1eb0*/  UIMAD UR9, UR6, -0x40, UR26 ;  /* 0xffffffc0060978a4 */ /* 0x000fc4000f8e021a */
[----:B------:R-:W-:Y:S01]  /*1ec0*/  UMOV UR8, UR10 ;  /* 0x0000000a00087c82 */ /* 0x000fe20008000000 */
[----:B------:R-:W-:-:S07]  /*1ed0*/  IMAD.MOV.U32 R245, RZ, RZ, 0x7f800000 ;  /* 0x7f800000fff57424 */ /* 0x000fce00078e00ff */
[C---:B------:R-:W-:Y:S02]  /*1ee0*/  @!P2 IADD3 R6, P1, R20.reuse, UR24, RZ ;  /* 0x000000181406ac10 */ /* 0x040fe4000ff3e0ff */
[----:B------:R-:W-:Y:S02]  /*1ef0*/  @!P2 IADD3 R10, P0, R20, UR24, RZ ;  /* 0x00000018140aac10 */ /* 0x000fe4000ff1e0ff */
[CC--:B------:R-:W-:Y:S02]  /*1f00*/  @!P2 LEA.HI.X.SX32 R7, R5.reuse, R12.reuse, 0x1, P1 ;  /* 0x0000000c0507a211 */ /* 0x0c0fe400008f0eff */
[----:B------:R-:W-:Y:S01]  /*1f10*/  ISETP.GE.AND P1, PT, R8, UR9, PT ;  /* 0x0000000908007c0c */ /* 0x000fe2000bf26270 */
[----:B------:R-:W-:Y:S01]  /*1f20*/  @!P2 IMAD.WIDE.U32 R8, R6, c[0x0][0x1a0], R14 ;  /* 0x000068000608aa25 */ /* 0x000fe200078e000e */
[----:B------:R-:W-:-:S03]  /*1f30*/  @!P2 LEA.HI.X.SX32 R5, R5, R12, 0x1, P0 ;  /* 0x0000000c0505a211 */ /* 0x000fc600000f0eff */
[----:B------:R-:W-:Y:S02]  /*1f40*/  @!P2 IMAD R7, R7, c[0x0][0x1a0], RZ ;  /* 0x000068000707aa24 */ /* 0x000fe400078e02ff */
[----:B------:R-:W-:Y:S02]  /*1f50*/  @!P2 IMAD R5, R5, c[0x0][0x198], RZ ;  /* 0x000066000505aa24 */ /* 0x000fe400078e02ff */
[----:B------:R-:W-:Y:S02]  /*1f60*/  @!P2 IMAD R11, R6, c[0x0][0x1a4], R7 ;  /* 0x00006900060baa24 */ /* 0x000fe400078e0207 */
[----:B------:R-:W-:Y:S01]  /*1f70*/  @!P2 IMAD.WIDE.U32 R6, R10, c[0x0][0x198], R14 ;  /* 0x000066000a06aa25 */ /* 0x000fe200078e000e */
[----:B------:R-:W-:-:S03]  /*1f80*/  @!P2 IADD3 R14, P0, R8, UR27, RZ ;  /* 0x0000001b080eac10 */ /* 0x000fc6000ff1e0ff */
[----:B------:R-:W-:Y:S01]  /*1f90*/  @!P2 IMAD R8, R10, c[0x0][0x19c], R5 ;  /* 0x000067000a08aa24 */ /* 0x000fe200078e0205 */
[----:B------:R-:W-:Y:S01]  /*1fa0*/  @!P2 IADD3.X R15, R9, UR28, R11, P0, !PT ;  /* 0x0000001c090fac10 */ /* 0x000fe200087fe40b */
[C---:B------:R-:W-:Y:S01]  /*1fb0*/  @!P2 IMAD R5, R13.reuse, c[0x0][0x1b0], RZ ;  /* 0x00006c000d05aa24 */ /* 0x040fe200078e02ff */
[----:B------:R-:W-:Y:S01]  /*1fc0*/  @!P2 IADD3 R12, P0, R6, UR30, RZ ;  /* 0x0000001e060cac10 */ /* 0x000fe2000ff1e0ff */
[----:B------:R-:W-:Y:S01]  /*1fd0*/  @!P2 IMAD R6, R13, c[0x0][0x1b8], RZ ;  /* 0x00006e000d06aa24 */ /* 0x000fe200078e02ff */
[----:B------:R-:W-:Y:S01]  /*1fe0*/  @!P1 IADD3 R10, P3, R242, R16, RZ ;  /* 0x00000010f20a9210 */ /* 0x000fe20007f7e0ff */
[----:B------:R-:W-:Y:S01]  /*1ff0*/  IMAD R9, R18, c[0x0][0x374], RZ ;  /* 0x0000dd0012097a24 */ /* 0x000fe200078e02ff */
[----:B------:R-:W-:Y:S01]  /*2000*/  @!P2 IADD3.X R13, R7, UR33, R8, P0, !PT ;  /* 0x00000021070dac10 */ /* 0x000fe200087fe408 */
[C---:B------:R-:W-:Y:S01]  /*2010*/  @!P2 IMAD R7, R4.reuse, c[0x0][0x1b4], R5 ;  /* 0x00006d000407aa24 */ /* 0x040fe200078e0205 */
[----:B------:R-:W-:Y:S01]  /*2020*/  PLOP3.LUT P0, PT, PT, PT, UP3, 0x80, 0x0 ;  /* 0x000000000000781c */ /* 0x000fe20003f0f038 */
[----:B------:R-:W-:Y:S01]  /*2030*/  @!P2 IMAD.WIDE.U32 R14, R4, c[0x0][0x1b8], R14 ;  /* 0x00006e00040eaa25 */ /* 0x000fe200078e000e */
[----:B------:R-:W-:-:S03]  /*2040*/  @!P1 IADD3.X R11, R243, R17, R9, P3, !PT ;  /* 0x00000011f30b9210 */ /* 0x000fc60001ffe409 */
[----:B------:R-:W-:Y:S01]  /*2050*/  @!P2 IMAD.WIDE.U32 R12, R4, c[0x0][0x1b0], R12 ;  /* 0x00006c00040caa25 */ /* 0x000fe200078e000c */
[----:B------:R-:W-:-:S03]  /*2060*/  @!P2 LEA R8, P5, R14, c[0x0][0x170], 0x1 ;  /* 0x00005c000e08aa11 */ /* 0x000fc600078a08ff */
[----:B------:R-:W-:Y:S01]  /*2070*/  @!P2 IMAD R9, R4, c[0x0][0x1bc], R6 ;  /* 0x00006f000409aa24 */ /* 0x000fe200078e0206 */
[----:B------:R-:W-:Y:S01]  /*2080*/  @!P2 LEA R4, P3, R12, c[0x0][0x168], 0x1 ;  /* 0x00005a000c04aa11 */ /* 0x000fe200078608ff */
[----:B------:R-:W-:Y:S02]  /*2090*/  @!P2 IMAD.IADD R13, R13, 0x1, R7 ;  /* 0x000000010d0da824 */ /* 0x000fe400078e0207 */
[----:B------:R-:W-:Y:S01]  /*20a0*/  @P0 BAR.SYNC.DEFER_BLOCKING 0x0 ;  /* 0x0000000000000b1d */ /* 0x000fe20000010000 */
[----:B------:R-:W-:Y:S02]  /*20b0*/  @!P2 IMAD.IADD R9, R15, 0x1, R9 ;  /* 0x000000010f09a824 */ /* 0x000fe400078e0209 */
[----:B------:R-:W-:-:S03]  /*20c0*/  IMAD.WIDE.U32 R16, R18, c[0x0][0x190], RZ ;  /* 0x0000640012107a25 */ /* 0x000fc600078e00ff */
[----:B------:R-:W-:Y:S01]  /*20d0*/  @!P2 LEA.HI.X R9, R14, c[0x0][0x174], R9, 0x1, P5 ;  /* 0x00005d000e09aa11 */ /* 0x000fe200028f0c09 */
[----:B------:R-:W-:Y:S01]  /*20e0*/  IMAD R18, R18, c[0x0][0x194], RZ ;  /* 0x0000650012127a24 */ /* 0x000fe200078e02ff */
[----:B------:R-:W-:-:S04]  /*20f0*/  @!P1 IADD3 R6, P4, R240, R16, RZ ;  /* 0x00000010f0069210 */ /* 0x000fc80007f9e0ff */
[----:B------:R-:W-:Y:S01]  /*2100*/  @!P1 IADD3.X R7, R241, R17, R18, P4, !PT ;  /* 0x00000011f1079210 */ /* 0x000fe200027fe412 */
[----:B------:R1:W-:Y:S04]  /*2110*/  @P2 STS.128 [R237+0x14000], RZ ;  /* 0x014000ffed002388 */ /* 0x0003e80000000c00 */
[----:B------:R1:W-:Y:S04]  /*2120*/  @P2 STS.128 [R237+0x15000], RZ ;  /* 0x015000ffed002388 */ /* 0x0003e80000000c00 */
[----:B------:R1:W-:Y:S04]  /*2130*/  @P2 STS.128 [R237+0x16000], RZ ;  /* 0x016000ffed002388 */ /* 0x0003e80000000c00 */
[----:B------:R1:W-:Y:S04]  /*2140*/  @P2 STS.128 [R237+0x17000], RZ ;  /* 0x017000ffed002388 */ /* 0x0003e80000000c00 */
[----:B------:R-:W-:Y:S01]  /*2150*/  @!PT LDS RZ, [RZ] ;  /* 0x00000000fffff984 */ /* 0x000fe20000000800 */
[----:B------:R-:W-:Y:S01]  /*2160*/  @!PT LDS RZ, [RZ] ;  /* 0x00000000fffff984 */ /* 0x000fe20000000800 */
[----:B------:R-:W-:Y:S01]  /*2170*/  @!PT LDS RZ, [RZ] ;  /* 0x00000000fffff984 */ /* 0x000fe20000000800 */
[----:B------:R3:W-:Y:S04]  /*2180*/  @!P2 LDGSTS.E.BYPASS.LTC128B.128 [R237+0x14000], [R8.64] ;  /* 0x1400000008edafae */ /* 0x0007e8000b901d44 */
[----:B------:R3:W-:Y:S04]  /*2190*/  @!P2 LDGSTS.E.BYPASS.LTC128B.128 [R237+0x15000], [R8.64+0x80] ;  /* 0x1500008008edafae */ /* 0x0007e8000b901d44 */
[----:B------:R3:W-:Y:S04]  /*21a0*/  @!P2 LDGSTS.E.BYPASS.LTC128B.128 [R237+0x16000], [R8.64+0x100] ;  /* 0x1600010008edafae */ /* 0x0007e8000b901d44 */
[----:B------:R3:W-:Y:S04]  /*21b0*/  @!P2 LDGSTS.E.BYPASS.LTC128B.128 [R237+0x17000], [R8.64+0x180] ;  /* 0x1700018008edafae */ /* 0x0007e8000b901d44 */
        /* <DEDUP_REMOVED lines=30> */
[----:B------:R-:W-:Y:S01]  /*23a0*/  UMOV UR10, UR14 ;  /* 0x0000000e000a7c82 */ /* 0x000fe20008000000 */
[C---:B--2---:R-:W-:Y:S01]  /*23b0*/  IADD3 R5, R19.reuse, 0x8, RZ ;  /* 0x0000000813057810 */ /* 0x044fe20007ffe0ff */
[----:B------:R-:W-:Y:S01]  /*23c0*/  IMAD.SHL.U32 R247, R19, 0x4, RZ ;  /* 0x0000000413f77824 */ /* 0x000fe200078e00ff */
[----:B---3--:R-:W-:-:S02]  /*23d0*/  SHF.R.S32.HI R8, RZ, 0x1f, R19 ;  /* 0x0000001fff087819 */ /* 0x008fc40000011413 */
[----:B------:R-:W-:Y:S02]  /*23e0*/  ISETP.GE.AND P6, PT, R5, UR9, PT ;  /* 0x0000000905007c0c */ /* 0x000fe4000bfc6270 */
[----:B------:R-:W-:Y:S02]  /*23f0*/  @!P2 LEA.HI.X R5, R12, c[0x0][0x16c], R13, 0x1, P3 ;  /* 0x00005b000c05aa11 */ /* 0x000fe400018f0c0d */
[----:B------:R-:W-:Y:S02]  /*2400*/  ISETP.GE.AND P3, PT, R20, UR9, PT ;  /* 0x0000000914007c0c */ /* 0x000fe4000bf66270 */
[----:B------:R-:W-:-:S11]  /*2410*/  SHF.L.U64.HI R246, R19, 0x2, R8 ;  /* 0x0000000213f67819 */ /* 0x000fd60000010208 */
        /* <DEDUP_REMOVED lines=22> */
[----:B------:R1:W-:Y:S04]  /*2580*/  @P3 STS.128 [R237], RZ ;  /* 0x000000ffed003388 */ /* 0x0003e80000000c00 */
[----:B------:R1:W-:Y:S04]  /*2590*/  @P3 STS.128 [R237+0x2000], RZ ;  /* 0x002000ffed003388 */ /* 0x0003e80000000c00 */
[----:B------:R1:W-:Y:S04]  /*25a0*/  @P3 STS.128 [R237+0x4000], RZ ;  /* 0x004000ffed003388 */ /* 0x0003e80000000c00 */
[----:B------:R1:W-:Y:S04]  /*25b0*/  @P3 STS.128 [R237+0x6000], RZ ;  /* 0x006000ffed003388 */ /* 0x0003e80000000c00 */
[----:B------:R-:W-:Y:S01]  /*25c0*/  @!PT LDS RZ, [RZ] ;  /* 0x00000000fffff984 */ /* 0x000fe20000000800 */
[----:B------:R-:W-:Y:S01]  /*25d0*/  @!PT LDS RZ, [RZ] ;  /* 0x00000000fffff984 */ /* 0x000fe20000000800 */
[----:B------:R-:W-:Y:S01]  /*25e0*/  @!PT LDS RZ, [RZ] ;  /* 0x00000000fffff984 */ /* 0x000fe20000000800 */
[----:B------:R1:W-:Y:S04]  /*25f0*/  @!P3 LDGSTS.E.BYPASS.LTC128B.128 [R237], [R240.64] ;  /* 0x00000000f0edbfae */ /* 0x0003e8000b901d44 */
        /* <DEDUP_REMOVED lines=13> */
[----:B------:R2:W-:Y:S01]  /*26d0*/  @!P1 LDGSTS.E.BYPASS.LTC128B.128 [R237+0x7000], [R6.64+0x180] ;  /* 0x0700018006ed9fae */ /* 0x0005e2000b901d44 */
[----:B------:R-:W-:-:S03]  /*26e0*/  ISETP.GE.AND P1, PT, R19, UR9, PT ;  /* 0x0000000913007c0c */ /* 0x000fc6000bf26270 */
        /* <DEDUP_REMOVED lines=8> */
[----:B------:R1:W-:Y:S01]  /*2770*/  @!P2 LDGSTS.E.BYPASS.LTC128B.128 [R237+0x11000], [R4.64+0x80] ;  /* 0x1100008004edafae */ /* 0x0003e2000b901d44 */
[----:B--2---:R-:W-:-:S03]  /*2780*/  IADD3 R6, P0, R247, UR8, RZ ;  /* 0x00000008f7067c10 */ /* 0x004fc6000ff1e0ff */
[----:B------:R1:W-:Y:S01]  /*2790*/  @!P2 LDGSTS.E.BYPASS.LTC128B.128 [R237+0x12000], [R4.64+0x100] ;  /* 0x1200010004edafae */ /* 0x0003e2000b901d44 */
[----:B------:R-:W-:-:S03]  /*27a0*/  IADD3.X R7, R246, UR7, RZ, P0, !PT ;  /* 0x00000007f6077c10 */ /* 0x000fc600087fe4ff */
[----:B------:R1:W-:Y:S04]  /*27b0*/  @!P2 LDGSTS.E.BYPASS.LTC128B.128 [R237+0x13000], [R4.64+0x180] ;  /* 0x1300018004edafae */ /* 0x0003e8000b901d44 */
[----:B------:R-:W0:Y:S04]  /*27c0*/  LDGDEPBAR ;  /* 0x00000000000079af */ /* 0x000e280000000000 */
[----:B------:R1:W5:Y:S04]  /*27d0*/  @!P1 LDG.E R244, [R6.64] ;  /* 0x0000000406f49981 */ /* 0x000368000c1e1900 */
[----:B------:R1:W5:Y:S01]  /*27e0*/  @!P6 LDG.E R245, [R6.64+0x20] ;  /* 0x0000200406f5e981 */ /* 0x000362000c1e1900 */
[----:B------:R-:W-:Y:S01]  /*27f0*/  ULEA UR9, UR18, 0x20, 0x5 ;  /* 0x0000002012097891 */ /* 0x000fe2000f8e283f */
[----:B------:R-:W-:Y:S01]  /*2800*/  CS2R R20, SRZ ;  /* 0x0000000000147805 */ /* 0x000fe2000001ff00 */
[----:B------:R-:W-:Y:S01]  /*2810*/  CS2R R18, SRZ ;  /* 0x0000000000127805 */ /* 0x000fe2000001ff00 */
[----:B------:R-:W-:Y:S01]  /*2820*/  CS2R R12, SRZ ;  /* 0x00000000000c7805 */ /* 0x000fe2000001ff00 */
[----:B------:R-:W-:-:S03]  /*2830*/  UISETP.GE.AND UP0, UPT, UR9, UR13, UPT ;  /* 0x0000000d0900728c */ /* 0x000fc6000bf06270 */
[----:B------:R-:W-:Y:S01]  /*2840*/  UMOV UR9, UR15 ;  /* 0x0000000f00097c82 */ /* 0x000fe20008000000 */
[----:B------:R-:W-:-:S04]  /*2850*/  DEPBAR.LE SB0, 0x1 ;  /* 0x000080400000791a */ /* 0x000fc80000000000 */
[----:B------:R-:W-:Y:S06]  /*2860*/  BAR.SYNC.DEFER_BLOCKING 0x0 ;  /* 0x0000000000007b1d */ /* 0x000fec0000010000 */
[----:B------:R1:W2:Y:S04]  /*2870*/  LDSM.16.M88.4 R132, [R229+0x14000] ;  /* 0x01400000e584783b */ /* 0x0002a80000000200 */
[----:B------:R1:W3:Y:S04]  /*2880*/  LDSM.16.M88.4 R136, [R230+0x14000] ;  /* 0x01400000e688783b */ /* 0x0002e80000000200 */
[----:B------:R1:W4:Y:S04]  /*2890*/  LDSM.16.M88.4 R140, [R231+0x14000] ;  /* 0x01400000e78c783b */ /* 0x0003280000000200 */
        /* <DEDUP_REMOVED lines=13> */
.L_x_154:
[----:B------:R-:W0:Y:S01]  /*2970*/  LDGDEPBAR ;  /* 0x00000000000079af */ /* 0x000e220000000000 */
[----:B------:R-:W-:Y:S01]  /*2980*/  PLOP3.LUT P0, PT, PT, PT, UP0, 0x80, 0x0 ;  /* 0x000000000000781c */ /* 0x000fe20003f0f008 */
[----:B------:R-:W-:Y:S01]  /*2990*/  UISETP.GE.AND UP5, UPT, UR6, 0x1, UPT ;  /* 0x000000010600788c */ /* 0x000fe2000bfa6270 */
[C---:B-----5:R-:W-:Y:S02]  /*29a0*/  FSETP.NEU.FTZ.AND P1, PT, R244.reuse, -INF , PT ;  /* 0xff800000f400780b */ /* 0x060fe40003f3d000 */
[----:B------:R-:W2:Y:S01]  /*29b0*/  LDL R68, [R1] ;  /* 0x0000000001447983 */ /* 0x000ea20000100800 */
[----:B------:R-:W-:Y:S04]  /*29c0*/  DEPBAR.LE SB0, 0x0 ;  /* 0x000080000000791a */ /* 0x000fe80000000000 */
[----:B------:R-:W-:Y:S06]  /*29d0*/  BAR.SYNC.DEFER_BLOCKING 0x0 ;  /* 0x0000000000007b1d */ /* 0x000fec0000010000 */
[----:B-1----:R-:W-:Y:S05]  /*29e0*/  LDSM.16.M88.4 R8, [R2] ;  /* 0x000000000208783b */ /* 0x002fea0000000200 */
[----:B------:R-:W1:Y:S05]  /*29f0*/  LDSM.16.M88.4 R44, [R229+0x10000] ;  /* 0x01000000e52c783b */ /* 0x000e6a0000000200 */
[----:B------:R-:W-:Y:S05]  /*2a00*/  LDSM.16.M88.4 R48, [R3] ;  /* 0x000000000330783b */ /* 0x000fea0000000200 */
[----:B------:R-:W3:Y:S05]  /*2a10*/  LDSM.16.M88.4 R52, [R230+0x10000] ;  /* 0x01000000e634783b */ /* 0x000eea0000000200 */
[----:B------:R-:W-:Y:S05]  /*2a20*/  LDSM.16.M88.4 R56, [R228] ;  /* 0x00000000e438783b */ /* 0x000fea0000000200 */
[----:B------:R-:W4:Y:S05]  /*2a30*/  LDSM.16.M88.4 R60, [R231+0x10000] ;  /* 0x01000000e73c783b */ /* 0x000f2a0000000200 */
[----:B------:R-:W-:Y:S01]  /*2a40*/  LDSM.16.M88.4 R64, [R232+0x10000] ;  /* 0x01000000e840783b */ /* 0x000fe20000000200 */
[C---:B-1----:R-:W-:Y:S08]  /*2a50*/  HMMA.16816.F32.BF16 R4, R8.reuse, R44, RZ ;  /* 0x0000002c0804723c */ /* 0x042ff000000418ff */
[----:B------:R-:W-:Y:S01]  /*2a60*/  HMMA.16816.F32.BF16 R8, R8, R46, RZ ;  /* 0x0000002e0808723c */ /* 0x000fe200000418ff */
[----:B------:R-:W1:Y:S11]  /*2a70*/  LDSM.16.M88.4 R44, [R227] ;  /* 0x00000000e32c783b */ /* 0x000e760000000200 */
[----:B------:R-:W-:Y:S04]  /*2a80*/  @!UPT UIADD3 URZ, URZ, URZ, URZ ;  /* 0x0000003f3f3ff290 */ /* 0x000fe8000fffe03f */
        /* <DEDUP_REMOVED lines=49> */
[----:B------:R-:W-:Y:S07]  /*2da0*/  HMMA.16816.F32.BF16 R8, R48, R54, R8 ;  /* 0x000000363008723c */ /* 0x000fee0000041808 */
[----:B------:R-:W-:Y:S02]  /*2db0*/  IMAD.U32 R49, RZ, RZ, UR18 ;  /* 0x00000012ff317e24 */ /* 0x000fe4000f8e00ff */
[----:B------:R-:W-:Y:S03]  /*2dc0*/  FMUL.FTZ R48, R244, 1.4426950216293334961 ;  /* 0x3fb8aa3bf4307820 */ /* 0x000fe60000410000 */
[----:B--2---:R-:W-:Y:S02]  /*2dd0*/  @P0 IMAD R49, R49, 0x20, R68 ;  /* 0x0000002031310824 */ /* 0x004fe400078e0244 */
[----:B------:R-:W-:Y:S01]  /*2de0*/  FSEL R48, R48, RZ, P1 ;  /* 0x000000ff30307208 */ /* 0x000fe20000800000 */
[----:B------:R-:W-:Y:S01]  /*2df0*/  IMAD.MOV.U32 R68, RZ, RZ, c[0x0][0x22c] ;  /* 0x00008b00ff447624 */ /* 0x000fe200078e00ff */
[C---:B----4-:R-:W-:Y:S05]  /*2e00*/  HMMA.16816.F32.BF16 R4, R56.reuse, R60, R4 ;  /* 0x0000003c3804723c */ /* 0x050fea0000041804 */
[C---:B------:R-:W-:Y:S01]  /*2e10*/  @P0 IADD3 R50, R49.reuse, 0x1, RZ ;  /* 0x0000000131320810 */ /* 0x040fe20007ffe0ff */
[----:B------:R-:W-:Y:S01]  /*2e20*/  IMAD R68, R68, c[0x0][0x1c0], RZ ;  /* 0x0000700044447a24 */ /* 0x000fe200078e02ff */
[----:B------:R-:W-:Y:S01]  /*2e30*/  @P0 ISETP.GE.AND P2, PT, R49, UR13, PT ;  /* 0x0000000d31000c0c */ /* 0x000fe2000bf46270 */
[----:B------:R-:W-:Y:S03]  /*2e40*/  HMMA.16816.F32.BF16 R8, R56, R62, R8 ;  /* 0x0000003e3808723c */ /* 0x000fe60000041808 */
[----:B------:R-:W-:Y:S01]  /*2e50*/  @P0 ISETP.GE.AND P3, PT, R50, UR13, PT ;  /* 0x0000000d32000c0c */ /* 0x000fe2000bf66270 */
[----:B------:R-:W-:Y:S01]  /*2e60*/  IMAD.U32 R68, R68, -0x40, RZ ;  /* 0xffffffc044447824 */ /* 0x000fe200078e00ff */
[----:B------:R-:W-:Y:S11]  /*2e70*/  FSETP.NEU.FTZ.AND P1, PT, R245, -INF , PT ;  /* 0xff800000f500780b */ /* 0x000ff60003f3d000 */
[C---:B-1----:R-:W-:Y:S08]  /*2e80*/  HMMA.16816.F32.BF16 R4, R44.reuse, R64, R4 ;  /* 0x000000402c04723c */ /* 0x042ff00000041804 */
[----:B------:R-:W-:Y:S11]  /*2e90*/  HMMA.16816.F32.BF16 R8, R44, R66, R8 ;  /* 0x000000422c08723c */ /* 0x000ff60000041808 */
[----:B------:R-:W-:Y:S05]  /*2ea0*/  @!UPT UIADD3 URZ, URZ, URZ, URZ ;  /* 0x0000003f3f3ff290 */ /* 0x000fea000fffe03f */
[----:B------:R-:W-:Y:S02]  /*2eb0*/  @P0 FSEL R4, R4, -INF , !P2 ;  /* 0xff80000004040808 */ /* 0x000fe40005000000 */
[----:B------:R-:W-:Y:S02]  /*2ec0*/  @P0 FSEL R5, R5, -INF , !P3 ;  /* 0xff80000005050808 */ /* 0x000fe40005800000 */
[----:B------:R-:W-:Y:S01]  /*2ed0*/  @P0 FSEL R7, R7, -INF , !P3 ;  /* 0xff80000007070808 */ /* 0x000fe20005800000 */
[--C-:B------:R-:W-:Y:S01]  /*2ee0*/  FFMA.FTZ R4, R4, c[0x0][0x23c], -R48.reuse ;  /* 0x00008f0004047a23 */ /* 0x100fe20000010830 */
[----:B------:R-:W-:Y:S01]  /*2ef0*/  @P0 FSEL R6, R6, -INF , !P2 ;  /* 0xff80000006060808 */ /* 0x000fe20005000000 */
[----:B------:R-:W-:Y:S01]  /*2f00*/  FFMA.FTZ R5, R5, c[0x0][0x23c], -R48 ;  /* 0x00008f0005057a23 */ /* 0x000fe20000010830 */
[----:B------:R-:W-:Y:S01]  /*2f10*/  PLOP3.LUT P3, PT, PT, PT, UP5, 0x80, 0x0 ;  /* 0x000000000000781c */ /* 0x000fe20003f6f058 */
[----:B------:R1:W-:Y:S10]  /*2f20*/  MUFU.EX2 R62, R4 ;  /* 0x00000004003e7308 */ /* 0x0003f40000000800 */
[----:B------:R2:W3:Y:S01]  /*2f30*/  MUFU.EX2 R59, R5 ;  /* 0x00000005003b7308 */ /* 0x0004e20000000800 */
[----:B-1----:R-:W-:Y:S05]  /*2f40*/  FMUL.FTZ R4, R245, 1.4426950216293334961 ;  /* 0x3fb8aa3bf5047820 */ /* 0x002fea0000410000 */
[----:B------:R-:W-:Y:S02]  /*2f50*/  FSEL R4, R4, RZ, P1 ;  /* 0x000000ff04047208 */ /* 0x000fe40000800000 */
[----:B--2---:R-:W-:Y:S03]  /*2f60*/  @P0 IADD3 R5, R49, 0x8, RZ ;  /* 0x0000000831050810 */ /* 0x004fe60007ffe0ff */
[--C-:B------:R-:W-:Y:S01]  /*2f70*/  FFMA.FTZ R7, R7, c[0x0][0x23c], -R4.reuse ;  /* 0x00008f0007077a23 */ /* 0x100fe20000010804 */
[----:B------:R-:W-:Y:S01]  /*2f80*/  @P0 IADD3 R49, R49, 0x9, RZ ;  /* 0x0000000931310810 */ /* 0x000fe20007ffe0ff */
[----:B------:R-:W-:Y:S01]  /*2f90*/  FFMA.FTZ R6, R6, c[0x0][0x23c], -R4 ;  /* 0x00008f0006067a23 */ /* 0x000fe20000010804 */
[----:B------:R-:W-:Y:S01]  /*2fa0*/  @P0 ISETP.GE.AND P1, PT, R5, UR13, PT ;  /* 0x0000000d05000c0c */ /* 0x000fe2000bf26270 */
[----:B------:R3:W-:Y:S01]  /*2fb0*/  MUFU.EX2 R60, R7 ;  /* 0x00000007003c7308 */ /* 0x0007e20000000800 */
[----:B------:R-:W-:Y:S02]  /*2fc0*/  @P0 ISETP.GE.AND P2, PT, R49, UR13, PT ;  /* 0x0000000d31000c0c */ /* 0x000fe4000bf46270 */
[----:B------:R-:W-:Y:S02]  /*2fd0*/  @P0 FSEL R8, R8, -INF , !P1 ;  /* 0xff80000008080808 */ /* 0x000fe40004800000 */
[----:B------:R-:W-:Y:S02]  /*2fe0*/  @P0 FSEL R9, R9, -INF , !P2 ;  /* 0xff80000009090808 */ /* 0x000fe40005000000 */
[----:B------:R-:W-:Y:S01]  /*2ff0*/  @P0 FSEL R11, R11, -INF , !P2 ;  /* 0xff8000000b0b0808 */ /* 0x000fe20005000000 */
[--C-:B------:R-:W-:Y:S01]  /*3000*/  FFMA.FTZ R8, R8, c[0x0][0x23c], -R48.reuse ;  /* 0x00008f0008087a23 */ /* 0x100fe20000010830 */
[----:B------:R-:W-:Y:S01]  /*3010*/  @P0 FSEL R10, R10, -INF , !P1 ;  /* 0xff8000000a0a0808 */ /* 0x000fe20004800000 */
[----:B------:R-:W1:Y:S01]  /*3020*/  MUFU.EX2 R61, R6 ;  /* 0x00000006003d7308 */ /* 0x000e620000000800 */
[----:B------:R-:W-:Y:S01]  /*3030*/  FFMA.FTZ R48, R9, c[0x0][0x23c], -R48 ;  /* 0x00008f0009307a23 */ /* 0x000fe20000010830 */
[----:B------:R-:W-:Y:S02]  /*3040*/  IADD3 R52, P0, R247, UR10, RZ ;  /* 0x0000000af7347c10 */ /* 0x000fe4000ff1e0ff */
[--C-:B------:R-:W-:Y:S02]  /*3050*/  FFMA.FTZ R10, R10, c[0x0][0x23c], -R4.reuse ;  /* 0x00008f000a0a7a23 */ /* 0x100fe40000010804 */
[----:B------:R-:W-:Y:S01]  /*3060*/  FFMA.FTZ R4, R11, c[0x0][0x23c], -R4 ;  /* 0x00008f000b047a23 */ /* 0x000fe20000010804 */
[----:B------:R-:W-:Y:S02]  /*3070*/  IADD3.X R53, R246, UR9, RZ, P0, !PT ;  /* 0x00000009f6357c10 */ /* 0x000fe400087fe4ff */
[C---:B------:R-:W-:Y:S01]  /*3080*/  LEA R238, P0, R68.reuse, R238, 0x2 ;  /* 0x000000ee44ee7211 */ /* 0x040fe200078010ff */
[----:B------:R-:W-:Y:S02]  /*3090*/  MUFU.EX2 R56, R8 ;  /* 0x0000000800387308 */ /* 0x000fe40000000800 */
[----:B------:R2:W4:Y:S01]  /*30a0*/  LDG.E R54, [R52.64] ;  /* 0x0000000434367981 */ /* 0x000522000c1e1900 */
[----:B------:R-:W-:Y:S02]  /*30b0*/  LEA.HI.X.SX32 R239, R68, R239, 0x2, P0 ;  /* 0x000000ef44ef7211 */ /* 0x000fe400000f16ff */
[----:B---3--:R-:W-:Y:S05]  /*30c0*/  F2FP.BF16.PACK_AB R7, R59, R62 ;  /* 0x0000003e3b07723e */ /* 0x008fea00000010ff */
[----:B------:R-:W3:Y:S01]  /*30d0*/  MUFU.EX2 R55, R48 ;  /* 0x0000003000377308 */ /* 0x000ee20000000800 */
[----:B------:R-:W-:Y:S01]  /*30e0*/  STS [R248+0x15000], R7 ;  /* 0x01500007f8007388 */ /* 0x000fe20000000800 */
[----:B-1----:R-:W-:Y:S05]  /*30f0*/  F2FP.BF16.PACK_AB R6, R60, R61 ;  /* 0x0000003d3c06723e */ /* 0x002fea00000010ff */
[----:B------:R-:W-:Y:S03]  /*3100*/  STS [R251+0x15000], R6 ;  /* 0x01500006fb007388 */ /* 0x000fe60000000800 */
[----:B------:R-:W-:Y:S02]  /*3110*/  MUFU.EX2 R58, R10 ;  /* 0x0000000a003a7308 */ /* 0x000fe40000000800 */
[----:B--2---:R-:W2:Y:S08]  /*3120*/  LDG.E R52, [R52.64+0x20] ;  /* 0x0000200434347981 */ /* 0x004eb0000c1e1900 */
[----:B------:R-:W1:Y:S01]  /*3130*/  MUFU.EX2 R57, R4 ;  /* 0x0000000400397308 */ /* 0x000e620000000800 */
[----:B---3--:R-:W-:Y:S05]  /*3140*/  F2FP.BF16.PACK_AB R5, R55, R56 ;  /* 0x000000383705723e */ /* 0x008fea00000010ff */
[----:B------:R-:W-:Y:S01]  /*3150*/  STS [R249+0x15000], R5 ;  /* 0x01500005f9007388 */ /* 0x000fe20000000800 */
[----:B-1----:R-:W-:Y:S05]  /*3160*/  F2FP.BF16.PACK_AB R4, R57, R58 ;  /* 0x0000003a3904723e */ /* 0x002fea00000010ff */
        /* <DEDUP_REMOVED lines=140> */
[----:B------:R-:W-:Y:S01]  /*3a30*/  IMAD.MOV.U32 R6, RZ, RZ, c[0x0][0x370] ;  /* 0x0000dc00ff067624 */ /* 0x000fe200078e00ff */
[----:B------:R-:W-:Y:S03]  /*3a40*/  MOV R7, c[0x0][0x374] ;  /* 0x0000dd0000077a02 */ /* 0x000fe60000000f00 */
[----:B------:R-:W-:Y:S05]  /*3a50*/  IMAD.U32 R4, R6, -0x40, RZ ;  /* 0xffffffc006047824 */ /* 0x000fea00078e00ff */
[C---:B------:R-:W-:Y:S04]  /*3a60*/  LEA R5, P0, R4.reuse, R242, 0x1 ;  /* 0x000000f204057211 */ /* 0x040fe800078008ff */
[----:B------:R-:W-:Y:S01]  /*3a70*/  LEA.HI.X.SX32 R4, R4, R243, 0x1, P0 ;  /* 0x000000f304047211 */ /* 0x000fe200000f0eff */
[----:B------:R-:W-:Y:S03]  /*3a80*/  IMAD.MOV.U32 R242, RZ, RZ, R5 ;  /* 0x000000fffff27224 */ /* 0x000fe600078e0005 */
[----:B------:R-:W-:Y:S02]  /*3a90*/  MOV R243, R4 ;  /* 0x0000000400f37202 */ /* 0x000fe40000000f00 */
[C---:B------:R-:W-:Y:S03]  /*3aa0*/  LEA R4, P0, R6.reuse, R242, 0x6 ;  /* 0x000000f206047211 */ /* 0x040fe600078030ff */
[----:B------:R-:W-:Y:S01]  /*3ab0*/  @!PT LDS RZ, [RZ] ;  /* 0x00000000fffff984 */ /* 0x000fe20000000800 */
[----:B------:R-:W-:Y:S01]  /*3ac0*/  @!PT LDS RZ, [RZ] ;  /* 0x00000000fffff984 */ /* 0x000fe20000000800 */
[----:B------:R-:W-:Y:S01]  /*3ad0*/  @!PT LDS RZ, [RZ] ;  /* 0x00000000fffff984 */ /* 0x000fe20000000800 */
[----:B------:R1:W-:Y:S01]  /*3ae0*/  LDGSTS.E.BYPASS.LTC128B.128 [R237+0x8000], [R242.64] ;  /* 0x08000000f2ed7fae */ /* 0x0003e2000b901d44 */
[----:B------:R-:W-:Y:S03]  /*3af0*/  LEA.HI.X R5, R6, R243, R7, 0x6, P0 ;  /* 0x000000f306057211 */ /* 0x000fe600000f3407 */
[----:B------:R1:W-:Y:S04]  /*3b00*/  LDGSTS.E.BYPASS.LTC128B.128 [R237+0xa000], [R242.64+0x80] ;  /* 0x0a000080f2ed7fae */ /* 0x0003e8000b901d44 */
[----:B------:R1:W-:Y:S04]  /*3b10*/  LDGSTS.E.BYPASS.LTC128B.128 [R237+0xc000], [R242.64+0x100] ;  /* 0x0c000100f2ed7fae */ /* 0x0003e8000b901d44 */
[----:B------:R1:W-:Y:S04]  /*3b20*/  LDGSTS.E.BYPASS.LTC128B.128 [R237+0xe000], [R242.64+0x180] ;  /* 0x0e000180f2ed7fae */ /* 0x0003e8000b901d44 */
[----:B------:R1:W-:Y:S04]  /*3b30*/  LDGSTS.E.BYPASS.LTC128B.128 [R237+0x9000], [R4.64] ;  /* 0x0900000004ed7fae */ /* 0x0003e8000b901d44 */
[----:B------:R1:W-:Y:S04]  /*3b40*/  LDGSTS.E.BYPASS.LTC128B.128 [R237+0xb000], [R4.64+0x80] ;  /* 0x0b00008004ed7fae */ /* 0x0003e8000b901d44 */
[----:B------:R1:W-:Y:S04]  /*3b50*/  LDGSTS.E.BYPASS.LTC128B.128 [R237+0xd000], [R4.64+0x100] ;  /* 0x0d00010004ed7fae */ /* 0x0003e8000b901d44 */
[----:B------:R1:W-:Y:S04]  /*3b60*/  LDGSTS.E.BYPASS.LTC128B.128 [R237+0xf000], [R4.64+0x180] ;  /* 0x0f00018004ed7fae */ /* 0x0003e8000b901d44 */
[----:B------:R-:W0:Y:S02]  /*3b70*/  LDGDEPBAR ;  /* 0x00000000000079af */ /* 0x000e240000000000 */
.L_x_152:
        /* <DEDUP_REMOVED lines=104> */
[----:B------:R-:W-:Y:S04]  /*4200*/  RED.E.ADD.F32.FTZ.RN.STRONG.GPU [R48.64], R45 ;  /* 0x0000002d3000798e */ /* 0x000fe8000c10e784 */
[----:B------:R-:W-:Y:S01]  /*4210*/  LDSM.16.MT88.4 R48, [R0+0x4000] ;  /* 0x004000000030783b */ /* 0x000fe20000004200 */
        /* <DEDUP_REMOVED lines=136> */
[----:B------:R2:W-:Y:S04]  /*4aa0*/  RED.E.ADD.F32.FTZ.RN.STRONG.GPU [R10.64], R89 ;  /* 0x000000590a00798e */ /* 0x0005e8000c10e784 */
[----:B------:R3:W-:Y:S01]  /*4ab0*/  RED.E.ADD.F32.FTZ.RN.STRONG.GPU [R6.64], R90 ;  /* 0x0000005a0600798e */ /* 0x0007e2000c10e784 */
[CC--:B-1----:R-:W-:Y:S04]  /*4ac0*/  LEA R8, P0, R5.reuse, R238.reuse, 0x2 ;  /* 0x000000ee05087211 */ /* 0x0c2fe800078010ff */
[-C--:B------:R-:W-:Y:S02]  /*4ad0*/  LEA.HI.X.SX32 R9, R5, R239.reuse, 0x2, P0 ;  /* 0x000000ef05097211 */ /* 0x080fe400000f16ff */
[-C--:B--2---:R-:W-:Y:S01]  /*4ae0*/  LEA R10, P0, R4, R238.reuse, 0x2 ;  /* 0x000000ee040a7211 */ /* 0x084fe200078010ff */
[----:B---3--:R-:W-:Y:S02]  /*4af0*/  IMAD.IADD R6, R204, 0x1, R4 ;  /* 0x00000001cc067824 */ /* 0x008fe400078e0204 */
[----:B------:R1:W-:Y:S01]  /*4b00*/  RED.E.ADD.F32.FTZ.RN.STRONG.GPU [R8.64], R91 ;  /* 0x0000005b0800798e */ /* 0x0003e2000c10e784 */
[-C--:B------:R-:W-:Y:S03]  /*4b10*/  LEA.HI.X.SX32 R11, R4, R239.reuse, 0x2, P0 ;  /* 0x000000ef040b7211 */ /* 0x080fe600000f16ff */
[----:B------:R-:W-:Y:S01]  /*4b20*/  RED.E.ADD.F32.FTZ.RN.STRONG.GPU [R238.64+0x380], R96 ;  /* 0x00038060ee00798e */ /* 0x000fe2000c10e784 */
[CC--:B------:R-:W-:Y:S03]  /*4b30*/  LEA R46, P0, R6.reuse, R238.reuse, 0x2 ;  /* 0x000000ee062e7211 */ /* 0x0c0fe600078010ff */
[----:B------:R-:W-:Y:S01]  /*4b40*/  RED.E.ADD.F32.FTZ.RN.STRONG.GPU [R196.64+0x380], R97 ;  /* 0x00038061c400798e */ /* 0x000fe2000c10e784 */
[-C--:B------:R-:W-:Y:S03]  /*4b50*/  LEA.HI.X.SX32 R47, R6, R239.reuse, 0x2, P0 ;  /* 0x000000ef062f7211 */ /* 0x080fe600000f16ff */
[----:B------:R2:W-:Y:S04]  /*4b60*/  RED.E.ADD.F32.FTZ.RN.STRONG.GPU [R10.64], R98 ;  /* 0x000000620a00798e */ /* 0x0005e8000c10e784 */
[----:B------:R-:W-:Y:S01]  /*4b70*/  RED.E.ADD.F32.FTZ.RN.STRONG.GPU [R46.64], R99 ;  /* 0x000000632e00798e */ /* 0x000fe2000c10e784 */
[C---:B-1----:R-:W-:Y:S04]  /*4b80*/  IMAD.IADD R8, R204.reuse, 0x1, R6 ;  /* 0x00000001cc087824 */ /* 0x042fe800078e0206 */
[----:B------:R-:W-:Y:S01]  /*4b90*/  IMAD.IADD R5, R204, 0x1, R8 ;  /* 0x00000001cc057824 */ /* 0x000fe200078e0208 */
[-C--:B------:R-:W-:Y:S03]  /*4ba0*/  LEA R44, P0, R8, R238.reuse, 0x2 ;  /* 0x000000ee082c7211 */ /* 0x080fe600078010ff */
[----:B------:R-:W-:Y:S01]  /*4bb0*/  IMAD.IADD R4, R204, 0x1, R5 ;  /* 0x00000001cc047824 */ /* 0x000fe200078e0205 */
[-C--:B------:R-:W-:Y:S02]  /*4bc0*/  LEA.HI.X.SX32 R45, R8, R239.reuse, 0x2, P0 ;  /* 0x000000ef082d7211 */ /* 0x080fe400000f16ff */
[CC--:B--2---:R-:W-:Y:S01]  /*4bd0*/  LEA R10, P2, R5.reuse, R238.reuse, 0x2 ;  /* 0x000000ee050a7211 */ /* 0x0c4fe200078410ff */
[----:B------:R-:W-:Y:S01]  /*4be0*/  IMAD.IADD R7, R204, 0x1, R4 ;  /* 0x00000001cc077824 */ /* 0x000fe200078e0204 */
[CC--:B------:R-:W-:Y:S01]  /*4bf0*/  LEA R8, P1, R4.reuse, R238.reuse, 0x2 ;  /* 0x000000ee04087211 */ /* 0x0c0fe200078210ff */
[----:B------:R-:W-:Y:S01]  /*4c00*/  RED.E.ADD.F32.FTZ.RN.STRONG.GPU [R44.64], R92 ;  /* 0x0000005c2c00798e */ /* 0x000fe2000c10e784 */
[-C--:B------:R-:W-:Y:S02]  /*4c10*/  LEA.HI.X.SX32 R11, R5, R239.reuse, 0x2, P2 ;  /* 0x000000ef050b7211 */ /* 0x080fe400010f16ff */
[C---:B------:R-:W-:Y:S01]  /*4c20*/  LEA R6, P0, R7.reuse, R238, 0x2 ;  /* 0x000000ee07067211 */ /* 0x040fe200078010ff */
[----:B------:R-:W-:Y:S01]  /*4c30*/  LDSM.16.MT88.4 R44, [R224+0x14000] ;  /* 0x01400000e02c783b */ /* 0x000fe20000004200 */
[-C--:B------:R-:W-:Y:S02]  /*4c40*/  LEA.HI.X.SX32 R9, R4, R239.reuse, 0x2, P1 ;  /* 0x000000ef04097211 */ /* 0x080fe400008f16ff */
[----:B------:R-:W-:Y:S01]  /*4c50*/  LEA.HI.X.SX32 R7, R7, R239, 0x2, P0 ;  /* 0x000000ef07077211 */ /* 0x000fe200000f16ff */
[----:B------:R-:W-:Y:S04]  /*4c60*/  RED.E.ADD.F32.FTZ.RN.STRONG.GPU [R10.64], R93 ;  /* 0x0000005d0a00798e */ /* 0x000fe8000c10e784 */
[----:B------:R-:W-:Y:S04]  /*4c70*/  RED.E.ADD.F32.FTZ.RN.STRONG.GPU [R8.64], R94 ;  /* 0x0000005e0800798e */ /* 0x000fe8000c10e784 */
[----:B------:R-:W-:Y:S04]  /*4c80*/  LDSM.16.MT88.4 R8, [R0] ;  /* 0x000000000008783b */ /* 0x000fe80000004200 */
[----:B------:R-:W-:Y:S04]  /*4c90*/  RED.E.ADD.F32.FTZ.RN.STRONG.GPU [R6.64], R95 ;  /* 0x0000005f0600798e */ /* 0x000fe8000c10e784 */
[----:B------:R-:W1:Y:S02]  /*4ca0*/  LDSM.16.MT88.4 R4, [R226+0x14000] ;  /* 0x01400000e204783b */ /* 0x000e640000004200 */
[-C--:B-1----:R-:W-:Y:S08]  /*4cb0*/  HMMA.16816.F32.BF16 R100, R4, R8.reuse, R100 ;  /* 0x000000080464723c */ /* 0x082ff00000041864 */
        /* <DEDUP_REMOVED lines=52> */
[----:B------:R1:W-:Y:S01]  /*5000*/  LDGSTS.E.BYPASS.LTC128B.128 [R237], [R240.64] ;  /* 0x00000000f0ed7fae */ /* 0x0003e2000b901d44 */
        /* <DEDUP_REMOVED lines=9> */
.L_x_153:
[----:B------:R-:W-:Y:S01]  /*50a0*/  ISETP.LT.AND P0, PT, RZ, UR6, PT ;  /* 0x00000006ff007c0c */ /* 0x000fe2000bf01270 */
[----:B------:R-:W-:Y:S11]  /*50b0*/  UIADD3 UR6, UR6, -0x1, URZ ;  /* 0xffffffff06067890 */ /* 0x000ff6000fffe03f */
[----:B------:R-:W-:Y:S01]  /*50c0*/  @!UPT UIADD3 URZ, URZ, URZ, URZ ;  /* 0x0000003f3f3ff290 */ /* 0x000fe2000fffe03f */
[----:B------:R-:W-:-:S05]  /*50d0*/  @P0 BRA `(.L_x_154) ;  /* 0xffffd89000000947 */ /* 0x000fca000383ffff */
        /* <DEDUP_REMOVED lines=60> */
[----:B-1----:R-:W-:Y:S01]  /*54a0*/  FMUL.FTZ R5, R125, c[0x0][0x2e0] ;  /* 0x0000b8007d057a20 */ /* 0x002fe20000410000 */
[----:B------:R-:W-:Y:S01]  /*54b0*/  F2FP.BF16.PACK_AB R6, R6, R130 ;  /* 0x000000820606723e */ /* 0x000fe200000010ff */
[----:B------:R-:W-:Y:S01]  /*54c0*/  FMUL.FTZ R126, R126, c[0x0][0x2e0] ;  /* 0x0000b8007e7e7a20 */ /* 0x000fe20000410000 */
[----:B------:R1:W-:Y:S01]  /*54d0*/  STS [R252+0x4000], R47 ;  /* 0x0040002ffc007388 */ /* 0x0003e20000000800 */
[----:B------:R-:W-:Y:S01]  /*54e0*/  FMUL.FTZ R4, R127, c[0x0][0x2e0] ;  /* 0x0000b8007f047a20 */ /* 0x000fe20000410000 */
[----:B------:R-:W-:Y:S01]  /*54f0*/  F2FP.BF16.PACK_AB R5, R5, R124 ;  /* 0x0000007c0505723e */ /* 0x000fe200000010ff */
[----:B------:R-:W-:Y:S01]  /*5500*/  ULDC.64 UR10, c[0x0][0x3a0] ;  /* 0x0000e800000a7ab9 */ /* 0x000fe20000000a00 */
[----:B------:R1:W-:Y:S01]  /*5510*/  STS [R252+0x4400], R46 ;  /* 0x0044002efc007388 */ /* 0x0003e20000000800 */
[----:B------:R-:W-:-:S02]  /*5520*/  PLOP3.LUT P0, PT, PT, PT, UP0, 0x80, 0x0 ;  /* 0x000000000000781c */ /* 0x000fc40003f0f008 */
[----:B------:R-:W-:Y:S01]  /*5530*/  F2FP.BF16.PACK_AB R4, R4, R126 ;  /* 0x0000007e0404723e */ /* 0x000fe200000010ff */
[----:B------:R1:W-:Y:S01]  /*5540*/  STS [R252+0x5000], R24 ;  /* 0x00500018fc007388 */ /* 0x0003e20000000800 */
[----:B------:R-:W-:-:S03]  /*5550*/  @UP0 UIADD3 UR8, UR16, UR23, URZ ;  /* 0x0000001710080290 */ /* 0x000fc6000fffe03f */
[----:B------:R1:W-:Y:S01]  /*5560*/  STS [R252+0x5400], R26 ;  /* 0x0054001afc007388 */ /* 0x0003e20000000800 */
[----:B------:R-:W-:-:S03]  /*5570*/  @UP0 UIMAD.WIDE.U32 UR6, UR8, UR10, URZ ;  /* 0x0000000a080602a5 */ /* 0x000fc6000f8e003f */
[----:B------:R1:W-:Y:S01]  /*5580*/  STS [R252+0x4800], R45 ;  /* 0x0048002dfc007388 */ /* 0x0003e20000000800 */
[----:B------:R-:W-:-:S03]  /*5590*/  @UP0 UIMAD UR14, UR8, UR11, UR7 ;  /* 0x0000000b080e02a4 */ /* 0x000fc6000f8e0207 */
[----:B------:R1:W-:Y:S01]  /*55a0*/  STS [R252+0x4c00], R44 ;  /* 0x004c002cfc007388 */ /* 0x0003e20000000800 */
[----:B------:R-:W-:-:S03]  /*55b0*/  @UP0 UMOV UR12, UR6 ;  /* 0x00000006000c0c82 */ /* 0x000fc60008000000 */
        /* <DEDUP_REMOVED lines=39> */
.L_x_155:
        /* <DEDUP_REMOVED lines=18> */
.L_x_156:
[----:B-1----:R-:W1:Y:S01]  /*5950*/  S2R R5, SR_TID.X ;  /* 0x0000000000057919 */ /* 0x002e620000002100 */
[----:B------:R-:W-:-:S03]  /*5960*/  UIMAD UR13, UR18, -0x20, UR13 ;  /* 0xffffffe0120d78a4 */ /* 0x000fc6000f8e020d */
[----:B------:R-:W2:Y:S04]  /*5970*/  S2R R6, SR_TID.X ;  /* 0x0000000000067919 */ /* 0x000ea80000002100 */
[----:B------:R-:W-:Y:S01]  /*5980*/  BAR.SYNC.DEFER_BLOCKING 0x0 ;  /* 0x0000000000007b1d */ /* 0x000fe20000010000 */
[----:B-1----:R-:W-:-:S04]  /*5990*/  SHF.R.S32.HI R5, RZ, 0x1f, R5 ;  /* 0x0000001fff057819 */ /* 0x002fc80000011405 */
[----:B--2---:R-:W-:-:S04]  /*59a0*/  LEA.HI R5, R5, R6, RZ, 0x3 ;  /* 0x0000000605057211 */ /* 0x004fc800078f18ff */
[----:B------:R-:W-:-:S04]  /*59b0*/  SHF.R.S32.HI R5, RZ, 0x3, R5 ;  /* 0x00000003ff057819 */ /* 0x000fc80000011405 */
[----:B------:R-:W-:-:S13]  /*59c0*/  ISETP.GE.AND P0, PT, R5, UR13, PT ;  /* 0x0000000d05007c0c */ /* 0x000fda000bf06270 */
[----:B------:R-:W-:Y:S05]  /*59d0*/  @P0 BRA `(.L_x_157) ;  /* 0x0000088000000947 */ /* 0x000fea0003800000 */
[----:B------:R-:W2:Y:S01]  /*59e0*/  LDL.64 R8, [R1+0x8] ;  /* 0x0000080001087983 */ /* 0x000ea20000100a00 */
[----:B------:R-:W-:Y:S01]  /*59f0*/  USHF.L.U32 UR6, UR18, 0x5, URZ ;  /* 0x0000000512067899 */ /* 0x000fe2000800063f */
[----:B------:R-:W-:Y:S02]  /*5a00*/  SHF.R.S32.HI R4, RZ, 0x1f, R5 ;  /* 0x0000001fff047819 */ /* 0x000fe40000011405 */
[----:B------:R-:W1:Y:S03]  /*5a10*/  LDS.128 R40, [R237+0x12000] ;  /* 0x01200000ed287984 */ /* 0x000e660000000c00 */
[----:B------:R-:W-:Y:S01]  /*5a20*/  IMAD.U32 R7, RZ, RZ, UR6 ;  /* 0x00000006ff077e24 */ /* 0x000fe2000f8e00ff */
[----:B------:R-:W-:Y:S01]  /*5a30*/  IADD3 R6, P0, R5, UR6, RZ ;  /* 0x0000000605067c10 */ /* 0x000fe2000ff1e0ff */
[----:B------:R-:W3:Y:S01]  /*5a40*/  LDS.128 R32, [R237+0x11000] ;  /* 0x01100000ed207984 */ /* 0x000ee20000000c00 */
[----:B------:R-:W-:-:S02]  /*5a50*/  ULDC.64 UR6, c[0x0][0x3b8] ;  /* 0x0000ee0000067ab9 */ /* 0x000fc40000000a00 */
[----:B------:R-:W-:Y:S01]  /*5a60*/  LEA.HI.X.SX32 R7, R7, R4, 0x1, P0 ;  /* 0x0000000407077211 */ /* 0x000fe200000f0eff */
[----:B------:R-:W4:Y:S01]  /*5a70*/  LDS.128 R28, [R237+0x10000] ;  /* 0x01000000ed1c7984 */ /* 0x000f220000000c00 */
[----:B------:R-:W-:-:S03]  /*5a80*/  UIMAD UR6, UR57, UR6, URZ ;  /* 0x00000006390672a4 */ /* 0x000fc6000f8e023f */
[----:B------:R-:W1:Y:S01]  /*5a90*/  LDS.128 R36, [R237+0x13000] ;  /* 0x01300000ed247984 */ /* 0x000e620000000c00 */
[C---:B------:R-:W-:Y:S01]  /*5aa0*/  IMAD R10, R7.reuse, c[0x0][0x3a0], RZ ;  /* 0x0000e800070a7a24 */ /* 0x040fe200078e02ff */
[----:B------:R-:W-:Y:S01]  /*5ab0*/  UIMAD UR9, UR36, UR7, UR6 ;  /* 0x00000007240972a4 */ /* 0x000fe2000f8e0206 */
[----:B------:R-:W-:Y:S01]  /*5ac0*/  IMAD R7, R7, c[0x0][0x3a8], RZ ;  /* 0x0000ea0007077a24 */ /* 0x000fe200078e02ff */
[----:B------:R-:W1:Y:S01]  /*5ad0*/  LDS.128 R20, [R237+0x16000] ;  /* 0x01600000ed147984 */ /* 0x000e620000000c00 */
[C---:B------:R-:W-:Y:S01]  /*5ae0*/  IMAD R10, R6.reuse, c[0x0][0x3a4], R10 ;  /* 0x0000e900060a7a24 */ /* 0x040fe200078e020a */
[----:B------:R-:W-:Y:S01]  /*5af0*/  ULDC.64 UR6, c[0x0][0x3c0] ;  /* 0x0000f00000067ab9 */ /* 0x000fe20000000a00 */
[----:B------:R-:W-:Y:S01]  /*5b00*/  IMAD R7, R6, c[0x0][0x3ac], R7 ;  /* 0x0000eb0006077a24 */ /* 0x000fe200078e0207 */
[----:B------:R-:W1:Y:S01]  /*5b10*/  LDS.128 R16, [R237+0x15000] ;  /* 0x01500000ed107984 */ /* 0x000e620000000c00 */
[----:B------:R-:W-:-:S03]  /*5b20*/  UIMAD UR6, UR57, UR6, URZ ;  /* 0x00000006390672a4 */ /* 0x000fc6000f8e023f */
[----:B------:R-:W1:Y:S01]  /*5b30*/  LDS.128 R12, [R237+0x14000] ;  /* 0x01400000ed0c7984 */ /* 0x000e620000000c00 */
[----:B------:R-:W-:-:S03]  /*5b40*/  UIMAD UR6, UR36, UR7, UR6 ;  /* 0x00000007240672a4 */ /* 0x000fc6000f8e0206 */
[----:B------:R-:W1:Y:S01]  /*5b50*/  LDS.128 R24, [R237+0x17000] ;  /* 0x01700000ed187984 */ /* 0x000e620000000c00 */
[--C-:B--2---:R-:W-:Y:S01]  /*5b60*/  SHF.R.S32.HI R5, RZ, 0x1f, R8.reuse ;  /* 0x0000001fff057819 */ /* 0x104fe20000011408 */
[----:B------:R-:W-:-:S04]  /*5b70*/  IMAD.MOV.U32 R4, RZ, RZ, R8 ;  /* 0x000000ffff047224 */ /* 0x000fc800078e0008 */
[----:B------:R-:W-:-:S04]  /*5b80*/  IMAD.WIDE.U32 R8, R6, c[0x0][0x3a0], R4 ;  /* 0x0000e80006087a25 */ /* 0x000fc800078e0004 */
[----:B------:R-:W-:Y:S01]  /*5b90*/  IMAD.WIDE.U32 R4, R6, c[0x0][0x3a8], R4 ;  /* 0x0000ea0006047a25 */ /* 0x000fe200078e0004 */
[----:B------:R-:W-:-:S04]  /*5ba0*/  IADD3 R8, P1, R8, UR12, RZ ;  /* 0x0000000c08087c10 */ /* 0x000fc8000ff3e0ff */
[----:B------:R-:W-:Y:S01]  /*5bb0*/  IADD3 R6, P0, R4, UR8, RZ ;  /* 0x0000000804067c10 */ /* 0x000fe2000ff1e0ff */
[----:B------:R-:W-:Y:S01]  /*5bc0*/  IMAD.U32 R4, RZ, RZ, UR36 ;  /* 0x00000024ff047e24 */ /* 0x000fe2000f8e00ff */
[----:B------:R-:W-:Y:S01]  /*5bd0*/  IADD3.X R9, R9, UR14, R10, P1, !PT ;  /* 0x0000000e09097c10 */ /* 0x000fe20008ffe40a */
[----:B------:R-:W-:Y:S01]  /*5be0*/  IMAD.U32 R10, RZ, RZ, UR36 ;  /* 0x00000024ff0a7e24 */ /* 0x000fe2000f8e00ff */
[----:B------:R-:W-:-:S03]  /*5bf0*/  IADD3.X R7, R5, UR11, R7, P0, !PT ;  /* 0x0000000b05077c10 */ /* 0x000fc600087fe407 */
[----:B------:R-:W-:-:S04]  /*5c00*/  IMAD.WIDE.U32 R4, R4, c[0x0][0x3b8], R8 ;  /* 0x0000ee0004047a25 */ /* 0x000fc800078e0008 */
[----:B------:R-:W-:Y:S01]  /*5c10*/  IMAD.WIDE.U32 R8, R10, c[0x0][0x3c0], R6 ;  /* 0x0000f0000a087a25 */ /* 0x000fe200078e0006 */
[----:B------:R-:W-:Y:S02]  /*5c20*/  IADD3 R5, R5, UR9, RZ ;  /* 0x0000000905057c10 */ /* 0x000fe4000fffe0ff */
[----:B------:R-:W-:-:S04]  /*5c30*/  LEA R6, P0, R4, c[0x0][0x340], 0x1 ;  /* 0x0000d00004067a11 */ /* 0x000fc800078008ff */
[----:B------:R-:W-:Y:S02]  /*5c40*/  LEA.HI.X R7, R4, c[0x0][0x344], R5, 0x1, P0 ;  /* 0x0000d10004077a11 */ /* 0x000fe400000f0c05 */
[----:B------:R-:W-:Y:S02]  /*5c50*/  IADD3 R5, R9, UR6, RZ ;  /* 0x0000000609057c10 */ /* 0x000fe4000fffe0ff */
[C---:B------:R-:W-:Y:S01]  /*5c60*/  LEA R4, P0, R8.reuse, c[0x0][0x348], 0x1 ;  /* 0x0000d20008047a11 */ /* 0x040fe200078008ff */
[----:B-1----:R1:W-:Y:S03]  /*5c70*/  STG.E.128 [R6.64+0x100], R40 ;  /* 0x0001002806007986 */ /* 0x0023e6000c101d04 */
[----:B------:R-:W-:Y:S01]  /*5c80*/  LEA.HI.X R5, R8, c[0x0][0x34c], R5, 0x1, P0 ;  /* 0x0000d30008057a11 */ /* 0x000fe200000f0c05 */
[----:B---3--:R1:W-:Y:S04]  /*5c90*/  STG.E.128 [R6.64+0x80], R32 ;  /* 0x0000802006007986 */ /* 0x0083e8000c101d04 */
[----:B----4-:R1:W-:Y:S04]  /*5ca0*/  STG.E.128 [R6.64], R28 ;  /* 0x0000001c06007986 */ /* 0x0103e8000c101d04 */
[----:B------:R1:W-:Y:S04]  /*5cb0*/  STG.E.128 [R6.64+0x180], R36 ;  /* 0x0001802406007986 */ /* 0x0003e8000c101d04 */
[----:B------:R1:W-:Y:S04]  /*5cc0*/  STG.E.128 [R4.64+0x100], R20 ;  /* 0x0001001404007986 */ /* 0x0003e8000c101d04 */
[----:B------:R1:W-:Y:S04]  /*5cd0*/  STG.E.128 [R4.64+0x80], R16 ;  /* 0x0000801004007986 */ /* 0x0003e8000c101d04 */
[----:B------:R1:W-:Y:S04]  /*5ce0*/  STG.E.128 [R4.64], R12 ;  /* 0x0000000c04007986 */ /* 0x0003e8000c101d04 */
[----:B------:R1:W-:Y:S01]  /*5cf0*/  STG.E.128 [R4.64+0x180], R24 ;  /* 0x0001801804007986 */ /* 0x0003e2000c101d04 */
[----:B------:R-:W-:Y:S05]  /*5d00*/  BRA `(.L_x_157) ;  /* 0x0000055000007947 */ /* 0x000fea0003800000 */
.L_x_151:
[----:B-1----:R-:W-:Y:S02]  /*5d10*/  UISETP.NE.AND UP0, UPT, UR23, -0x1, UPT ;  /* 0xffffffff1700788c */ /* 0x002fe4000bf05270 */
        /* <DEDUP_REMOVED lines=19> */
.L_x_158:
        /* <DEDUP_REMOVED lines=18> */
.L_x_159:
[----:B------:R-:W1:Y:S01]  /*5f70*/  S2R R4, SR_TID.X ;  /* 0x0000000000047919 */ /* 0x000e620000002100 */
[----:B------:R-:W-:-:S03]  /*5f80*/  UIMAD UR13, UR18, -0x20, UR13 ;  /* 0xffffffe0120d78a4 */ /* 0x000fc6000f8e020d */
[----:B------:R-:W2:Y:S01]  /*5f90*/  S2R R5, SR_TID.X ;  /* 0x0000000000057919 */ /* 0x000ea20000002100 */
[----:B-1----:R-:W-:-:S04]  /*5fa0*/  SHF.R.S32.HI R4, RZ, 0x1f, R4 ;  /* 0x0000001fff047819 */ /* 0x002fc80000011404 */
[----:B--2---:R-:W-:-:S04]  /*5fb0*/  LEA.HI R4, R4, R5, RZ, 0x3 ;  /* 0x0000000504047211 */ /* 0x004fc800078f18ff */
[----:B------:R-:W-:-:S04]  /*5fc0*/  SHF.R.S32.HI R4, RZ, 0x3, R4 ;  /* 0x00000003ff047819 */ /* 0x000fc80000011404 */
[----:B------:R-:W-:-:S13]  /*5fd0*/  ISETP.GE.AND P0, PT, R4, UR13, PT ;  /* 0x0000000d04007c0c */ /* 0x000fda000bf06270 */
[----:B------:R-:W-:Y:S05]  /*5fe0*/  @P0 BRA `(.L_x_157) ;  /* 0x0000027000000947 */ /* 0x000fea0003800000 */
[----:B------:R-:W2:Y:S01]  /*5ff0*/  LDL.64 R12, [R1+0x8] ;  /* 0x00000800010c7983 */ /* 0x000ea20000100a00 */
[----:B------:R-:W-:Y:S01]  /*6000*/  SHF.R.S32.HI R6, RZ, 0x1f, R4 ;  /* 0x0000001fff067819 */ /* 0x000fe20000011404 */
[----:B------:R-:W-:Y:S01]  /*6010*/  IMAD.U32 R5, RZ, RZ, UR24 ;  /* 0x00000018ff057e24 */ /* 0x000fe2000f8e00ff */
[----:B------:R-:W-:Y:S01]  /*6020*/  IADD3 R4, P0, R4, UR24, RZ ;  /* 0x0000001804047c10 */ /* 0x000fe2000ff1e0ff */
[----:B------:R-:W-:Y:S02]  /*6030*/  ULDC.64 UR6, c[0x0][0x3b8] ;  /* 0x0000ee0000067ab9 */ /* 0x000fe40000000a00 */
[----:B------:R-:W-:Y:S01]  /*6040*/  UIMAD UR6, UR55, UR6, URZ ;  /* 0x00000006370672a4 */ /* 0x000fe2000f8e023f */
[----:B------:R-:W-:-:S03]  /*6050*/  LEA.HI.X.SX32 R5, R5, R6, 0x1, P0 ;  /* 0x0000000605057211 */ /* 0x000fc600000f0eff */
[----:B------:R-:W-:Y:S02]  /*6060*/  UIMAD UR9, UR36, UR7, UR6 ;  /* 0x00000007240972a4 */ /* 0x000fe4000f8e0206 */
[C---:B------:R-:W-:Y:S01]  /*6070*/  IMAD R10, R5.reuse, c[0x0][0x3a0], RZ ;  /* 0x0000e800050a7a24 */ /* 0x040fe200078e02ff */
[----:B------:R-:W-:Y:S01]  /*6080*/  ULDC.64 UR6, c[0x0][0x3c0] ;  /* 0x0000f00000067ab9 */ /* 0x000fe20000000a00 */
[----:B------:R-:W-:Y:S01]  /*6090*/  IMAD R5, R5, c[0x0][0x3a8], RZ ;  /* 0x0000ea0005057a24 */ /* 0x000fe200078e02ff */
[----:B------:R-:W-:Y:S01]  /*60a0*/  UIMAD UR6, UR55, UR6, URZ ;  /* 0x00000006370672a4 */ /* 0x000fe2000f8e023f */
[----:B------:R-:W-:-:S03]  /*60b0*/  IMAD R11, R4, c[0x0][0x3a4], R10 ;  /* 0x0000e900040b7a24 */ /* 0x000fc600078e020a */
[----:B------:R-:W-:Y:S01]  /*60c0*/  UIMAD UR6, UR36, UR7, UR6 ;  /* 0x00000007240672a4 */ /* 0x000fe2000f8e0206 */
[----:B--2---:R-:W-:-:S04]  /*60d0*/  IMAD.WIDE.U32 R8, R4, c[0x0][0x3a0], R12 ;  /* 0x0000e80004087a25 */ /* 0x004fc800078e000c */
[----:B------:R-:W-:Y:S01]  /*60e0*/  IMAD.WIDE.U32 R6, R4, c[0x0][0x3a8], R12 ;  /* 0x0000ea0004067a25 */ /* 0x000fe200078e000c */
[----:B------:R-:W-:-:S03]  /*60f0*/  IADD3 R10, P0, R8, UR12, RZ ;  /* 0x0000000c080a7c10 */ /* 0x000fc6000ff1e0ff */
[----:B------:R-:W-:Y:S01]  /*6100*/  IMAD R4, R4, c[0x0][0x3ac], R5 ;  /* 0x0000eb0004047a24 */ /* 0x000fe200078e0205 */
[----:B------:R-:W-:Y:S01]  /*6110*/  IADD3.X R11, R9, UR14, R11, P0, !PT ;  /* 0x0000000e090b7c10 */ /* 0x000fe200087fe40b */
[----:B------:R-:W-:Y:S01]  /*6120*/  IMAD.U32 R5, RZ, RZ, UR36 ;  /* 0x00000024ff057e24 */ /* 0x000fe2000f8e00ff */
[----:B------:R-:W-:-:S03]  /*6130*/  IADD3 R8, P0, R6, UR8, RZ ;  /* 0x0000000806087c10 */ /* 0x000fc6000ff1e0ff */
[----:B------:R-:W-:Y:S01]  /*6140*/  IMAD.WIDE.U32 R10, R5, c[0x0][0x3b8], R10 ;  /* 0x0000ee00050a7a25 */ /* 0x000fe200078e000a */
[----:B------:R-:W-:-:S03]  /*6150*/  IADD3.X R9, R7, UR11, R4, P0, !PT ;  /* 0x0000000b07097c10 */ /* 0x000fc600087fe404 */
[----:B------:R-:W-:Y:S01]  /*6160*/  IMAD.U32 R4, RZ, RZ, UR36 ;  /* 0x00000024ff047e24 */ /* 0x000fe2000f8e00ff */
[----:B------:R-:W-:Y:S02]  /*6170*/  IADD3 R5, R11, UR9, RZ ;  /* 0x000000090b057c10 */ /* 0x000fe4000fffe0ff */
[----:B------:R-:W-:Y:S01]  /*6180*/  LEA R6, P1, R10, c[0x0][0x340], 0x1 ;  /* 0x0000d0000a067a11 */ /* 0x000fe200078208ff */
[----:B------:R-:W-:-:S03]  /*6190*/  IMAD.WIDE.U32 R8, R4, c[0x0][0x3c0], R8 ;  /* 0x0000f00004087a25 */ /* 0x000fc600078e0008 */
[----:B------:R-:W-:Y:S02]  /*61a0*/  LEA.HI.X R7, R10, c[0x0][0x344], R5, 0x1, P1 ;  /* 0x0000d1000a077a11 */ /* 0x000fe400008f0c05 */
[----:B------:R-:W-:Y:S02]  /*61b0*/  IADD3 R9, R9, UR6, RZ ;  /* 0x0000000609097c10 */ /* 0x000fe4000fffe0ff */
[C---:B------:R-:W-:Y:S01]  /*61c0*/  LEA R4, P0, R8.reuse, c[0x0][0x348], 0x1 ;  /* 0x0000d20008047a11 */ /* 0x040fe200078008ff */
[----:B------:R1:W-:Y:S03]  /*61d0*/  STG.E.128 [R6.64], RZ ;  /* 0x000000ff06007986 */ /* 0x0003e6000c101d04 */
[----:B------:R-:W-:Y:S01]  /*61e0*/  LEA.HI.X R5, R8, c[0x0][0x34c], R9, 0x1, P0 ;  /* 0x0000d30008057a11 */ /* 0x000fe200000f0c09 */
[----:B------:R1:W-:Y:S04]  /*61f0*/  STG.E.128 [R6.64+0x80], RZ ;  /* 0x000080ff06007986 */ /* 0x0003e8000c101d04 */
[----:B------:R1:W-:Y:S04]  /*6200*/  STG.E.128 [R6.64+0x100], RZ ;  /* 0x000100ff06007986 */ /* 0x0003e8000c101d04 */
[----:B------:R1:W-:Y:S04]  /*6210*/  STG.E.128 [R6.64+0x180], RZ ;  /* 0x000180ff06007986 */ /* 0x0003e8000c101d04 */
[----:B------:R1:W-:Y:S04]  /*6220*/  STG.E.128 [R4.64], RZ ;  /* 0x000000ff04007986 */ /* 0x0003e8000c101d04 */
[----:B------:R1:W-:Y:S04]  /*6230*/  STG.E.128 [R4.64+0x80], RZ ;  /* 0x000080ff04007986 */ /* 0x0003e8000c101d04 */
[----:B------:R1:W-:Y:S04]  /*6240*/  STG.E.128 [R4.64+0x100], RZ ;  /* 0x000100ff04007986 */ /* 0x0003e8000c101d04 */
[----:B------:R1:W-:Y:S02]  /*6250*/  STG.E.128 [R4.64+0x180], RZ ;  /* 0x000180ff04007986 */ /* 0x0003e4000c101d04 */
.L_x_157:
[----:B------:R-:W-:Y:S05]  /*6260*/  BSYNC B0 ;  /* 0x0000000000007941 */ /* 0x000fea0003800000 */
.L_x_146:
        /* <DEDUP_REMOVED lines=12> */
.L_x_160:
[----:B------:R-:W-:Y:S05]  /*6330*/  EXIT ;  /* 0x000000000000794d */ /* 0x000fea0003800000 */
.L_x_162:
        /* <DEDUP_REMOVED lines=12> */
.L_x_2002:


//--------------------- .text._ZN5flash44flash_bwd_dq_dk_dv_loop_seqk_parallel_kernelI23Flash_bwd_kernel_traitsILi256ELi64ELi32ELi8ELi4ELi1ELi2ELb1ELb1EN7cutlass10bfloat16_tE19Flash_kernel_traitsILi256ELi64ELi32ELi8ES3_EELb0ELb0ELb0ELb0ELb0ELb1ELb1EEEvNS_16Flash_bwd_paramsE --------------------------
	.section	.text._ZN5flash44flash_bwd_dq_dk_dv_loop_seqk_parallel_kernelI23Flash_bwd_kernel_traitsILi256ELi64ELi32ELi8ELi4ELi1ELi2ELb1ELb1EN7cutlass10bfloat16_tE19Flash_kernel_traitsILi256ELi64ELi32ELi8ES3_EELb0ELb0ELb0ELb0ELb0ELb1ELb1EEEvNS_16Flash_bwd_paramsE,"ax",@progbits
	.sectioninfo	@"SHI_REGISTERS=255"
	.align	128
        .global         _ZN5flash44flash_bwd_dq_dk_dv_loop_seqk_parallel_kernelI23Flash_bwd_kernel_traitsILi256ELi64ELi32ELi8ELi4ELi1ELi2ELb1ELb1EN7cutlass10bfloat16_tE19Flash_kernel_traitsILi256ELi64ELi32ELi8ES3_EELb0ELb0ELb0ELb0ELb0ELb1ELb1EEEvNS_16Flash_bwd_paramsE
        .type           _ZN5flash44flash_bwd_dq_dk_dv_loop_seqk_parallel_kernelI23Flash_bwd_kernel_traitsILi256ELi64ELi32ELi8ELi4ELi1ELi2ELb1ELb1EN7cutlass10bfloat16_tE19Flash_kernel_traitsILi256ELi64ELi32ELi8ES3_EELb0ELb0ELb0ELb0ELb0ELb1ELb1EEEvNS_16Flash_bwd_paramsE,@function
        .size           _ZN5flash44flash_bwd_dq_dk_dv_loop_seqk_parallel_kernelI23Flash_bwd_kernel_traitsILi256ELi64ELi32ELi8ELi4ELi1ELi2ELb1ELb1EN7cutlass10bfloat16_tE19Flash_kernel_traitsILi256ELi64ELi32ELi8ES3_EELb0ELb0ELb0ELb0ELb0ELb1ELb1EEEvNS_16Flash_bwd_paramsE,(.L_x_2003 - _ZN5flash44flash_bwd_dq_dk_dv_loop_seqk_parallel_kernelI23Flash_bwd_kernel_traitsILi256ELi64ELi32ELi8ELi4ELi1ELi2ELb1ELb1EN7cutlass10bfloat16_tE19Flash_kernel_traitsILi256ELi64ELi32ELi8ES3_EELb0ELb0ELb0ELb0ELb0ELb1ELb1EEEvNS_16Flash_bwd_paramsE)
        .other          _ZN5flash44flash_bwd_dq_dk_dv_loop_seqk_parallel_kernelI23Flash_bwd_kernel_traitsILi256ELi64ELi32ELi8ELi4ELi1ELi2ELb1ELb1EN7cutlass10bfloat16_tE19Flash_kernel_traitsILi256ELi64ELi32ELi8ES3_EELb0ELb0ELb0ELb0ELb0ELb1ELb1EEEvNS_16Flash_bwd_paramsE,@"STO_CUDA_ENTRY STV_DEFAULT"
_ZN5flash44flash_bwd_dq_dk_dv_loop_seqk_parallel_kernelI23Flash_bwd_kernel_traitsILi256ELi64ELi32ELi8ELi4ELi1ELi2ELb1ELb1EN7cutlass10bfloat16_tE19Flash_kernel_traitsILi256ELi64ELi32ELi8ES3_EELb0ELb0ELb0ELb0ELb0ELb1ELb1EEEvNS_16Flash_bwd_paramsE:
.text._ZN5flash44flash_bwd_dq_dk_dv_loop_seqk_parallel_kernelI23Flash_bwd_kernel_traitsILi256ELi64ELi32ELi8ELi4ELi1ELi2ELb1ELb1EN7cutlass10bfloat16_tE19Flash_kernel_traitsILi256ELi64ELi32ELi8ES3_EELb0ELb0ELb0ELb0ELb0ELb1ELb1EEEvNS_16Flash_bwd_paramsE:
        /* <DEDUP_REMOVED lines=211> */
.L_x_179:
        /* <DEDUP_REMOVED lines=53> */
.L_x_163:
        /* <DEDUP_REMOVED lines=58> */
.L_x_165:
        /* <DEDUP_REMOVED lines=18> */
.L_x_166:
        /* <DEDUP_REMOVED lines=69> */
.L_x_167:
[----:B------:R-:W-:Y:S02]  /*1990*/  UMOV UR8, UR48 ;  /* 0x0000003000087c82 */ /* 0x000fe40008000000 */
.L_x_168:
        /* <DEDUP_REMOVED lines=253> */
.L_x_172:
[----:B------:R-:W0:Y:S01]  /*2970*/  LDGDEPBAR ;  /* 0x00000000000079af */ /* 0x000e220000000000 */
[----:B------:R-:W-:Y:S01]  /*2980*/  PLOP3.LUT P0, PT, PT, PT, UP0, 0x80, 0x0 ;  /* 0x000000000000781c */ /* 0x000fe20003f0f008 */
[----:B------:R-:W-:Y:S01]  /*2990*/  UISETP.GE.AND UP5, UPT, UR6, 0x1, UPT ;  /* 0x000000010600788c */ /* 0x000fe2000bfa6270 */
[----:B-----5:R-:W-:Y:S02]  /*29a0*/  FSETP.NEU.FTZ.AND P1, PT, R244, -INF , PT ;  /* 0xff800000f400780b */ /* 0x020fe40003f3d000 */
[----:B------:R-:W-:Y:S01]  /*29b0*/  MOV R71, c[0x0][0x22c] ;  /* 0x00008b0000477a02 */ /* 0x000fe20000000f00 */
[----:B------:R-:W2:Y:S04]  /*29c0*/  LDL R68, [R1] ;  /* 0x0000000001447983 */ /* 0x000ea80000100800 */
[----:B------:R-:W-:Y:S05]  /*29d0*/  IMAD R71, R71, c[0x0][0x1c0], RZ ;  /* 0x0000700047477a24 */ /* 0x000fea00078e02ff */
[----:B------:R-:W-:Y:S01]  /*29e0*/  LEA R71, -R71, RZ, 0x6 ;  /* 0x000000ff47477211 */ /* 0x000fe200078e31ff */
[----:B------:R-:W-:Y:S04]  /*29f0*/  DEPBAR.LE SB0, 0x0 ;  /* 0x000080000000791a */ /* 0x000fe80000000000 */
[----:B------:R-:W-:Y:S06]  /*2a00*/  BAR.SYNC.DEFER_BLOCKING 0x0 ;  /* 0x0000000000007b1d */ /* 0x000fec0000010000 */
[----:B-1----:R-:W-:Y:S06]  /*2a10*/  LDSM.16.M88.4 R8, [R2] ;  /* 0x000000000208783b */ /* 0x002fec0000000200 */
[----:B------:R-:W1:Y:S06]  /*2a20*/  LDSM.16.M88.4 R44, [R229+0x10000] ;  /* 0x01000000e52c783b */ /* 0x000e6c0000000200 */
[----:B------:R-:W-:Y:S06]  /*2a30*/  LDSM.16.M88.4 R48, [R3] ;  /* 0x000000000330783b */ /* 0x000fec0000000200 */
[----:B------:R-:W3:Y:S06]  /*2a40*/  LDSM.16.M88.4 R52, [R230+0x10000] ;  /* 0x01000000e634783b */ /* 0x000eec0000000200 */
[----:B------:R-:W-:Y:S06]  /*2a50*/  LDSM.16.M88.4 R56, [R228] ;  /* 0x00000000e438783b */ /* 0x000fec0000000200 */
[----:B------:R-:W4:Y:S06]  /*2a60*/  LDSM.16.M88.4 R60, [R231+0x10000] ;  /* 0x01000000e73c783b */ /* 0x000f2c0000000200 */
[----:B------:R-:W-:Y:S01]  /*2a70*/  LDSM.16.M88.4 R64, [R232+0x10000] ;  /* 0x01000000e840783b */ /* 0x000fe20000000200 */
[C---:B-1----:R-:W-:Y:S08]  /*2a80*/  HMMA.16816.F32.BF16 R4, R8.reuse, R44, RZ ;  /* 0x0000002c0804723c */ /* 0x042ff000000418ff */
[----:B------:R-:W-:Y:S01]  /*2a90*/  HMMA.16816.F32.BF16 R8, R8, R46, RZ ;  /* 0x0000002e0808723c */ /* 0x000fe200000418ff */
[----:B------:R-:W1:Y:S11]  /*2aa0*/  LDSM.16.M88.4 R44, [R227] ;  /* 0x00000000e32c783b */ /* 0x000e760000000200 */
[----:B------:R-:W-:Y:S04]  /*2ab0*/  @!UPT UIADD3 URZ, URZ, URZ, URZ ;  /* 0x0000003f3f3ff290 */ /* 0x000fe8000fffe03f */
        /* <DEDUP_REMOVED lines=49> */
[----:B------:R-:W-:Y:S11]  /*2dd0*/  HMMA.16816.F32.BF16 R8, R48, R54, R8 ;  /* 0x000000363008723c */ /* 0x000ff60000041808 */
[----:B------:R-:W-:Y:S05]  /*2de0*/  @!UPT UIADD3 URZ, URZ, URZ, URZ ;  /* 0x0000003f3f3ff290 */ /* 0x000fea000fffe03f */
[C---:B----4-:R-:W-:Y:S08]  /*2df0*/  HMMA.16816.F32.BF16 R4, R56.reuse, R60, R4 ;  /* 0x0000003c3804723c */ /* 0x050ff00000041804 */
[----:B------:R-:W-:Y:S11]  /*2e00*/  HMMA.16816.F32.BF16 R8, R56, R62, R8 ;  /* 0x0000003e3808723c */ /* 0x000ff60000041808 */
[----:B------:R-:W-:Y:S05]  /*2e10*/  @!UPT UIADD3 URZ, URZ, URZ, URZ ;  /* 0x0000003f3f3ff290 */ /* 0x000fea000fffe03f */
[C---:B-1----:R-:W-:Y:S08]  /*2e20*/  HMMA.16816.F32.BF16 R4, R44.reuse, R64, R4 ;  /* 0x000000402c04723c */ /* 0x042ff00000041804 */
[----:B------:R-:W-:Y:S11]  /*2e30*/  HMMA.16816.F32.BF16 R8, R44, R66, R8 ;  /* 0x000000422c08723c */ /* 0x000ff60000041808 */
[----:B------:R-:W-:Y:S05]  /*2e40*/  @!UPT UIADD3 URZ, URZ, URZ, URZ ;  /* 0x0000003f3f3ff290 */ /* 0x000fea000fffe03f */
[----:B------:R-:W-:Y:S02]  /*2e50*/  FMUL.FTZ R6, R6, c[0x0][0x2ec] ;  /* 0x0000bb0006067a20 */ /* 0x000fe40000410000 */
[----:B------:R-:W-:Y:S02]  /*2e60*/  FMUL.FTZ R5, R5, c[0x0][0x2ec] ;  /* 0x0000bb0005057a20 */ /* 0x000fe40000410000 */
[----:B------:R1:W-:Y:S01]  /*2e70*/  MUFU.TANH R62, R6 ;  /* 0x00000006003e7308 */ /* 0x0003e20000002400 */
[----:B------:R-:W-:Y:S02]  /*2e80*/  FMUL.FTZ R4, R4, c[0x0][0x2ec] ;  /* 0x0000bb0004047a20 */ /* 0x000fe40000410000 */
[----:B------:R-:W-:Y:S02]  /*2e90*/  FMUL.FTZ R7, R7, c[0x0][0x2ec] ;  /* 0x0000bb0007077a20 */ /* 0x000fe40000410000 */
[----:B------:R-:W-:Y:S02]  /*2ea0*/  FMUL.FTZ R8, R8, c[0x0][0x2ec] ;  /* 0x0000bb0008087a20 */ /* 0x000fe40000410000 */
[----:B------:R-:W-:Y:S02]  /*2eb0*/  FMUL.FTZ R9, R9, c[0x0][0x2ec] ;  /* 0x0000bb0009097a20 */ /* 0x000fe40000410000 */
[----:B------:R-:W-:Y:S01]  /*2ec0*/  FMUL.FTZ R10, R10, c[0x0][0x2ec] ;  /* 0x0000bb000a0a7a20 */ /* 0x000fe20000410000 */
[----:B------:R3:W-:Y:S01]  /*2ed0*/  MUFU.TANH R57, R5 ;  /* 0x0000000500397308 */ /* 0x0007e20000002400 */
[----:B------:R-:W-:Y:S09]  /*2ee0*/  FMUL.FTZ R11, R11, c[0x0][0x2ec] ;  /* 0x0000bb000b0b7a20 */ /* 0x000ff20000410000 */
[----:B------:R-:W4:Y:S01]  /*2ef0*/  MUFU.TANH R58, R4 ;  /* 0x00000004003a7308 */ /* 0x000f220000002400 */
[----:B-1----:R-:W-:Y:S04]  /*2f00*/  MOV R6, UR18 ;  /* 0x0000001200067c02 */ /* 0x002fe80008000f00 */
[----:B--2---:R-:W-:Y:S05]  /*2f10*/  @P0 LEA R6, R6, R68, 0x5 ;  /* 0x0000004406060211 */ /* 0x004fea00078e28ff */
[----:B------:R1:W2:Y:S01]  /*2f20*/  MUFU.TANH R61, R7 ;  /* 0x00000007003d7308 */ /* 0x0002a20000002400 */
[----:B------:R-:W-:Y:S01]  /*2f30*/  @P0 ISETP.GE.AND P2, PT, R6, UR13, PT ;  /* 0x0000000d06000c0c */ /* 0x000fe2000bf46270 */
[----:B---3--:R-:W-:Y:S05]  /*2f40*/  FMUL.FTZ R5, R244, 1.4426950216293334961 ;  /* 0x3fb8aa3bf4057820 */ /* 0x008fea0000410000 */
[----:B------:R-:W-:Y:S03]  /*2f50*/  FSEL R5, R5, RZ, P1 ;  /* 0x000000ff05057208 */ /* 0x000fe60000800000 */
[----:B------:R3:W-:Y:S01]  /*2f60*/  MUFU.TANH R56, R8 ;  /* 0x0000000800387308 */ /* 0x0007e20000002400 */
[----:B------:R-:W-:Y:S02]  /*2f70*/  FSETP.NEU.FTZ.AND P1, PT, R245, -INF , PT ;  /* 0xff800000f500780b */ /* 0x000fe40003f3d000 */
[----:B----4-:R-:W-:Y:S02]  /*2f80*/  MOV R4, R58 ;  /* 0x0000003a00047202 */ /* 0x010fe40000000f00 */
[----:B------:R-:W-:Y:S05]  /*2f90*/  @P0 FSEL R4, R58, -INF , !P2 ;  /* 0xff8000003a040808 */ /* 0x000fea0005000000 */
[----:B------:R4:W2:Y:S01]  /*2fa0*/  MUFU.TANH R55, R9 ;  /* 0x0000000900377308 */ /* 0x0008a20000002400 */
[----:B-1----:R-:W-:Y:S04]  /*2fb0*/  @P0 IADD3 R7, R6, 0x1, RZ ;  /* 0x0000000106070810 */ /* 0x002fe80007ffe0ff */
[----:B------:R-:W-:Y:S01]  /*2fc0*/  @P0 ISETP.GE.AND P3, PT, R7, UR13, PT ;  /* 0x0000000d07000c0c */ /* 0x000fe2000bf66270 */
[--C-:B------:R-:W-:Y:S01]  /*2fd0*/  FFMA.FTZ R7, R4, c[0x0][0x23c], -R5.reuse ;  /* 0x00008f0004077a23 */ /* 0x100fe20000010805 */
[----:B------:R-:W-:Y:S03]  /*2fe0*/  MOV R4, R57 ;  /* 0x0000003900047202 */ /* 0x000fe60000000f00 */
[----:B------:R-:W1:Y:S01]  /*2ff0*/  MUFU.TANH R60, R10 ;  /* 0x0000000a003c7308 */ /* 0x000e620000002400 */
[----:B------:R-:W-:Y:S01]  /*3000*/  @P0 FSEL R4, R57, -INF , !P3 ;  /* 0xff80000039040808 */ /* 0x000fe20005800000 */
[----:B---3--:R-:W-:Y:S08]  /*3010*/  FMUL.FTZ R8, R245, 1.4426950216293334961 ;  /* 0x3fb8aa3bf5087820 */ /* 0x008ff00000410000 */
[----:B------:R3:W-:Y:S01]  /*3020*/  MUFU.EX2 R66, R7 ;  /* 0x0000000700427308 */ /* 0x0007e20000000800 */
[--C-:B----4-:R-:W-:Y:S01]  /*3030*/  FFMA.FTZ R9, R4, c[0x0][0x23c], -R5.reuse ;  /* 0x00008f0004097a23 */ /* 0x110fe20000010805 */
[----:B------:R-:W-:Y:S08]  /*3040*/  FSEL R4, R8, RZ, P1 ;  /* 0x000000ff08047208 */ /* 0x000ff00000800000 */
[----:B------:R4:W-:Y:S10]  /*3050*/  MUFU.EX2 R65, R9 ;  /* 0x0000000900417308 */ /* 0x0009f40000000800 */
[----:B------:R-:W1:Y:S01]  /*3060*/  MUFU.TANH R59, R11 ;  /* 0x0000000b003b7308 */ /* 0x000e620000002400 */
[----:B---3--:R-:W-:Y:S02]  /*3070*/  MOV R7, R62 ;  /* 0x0000003e00077202 */ /* 0x008fe40000000f00 */
[----:B------:R-:W-:Y:S05]  /*3080*/  @P0 FSEL R7, R62, -INF , !P2 ;  /* 0xff8000003e070808 */ /* 0x000fea0005000000 */
[--C-:B------:R-:W-:Y:S01]  /*3090*/  FFMA.FTZ R8, R7, c[0x0][0x23c], -R4.reuse ;  /* 0x00008f0007087a23 */ /* 0x100fe20000010804 */
[----:B--2---:R-:W-:Y:S02]  /*30a0*/  MOV R7, R61 ;  /* 0x0000003d00077202 */ /* 0x004fe40000000f00 */
[C---:B----4-:R-:W-:Y:S01]  /*30b0*/  @P0 IADD3 R9, R6.reuse, 0x8, RZ ;  /* 0x0000000806090810 */ /* 0x050fe20007ffe0ff */
[----:B------:R2:W-:Y:S01]  /*30c0*/  MUFU.EX2 R70, R8 ;  /* 0x0000000800467308 */ /* 0x0005e20000000800 */
[----:B------:R-:W-:Y:S02]  /*30d0*/  @P0 IADD3 R6, R6, 0x9, RZ ;  /* 0x0000000906060810 */ /* 0x000fe40007ffe0ff */
[----:B------:R-:W-:Y:S02]  /*30e0*/  @P0 FSEL R7, R61, -INF , !P3 ;  /* 0xff8000003d070808 */ /* 0x000fe40005800000 */
[----:B------:R-:W-:Y:S02]  /*30f0*/  @P0 ISETP.GE.AND P1, PT, R9, UR13, PT ;  /* 0x0000000d09000c0c */ /* 0x000fe4000bf26270 */
[----:B------:R-:W-:Y:S02]  /*3100*/  @P0 ISETP.GE.AND P2, PT, R6, UR13, PT ;  /* 0x0000000d06000c0c */ /* 0x000fe4000bf46270 */
[----:B------:R-:W-:Y:S02]  /*3110*/  MOV R6, R55 ;  /* 0x0000003700067202 */ /* 0x000fe40000000f00 */
[----:B------:R-:W-:Y:S02]  /*3120*/  @P0 FSEL R6, R55, -INF , !P2 ;  /* 0xff80000037060808 */ /* 0x000fe40005000000 */
[----:B------:R-:W-:Y:S01]  /*3130*/  PLOP3.LUT P3, PT, PT, PT, UP5, 0x80, 0x0 ;  /* 0x000000000000781c */ /* 0x000fe20003f6f058 */
[--C-:B--2---:R-:W-:Y:S01]  /*3140*/  FFMA.FTZ R8, R7, c[0x0][0x23c], -R4.reuse ;  /* 0x00008f0007087a23 */ /* 0x104fe20000010804 */
[----:B------:R-:W-:Y:S02]  /*3150*/  MOV R7, R56 ;  /* 0x0000003800077202 */ /* 0x000fe40000000f00 */
[----:B------:R-:W-:Y:S01]  /*3160*/  @P0 FSEL R7, R56, -INF , !P1 ;  /* 0xff80000038070808 */ /* 0x000fe20004800000 */
[----:B------:R-:W-:Y:S04]  /*3170*/  MUFU.EX2 R69, R8 ;  /* 0x0000000800457308 */ /* 0x000fe80000000800 */
[--C-:B------:R-:W-:Y:S02]  /*3180*/  FFMA.FTZ R7, R7, c[0x0][0x23c], -R5.reuse ;  /* 0x00008f0007077a23 */ /* 0x100fe40000010805 */
[----:B------:R-:W-:Y:S01]  /*3190*/  FFMA.FTZ R5, R6, c[0x0][0x23c], -R5 ;  /* 0x00008f0006057a23 */ /* 0x000fe20000010805 */
[----:B-1----:R-:W-:Y:S02]  /*31a0*/  MOV R6, R60 ;  /* 0x0000003c00067202 */ /* 0x002fe40000000f00 */
[----:B------:R-:W-:Y:S01]  /*31b0*/  @P0 FSEL R6, R60, -INF , !P1 ;  /* 0xff8000003c060808 */ /* 0x000fe20004800000 */
[----:B------:R1:W-:Y:S04]  /*31c0*/  MUFU.EX2 R63, R5 ;  /* 0x00000005003f7308 */ /* 0x0003e80000000800 */
[--C-:B------:R-:W-:Y:S06]  /*31d0*/  FFMA.FTZ R6, R6, c[0x0][0x23c], -R4.reuse ;  /* 0x00008f0006067a23 */ /* 0x100fec0000010804 */
[----:B------:R2:W3:Y:S10]  /*31e0*/  MUFU.EX2 R64, R7 ;  /* 0x0000000700407308 */ /* 0x0004f40000000800 */
[----:B------:R4:W-:Y:S01]  /*31f0*/  MUFU.EX2 R68, R6 ;  /* 0x0000000600447308 */ /* 0x0009e20000000800 */
[----:B-1----:R-:W-:Y:S02]  /*3200*/  MOV R5, R59 ;  /* 0x0000003b00057202 */ /* 0x002fe40000000f00 */
[----:B------:R-:W-:Y:S02]  /*3210*/  @P0 FSEL R5, R59, -INF , !P2 ;  /* 0xff8000003b050808 */ /* 0x000fe40005000000 */
[----:B------:R-:W-:Y:S03]  /*3220*/  IADD3 R52, P0, R247, UR10, RZ ;  /* 0x0000000af7347c10 */ /* 0x000fe6000ff1e0ff */
[----:B------:R-:W-:Y:S01]  /*3230*/  FFMA.FTZ R4, R5, c[0x0][0x23c], -R4 ;  /* 0x00008f0005047a23 */ /* 0x000fe20000010804 */
[----:B------:R-:W-:Y:S02]  /*3240*/  IADD3.X R53, R246, UR9, RZ, P0, !PT ;  /* 0x00000009f6357c10 */ /* 0x000fe400087fe4ff */
[----:B--2---:R-:W-:Y:S01]  /*3250*/  F2FP.BF16.PACK_AB R7, R65, R66 ;  /* 0x000000424107723e */ /* 0x004fe200000010ff */
[----:B------:R-:W1:Y:S01]  /*3260*/  MUFU.EX2 R67, R4 ;  /* 0x0000000400437308 */ /* 0x000e620000000800 */
[----:B---3--:R-:W-:Y:S01]  /*3270*/  F2FP.BF16.PACK_AB R5, R63, R64 ;  /* 0x000000403f05723e */ /* 0x008fe200000010ff */
[----:B------:R2:W3:Y:S01]  /*3280*/  LDG.E R54, [R52.64] ;  /* 0x0000000434367981 */ /* 0x0004e2000c1e1900 */
[C---:B------:R-:W-:Y:S04]  /*3290*/  LEA R238, P0, R71.reuse, R238, 0x2 ;  /* 0x000000ee47ee7211 */ /* 0x040fe800078010ff */
[----:B------:R-:W-:Y:S01]  /*32a0*/  LEA.HI.X.SX32 R239, R71, R239, 0x2, P0 ;  /* 0x000000ef47ef7211 */ /* 0x000fe200000f16ff */
[----:B------:R-:W-:Y:S01]  /*32b0*/  STS [R248+0x15000], R7 ;  /* 0x01500007f8007388 */ /* 0x000fe20000000800 */
[----:B----4-:R-:W-:Y:S05]  /*32c0*/  F2FP.BF16.PACK_AB R6, R69, R70 ;  /* 0x000000464506723e */ /* 0x010fea00000010ff */
[----:B------:R-:W-:Y:S06]  /*32d0*/  STS [R251+0x15000], R6 ;  /* 0x01500006fb007388 */ /* 0x000fec0000000800 */
[----:B------:R-:W-:Y:S01]  /*32e0*/  STS [R249+0x15000], R5 ;  /* 0x01500005f9007388 */ /* 0x000fe20000000800 */
[----:B-1----:R-:W-:Y:S05]  /*32f0*/  F2FP.BF16.PACK_AB R4, R67, R68 ;  /* 0x000000444304723e */ /* 0x002fea00000010ff */
[----:B--2---:R-:W2:Y:S06]  /*3300*/  LDG.E R52, [R52.64+0x20] ;  /* 0x0000200434347981 */ /* 0x004eac000c1e1900 */
[----:B------:R-:W-:Y:S06]  /*3310*/  STS [R250+0x15000], R4 ;  /* 0x01500004fa007388 */ /* 0x000fec0000000800 */
[----:B------:R-:W1:Y:S06]  /*3320*/  LDSM.16.M88.4 R8, [R2+0x8000] ;  /* 0x008000000208783b */ /* 0x000e6c0000000200 */
[----:B------:R-:W4:Y:S06]  /*3330*/  LDSM.16.M88.4 R44, [R3+0x8000] ;  /* 0x00800000032c783b */ /* 0x000f2c0000000200 */
        /* <DEDUP_REMOVED lines=181> */
.L_x_170:
        /* <DEDUP_REMOVED lines=338> */
.L_x_171:
        /* <DEDUP_REMOVED lines=121> */
.L_x_173:
        /* <DEDUP_REMOVED lines=18> */
.L_x_174:
        /* <DEDUP_REMOVED lines=60> */
.L_x_169:
        /* <DEDUP_REMOVED lines=20> */
.L_x_176:
        /* <DEDUP_REMOVED lines=18> */
.L_x_177:
        /* <DEDUP_REMOVED lines=47> */
.L_x_175:
[----:B------:R-:W-:Y:S05]  /*6570*/  BSYNC B0 ;  /* 0x0000000000007941 */ /* 0x000fea0003800000 */
.L_x_164:
        /* <DEDUP_REMOVED lines=12> */
.L_x_178:
[----:B------:R-:W-:Y:S05]  /*6640*/  EXIT ;  /* 0x000000000000794d */ /* 0x000fea0003800000 */
.L_x_180:
        /* <DEDUP_REMOVED lines=11> */
.L_x_2003:


//--------------------- .text._ZN5flash44flash_bwd_dq_dk_dv_loop_seqk_parallel_kernelI23Flash_bwd_kernel_traitsILi256ELi64ELi32ELi8ELi4ELi1ELi2ELb1ELb1EN7cutlass10bfloat16_tE19Flash_kernel_traitsILi256ELi64ELi32ELi8ES3_EELb0ELb0ELb0ELb1ELb0ELb0ELb0EEEvNS_16Flash_bwd_paramsE --------------------------
	.section	.text._ZN5flash44flash_bwd_dq_dk_dv_loop_seqk_parallel_kernelI23Flash_bwd_kernel_traitsILi256ELi64ELi32ELi8ELi4ELi1ELi2ELb1ELb1EN7cutlass10bfloat16_tE19Flash_kernel_traitsILi256ELi64ELi32ELi8ES3_EELb0ELb0ELb0ELb1ELb0ELb0ELb0EEEvNS_16Flash_bwd_paramsE,"ax",@progbits
	.sectioninfo	@"SHI_REGISTERS=255"
	.align	128
        .global         _ZN5flash44flash_bwd_dq_dk_dv_loop_seqk_parallel_kernelI23Flash_bwd_kernel_traitsILi256ELi64ELi32ELi8ELi4ELi1ELi2ELb1ELb1EN7cutlass10bfloat16_tE19Flash_kernel_traitsILi256ELi64ELi32ELi8ES3_EELb0ELb0ELb0ELb1ELb0ELb0ELb0EEEvNS_16Flash_bwd_paramsE
        .type           _ZN5flash44flash_bwd_dq_dk_dv_loop_seqk_parallel_kernelI23Flash_bwd_kernel_traitsILi256ELi64ELi32ELi8ELi4ELi1ELi2ELb1ELb1EN7cutlass10bfloat16_tE19Flash_kernel_traitsILi256ELi64ELi32ELi8ES3_EELb0ELb0ELb0ELb1ELb0ELb0ELb0EEEvNS_16Flash_bwd_paramsE,@function
        .size           _ZN5flash44flash_bwd_dq_dk_dv_loop_seqk_parallel_kernelI23Flash_bwd_kernel_traitsILi256ELi64ELi32ELi8ELi4ELi1ELi2ELb1ELb1EN7cutlass10bfloat16_tE19Flash_kernel_traitsILi256ELi64ELi32ELi8ES3_EELb0ELb0ELb0ELb1ELb0ELb0ELb0EEEvNS_16Flash_bwd_paramsE,(.L_x_2004 - _ZN5flash44flash_bwd_dq_dk_dv_loop_seqk_parallel_kernelI23Flash_bwd_kernel_traitsILi256ELi64ELi32ELi8ELi4ELi1ELi2ELb1ELb1EN7cutlass10bfloat16_tE19Flash_kernel_traitsILi256ELi64ELi32ELi8ES3_EELb0ELb0ELb0ELb1ELb0ELb0ELb0EEEvNS_16Flash_bwd_paramsE)
        .other          _ZN5flash44flash_bwd_dq_dk_dv_loop_seqk_parallel_kernelI23Flash_bwd_kernel_traitsILi256ELi64ELi32ELi8ELi4ELi1ELi2ELb1ELb1EN7cutlass10bfloat16_tE19Flash_kernel_traitsILi256ELi64ELi32ELi8ES3_EELb0ELb0ELb0ELb1ELb0ELb0ELb0EEEvNS_16Flash_bwd_paramsE,@"STO_CUDA_ENTRY STV_DEFAULT"
_ZN5flash44flash_bwd_dq_dk_dv_loop_seqk_parallel_kernelI23Flash_bwd_kernel_traitsILi256ELi64ELi32ELi8ELi4ELi1ELi2ELb1ELb1EN7cutlass10bfloat16_tE19Flash_kernel_traitsILi256ELi64ELi32ELi8ES3_EELb0ELb0ELb0ELb1ELb0ELb0ELb0EEEvNS_16Flash_bwd_paramsE:
.text._ZN5flash44flash_bwd_dq_dk_dv_loop_seqk_parallel_kernelI23Flash_bwd_kernel_traitsILi256ELi64ELi32ELi8ELi4ELi1ELi2ELb1ELb1EN7cutlass10bfloat16_tE19Flash_kernel_traitsILi256ELi64ELi32ELi8ES3_EELb0ELb0ELb0ELb1ELb0ELb0ELb0EEEvNS_16Flash_bwd_paramsE:
        /* <DEDUP_REMOVED lines=34> */
[CC--:B------:R-:W-:Y:S01]  /*0220*/  LEA.HI R0, R2.reuse, R11.reuse, RZ, 0x2 ;  /* 0x0000000b02007211 */ /* 0x0c0fe200078f10ff */
[----:B------:R-:W-:Y:S01]  /*0230*/  ULDC UR11, c[0x0][0x1c0] ;  /* 0x00007000000b7ab9 */ /* 0x000fe20000000800 */
[----:B------:R-:W-:Y:S01]  /*0240*/  SHF.R.S32.HI R4, RZ, 0x4, R3 ;  /* 0x00000004ff047819 */ /* 0x000fe20000011403 */
[----:B---3--:R-:W-:Y:S01]  /*0250*/  UIMAD UR45, UR34, UR44, URZ ;  /* 0x0000002c222d72a4 */ /* 0x008fe2000f8e023f */
[CC--:B------:R-:W-:Y:S01]  /*0260*/  LEA.HI R14, R2.reuse, R11.reuse, RZ, 0x3 ;  /* 0x0000000b020e7211 */ /* 0x0c0fe200078f18ff */
[----:B------:R-:W-:Y:S01]  /*0270*/  UIMAD UR44, UR44, UR12, URZ ;  /* 0x0000000c2c2c72a4 */ /* 0x000fe2000f8e023f */
[CC--:B------:R-:W-:Y:S01]  /*0280*/  LEA.HI R12, R2.reuse, R11.reuse, RZ, 0x5 ;  /* 0x0000000b020c7211 */ /* 0x0c0fe200078f28ff */
[----:B------:R-:W-:Y:S01]  /*0290*/  UIMAD UR53, UR8, UR6, UR53 ;  /* 0x00000006083572a4 */ /* 0x000fe2000f8e0235 */
[CC--:B------:R-:W-:Y:S01]  /*02a0*/  LEA.HI R13, R2.reuse, R11.reuse, RZ, 0x7 ;  /* 0x0000000b020d7211 */ /* 0x0c0fe200078f38ff */
[----:B------:R-:W-:Y:S01]  /*02b0*/  UIMAD UR50, UR7, UR32, URZ ;  /* 0x00000020073272a4 */ /* 0x000fe2000f8e023f */
[----:B------:R-:W-:Y:S01]  /*02c0*/  LEA.HI R15, R2, R11, RZ, 0x6 ;  /* 0x0000000b020f7211 */ /* 0x000fe200078f30ff */
[----:B------:R-:W-:Y:S01]  /*02d0*/  UIMAD UR6, UR32, UR11, UR34 ;  /* 0x0000000b200672a4 */ /* 0x000fe2000f8e0222 */
[----:B------:R-:W-:Y:S01]  /*02e0*/  LOP3.LUT R2, R3, 0xfffffff0, RZ, 0xc0, !PT ;  /* 0xfffffff003027812 */ /* 0x000fe200078ec0ff */
[----:B------:R-:W-:Y:S01]  /*02f0*/  @!UP2 UIMAD UR7, UR32, UR13, UR34 ;  /* 0x0000000d2007a2a4 */ /* 0x000fe2000f8e0222 */
[--C-:B------:R-:W-:Y:S01]  /*0300*/  SHF.R.S32.HI R6, RZ, 0x2, R0.reuse ;  /* 0x00000002ff067819 */ /* 0x100fe20000011400 */
[----:B------:R-:W-:Y:S01]  /*0310*/  USHF.L.U32 UR39, UR44, 0x6, URZ ;  /* 0x000000062c277899 */ /* 0x000fe2000800063f */
[----:B------:R-:W-:Y:S01]  /*0320*/  SHF.R.S32.HI R9, RZ, 0x1f, R0 ;  /* 0x0000001fff097819 */ /* 0x000fe20000011400 */
[----:B------:R-:W-:Y:S01]  /*0330*/  IMAD.IADD R8, R11, 0x1, -R2 ;  /* 0x000000010b087824 */ /* 0x000fe200078e0a02 */
[----:B------:R-:W-:Y:S01]  /*0340*/  LOP3.LUT R7, R0, 0x7ffffffc, RZ, 0xc0, !PT ;  /* 0x7ffffffc00077812 */ /* 0x000fe200078ec0ff */
[----:B------:R-:W-:Y:S01]  /*0350*/  ULDC UR47, c[0x0][0x214] ;  /* 0x00008500002f7ab9 */ /* 0x000fe20000000800 */
[----:B------:R-:W-:Y:S01]  /*0360*/  LEA.HI R0, R3, R4, RZ, 0x1 ;  /* 0x0000000403007211 */ /* 0x000fe200078f08ff */
[----:B------:R-:W-:Y:S01]  /*0370*/  ULDC UR54, c[0x0][0x1c8] ;  /* 0x0000720000367ab9 */ /* 0x000fe20000000800 */
[----:B------:R-:W-:Y:S01]  /*0380*/  LOP3.LUT R5, R14, 0xfffffff8, RZ, 0xc0, !PT ;  /* 0xfffffff80e057812 */ /* 0x000fe200078ec0ff */
[----:B------:R-:W-:Y:S01]  /*0390*/  IMAD.IADD R16, R11, 0x1, -R7 ;  /* 0x000000010b107824 */ /* 0x000fe200078e0a07 */
[----:B------:R-:W-:Y:S01]  /*03a0*/  LOP3.LUT R2, R0, 0xfffffffe, RZ, 0xc0, !PT ;  /* 0xfffffffe00027812 */ /* 0x000fe200078ec0ff */
[----:B------:R-:W-:Y:S01]  /*03b0*/  ULDC.U8 UR10, c[0x0][0x3d0] ;  /* 0x0000f400000a7ab9 */ /* 0x000fe20000000000 */
[----:B------:R-:W-:Y:S01]  /*03c0*/  LEA.HI R0, R9, R6, RZ, 0x3 ;  /* 0x0000000609007211 */ /* 0x000fe200078f18ff */
[----:B------:R-:W-:Y:S01]  /*03d0*/  IMAD.IADD R3, R11, 0x1, -R5 ;  /* 0x000000010b037824 */ /* 0x000fe200078e0a05 */
[----:B------:R-:W-:Y:S01]  /*03e0*/  LOP3.LUT R10, R12, 0xffffffe0, RZ, 0xc0, !PT ;  /* 0xffffffe00c0a7812 */ /* 0x000fe200078ec0ff */
[----:B------:R-:W-:Y:S01]  /*03f0*/  ULDC UR48, c[0x0][0x224] ;  /* 0x0000890000307ab9 */ /* 0x000fe20000000800 */
[----:B------:R-:W-:Y:S01]  /*0400*/  LOP3.LUT R0, R0, 0xfffffff8, RZ, 0xc0, !PT ;  /* 0xfffffff800007812 */ /* 0x000fe200078ec0ff */
[----:B------:R-:W-:Y:S01]  /*0410*/  IMAD.SHL.U32 R240, R3, 0x8, RZ ;  /* 0x0000000803f07824 */ /* 0x000fe200078e00ff */
[----:B------:R-:W-:Y:S01]  /*0420*/  SHF.R.S32.HI R17, RZ, 0x3, R14 ;  /* 0x00000003ff117819 */ /* 0x000fe2000001140e */
[----:B------:R-:W-:Y:S01]  /*0430*/  IMAD.IADD R5, R11, 0x1, -R10 ;  /* 0x000000010b057824 */ /* 0x000fe200078e0a0a */
[C---:B------:R-:W-:Y:S01]  /*0440*/  LOP3.LUT P0, RZ, R3.reuse, 0x4, RZ, 0xc0, !PT ;  /* 0x0000000403ff7812 */ /* 0x040fe2000780c0ff */
[----:B------:R-:W-:Y:S01]  /*0450*/  IMAD.IADD R9, R6, 0x1, -R0 ;  /* 0x0000000106097824 */ /* 0x000fe200078e0a00 */
[----:B------:R-:W-:Y:S01]  /*0460*/  LOP3.LUT P5, RZ, R3, 0x2, RZ, 0xc0, !PT ;  /* 0x0000000203ff7812 */ /* 0x000fe200078ac0ff */
[----:B------:R-:W-:Y:S01]  /*0470*/  IMAD.SHL.U32 R0, R17, 0x40, RZ ;  /* 0x0000004011007824 */ /* 0x000fe200078e00ff */
[----:B------:R-:W-:Y:S01]  /*0480*/  SHF.R.S32.HI R6, RZ, 0x7, R13 ;  /* 0x00000007ff067819 */ /* 0x000fe2000001140d */
[----:B------:R-:W-:Y:S01]  /*0490*/  IMAD.IADD R10, R4, 0x1, -R2 ;  /* 0x00000001040a7824 */ /* 0x000fe200078e0a02 */
[----:B------:R-:W-:Y:S01]  /*04a0*/  SHF.R.S32.HI R2, RZ, 0x1f, R5 ;  /* 0x0000001fff027819 */ /* 0x000fe20000011405 */
[C---:B------:R-:W-:Y:S01]  /*04b0*/  IMAD.SHL.U32 R4, R3.reuse, 0x40, RZ ;  /* 0x0000004003047824 */ /* 0x040fe200078e00ff */
[----:B------:R-:W-:Y:S01]  /*04c0*/  LOP3.LUT R0, R0, 0x1c0, RZ, 0xc0, !PT ;  /* 0x000001c000007812 */ /* 0x000fe200078ec0ff */
[----:B------:R-:W-:Y:S01]  /*04d0*/  IMAD.SHL.U32 R3, R3, 0x20, RZ ;  /* 0x0000002003037824 */ /* 0x000fe200078e00ff */
[----:B------:R-:W-:Y:S01]  /*04e0*/  LEA.HI R17, R2, R5, RZ, 0x2 ;  /* 0x0000000502117211 */ /* 0x000fe200078f10ff */
[----:B------:R-:W-:Y:S01]  /*04f0*/  @UP2 UIMAD UR52, UR32, UR47, URZ ;  /* 0x0000002f203422a4 */ /* 0x000fe2000f8e023f */
[----:B------:R-:W-:Y:S01]  /*0500*/  SHF.R.U32.HI R2, RZ, 0x3, R0 ;  /* 0x00000003ff027819 */ /* 0x000fe20000011600 */
[----:B------:R-:W-:Y:S01]  /*0510*/  ULDC.64 UR4, c[0x0][0x118] ;  /* 0x0000460000047ab9 */ /* 0x000fe20000000a00 */
[----:B------:R-:W-:Y:S01]  /*0520*/  LOP3.LUT R0, R0, 0x38, R240, 0xf8, !PT ;  /* 0x0000003800007812 */ /* 0x000fe200078ef8f0 */
[----:B------:R-:W-:Y:S01]  /*0530*/  UMOV UR61, 0x4 ;  /* 0x00000004003d7882 */ /* 0x000fe20000000000 */
[C---:B------:R-:W-:Y:S01]  /*0540*/  LOP3.LUT P2, RZ, R9.reuse, 0x2, RZ, 0xc0, !PT ;  /* 0x0000000209ff7812 */ /* 0x040fe2000784c0ff */
[----:B------:R-:W-:Y:S01]  /*0550*/  ULOP3.LUT UR54, UR34, UR54, URZ, 0x3c, !UPT ;  /* 0x0000003622367292 */ /* 0x000fe2000f8e3c3f */
[----:B------:R-:W-:Y:S01]  /*0560*/  LOP3.LUT R5, R0, R2, RZ, 0x3c, !PT ;  /* 0x0000000200057212 */ /* 0x000fe200078e3cff */
[----:B------:R-:W-:Y:S01]  /*0570*/  UISETP.NE.AND UP3, UPT, UR10, URZ, UPT ;  /* 0x0000003f0a00728c */ /* 0x000fe2000bf65270 */
[----:B------:R-:W-:Y:S01]  /*0580*/  LOP3.LUT R0, R4, 0x1c0, RZ, 0xc0, !PT ;  /* 0x000001c004007812 */ /* 0x000fe200078ec0ff */
[----:B------:R-:W-:Y:S01]  /*0590*/  USHF.R.S32.HI UR55, URZ, 0x1f, UR34 ;  /* 0x0000001f3f377899 */ /* 0x000fe20008011422 */
[----:B------:R-:W-:Y:S01]  /*05a0*/  LOP3.LUT P6, RZ, R8, 0x4, RZ, 0xc0, !PT ;  /* 0x0000000408ff7812 */ /* 0x000fe200078cc0ff */
[----:B------:R-:W-:Y:S01]  /*05b0*/  USHF.R.S32.HI UR59, URZ, 0x1f, UR32 ;  /* 0x0000001f3f3b7899 */ /* 0x000fe20008011420 */
[----:B------:R-:W-:Y:S01]  /*05c0*/  LOP3.LUT R4, R0, 0x8, R14, 0xf8, !PT ;  /* 0x0000000800047812 */ /* 0x000fe200078ef80e */
[----:B------:R-:W-:Y:S01]  /*05d0*/  USHF.R.S32.HI UR58, URZ, 0x1f, UR34 ;  /* 0x0000001f3f3a7899 */ /* 0x000fe20008011422 */
[----:B------:R-:W-:Y:S01]  /*05e0*/  SHF.R.U32.HI R2, RZ, 0x3, R0 ;  /* 0x00000003ff027819 */ /* 0x000fe20000011600 */
[----:B------:R-:W-:Y:S01]  /*05f0*/  USHF.R.S32.HI UR57, URZ, 0x1f, UR32 ;  /* 0x0000001f3f397899 */ /* 0x000fe20008011420 */
[----:B------:R-:W-:Y:S01]  /*0600*/  LOP3.LUT R0, R9, 0x1, RZ, 0xc0, !PT ;  /* 0x0000000109007812 */ /* 0x000fe200078ec0ff */
[----:B------:R-:W-:Y:S01]  /*0610*/  USHF.R.S32.HI UR56, URZ, 0x1f, UR34 ;  /* 0x0000001f3f387899 */ /* 0x000fe20008011422 */
[----:B------:R-:W-:Y:S01]  /*0620*/  LOP3.LUT R4, R4, R2, RZ, 0x3c, !PT ;  /* 0x0000000204047212 */ /* 0x000fe200078e3cff */
[----:B------:R-:W-:Y:S01]  /*0630*/  UIMAD.WIDE.U32 UR40, UR36, UR42, URZ ;  /* 0x0000002a242872a5 */ /* 0x000fe2000f8e003f */
[----:B------:R-:W-:Y:S01]  /*0640*/  ISETP.NE.U32.AND P1, PT, R0, 0x1, PT ;  /* 0x000000010000780c */ /* 0x000fe20003f25070 */
[----:B------:R-:W-:Y:S01]  /*0650*/  IMAD.SHL.U32 R0, R10, 0x100, RZ ;  /* 0x000001000a007824 */ /* 0x000fe200078e00ff */
[----:B------:R-:W-:Y:S01]  /*0660*/  SEL R232, R227, 0xffffffc0, !P0 ;  /* 0xffffffc0e3e87807 */ /* 0x000fe20004000000 */
[----:B------:R-:W-:Y:S01]  /*0670*/  UIMAD UR49, UR37, UR42, URZ ;  /* 0x0000002a253172a4 */ /* 0x000fe2000f8e023f */
[----:B------:R-:W-:Y:S01]  /*0680*/  SEL R252, R252, 0x240, !P1 ;  /* 0x00000240fcfc7807 */ /* 0x000fe20004800000 */
[----:B------:R-:W-:Y:S01]  /*0690*/  USHF.R.S32.HI UR51, URZ, 0x1f, UR45 ;  /* 0x0000001f3f337899 */ /* 0x000fe2000801142d */
[----:B------:R-:W-:Y:S01]  /*06a0*/  LOP3.LUT R2, R0, 0x100, RZ, 0xc0, !PT ;  /* 0x0000010000027812 */ /* 0x000fe200078ec0ff */
[----:B------:R-:W-:Y:S01]  /*06b0*/  IMAD R0, R6, 0x2, R10 ;  /* 0x0000000206007824 */ /* 0x000fe200078e020a */
[----:B------:R-:W-:-:S02]  /*06c0*/  UIMAD UR48, UR6, UR48, URZ ;  /* 0x00000030063072a4 */ /* 0x000fc4000f8e023f */
[----:B------:R-:W-:Y:S01]  /*06d0*/  LOP3.LUT R226, R2, 0xe0, R3, 0xf8, !PT ;  /* 0x000000e002e27812 */ /* 0x000fe200078ef803 */
[----:B------:R-:W-:Y:S01]  /*06e0*/  IMAD.SHL.U32 R3, R10, 0x20, RZ ;  /* 0x000000200a037824 */ /* 0x000fe200078e00ff */
[----:B------:R-:W-:Y:S01]  /*06f0*/  SHF.R.S32.HI R2, RZ, 0x6, R15 ;  /* 0x00000006ff027819 */ /* 0x000fe2000001140f */
[----:B------:R-:W-:Y:S01]  /*0700*/  IMAD.U32 R0, R0, 0x200, R4 ;  /* 0x0000020000007824 */ /* 0x000fe200078e0004 */
[----:B------:R-:W-:Y:S01]  /*0710*/  @!UP2 UIMAD UR47, UR7, UR47, URZ ;  /* 0x0000002f072fa2a4 */ /* 0x000fe2000f8e023f */
[----:B------:R-:W-:Y:S01]  /*0720*/  IMAD.SHL.U32 R4, R9, 0x20, RZ ;  /* 0x0000002009047824 */ /* 0x000fe200078e00ff */
[----:B------:R-:W-:Y:S01]  /*0730*/  USHF.R.S32.HI UR46, URZ, 0x1f, UR39 ;  /* 0x0000001f3f2e7899 */ /* 0x000fe20008011427 */
[C---:B------:R-:W-:Y:S02]  /*0740*/  IMAD R237, R2.reuse, 0x200, R5 ;  /* 0x0000020002ed7824 */ /* 0x040fe400078e0205 */
[----:B------:R-:W-:Y:S01]  /*0750*/  IMAD.SHL.U32 R5, R2, 0x8, RZ ;  /* 0x0000000802057824 */ /* 0x000fe200078e00ff */
[----:B------:R-:W-:Y:S01]  /*0760*/  LOP3.LUT R2, R3, 0x20, RZ, 0xc0, !PT ;  /* 0x0000002003027812 */ /* 0x000fe200078ec0ff */
[----:B------:R-:W-:Y:S01]  /*0770*/  IMAD.SHL.U32 R3, R6, 0x10, RZ ;  /* 0x0000001006037824 */ /* 0x000fe200078e00ff */
[----:B------:R-:W-:Y:S01]  /*0780*/  LOP3.LUT R4, R4, 0xe0, RZ, 0xc0, !PT ;  /* 0x000000e004047812 */ /* 0x000fe200078ec0ff */
[----:B------:R-:W-:Y:S01]  /*0790*/  IMAD.SHL.U32 R229, R0, 0x2, RZ ;  /* 0x0000000200e57824 */ /* 0x000fe200078e00ff */
[----:B------:R-:W-:Y:S01]  /*07a0*/  LOP3.LUT R15, R2, 0x18, R5, 0xf8, !PT ;  /* 0x00000018020f7812 */ /* 0x000fe200078ef805 */
[----:B------:R-:W-:Y:S01]  /*07b0*/  IMAD.SHL.U32 R237, R237, 0x2, RZ ;  /* 0x00000002eded7824 */ /* 0x000fe200078e00ff */
[----:B------:R-:W-:Y:S01]  /*07c0*/  LOP3.LUT R13, R4, 0x10, R3, 0xf8, !PT ;  /* 0x00000010040d7812 */ /* 0x000fe200078ef803 */
[----:B------:R-:W-:Y:S01]  /*07d0*/  IMAD.U32 R4, RZ, RZ, UR14 ;  /* 0x0000000eff047e24 */ /* 0x000fe2000f8e00ff */
[----:B------:R-:W-:Y:S01]  /*07e0*/  SHF.R.S32.HI R3, RZ, 0x1f, R8 ;  /* 0x0000001fff037819 */ /* 0x000fe20000011408 */
[----:B------:R-:W-:Y:S01]  /*07f0*/  IMAD.SHL.U32 R4, R10, 0x8, RZ ;  /* 0x000000080a047824 */ /* 0x000fe200078e00ff */
[----:B------:R-:W-:Y:S01]  /*0800*/  SHF.R.S32.HI R2, RZ, 0x5, R12 ;  /* 0x00000005ff027819 */ /* 0x000fe2000001140c */
[----:B------:R-:W-:Y:S01]  /*0810*/  IMAD.IADD R231, R229, 0x1, R232 ;  /* 0x00000001e5e77824 */ /* 0x000fe200078e02e8 */
[----:B------:R-:W-:Y:S01]  /*0820*/  LEA.HI R225, R3, R8, RZ, 0x3 ;  /* 0x0000000803e17211 */ /* 0x000fe200078f18ff */
[----:B------:R-:W-:Y:S01]  /*0830*/  IMAD.SHL.U32 R3, R8, 0x20, RZ ;  /* 0x0000002008037824 */ /* 0x000fe200078e00ff */
[----:B------:R-:W-:-:S02]  /*0840*/  LOP3.LUT R11, R4, 0x8, RZ, 0xc0, !PT ;  /* 0x00000008040b7812 */ /* 0x000fc400078ec0ff */
[C---:B------:R-:W-:Y:S01]  /*0850*/  LOP3.LUT R5, R225.reuse, 0xfffffff8, RZ, 0xc0, !PT ;  /* 0xfffffff8e1057812 */ /* 0x040fe200078ec0ff */
[----:B------:R-:W-:Y:S01]  /*0860*/  IMAD.SHL.U32 R225, R225, 0x40, RZ ;  /* 0x00000040e1e17824 */ /* 0x000fe200078e00ff */
[----:B------:R-:W-:Y:S02]  /*0870*/  SHF.R.S32.HI R6, RZ, 0x1f, R12 ;  /* 0x0000001fff067819 */ /* 0x000fe4000001140c */
[----:B------:R-:W-:Y:S01]  /*0880*/  LOP3.LUT R4, R11, 0x1e0, R3, 0xf8, !PT ;  /* 0x000001e00b047812 */ /* 0x000fe200078ef803 */
[----:B------:R-:W-:Y:S01]  /*0890*/  IMAD.IADD R7, R8, 0x1, -R5 ;  /* 0x0000000108077824 */ /* 0x000fe200078e0a05 */
[-C--:B------:R-:W-:Y:S01]  /*08a0*/  LEA.HI R3, R12, R2.reuse, RZ, 0x1 ;  /* 0x000000020c037211 */ /* 0x080fe200078f08ff */
[----:B------:R-:W-:Y:S01]  /*08b0*/  IMAD.SHL.U32 R5, R8, 0x4, RZ ;  /* 0x0000000408057824 */ /* 0x000fe200078e00ff */
[----:B------:R-:W-:Y:S02]  /*08c0*/  LEA.HI R6, R6, R2, RZ, 0x2 ;  /* 0x0000000206067211 */ /* 0x000fe400078f10ff */
[----:B------:R-:W-:-:S02]  /*08d0*/  LOP3.LUT R3, R3, 0x3ffffe, RZ, 0xc0, !PT ;  /* 0x003ffffe03037812 */ /* 0x000fc400078ec0ff */
[----:B------:R-:W-:Y:S02]  /*08e0*/  LOP3.LUT R6, R6, 0xfffffffc, RZ, 0xc0, !PT ;  /* 0xfffffffc06067812 */ /* 0x000fe400078ec0ff */
[----:B------:R-:W-:Y:S01]  /*08f0*/  LOP3.LUT R12, R4, 0x38, R5, 0x78, !PT ;  /* 0x00000038040c7812 */ /* 0x000fe200078e7805 */
[----:B------:R-:W-:Y:S01]  /*0900*/  IMAD.SHL.U32 R4, R9, 0x40, RZ ;  /* 0x0000004009047824 */ /* 0x000fe200078e00ff */
[----:B------:R-:W-:Y:S01]  /*0910*/  LOP3.LUT R225, R225, 0xfffffe00, RZ, 0xc0, !PT ;  /* 0xfffffe00e1e17812 */ /* 0x000fe200078ec0ff */
[----:B------:R-:W-:Y:S01]  /*0920*/  IMAD.SHL.U32 R5, R9, 0x4, RZ ;  /* 0x0000000409057824 */ /* 0x000fe200078e00ff */
[C---:B------:R-:W-:Y:S01]  /*0930*/  LOP3.LUT P4, RZ, R7.reuse, 0x4, RZ, 0xc0, !PT ;  /* 0x0000000407ff7812 */ /* 0x040fe2000788c0ff */
[C---:B------:R-:W-:Y:S01]  /*0940*/  IMAD.IADD R233, R2.reuse, 0x1, -R3 ;  /* 0x0000000102e97824 */ /* 0x040fe200078e0a03 */
[----:B------:R-:W-:Y:S01]  /*0950*/  LOP3.LUT P3, RZ, R7, 0x2, RZ, 0xc0, !PT ;  /* 0x0000000207ff7812 */ /* 0x000fe2000786c0ff */
[C---:B------:R-:W-:Y:S01]  /*0960*/  IMAD.SHL.U32 R3, R2.reuse, 0x8, RZ ;  /* 0x0000000802037824 */ /* 0x040fe200078e00ff */
[----:B------:R-:W-:Y:S01]  /*0970*/  LOP3.LUT R9, R13, 0x18, R5, 0x78, !PT ;  /* 0x000000180d097812 */ /* 0x000fe200078e7805 */
[----:B------:R-:W-:Y:S01]  /*0980*/  IMAD.IADD R6, R2, 0x1, -R6 ;  /* 0x0000000102067824 */ /* 0x000fe200078e0a06 */
[----:B------:R-:W-:Y:S01]  /*0990*/  LOP3.LUT R2, R4, 0x1c0, RZ, 0xc0, !PT ;  /* 0x000001c004027812 */ /* 0x000fe200078ec0ff */
[----:B------:R-:W-:Y:S01]  /*09a0*/  IMAD R233, R233, 0x200, R12 ;  /* 0x00000200e9e97824 */ /* 0x000fe200078e020c */
[----:B------:R-:W-:-:S02]  /*09b0*/  LOP3.LUT R5, R3, 0x38, RZ, 0xc0, !PT ;  /* 0x0000003803057812 */ /* 0x000fc400078ec0ff */
[----:B------:R-:W-:Y:S02]  /*09c0*/  LOP3.LUT R4, R226, 0x8, R14, 0xf8, !PT ;  /* 0x00000008e2047812 */ /* 0x000fe400078ef80e */
[----:B------:R-:W-:Y:S02]  /*09d0*/  SHF.R.U32.HI R3, RZ, 0x3, R2 ;  /* 0x00000003ff037819 */ /* 0x000fe40000011602 */
[----:B------:R-:W-:Y:S02]  /*09e0*/  SHF.R.U32.HI R226, RZ, 0x3, R226 ;  /* 0x00000003ffe27819 */ /* 0x000fe400000116e2 */
[----:B------:R-:W-:Y:S01]  /*09f0*/  LOP3.LUT R8, R3, R2, R5, 0x1e, !PT ;  /* 0x0000000203087212 */ /* 0x000fe200078e1e05 */
[----:B------:R-:W-:Y:S01]  /*0a00*/  IMAD.SHL.U32 R2, R7, 0x40, RZ ;  /* 0x0000004007027824 */ /* 0x000fe200078e00ff */
[----:B------:R-:W-:Y:S01]  /*0a10*/  LOP3.LUT R226, R4, 0x38, R226, 0x78, !PT ;  /* 0x0000003804e27812 */ /* 0x000fe200078e78e2 */
[----:B------:R-:W-:Y:S01]  /*0a20*/  IMAD.SHL.U32 R4, R16, 0x2, RZ ;  /* 0x0000000210047824 */ /* 0x000fe200078e00ff */
[----:B------:R-:W-:-:S02]  /*0a30*/  IADD3 R236, R232, 0x14000, R229 ;  /* 0x00014000e8ec7810 */ /* 0x000fc40007ffe0e5 */
[----:B------:R-:W-:Y:S01]  /*0a40*/  LOP3.LUT R2, R2, 0x1c0, RZ, 0xc0, !PT ;  /* 0x000001c002027812 */ /* 0x000fe200078ec0ff */
[----:B------:R-:W-:Y:S01]  /*0a50*/  IMAD R3, R6, 0x200, R4 ;  /* 0x0000020006037824 */ /* 0x000fe200078e0204 */
[----:B------:R-:W-:Y:S01]  /*0a60*/  LEA R233, R233, 0x14000, 0x1 ;  /* 0x00014000e9e97811 */ /* 0x000fe200078e08ff */
[----:B------:R-:W-:Y:S01]  /*0a70*/  IMAD.IADD R8, R4, 0x1, R8 ;  /* 0x0000000104087824 */ /* 0x000fe200078e0208 */
[----:B------:R-:W-:Y:S01]  /*0a80*/  SEL R227, R227, 0xffffffc0, !P4 ;  /* 0xffffffc0e3e37807 */ /* 0x000fe20006000000 */
[----:B------:R-:W-:Y:S01]  /*0a90*/  IMAD.IADD R9, R3, 0x1, R9 ;  /* 0x0000000103097824 */ /* 0x000fe200078e0209 */
[----:B------:R-:W-:Y:S01]  /*0aa0*/  SHF.R.U32.HI R3, RZ, 0x3, R2 ;  /* 0x00000003ff037819 */ /* 0x000fe20000011602 */
[----:B------:R-:W-:Y:S01]  /*0ab0*/  IMAD R4, R10, 0x1000, R225 ;  /* 0x000010000a047824 */ /* 0x000fe200078e02e1 */
[----:B------:R-:W-:Y:S01]  /*0ac0*/  IADD3 R234, R233, 0x20, RZ ;  /* 0x00000020e9ea7810 */ /* 0x000fe20007ffe0ff */
        /* <DEDUP_REMOVED lines=8> */
[C---:B------:R-:W-:Y:S01]  /*0b50*/  IMAD R5, R6.reuse, 0x10, R2 ;  /* 0x0000001006057824 */ /* 0x040fe200078e0202 */
[----:B------:R-:W-:Y:S01]  /*0b60*/  @P6 IADD3 R234, R233, -0x20, RZ ;  /* 0xffffffe0e9ea6810 */ /* 0x000fe20007ffe0ff */
        /* <DEDUP_REMOVED lines=10> */
[----:B------:R-:W-:Y:S01]  /*0c10*/  IMAD.IADD R236, R0, 0x1, R236 ;  /* 0x0000000100ec7824 */ /* 0x000fe200078e02ec */
[----:B------:R-:W-:Y:S01]  /*0c20*/  IADD3 R235, R234, 0x800, RZ ;  /* 0x00000800eaeb7810 */ /* 0x000fe20007ffe0ff */
        /* <DEDUP_REMOVED lines=13> */
.L_x_213:
        /* <DEDUP_REMOVED lines=53> */
.L_x_181:
        /* <DEDUP_REMOVED lines=58> */
.L_x_183:
        /* <DEDUP_REMOVED lines=18> */
.L_x_184:
        /* <DEDUP_REMOVED lines=70> */
.L_x_185:
[----:B------:R-:W-:Y:S02]  /*1970*/  UMOV UR10, UR48 ;  /* 0x00000030000a7c82 */ /* 0x000fe40008000000 */
.L_x_186:
[----:B------:R-:W1:Y:S01]  /*1980*/  S2R R28, SR_TID.X ;  /* 0x00000000001c7919 */ /* 0x000e620000002100 */
[----:B------:R-:W-:Y:S01]  /*1990*/  UIADD3 UR6, UP5, UP4, UR6, UR39, UR45 ;  /* 0x0000002706067290 */ /* 0x000fe2000fcbe02d */
[--C-:B------:R-:W-:Y:S01]  /*19a0*/  SHF.R.S32.HI R31, RZ, 0x1f, R240.reuse ;  /* 0x0000001fff1f7819 */ /* 0x100fe200000114f0 */
[----:B------:R-:W-:Y:S01]  /*19b0*/  IMAD.U32 R7, RZ, RZ, UR19 ;  /* 0x00000013ff077e24 */ /* 0x000fe2000f8e00ff */
[----:B------:R-:W2:Y:S01]  /*19c0*/  S2R R32, SR_TID.X ;  /* 0x0000000000207919 */ /* 0x000ea20000002100 */
[----:B------:R-:W-:Y:S01]  /*19d0*/  UIADD3 UR12, UP1, UP0, UR12, UR6, UR21 ;  /* 0x000000060c0c7290 */ /* 0x000fe2000f83e015 */
[C---:B------:R-:W-:Y:S01]  /*19e0*/  IADD3 R35, R240.reuse, 0x40, RZ ;  /* 0x00000040f0237810 */ /* 0x040fe20007ffe0ff */
[----:B------:R-:W-:Y:S01]  /*19f0*/  UIADD3.X UR6, UR9, UR46, UR51, UP5, UP4 ;  /* 0x0000002e09067290 */ /* 0x000fe2000afe8433 */
[----:B------:R-:W3:Y:S01]  /*1a00*/  S2R R33, SR_TID.X ;  /* 0x0000000000217919 */ /* 0x000ee20000002100 */
[----:B------:R-:W-:Y:S01]  /*1a10*/  IMAD.MOV.U32 R30, RZ, RZ, R240 ;  /* 0x000000ffff1e7224 */ /* 0x000fe200078e00f0 */
[----:B------:R-:W-:Y:S01]  /*1a20*/  ISETP.GE.AND P2, PT, R35, c[0x0][0x220], PT ;  /* 0x0000880023007a0c */ /* 0x000fe20003f46270 */
[----:B------:R-:W-:Y:S01]  /*1a30*/  UIADD3.X UR9, UR11, UR6, UR17, UP1, UP0 ;  /* 0x000000060b097290 */ /* 0x000fe20008fe0411 */
[C---:B------:R-:W-:Y:S01]  /*1a40*/  ISETP.GE.AND P5, PT, R240.reuse, c[0x0][0x220], PT ;  /* 0x00008800f0007a0c */ /* 0x040fe20003fa6270 */
[----:B------:R-:W-:Y:S01]  /*1a50*/  UISETP.GE.AND UP0, UPT, UR26, 0x1, UPT ;  /* 0x000000011a00788c */ /* 0x000fe2000bf06270 */
[----:B------:R-:W-:Y:S01]  /*1a60*/  SEL R9, RZ, 0xffffffff, P2 ;  /* 0xffffffffff097807 */ /* 0x000fe20001000000 */
[----:B------:R-:W-:Y:S01]  /*1a70*/  ULDC.64 UR6, c[0x0][0x370] ;  /* 0x0000dc0000067ab9 */ /* 0x000fe20000000a00 */
[----:B------:R4:W-:Y:S01]  /*1a80*/  STL.64 [R1+0x10], R30 ;  /* 0x0000101e01007387 */ /* 0x0009e20000100a00 */
[----:B------:R-:W-:Y:S01]  /*1a90*/  UIMAD UR6, UR30, UR6, URZ ;  /* 0x000000061e0672a4 */ /* 0x000fe2000f8e023f */
[----:B------:R-:W-:Y:S01]  /*1aa0*/  IADD3 R34, R240, 0xc0, RZ ;  /* 0x000000c0f0227810 */ /* 0x000fe20007ffe0ff */
[----:B------:R-:W-:Y:S01]  /*1ab0*/  IMAD.U32 R14, RZ, RZ, UR34 ;  /* 0x00000022ff0e7e24 */ /* 0x000fe2000f8e00ff */
[----:B------:R-:W-:Y:S01]  /*1ac0*/  SEL R11, RZ, 0x1, P5 ;  /* 0x00000001ff0b7807 */ /* 0x000fe20002800000 */
[----:B------:R-:W-:Y:S01]  /*1ad0*/  UIMAD UR8, UR19, UR7, UR6 ;  /* 0x00000007130872a4 */ /* 0x000fe2000f8e0206 */
[----:B------:R-:W-:Y:S01]  /*1ae0*/  BSSY B1, `(.L_x_182) ;  /* 0x0000602000017945 */ /* 0x000fe20003800000 */
[----:B------:R-:W-:Y:S01]  /*1af0*/  UIADD3 UR16, UR19, UR16, URZ ;  /* 0x0000001013107290 */ /* 0x000fe2000fffe03f */
[----:B-1----:R-:W-:Y:S01]  /*1b00*/  SHF.R.S32.HI R29, RZ, 0x1f, R28 ;  /* 0x0000001fff1d7819 */ /* 0x002fe2000001141c */
[----:B------:R-:W-:-:S02]  /*1b10*/  ULDC.64 UR6, c[0x0][0x378] ;  /* 0x0000de0000067ab9 */ /* 0x000fc40000000a00 */
[----:B------:R-:W-:Y:S01]  /*1b20*/  UIMAD UR6, UR55, UR6, URZ ;  /* 0x00000006370672a4 */ /* 0x000fe2000f8e023f */
[----:B------:R-:W-:Y:S01]  /*1b30*/  LEA.HI R4, R29, R28, RZ, 0x5 ;  /* 0x0000001c1d047211 */ /* 0x000fe200078f28ff */
[----:B------:R-:W-:Y:S01]  /*1b40*/  ULEA.HI.SX32 UR21, UR35, 0xffffffff, 0x1a ;  /* 0xffffffff23157891 */ /* 0x000fe2000f8fd23f */
[----:B--2---:R-:W-:Y:S01]  /*1b50*/  SHF.R.S32.HI R32, RZ, 0x1f, R32 ;  /* 0x0000001fff207819 */ /* 0x004fe20000011420 */
[----:B------:R-:W-:Y:S01]  /*1b60*/  UIMAD UR13, UR34, UR7, UR6 ;  /* 0x00000007220d72a4 */ /* 0x000fe2000f8e0206 */
[----:B------:R-:W-:Y:S01]  /*1b70*/  LOP3.LUT R6, R4, 0xffffffe0, RZ, 0xc0, !PT ;  /* 0xffffffe004067812 */ /* 0x000fe200078ec0ff */
[----:B------:R-:W-:Y:S01]  /*1b80*/  UIADD3 UR6, UR19, UR10, URZ ;  /* 0x0000000a13067290 */ /* 0x000fe2000fffe03f */
[----:B---3--:R-:W-:Y:S02]  /*1b90*/  LEA.HI R32, R32, R33, RZ, 0x3 ;  /* 0x0000002120207211 */ /* 0x008fe400078f18ff */
[----:B------:R-:W-:Y:S01]  /*1ba0*/  SHF.R.S32.HI R4, RZ, 0x5, R4 ;  /* 0x00000005ff047819 */ /* 0x000fe20000011404 */
[----:B------:R-:W-:Y:S01]  /*1bb0*/  IMAD.IADD R6, R28, 0x1, -R6 ;  /* 0x000000011c067824 */ /* 0x000fe200078e0a06 */
[----:B------:R-:W-:Y:S01]  /*1bc0*/  SHF.R.S32.HI R32, RZ, 0x3, R32 ;  /* 0x00000003ff207819 */ /* 0x000fe20000011420 */
[----:B------:R-:W-:-:S02]  /*1bd0*/  ULDC.64 UR10, c[0x0][0x3c8] ;  /* 0x0000f200000a7ab9 */ /* 0x000fc40000000a00 */
[----:B------:R-:W-:Y:S01]  /*1be0*/  IMAD R6, R4, UR44, R6 ;  /* 0x0000002c04067c24 */ /* 0x000fe2000f8e0206 */
[----:B------:R-:W-:Y:S01]  /*1bf0*/  SHF.R.S32.HI R27, RZ, 0x1f, R32 ;  /* 0x0000001fff1b7819 */ /* 0x000fe20000011420 */
[----:B------:R-:W-:Y:S01]  /*1c00*/  UIMAD.WIDE UR6, UR6, UR61, UR10 ;  /* 0x0000003d060672a5 */ /* 0x000fe2000f8e020a */
[----:B------:R-:W-:Y:S02]  /*1c10*/  IADD3 R19, P0, R32, UR19, RZ ;  /* 0x0000001320137c10 */ /* 0x000fe4000ff1e0ff */
[----:B------:R-:W-:Y:S02]  /*1c20*/  IADD3 R4, P1, R240, UR18, RZ ;  /* 0x00000012f0047c10 */ /* 0x000fe4000ff3e0ff */
[----:B------:R-:W-:Y:S02]  /*1c30*/  IADD3.X R23, R27, UR30, RZ, P0, !PT ;  /* 0x0000001e1b177c10 */ /* 0x000fe400087fe4ff */
[C---:B------:R-:W-:Y:S02]  /*1c40*/  IADD3 R10, P0, R6.reuse, UR12, RZ ;  /* 0x0000000c060a7c10 */ /* 0x040fe4000ff1e0ff */
[----:B------:R-:W-:Y:S01]  /*1c50*/  IADD3.X R5, R31, UR20, RZ, P1, !PT ;  /* 0x000000141f057c10 */ /* 0x000fe20008ffe4ff */
[----:B------:R-:W-:Y:S01]  /*1c60*/  IMAD R8, R23, c[0x0][0x190], RZ ;  /* 0x0000640017087a24 */ /* 0x000fe200078e02ff */
[----:B------:R-:W-:-:S02]  /*1c70*/  LEA.HI.X.SX32 R13, R6, UR9, 0x1, P0 ;  /* 0x00000009060d7c11 */ /* 0x000fc400080f0eff */
[----:B------:R-:W-:Y:S01]  /*1c80*/  IADD3 R6, R240, 0x80, RZ ;  /* 0x00000080f0067810 */ /* 0x000fe20007ffe0ff */
[----:B------:R-:W-:Y:S01]  /*1c90*/  IMAD.WIDE.U32 R4, R7, c[0x0][0x370], R4 ;  /* 0x0000dc0007047a25 */ /* 0x000fe200078e0004 */
[----:B------:R-:W-:Y:S02]  /*1ca0*/  ISETP.GE.AND P1, PT, R34, c[0x0][0x220], PT ;  /* 0x0000880022007a0c */ /* 0x000fe40003f26270 */
[----:B------:R-:W-:Y:S01]  /*1cb0*/  ISETP.GE.AND P6, PT, R6, c[0x0][0x220], PT ;  /* 0x0000880006007a0c */ /* 0x000fe20003fc6270 */
[----:B------:R-:W-:Y:S01]  /*1cc0*/  IMAD.WIDE.U32 R6, R19, c[0x0][0x190], R30 ;  /* 0x0000640013067a25 */ /* 0x000fe200078e001e */
[----:B------:R-:W-:Y:S01]  /*1cd0*/  IADD3 R5, R5, UR8, RZ ;  /* 0x0000000805057c10 */ /* 0x000fe2000fffe0ff */
[----:B------:R-:W-:Y:S02]  /*1ce0*/  ULDC.64 UR8, c[0x0][0x200] ;  /* 0x0000800000087ab9 */ /* 0x000fe40000000a00 */
[----:B------:R-:W-:Y:S01]  /*1cf0*/  IMAD R25, R19, c[0x0][0x194], R8 ;  /* 0x0000650013197a24 */ /* 0x000fe200078e0208 */
[----:B------:R-:W-:Y:S01]  /*1d00*/  IADD3 R8, P0, R6, UR29, RZ ;  /* 0x0000001d06087c10 */ /* 0x000fe2000ff1e0ff */
[----:B------:R-:W-:Y:S01]  /*1d10*/  IMAD.SHL.U32 R6, R9, 0x2, RZ ;  /* 0x0000000209067824 */ /* 0x000fe200078e00ff */
[----:B------:R-:W-:Y:S01]  /*1d20*/  UIMAD.WIDE UR16, UR16, UR61, UR8 ;  /* 0x0000003d101072a5 */ /* 0x000fe2000f8e0208 */
[----:B------:R-:W-:Y:S01]  /*1d30*/  IMAD.WIDE.U32 R4, R14, c[0x0][0x378], R4 ;  /* 0x0000de000e047a25 */ /* 0x000fe200078e0004 */
[----:B------:R-:W-:-:S02]  /*1d40*/  IADD3.X R9, R7, UR25, R25, P0, !PT ;  /* 0x0000001907097c10 */ /* 0x000fc400087fe419 */
[----:B------:R-:W-:Y:S02]  /*1d50*/  LEA R238, P0, R10, c[0x0][0x350], 0x2 ;  /* 0x0000d4000aee7a11 */ /* 0x000fe400078010ff */
[----:B------:R-:W-:Y:S02]  /*1d60*/  LOP3.LUT R12, R6, 0x2, R11, 0xe2, !PT ;  /* 0x00000002060c7812 */ /* 0x000fe400078ee20b */
[----:B------:R-:W-:Y:S02]  /*1d70*/  LEA.HI.X R239, R10, c[0x0][0x354], R13, 0x2, P0 ;  /* 0x0000d5000aef7a11 */ /* 0x000fe400000f140d */
[----:B------:R-:W-:Y:S02]  /*1d80*/  PLOP3.LUT P0, PT, PT, PT, UP0, 0x80, 0x0 ;  /* 0x000000000000781c */ /* 0x000fe40003f0f008 */
[----:B------:R-:W-:Y:S02]  /*1d90*/  SEL R11, RZ, 0x4, P6 ;  /* 0x00000004ff0b7807 */ /* 0x000fe40003000000 */
[----:B------:R-:W-:-:S02]  /*1da0*/  SEL R6, RZ, 0x8, P1 ;  /* 0x00000008ff067807 */ /* 0x000fc40000800000 */
[----:B------:R-:W-:Y:S02]  /*1db0*/  IADD3 R7, R5, UR13, RZ ;  /* 0x0000000d05077c10 */ /* 0x000fe4000fffe0ff */
[----:B------:R-:W-:Y:S01]  /*1dc0*/  LOP3.LUT R21, R6, R12, R11, 0xfe, !PT ;  /* 0x0000000c06157212 */ /* 0x000fe200078efe0b */
[----:B------:R-:W-:-:S04]  /*1dd0*/  IMAD.MOV.U32 R6, RZ, RZ, R4 ;  /* 0x000000ffff067224 */ /* 0x000fc800078e0004 */
        /* <DEDUP_REMOVED lines=78> */
.L_x_189:
[----:B------:R-:W-:Y:S05]  /*22c0*/  BSYNC B0 ;  /* 0x0000000000007941 */ /* 0x000fea0003800000 */
.L_x_188:
        /* <DEDUP_REMOVED lines=47> */
.L_x_191:
[----:B------:R-:W-:Y:S05]  /*25c0*/  BSYNC B0 ;  /* 0x0000000000007941 */ /* 0x000fea0003800000 */
.L_x_190:
        /* <DEDUP_REMOVED lines=47> */
.L_x_193:
[----:B------:R-:W-:Y:S05]  /*28c0*/  BSYNC B0 ;  /* 0x0000000000007941 */ /* 0x000fea0003800000 */
.L_x_192:
        /* <DEDUP_REMOVED lines=42> */
.L_x_195:
[----:B------:R-:W-:Y:S05]  /*2b70*/  BSYNC B0 ;  /* 0x0000000000007941 */ /* 0x000fea0003800000 */
.L_x_194:
        /* <DEDUP_REMOVED lines=43> */
.L_x_197:
[----:B------:R-:W-:Y:S05]  /*2e30*/  BSYNC B0 ;  /* 0x0000000000007941 */ /* 0x000fea0003800000 */
.L_x_196:
[----:B--2---:R-:W2:Y:S01]  /*2e40*/  LDL R14, [R1+0x18] ;  /* 0x00001800010e7983 */ /* 0x004ea20000100800 */
[----:B------:R-:W-:Y:S02]  /*2e50*/  IMAD.MOV.U32 R246, RZ, RZ, 0x7f800000 ;  /* 0x7f800000fff67424 */ /* 0x000fe400078e00ff */
[----:B------:R-:W-:Y:S01]  /*2e60*/  IMAD.MOV.U32 R247, RZ, RZ, 0x7f800000 ;  /* 0x7f800000fff77424 */ /* 0x000fe200078e00ff */
[----:B-12-4-:R-:W-:Y:S01]  /*2e70*/  SHF.R.S32.HI R4, RZ, 0x1f, R14 ;  /* 0x0000001fff047819 */ /* 0x016fe2000001140e */
        /* <DEDUP_REMOVED lines=61> */
.L_x_199:
[----:B------:R-:W-:Y:S05]  /*3250*/  BSYNC B0 ;  /* 0x0000000000007941 */ /* 0x000fea0003800000 */
.L_x_198:
[----:B------:R-:W0:Y:S01]  /*3260*/  LDGDEPBAR ;  /* 0x00000000000079af */ /* 0x000e220000000000 */
[----:B------:R-:W-:Y:S02]  /*3270*/  ULDC.64 UR16, c[0x0][0x318] ;  /* 0x0000c60000107ab9 */ /* 0x000fe40000000a00 */
[----:B------:R-:W-:Y:S02]  /*3280*/  UISETP.NE.U32.AND UP1, UPT, URZ, UR16, UPT ;  /* 0x000000103f00728c */ /* 0x000fe4000bf25070 */
[----:B------:R-:W-:Y:S02]  /*3290*/  ULDC.64 UR18, c[0x0][0x320] ;  /* 0x0000c80000127ab9 */ /* 0x000fe40000000a00 */
[----:B------:R-:W-:-:S06]  /*32a0*/  UISETP.NE.AND.EX UP1, UPT, URZ, UR17, UPT, UP1 ;  /* 0x000000113f00728c */ /* 0x000fcc000bf25310 */
[----:B------:R-:W-:-:S05]  /*32b0*/  PLOP3.LUT P0, PT, PT, PT, UP1, 0x80, 0x0 ;  /* 0x000000000000781c */ /* 0x000fca0003f0f018 */
[----:B------:R-:W-:Y:S02]  /*32c0*/  @UP1 UIMAD UR6, UR38, UR18, URZ ;  /* 0x00000012260612a4 */ /* 0x000fe4000f8e023f */
[----:B------:R-:W-:Y:S02]  /*32d0*/  @UP1 UMOV UR12, UR34 ;  /* 0x00000022000c1c82 */ /* 0x000fe40008000000 */
[----:B------:R-:W-:Y:S01]  /*32e0*/  @UP1 UMOV UR13, UR55 ;  /* 0x00000037000d1c82 */ /* 0x000fe20008000000 */
[----:B------:R-:W-:-:S04]  /*32f0*/  DEPBAR.LE SB0, 0x1 ;  /* 0x000080400000791a */ /* 0x000fc80000000000 */
[----:B------:R-:W-:Y:S01]  /*3300*/  BAR.SYNC.DEFER_BLOCKING 0x0 ;  /* 0x0000000000007b1d */ /* 0x000fe20000010000 */
[----:B------:R-:W-:Y:S02]  /*3310*/  @UP1 UIMAD.WIDE.U32 UR12, UR32, UR18, UR12 ;  /* 0x00000012200c12a5 */ /* 0x000fe4000f8e000c */
[----:B------:R-:W-:Y:S02]  /*3320*/  @UP1 UIMAD UR19, UR32, UR19, UR6 ;  /* 0x00000013201312a4 */ /* 0x000fe4000f8e0206 */
[----:B------:R-:W-:Y:S02]  /*3330*/  @UP1 ULEA UR16, UP0, UR12, UR16, 0x2 ;  /* 0x000000100c101291 */ /* 0x000fe4000f80103f */
[----:B------:R-:W-:-:S04]  /*3340*/  @UP1 UIADD3 UR19, UR13, UR19, URZ ;  /* 0x000000130d131290 */ /* 0x000fc8000fffe03f */
[----:B------:R-:W-:Y:S01]  /*3350*/  @UP1 ULEA.HI.X UR17, UR12, UR17, UR19, 0x2, UP0 ;  /* 0x000000110c111291 */ /* 0x000fe200080f1413 */
[----:B-1----:R-:W-:-:S05]  /*3360*/  IMAD.U32 R4, RZ, RZ, UR16 ;  /* 0x00000010ff047e24 */ /* 0x002fca000f8e00ff */
[----:B------:R-:W-:-:S06]  /*3370*/  IMAD.U32 R5, RZ, RZ, UR17 ;  /* 0x00000011ff057e24 */ /* 0x000fcc000f8e00ff */
[----:B------:R1:W2:Y:S01]  /*3380*/  @P0 LDG.E R5, [R4.64] ;  /* 0x0000000404050981 */ /* 0x0002a2000c1e1900 */
[----:B------:R-:W-:Y:S01]  /*3390*/  IMAD.SHL.U32 R6, R28, 0x2, RZ ;  /* 0x000000021c067824 */ /* 0x000fe200078e00ff */
[----:B------:R-:W2:Y:S01]  /*33a0*/  @P0 MUFU.RCP R7, c[0x0][0x238] ;  /* 0x00008e0000070b08 */ /* 0x000ea20000001000 */
[----:B------:R-:W-:Y:S01]  /*33b0*/  ULEA UR12, UR28, 0x20, 0x5 ;  /* 0x000000201c0c7891 */ /* 0x000fe2000f8e283f */
[----:B------:R4:W3:Y:S01]  /*33c0*/  LDSM.16.M88.4 R132, [R229+0x14000] ;  /* 0x01400000e584783b */ /* 0x0008e20000000200 */
[----:B------:R-:W-:Y:S01]  /*33d0*/  CS2R R126, SRZ ;  /* 0x00000000007e7805 */ /* 0x000fe2000001ff00 */
[----:B------:R-:W-:Y:S01]  /*33e0*/  CS2R R124, SRZ ;  /* 0x00000000007c7805 */ /* 0x000fe2000001ff00 */
[----:B------:R-:W-:Y:S01]  /*33f0*/  CS2R R130, SRZ ;  /* 0x0000000000827805 */ /* 0x000fe2000001ff00 */
[----:B------:R4:W2:Y:S01]  /*3400*/  LDSM.16.M88.4 R136, [R230+0x14000] ;  /* 0x01400000e688783b */ /* 0x0008a20000000200 */
        /* <DEDUP_REMOVED lines=16> */
[----:B-1----:R-:W-:Y:S01]  /*3510*/  LEA.HI R4, R29, R28, RZ, 0x7 ;  /* 0x0000001c1d047211 */ /* 0x002fe200078f38ff */
[----:B------:R-:W-:Y:S01]  /*3520*/  CS2R R100, SRZ ;  /* 0x0000000000647805 */ /* 0x000fe2000001ff00 */
[----:B------:R-:W-:Y:S01]  /*3530*/  CS2R R38, SRZ ;  /* 0x0000000000267805 */ /* 0x000fe2000001ff00 */
[----:B------:R4:W1:Y:S01]  /*3540*/  LDSM.16.M88.4 R156, [R231+0x15000] ;  /* 0x01500000e79c783b */ /* 0x0008620000000200 */
[----:B------:R-:W-:Y:S01]  /*3550*/  SHF.R.S32.HI R4, RZ, 0x7, R4 ;  /* 0x00000007ff047819 */ /* 0x000fe20000011404 */
[----:B------:R-:W-:Y:S01]  /*3560*/  CS2R R36, SRZ ;  /* 0x0000000000247805 */ /* 0x000fe2000001ff00 */
[----:B------:R-:W-:Y:S01]  /*3570*/  CS2R R42, SRZ ;  /* 0x00000000002a7805 */ /* 0x000fe2000001ff00 */
[----:B------:R4:W1:Y:S01]  /*3580*/  LDSM.16.M88.4 R160, [R236+0x1000] ;  /* 0x00100000eca0783b */ /* 0x0008620000000200 */
[----:B------:R-:W-:Y:S01]  /*3590*/  SHF.L.U32 R4, R4, 0x4, RZ ;  /* 0x0000000404047819 */ /* 0x000fe200000006ff */
[----:B------:R-:W-:Y:S01]  /*35a0*/  CS2R R40, SRZ ;  /* 0x0000000000287805 */ /* 0x000fe2000001ff00 */
[----:B------:R-:W-:Y:S01]  /*35b0*/  CS2R R34, SRZ ;  /* 0x0000000000227805 */ /* 0x000fe2000001ff00 */
[----:B------:R4:W1:Y:S01]  /*35c0*/  LDSM.16.M88.4 R164, [R229+0x16000] ;  /* 0x01600000e5a4783b */ /* 0x0008620000000200 */
[----:B------:R-:W-:Y:S01]  /*35d0*/  LOP3.LUT R6, R4, 0x6, R6, 0xf8, !PT ;  /* 0x0000000604067812 */ /* 0x000fe200078ef806 */
[----:B------:R-:W-:Y:S01]  /*35e0*/  IMAD.U32 R4, RZ, RZ, UR28 ;  /* 0x0000001cff047e24 */ /* 0x000fe2000f8e00ff */
[----:B------:R-:W-:Y:S01]  /*35f0*/  CS2R R32, SRZ ;  /* 0x0000000000207805 */ /* 0x000fe2000001ff00 */
[----:B------:R4:W1:Y:S01]  /*3600*/  LDSM.16.M88.4 R168, [R230+0x16000] ;  /* 0x01600000e6a8783b */ /* 0x0008620000000200 */
[----:B------:R-:W-:Y:S01]  /*3610*/  CS2R R30, SRZ ;  /* 0x00000000001e7805 */ /* 0x000fe2000001ff00 */
[----:B------:R-:W-:Y:S01]  /*3620*/  CS2R R28, SRZ ;  /* 0x00000000001c7805 */ /* 0x000fe2000001ff00 */
[----:B------:R-:W-:Y:S01]  /*3630*/  LEA R245, R4, R6, 0x5 ;  /* 0x0000000604f57211 */ /* 0x000fe200078e28ff */
[----:B------:R4:W1:Y:S01]  /*3640*/  LDSM.16.M88.4 R172, [R231+0x16000] ;  /* 0x01600000e7ac783b */ /* 0x0008620000000200 */
[----:B------:R-:W-:Y:S01]  /*3650*/  CS2R R22, SRZ ;  /* 0x0000000000167805 */ /* 0x000fe2000001ff00 */
[----:B------:R-:W-:Y:S01]  /*3660*/  CS2R R20, SRZ ;  /* 0x0000000000147805 */ /* 0x000fe2000001ff00 */
[----:B------:R-:W-:Y:S01]  /*3670*/  IADD3 R4, R14, -UR26, -R245 ;  /* 0x8000001a0e047c10 */ /* 0x000fe2000fffe8f5 */
[----:B------:R4:W1:Y:S01]  /*3680*/  LDSM.16.M88.4 R176, [R236+0x2000] ;  /* 0x00200000ecb0783b */ /* 0x0008620000000200 */
[----:B------:R-:W-:Y:S01]  /*3690*/  CS2R R26, SRZ ;  /* 0x00000000001a7805 */ /* 0x000fe2000001ff00 */
[----:B------:R-:W-:Y:S01]  /*36a0*/  CS2R R24, SRZ ;  /* 0x0000000000187805 */ /* 0x000fe2000001ff00 */
[----:B------:R-:W-:Y:S01]  /*36b0*/  IADD3 R4, R4, UR14, RZ ;  /* 0x0000000e04047c10 */ /* 0x000fe2000fffe0ff */
[----:B------:R4:W1:Y:S01]  /*36c0*/  LDSM.16.M88.4 R180, [R229+0x17000] ;  /* 0x01700000e5b4783b */ /* 0x0008620000000200 */
[----:B------:R-:W-:Y:S01]  /*36d0*/  CS2R R18, SRZ ;  /* 0x0000000000127805 */ /* 0x000fe2000001ff00 */
[----:B------:R-:W-:Y:S01]  /*36e0*/  CS2R R16, SRZ ;  /* 0x0000000000107805 */ /* 0x000fe2000001ff00 */
[----:B------:R-:W-:Y:S01]  /*36f0*/  CS2R R14, SRZ ;  /* 0x00000000000e7805 */ /* 0x000fe2000001ff00 */
[----:B------:R4:W1:Y:S01]  /*3700*/  LDSM.16.M88.4 R184, [R230+0x17000] ;  /* 0x01700000e6b8783b */ /* 0x0008620000000200 */
[----:B------:R-:W-:Y:S01]  /*3710*/  CS2R R12, SRZ ;  /* 0x00000000000c7805 */ /* 0x000fe2000001ff00 */
[----:B------:R-:W-:-:S02]  /*3720*/  UMOV UR6, URZ ;  /* 0x0000003f00067c82 */ /* 0x000fc40008000000 */
[----:B------:R4:W1:Y:S01]  /*3730*/  LDSM.16.M88.4 R188, [R231+0x17000] ;  /* 0x01700000e7bc783b */ /* 0x0008620000000200 */
[----:B------:R-:W-:-:S03]  /*3740*/  UISETP.GE.AND UP0, UPT, UR12, UR14, UPT ;  /* 0x0000000e0c00728c */ /* 0x000fc6000bf06270 */
[----:B------:R4:W1:Y:S04]  /*3750*/  LDSM.16.M88.4 R192, [R236+0x3000] ;  /* 0x00300000ecc0783b */ /* 0x0008680000000200 */
[----:B------:R4:W-:Y:S01]  /*3760*/  STL [R1+0x8], R4 ;  /* 0x0000080401007387 */ /* 0x0009e20000100800 */
[----:B--2---:R-:W-:-:S04]  /*3770*/  @P0 FMUL.FTZ R5, R5, R7 ;  /* 0x0000000705050220 */ /* 0x004fc80000410000 */
[----:B------:R-:W2:Y:S02]  /*3780*/  @P0 R2UR UR13, R5 ;  /* 0x00000000050d03c2 */ /* 0x000ea400000e0000 */
[----:B-1234-:R-:W-:-:S05]  /*3790*/  @UP1 UMOV UR6, UR13 ;  /* 0x0000000d00061c82 */ /* 0x01efca0008000000 */
.L_x_202:
[----:B------:R-:W0:Y:S01]  /*37a0*/  LDGDEPBAR ;  /* 0x00000000000079af */ /* 0x000e220000000000 */
[----:B------:R-:W-:Y:S01]  /*37b0*/  PLOP3.LUT P2, PT, PT, PT, UP0, 0x80, 0x0 ;  /* 0x000000000000781c */ /* 0x000fe20003f4f008 */
[----:B------:R-:W-:Y:S01]  /*37c0*/  UISETP.GE.AND UP5, UPT, UR7, 0x1, UPT ;  /* 0x000000010700788c */ /* 0x000fe2000bfa6270 */
[----:B------:R-:W-:Y:S02]  /*37d0*/  PLOP3.LUT P4, PT, PT, PT, UP0, 0x80, 0x0 ;  /* 0x000000000000781c */ /* 0x000fe40003f8f008 */
[----:B------:R-:W-:Y:S01]  /*37e0*/  IADD3 R69, R240, 0xc0, RZ ;  /* 0x000000c0f0457810 */ /* 0x000fe20007ffe0ff */
[----:B------:R-:W2:Y:S01]  /*37f0*/  LDL R68, [R1+0x8] ;  /* 0x0000080001447983 */ /* 0x000ea20000100800 */
[----:B------:R-:W-:Y:S05]  /*3800*/  DEPBAR.LE SB0, 0x0 ;  /* 0x000080000000791a */ /* 0x000fea0000000000 */
        /* <DEDUP_REMOVED lines=61> */
[----:B------:R-:W-:Y:S07]  /*3be0*/  HMMA.16816.F32.BF16 R8, R48, R54, R8 ;  /* 0x000000363008723c */ /* 0x000fee0000041808 */
[----:B------:R-:W-:Y:S05]  /*3bf0*/  IMAD.U32 R48, RZ, RZ, UR7 ;  /* 0x00000007ff307e24 */ /* 0x000fea000f8e00ff */
[----:B--2---:R-:W-:Y:S02]  /*3c00*/  IMAD R48, R48, 0x40, R68 ;  /* 0x0000004030307824 */ /* 0x004fe400078e0244 */
[----:B------:R-:W2:Y:S02]  /*3c10*/  LDL R68, [R1] ;  /* 0x0000000001447983 */ /* 0x000ea40000100800 */
[C---:B----4-:R-:W-:Y:S05]  /*3c20*/  HMMA.16816.F32.BF16 R4, R56.reuse, R60, R4 ;  /* 0x0000003c3804723c */ /* 0x050fea0000041804 */
[----:B------:R-:W-:Y:S02]  /*3c30*/  IABS R49, R48 ;  /* 0x0000003000317213 */ /* 0x000fe40000000000 */
[C---:B------:R-:W-:Y:S01]  /*3c40*/  IADD3 R51, R48.reuse, 0x8, RZ ;  /* 0x0000000830337810 */ /* 0x040fe20007ffe0ff */
[----:B------:R-:W-:Y:S01]  /*3c50*/  HMMA.16816.F32.BF16 R8, R56, R62, R8 ;  /* 0x0000003e3808723c */ /* 0x000fe20000041808 */
[----:B------:R3:W4:Y:S02]  /*3c60*/  I2F R53, R49 ;  /* 0x0000003100357306 */ /* 0x0007240000201400 */
[----:B------:R-:W-:Y:S02]  /*3c70*/  ISETP.GE.AND P0, PT, R51, RZ, PT ;  /* 0x000000ff3300720c */ /* 0x000fe40003f06270 */
[----:B------:R-:W-:Y:S04]  /*3c80*/  IADD3 R50, R48, -0x1, RZ ;  /* 0xffffffff30327810 */ /* 0x000fe80007ffe0ff */
[----:B------:R-:W-:Y:S07]  /*3c90*/  ISETP.GE.AND P1, PT, R50, RZ, PT ;  /* 0x000000ff3200720c */ /* 0x000fee0003f26270 */
[C---:B-1----:R-:W-:Y:S05]  /*3ca0*/  HMMA.16816.F32.BF16 R4, R44.reuse, R64, R4 ;  /* 0x000000402c04723c */ /* 0x042fea0000041804 */
[C---:B------:R-:W-:Y:S02]  /*3cb0*/  @!P0 IADD3 R51, -R48.reuse, -0x8, RZ ;  /* 0xfffffff830338810 */ /* 0x040fe40007ffe1ff */
[C---:B------:R-:W-:Y:S01]  /*3cc0*/  @!P1 IADD3 R50, -R48.reuse, 0x1, RZ ;  /* 0x0000000130329810 */ /* 0x040fe20007ffe1ff */
[----:B------:R-:W-:Y:S01]  /*3cd0*/  HMMA.16816.F32.BF16 R8, R44, R66, R8 ;  /* 0x000000422c08723c */ /* 0x000fe20000041808 */
[----:B------:R-:W-:Y:S02]  /*3ce0*/  PLOP3.LUT P1, PT, PT, PT, UP0, 0x80, 0x0 ;  /* 0x000000000000781c */ /* 0x000fe40003f2f008 */
[----:B------:R-:W1:Y:S01]  /*3cf0*/  I2F R51, R51 ;  /* 0x0000003300337306 */ /* 0x000e620000201400 */
[C---:B---3--:R-:W-:Y:S02]  /*3d00*/  IADD3 R49, R48.reuse, 0x7, RZ ;  /* 0x0000000730317810 */ /* 0x048fe40007ffe0ff */
[----:B------:R-:W-:Y:S01]  /*3d10*/  @P2 ISETP.GE.AND P0, PT, R245, UR14, PT ;  /* 0x0000000ef5002c0c */ /* 0x000fe2000bf06270 */
[----:B-----5:R-:W-:Y:S01]  /*3d20*/  FMUL.FTZ R44, R247, 1.4426950216293334961 ;  /* 0x3fb8aa3bf72c7820 */ /* 0x020fe20000410000 */
[----:B------:R-:W-:Y:S02]  /*3d30*/  ISETP.GE.AND P3, PT, R49, RZ, PT ;  /* 0x000000ff3100720c */ /* 0x000fe40003f66270 */
[----:B------:R-:W-:Y:S03]  /*3d40*/  PLOP3.LUT P2, PT, PT, PT, UP0, 0x80, 0x0 ;  /* 0x000000000000781c */ /* 0x000fe60003f4f008 */
[----:B------:R-:W3:Y:S03]  /*3d50*/  I2F R52, R50 ;  /* 0x0000003200347306 */ /* 0x000ee60000201400 */
[C---:B----4-:R-:W-:Y:S05]  /*3d60*/  FFMA.FTZ R4, R53.reuse, -UR6, R4 ;  /* 0x8000000635047c23 */ /* 0x050fea0008010004 */
[----:B------:R-:W-:Y:S02]  /*3d70*/  @!P3 IADD3 R49, -R48, -0x7, RZ ;  /* 0xfffffff93031b810 */ /* 0x000fe40007ffe1ff */
[----:B------:R-:W-:Y:S01]  /*3d80*/  @P1 FSEL R4, R4, -INF , !P0 ;  /* 0xff80000004041808 */ /* 0x000fe20004000000 */
[----:B------:R-:W-:Y:S01]  /*3d90*/  FFMA.FTZ R10, R53, -UR6, R10 ;  /* 0x80000006350a7c23 */ /* 0x000fe2000801000a */
[----:B------:R4:W4:Y:S01]  /*3da0*/  I2F R54, R49 ;  /* 0x0000003100367306 */ /* 0x0009220000201400 */
[----:B------:R-:W-:Y:S01]  /*3db0*/  PLOP3.LUT P1, PT, PT, PT, UP0, 0x80, 0x0 ;  /* 0x000000000000781c */ /* 0x000fe20003f2f008 */
[----:B-1----:R-:W-:Y:S01]  /*3dc0*/  FFMA.FTZ R6, R51, -UR6, R6 ;  /* 0x8000000633067c23 */ /* 0x002fe20008010006 */
[----:B------:R-:W-:Y:S04]  /*3dd0*/  IADD3 R51, R48, -0x9, RZ ;  /* 0xfffffff730337810 */ /* 0x000fe80007ffe0ff */
[----:B------:R-:W-:Y:S02]  /*3de0*/  @P2 FSEL R6, R6, -INF , !P0 ;  /* 0xff80000006062808 */ /* 0x000fe40004000000 */
[----:B------:R-:W-:Y:S02]  /*3df0*/  PLOP3.LUT P0, PT, PT, PT, UP0, 0x80, 0x0 ;  /* 0x000000000000781c */ /* 0x000fe40003f0f008 */
[----:B------:R-:W-:Y:S01]  /*3e00*/  ISETP.GE.AND P2, PT, R51, RZ, PT ;  /* 0x000000ff3300720c */ /* 0x000fe20003f46270 */
[----:B---3--:R-:W-:Y:S01]  /*3e10*/  FFMA.FTZ R5, R52, -UR6, R5 ;  /* 0x8000000634057c23 */ /* 0x008fe20008010005 */
[----:B------:R-:W-:Y:S01]  /*3e20*/  IADD3 R50, R48, -0x8, RZ ;  /* 0xfffffff830327810 */ /* 0x000fe20007ffe0ff */
[----:B------:R-:W-:Y:S03]  /*3e30*/  FFMA.FTZ R11, R52, -UR6, R11 ;  /* 0x80000006340b7c23 */ /* 0x000fe6000801000b */
[----:B------:R-:W-:Y:S02]  /*3e40*/  ISETP.GE.AND P3, PT, R50, RZ, PT ;  /* 0x000000ff3200720c */ /* 0x000fe40003f66270 */
[----:B----4-:R-:W-:Y:S01]  /*3e50*/  @P1 IADD3 R49, R245, 0x1, RZ ;  /* 0x00000001f5311810 */ /* 0x010fe20007ffe0ff */
[----:B------:R-:W-:Y:S01]  /*3e60*/  FFMA.FTZ R7, R54, -UR6, R7 ;  /* 0x8000000636077c23 */ /* 0x000fe20008010007 */
[----:B------:R-:W-:Y:S02]  /*3e70*/  PLOP3.LUT P1, PT, PT, PT, UP0, 0x80, 0x0 ;  /* 0x000000000000781c */ /* 0x000fe40003f2f008 */
[----:B------:R-:W-:Y:S07]  /*3e80*/  @P0 ISETP.GE.AND P0, PT, R49, UR14, PT ;  /* 0x0000000e31000c0c */ /* 0x000fee000bf06270 */
[C---:B------:R-:W-:Y:S02]  /*3e90*/  @!P3 IADD3 R50, -R48.reuse, 0x8, RZ ;  /* 0x000000083032b810 */ /* 0x040fe40007ffe1ff */
[----:B------:R-:W-:Y:S01]  /*3ea0*/  @!P2 IADD3 R51, -R48, 0x9, RZ ;  /* 0x000000093033a810 */ /* 0x000fe20007ffe1ff */
[C---:B------:R-:W-:Y:S01]  /*3eb0*/  FMUL.FTZ R48, R246.reuse, 1.4426950216293334961 ;  /* 0x3fb8aa3bf6307820 */ /* 0x040fe20000410000 */
[----:B------:R-:W-:Y:S02]  /*3ec0*/  PLOP3.LUT P2, PT, PT, PT, UP0, 0x80, 0x0 ;  /* 0x000000000000781c */ /* 0x000fe40003f4f008 */
[----:B------:R-:W-:Y:S01]  /*3ed0*/  PLOP3.LUT P3, PT, PT, PT, UP0, 0x80, 0x0 ;  /* 0x000000000000781c */ /* 0x000fe20003f6f008 */
[----:B------:R-:W1:Y:S01]  /*3ee0*/  I2F R50, R50 ;  /* 0x0000003200327306 */ /* 0x000e620000201400 */
[----:B------:R-:W-:Y:S02]  /*3ef0*/  @P1 FSEL R5, R5, -INF , !P0 ;  /* 0xff80000005051808 */ /* 0x000fe40004000000 */
[----:B------:R-:W-:Y:S07]  /*3f00*/  PLOP3.LUT P1, PT, PT, PT, UP0, 0x80, 0x0 ;  /* 0x000000000000781c */ /* 0x000fee0003f2f008 */
[----:B------:R-:W-:Y:S01]  /*3f10*/  @P2 FSEL R7, R7, -INF , !P0 ;  /* 0xff80000007072808 */ /* 0x000fe20004000000 */
[----:B------:R-:W3:Y:S01]  /*3f20*/  I2F R51, R51 ;  /* 0x0000003300337306 */ /* 0x000ee20000201400 */
[----:B------:R-:W-:Y:S02]  /*3f30*/  FSETP.NEU.FTZ.AND P0, PT, R246, -INF , PT ;  /* 0xff800000f600780b */ /* 0x000fe40003f1d000 */
[----:B------:R-:W-:Y:S02]  /*3f40*/  @P3 IADD3 R46, R245, 0x8, RZ ;  /* 0x00000008f52e3810 */ /* 0x000fe40007ffe0ff */
[----:B------:R-:W-:Y:S02]  /*3f50*/  FSEL R45, R48, RZ, P0 ;  /* 0x000000ff302d7208 */ /* 0x000fe40000000000 */
[----:B------:R-:W-:Y:S02]  /*3f60*/  FSETP.NEU.FTZ.AND P0, PT, R247, -INF , PT ;  /* 0xff800000f700780b */ /* 0x000fe40003f1d000 */
[----:B------:R-:W-:Y:S01]  /*3f70*/  @P1 ISETP.GE.AND P2, PT, R46, UR14, PT ;  /* 0x0000000e2e001c0c */ /* 0x000fe2000bf46270 */
[--C-:B------:R-:W-:Y:S01]  /*3f80*/  FFMA.FTZ R4, R4, c[0x0][0x23c], -R45.reuse ;  /* 0x00008f0004047a23 */ /* 0x100fe2000001082d */
[----:B------:R-:W-:Y:S01]  /*3f90*/  FSEL R44, R44, RZ, P0 ;  /* 0x000000ff2c2c7208 */ /* 0x000fe20000000000 */
[----:B------:R-:W-:Y:S01]  /*3fa0*/  FFMA.FTZ R5, R5, c[0x0][0x23c], -R45 ;  /* 0x00008f0005057a23 */ /* 0x000fe2000001082d */
[----:B------:R-:W-:Y:S01]  /*3fb0*/  PLOP3.LUT P1, PT, PT, PT, UP0, 0x80, 0x0 ;  /* 0x000000000000781c */ /* 0x000fe20003f2f008 */
[----:B-1----:R-:W-:Y:S01]  /*3fc0*/  FFMA.FTZ R8, R50, -UR6, R8 ;  /* 0x8000000632087c23 */ /* 0x002fe20008010008 */
[----:B------:R-:W-:Y:S01]  /*3fd0*/  PLOP3.LUT P0, PT, PT, PT, UP0, 0x80, 0x0 ;  /* 0x000000000000781c */ /* 0x000fe20003f0f008 */
[--C-:B------:R-:W-:Y:S01]  /*3fe0*/  FFMA.FTZ R7, R7, c[0x0][0x23c], -R44.reuse ;  /* 0x00008f0007077a23 */ /* 0x100fe2000001082c */
[----:B------:R-:W-:Y:S01]  /*3ff0*/  @P4 IADD3 R46, R245, 0x9, RZ ;  /* 0x00000009f52e4810 */ /* 0x000fe20007ffe0ff */
[----:B------:R-:W-:Y:S01]  /*4000*/  MUFU.EX2 R61, R4 ;  /* 0x00000004003d7308 */ /* 0x000fe20000000800 */
[--C-:B------:R-:W-:Y:S01]  /*4010*/  FFMA.FTZ R6, R6, c[0x0][0x23c], -R44.reuse ;  /* 0x00008f0006067a23 */ /* 0x100fe2000001082c */
[----:B------:R-:W-:Y:S01]  /*4020*/  ISETP.GE.AND P3, PT, R69, c[0x0][0x220], PT ;  /* 0x0000880045007a0c */ /* 0x000fe20003f66270 */
[----:B---3--:R-:W-:Y:S05]  /*4030*/  FFMA.FTZ R9, R51, -UR6, R9 ;  /* 0x8000000633097c23 */ /* 0x008fea0008010009 */
[----:B------:R-:W-:Y:S02]  /*4040*/  @P1 ISETP.GE.AND P1, PT, R46, UR14, PT ;  /* 0x0000000e2e001c0c */ /* 0x000fe4000bf26270 */
[----:B------:R-:W-:Y:S01]  /*4050*/  @P0 FSEL R8, R8, -INF , !P2 ;  /* 0xff80000008080808 */ /* 0x000fe20005000000 */
[----:B------:R-:W1:Y:S01]  /*4060*/  MUFU.EX2 R59, R5 ;  /* 0x00000005003b7308 */ /* 0x000e620000000800 */
[----:B------:R-:W-:Y:S03]  /*4070*/  PLOP3.LUT P0, PT, PT, PT, UP0, 0x80, 0x0 ;  /* 0x000000000000781c */ /* 0x000fe60003f0f008 */
[--C-:B------:R-:W-:Y:S06]  /*4080*/  FFMA.FTZ R8, R8, c[0x0][0x23c], -R45.reuse ;  /* 0x00008f0008087a23 */ /* 0x100fec000001082d */
[----:B------:R1:W-:Y:S04]  /*4090*/  MUFU.EX2 R60, R7 ;  /* 0x00000007003c7308 */ /* 0x0003e80000000800 */
[----:B------:R-:W-:Y:S02]  /*40a0*/  @P0 FSEL R9, R9, -INF , !P1 ;  /* 0xff80000009090808 */ /* 0x000fe40004800000 */
[----:B------:R-:W-:Y:S03]  /*40b0*/  PLOP3.LUT P0, PT, PT, PT, UP0, 0x80, 0x0 ;  /* 0x000000000000781c */ /* 0x000fe60003f0f008 */
[----:B------:R-:W-:Y:S01]  /*40c0*/  FFMA.FTZ R45, R9, c[0x0][0x23c], -R45 ;  /* 0x00008f00092d7a23 */ /* 0x000fe2000001082d */
[----:B------:R-:W3:Y:S09]  /*40d0*/  MUFU.EX2 R62, R6 ;  /* 0x00000006003e7308 */ /* 0x000ef20000000800 */
[----:B------:R-:W-:Y:S01]  /*40e0*/  @P0 FSEL R10, R10, -INF , !P2 ;  /* 0xff8000000a0a0808 */ /* 0x000fe20005000000 */
[----:B------:R-:W-:Y:S01]  /*40f0*/  MUFU.EX2 R57, R8 ;  /* 0x0000000800397308 */ /* 0x000fe20000000800 */
[----:B------:R-:W-:Y:S02]  /*4100*/  PLOP3.LUT P0, PT, PT, PT, UP0, 0x80, 0x0 ;  /* 0x000000000000781c */ /* 0x000fe40003f0f008 */
[----:B------:R-:W-:Y:S01]  /*4110*/  PLOP3.LUT P2, PT, PT, PT, UP5, 0x80, 0x0 ;  /* 0x000000000000781c */ /* 0x000fe20003f4f058 */
[--C-:B------:R-:W-:Y:S01]  /*4120*/  FFMA.FTZ R10, R10, c[0x0][0x23c], -R44.reuse ;  /* 0x00008f000a0a7a23 */ /* 0x100fe2000001082c */
[----:B-1----:R-:W-:Y:S05]  /*4130*/  F2FP.BF16.PACK_AB R7, R59, R61 ;  /* 0x0000003d3b07723e */ /* 0x002fea00000010ff */
[----:B------:R-:W1:Y:S01]  /*4140*/  MUFU.EX2 R55, R45 ;  /* 0x0000002d00377308 */ /* 0x000e620000000800 */
[----:B------:R-:W-:Y:S03]  /*4150*/  STS [R250+0x15000], R7 ;  /* 0x01500007fa007388 */ /* 0x000fe60000000800 */
[----:B------:R-:W-:Y:S02]  /*4160*/  @P0 FSEL R11, R11, -INF , !P1 ;  /* 0xff8000000b0b0808 */ /* 0x000fe40004800000 */
[----:B---3--:R-:W-:Y:S02]  /*4170*/  F2FP.BF16.PACK_AB R6, R60, R62 ;  /* 0x0000003e3c06723e */ /* 0x008fe400000010ff */
[----:B------:R-:W-:Y:S01]  /*4180*/  IADD3 R52, P0, R249, UR11, RZ ;  /* 0x0000000bf9347c10 */ /* 0x000fe2000ff1e0ff */
[----:B------:R-:W-:Y:S01]  /*4190*/  FFMA.FTZ R44, R11, c[0x0][0x23c], -R44 ;  /* 0x00008f000b2c7a23 */ /* 0x000fe2000001082c */
[----:B------:R-:W-:Y:S02]  /*41a0*/  MUFU.EX2 R58, R10 ;  /* 0x0000000a003a7308 */ /* 0x000fe40000000800 */
[----:B------:R-:W-:Y:S05]  /*41b0*/  IADD3.X R53, R248, UR10, RZ, P0, !PT ;  /* 0x0000000af8357c10 */ /* 0x000fea00087fe4ff */
[----:B------:R3:W4:Y:S03]  /*41c0*/  LDG.E R54, [R52.64] ;  /* 0x0000000434367981 */ /* 0x000726000c1e1900 */
[----:B------:R-:W3:Y:S01]  /*41d0*/  MUFU.EX2 R56, R44 ;  /* 0x0000002c00387308 */ /* 0x000ee20000000800 */
[----:B-1----:R-:W-:Y:S02]  /*41e0*/  F2FP.BF16.PACK_AB R5, R55, R57 ;  /* 0x000000393705723e */ /* 0x002fe400000010ff */
[----:B---3--:R-:W3:Y:S01]  /*41f0*/  LDG.E R52, [R52.64+0x20] ;  /* 0x0000200434347981 */ /* 0x008ee2000c1e1900 */
[----:B------:R-:W-:Y:S05]  /*4200*/  F2FP.BF16.PACK_AB R4, R56, R58 ;  /* 0x0000003a3804723e */ /* 0x000fea00000010ff */
[----:B--2---:R-:W-:Y:S06]  /*4210*/  STS [R68+0x15000], R6 ;  /* 0x0150000644007388 */ /* 0x004fec0000000800 */
[----:B------:R-:W-:Y:S06]  /*4220*/  STS [R251+0x15000], R5 ;  /* 0x01500005fb007388 */ /* 0x000fec0000000800 */
[----:B------:R-:W-:Y:S06]  /*4230*/  STS [R252+0x15000], R4 ;  /* 0x01500004fc007388 */ /* 0x000fec0000000800 */
[----:B------:R-:W1:Y:S06]  /*4240*/  LDSM.16.M88.4 R8, [R2+0x8000] ;  /* 0x008000000208783b */ /* 0x000e6c0000000200 */
[----:B------:R-:W2:Y:S06]  /*4250*/  LDSM.16.M88.4 R44, [R3+0x8000] ;  /* 0x00800000032c783b */ /* 0x000eac0000000200 */
[----:B------:R-:W2:Y:S01]  /*4260*/  LDSM.16.M88.4 R48, [R228+0x8000] ;  /* 0x00800000e430783b */ /* 0x000ea20000000200 */
[C---:B-1----:R-:W-:Y:S08]  /*4270*/  HMMA.16816.F32.BF16 R4, R8.reuse, R132, RZ ;  /* 0x000000840804723c */ /* 0x042ff000000418ff */
[----:B------:R-:W-:Y:S11]  /*4280*/  HMMA.16816.F32.BF16 R8, R8, R134, RZ ;  /* 0x000000860808723c */ /* 0x000ff600000418ff */
[----:B------:R-:W-:Y:S05]  /*4290*/  @!UPT UIADD3 URZ, URZ, URZ, URZ ;  /* 0x0000003f3f3ff290 */ /* 0x000fea000fffe03f */
[C---:B--2---:R-:W-:Y:S08]  /*42a0*/  HMMA.16816.F32.BF16 R4, R44.reuse, R136, R4 ;  /* 0x000000882c04723c */ /* 0x044ff00000041804 */
[----:B------:R-:W-:Y:S01]  /*42b0*/  HMMA.16816.F32.BF16 R8, R44, R138, R8 ;  /* 0x0000008a2c08723c */ /* 0x000fe20000041808 */
[----:B------:R-:W1:Y:S11]  /*42c0*/  LDSM.16.M88.4 R44, [R227+0x8000] ;  /* 0x00800000e32c783b */ /* 0x000e760000000200 */
[----:B------:R-:W-:Y:S04]  /*42d0*/  @!UPT UIADD3 URZ, URZ, URZ, URZ ;  /* 0x0000003f3f3ff290 */ /* 0x000fe8000fffe03f */
[C---:B------:R-:W-:Y:S08]  /*42e0*/  HMMA.16816.F32.BF16 R4, R48.reuse, R140, R4 ;  /* 0x0000008c3004723c */ /* 0x040ff00000041804 */
        /* <DEDUP_REMOVED lines=57> */
[C---:B---3--:R-:W-:Y:S02]  /*4680*/  FADD.FTZ R4, -R52.reuse, R6 ;  /* 0x0000000634047221 */ /* 0x048fe40000010100 */
        /* <DEDUP_REMOVED lines=11> */
[----:B------:R1:W-:Y:S01]  /*4740*/  STS [R68+0x14000], R6 ;  /* 0x0140000644007388 */ /* 0x0003e20000000800 */
[----:B------:R-:W-:Y:S01]  /*4750*/  FADD.FTZ R8, -R52, R11 ;  /* 0x0000000b34087221 */ /* 0x000fe20000010100 */
[----:B------:R-:W-:Y:S01]  /*4760*/  F2FP.BF16.PACK_AB R5, R45, R46 ;  /* 0x0000002e2d05723e */ /* 0x000fe200000010ff */
[----:B------:R-:W-:Y:S02]  /*4770*/  FMUL.FTZ R9, R58, R9 ;  /* 0x000000093a097220 */ /* 0x000fe40000410000 */
[----:B------:R-:W-:Y:S02]  /*4780*/  FMUL.FTZ R8, R56, R8 ;  /* 0x0000000838087220 */ /* 0x000fe40000410000 */
[----:B------:R-:W-:Y:S03]  /*4790*/  STS [R251+0x14000], R5 ;  /* 0x01400005fb007388 */ /* 0x000fe60000000800 */
[----:B------:R-:W-:Y:S05]  /*47a0*/  F2FP.BF16.PACK_AB R4, R8, R9 ;  /* 0x000000090804723e */ /* 0x000fea00000010ff */
[----:B------:R-:W-:Y:S06]  /*47b0*/  STS [R252+0x14000], R4 ;  /* 0x01400004fc007388 */ /* 0x000fec0000000800 */
[----:B------:R-:W-:Y:S01]  /*47c0*/  BAR.SYNC.DEFER_BLOCKING 0x0 ;  /* 0x0000000000007b1d */ /* 0x000fe20000010000 */
[----:B-1----:R-:W-:Y:S04]  /*47d0*/  IMAD.MOV.U32 R68, RZ, RZ, c[0x0][0x22c] ;  /* 0x00008b00ff447624 */ /* 0x002fe800078e00ff */
[----:B------:R-:W-:Y:S04]  /*47e0*/  IMAD R68, R68, c[0x0][0x1c0], RZ ;  /* 0x0000700044447a24 */ /* 0x000fe800078e02ff */
[----:B------:R-:W-:Y:S01]  /*47f0*/  IMAD.U32 R70, R68, -0x40, RZ ;  /* 0xffffffc044467824 */ /* 0x000fe200078e00ff */
[----:B------:R-:W-:Y:S04]  /*4800*/  IADD3 R68, R240, 0x40, RZ ;  /* 0x00000040f0447810 */ /* 0x000fe80007ffe0ff */
[----:B------:R-:W-:Y:S02]  /*4810*/  LEA R238, P0, R70, R238, 0x2 ;  /* 0x000000ee46ee7211 */ /* 0x000fe400078010ff */
[----:B------:R-:W-:Y:S02]  /*4820*/  ISETP.GE.AND P4, PT, R68, c[0x0][0x220], PT ;  /* 0x0000880044007a0c */ /* 0x000fe40003f86270 */
[----:B------:R-:W-:Y:S01]  /*4830*/  LEA.HI.X.SX32 R239, R70, R239, 0x2, P0 ;  /* 0x000000ef46ef7211 */ /* 0x000fe200000f16ff */
        /* <DEDUP_REMOVED lines=111> */
.L_x_200:
        /* <DEDUP_REMOVED lines=378> */
.L_x_201:
[----:B------:R-:W-:Y:S01]  /*66d0*/  ISETP.LT.AND P0, PT, RZ, UR7, PT ;  /* 0x00000007ff007c0c */ /* 0x000fe2000bf01270 */
[----:B------:R-:W-:Y:S11]  /*66e0*/  UIADD3 UR7, UR7, -0x1, URZ ;  /* 0xffffffff07077890 */ /* 0x000ff6000fffe03f */
[----:B------:R-:W-:Y:S01]  /*66f0*/  @!UPT UIADD3 URZ, URZ, URZ, URZ ;  /* 0x0000003f3f3ff290 */ /* 0x000fe2000fffe03f */
        /* <DEDUP_REMOVED lines=119> */
.L_x_203:
        /* <DEDUP_REMOVED lines=18> */
.L_x_204:
[----:B------:R-:W-:Y:S01]  /*6f90*/  BAR.SYNC.DEFER_BLOCKING 0x0 ;  /* 0x0000000000007b1d */ /* 0x000fe20000010000 */
[----:B------:R-:W-:Y:S01]  /*6fa0*/  UIMAD UR6, UR28, -0x20, UR14 ;  /* 0xffffffe01c0678a4 */ /* 0x000fe2000f8e020e */
[C---:B------:R-:W-:Y:S02]  /*6fb0*/  IADD3 R41, R240.reuse, 0x40, RZ ;  /* 0x00000040f0297810 */ /* 0x040fe40007ffe0ff */
[----:B-1----:R-:W-:Y:S02]  /*6fc0*/  SHF.R.S32.HI R44, RZ, 0x1f, R240 ;  /* 0x0000001fff2c7819 */ /* 0x002fe400000114f0 */
[----:B------:R-:W1:Y:S01]  /*6fd0*/  S2R R45, SR_TID.X ;  /* 0x00000000002d7919 */ /* 0x000e620000002100 */
[----:B------:R-:W-:Y:S01]  /*6fe0*/  BSSY B0, `(.L_x_205) ;  /* 0x000002d000007945 */ /* 0x000fe20003800000 */
[----:B------:R-:W-:-:S02]  /*6ff0*/  IADD3 R40, R240, 0x80, RZ ;  /* 0x00000080f0287810 */ /* 0x000fc40007ffe0ff */
        /* <DEDUP_REMOVED lines=43> */
.L_x_206:
[----:B------:R-:W-:Y:S05]  /*72b0*/  BSYNC B0 ;  /* 0x0000000000007941 */ /* 0x000fea0003800000 */
.L_x_205:
        /* <DEDUP_REMOVED lines=30> */
.L_x_187:
        /* <DEDUP_REMOVED lines=20> */
.L_x_208:
        /* <DEDUP_REMOVED lines=18> */
.L_x_209:
        /* <DEDUP_REMOVED lines=11> */
[----:B------:R-:W-:Y:S02]  /*77b0*/  IADD3 R8, R240, 0x80, RZ ;  /* 0x00000080f0087810 */ /* 0x000fe40007ffe0ff */
[----:B------:R-:W-:-:S05]  /*77c0*/  SHF.R.S32.HI R11, RZ, 0x1f, R14 ;  /* 0x0000001fff0b7819 */ /* 0x000fca000001140e */
        /* <DEDUP_REMOVED lines=25> */
.L_x_211:
[----:B-1----:R-:W-:Y:S05]  /*7960*/  BSYNC B0 ;  /* 0x0000000000007941 */ /* 0x002fea0003800000 */
.L_x_210:
        /* <DEDUP_REMOVED lines=25> */
.L_x_207:
[----:B------:R-:W-:Y:S05]  /*7b00*/  BSYNC B1 ;  /* 0x0000000000017941 */ /* 0x000fea0003800000 */
.L_x_182:
        /* <DEDUP_REMOVED lines=12> */
.L_x_212:
[----:B------:R-:W-:Y:S05]  /*7bd0*/  EXIT ;  /* 0x000000000000794d */ /* 0x000fea0003800000 */
.L_x_214:
        /* <DEDUP_REMOVED lines=10> */
.L_x_2004:


//--------------------- .text._ZN5flash44flash_bwd_dq_dk_dv_loop_seqk_parallel_kernelI23Flash_bwd_kernel_traitsILi256ELi64ELi32ELi8ELi4ELi1ELi2ELb1ELb1EN7cutlass10bfloat16_tE19Flash_kernel_traitsILi256ELi64ELi32ELi8ES3_EELb0ELb0ELb0ELb1ELb0ELb0ELb1EEEvNS_16Flash_bwd_paramsE --------------------------
	.section	.text._ZN5flash44flash_bwd_dq_dk_dv_loop_seqk_parallel_kernelI23Flash_bwd_kernel_traitsILi256ELi64ELi32ELi8ELi4ELi1ELi2ELb1ELb1EN7cutlass10bfloat16_tE19Flash_kernel_traitsILi256ELi64ELi32ELi8ES3_EELb0ELb0ELb0ELb1ELb0ELb0ELb1EEEvNS_16Flash_bwd_paramsE,"ax",@progbits
	.sectioninfo	@"SHI_REGISTERS=255"
	.align	128
        .global         _ZN5flash44flash_bwd_dq_dk_dv_loop_seqk_parallel_kernelI23Flash_bwd_kernel_traitsILi256ELi64ELi32ELi8ELi4ELi1ELi2ELb1ELb1EN7cutlass10bfloat16_tE19Flash_kernel_traitsILi256ELi64ELi32ELi8ES3_EELb0ELb0ELb0ELb1ELb0ELb0ELb1EEEvNS_16Flash_bwd_paramsE
        .type           _ZN5flash44flash_bwd_dq_dk_dv_loop_seqk_parallel_kernelI23Flash_bwd_kernel_traitsILi256ELi64ELi32ELi8ELi4ELi1ELi2ELb1ELb1EN7cutlass10bfloat16_tE19Flash_kernel_traitsILi256ELi64ELi32ELi8ES3_EELb0ELb0ELb0ELb1ELb0ELb0ELb1EEEvNS_16Flash_bwd_paramsE,@function
        .size           _ZN5flash44flash_bwd_dq_dk_dv_loop_seqk_parallel_kernelI23Flash_bwd_kernel_traitsILi256ELi64ELi32ELi8ELi4ELi1ELi2ELb1ELb1EN7cutlass10bfloat16_tE19Flash_kernel_traitsILi256ELi64ELi32ELi8ES3_EELb0ELb0ELb0ELb1ELb0ELb0ELb1EEEvNS_16Flash_bwd_paramsE,(.L_x_2005 - _ZN5flash44flash_bwd_dq_dk_dv_loop_seqk_parallel_kernelI23Flash_bwd_kernel_traitsILi256ELi64ELi32ELi8ELi4ELi1ELi2ELb1ELb1EN7cutlass10bfloat16_tE19Flash_kernel_traitsILi256ELi64ELi32ELi8ES3_EELb0ELb0ELb0ELb1ELb0ELb0ELb1EEEvNS_16Flash_bwd_paramsE)
        .other          _ZN5flash44flash_bwd_dq_dk_dv_loop_seqk_parallel_kernelI23Flash_bwd_kernel_traitsILi256ELi64ELi32ELi8ELi4ELi1ELi2ELb1ELb1EN7cutlass10bfloat16_tE19Flash_kernel_traitsILi256ELi64ELi32ELi8ES3_EELb0ELb0ELb0ELb1ELb0ELb0ELb1EEEvNS_16Flash_bwd_paramsE,@"STO_CUDA_ENTRY STV_DEFAULT"
_ZN5flash44flash_bwd_dq_dk_dv_loop_seqk_parallel_kernelI23Flash_bwd_kernel_traitsILi256ELi64ELi32ELi8ELi4ELi1ELi2ELb1ELb1EN7cutlass10bfloat16_tE19Flash_kernel_traitsILi256ELi64ELi32ELi8ES3_EELb0ELb0ELb0ELb1ELb0ELb0ELb1EEEvNS_16Flash_bwd_paramsE:
.text._ZN5flash44flash_bwd_dq_dk_dv_loop_seqk_parallel_kernelI23Flash_bwd_kernel_traitsILi256ELi64ELi32ELi8ELi4ELi1ELi2ELb1ELb1EN7cutlass10bfloat16_tE19Flash_kernel_traitsILi256ELi64ELi32ELi8ES3_EELb0ELb0ELb0ELb1ELb0ELb0ELb1EEEvNS_16Flash_bwd_paramsE:
        /* <DEDUP_REMOVED lines=208> */
.L_x_247:
        /* <DEDUP_REMOVED lines=53> */
.L_x_215:
        /* <DEDUP_REMOVED lines=58> */
.L_x_217:
        /* <DEDUP_REMOVED lines=18> */
.L_x_218:
        /* <DEDUP_REMOVED lines=70> */
.L_x_219:
[----:B------:R-:W-:Y:S02]  /*1970*/  UMOV UR10, UR48 ;  /* 0x00000030000a7c82 */ /* 0x000fe40008000000 */
.L_x_220:
        /* <DEDUP_REMOVED lines=148> */
.L_x_223:
[----:B------:R-:W-:Y:S05]  /*22c0*/  BSYNC B0 ;  /* 0x0000000000007941 */ /* 0x000fea0003800000 */
.L_x_222:
        /* <DEDUP_REMOVED lines=47> */
.L_x_225:
[----:B------:R-:W-:Y:S05]  /*25c0*/  BSYNC B0 ;  /* 0x0000000000007941 */ /* 0x000fea0003800000 */
.L_x_224:
        /* <DEDUP_REMOVED lines=47> */
.L_x_227:
[----:B------:R-:W-:Y:S05]  /*28c0*/  BSYNC B0 ;  /* 0x0000000000007941 */ /* 0x000fea0003800000 */
.L_x_226:
        /* <DEDUP_REMOVED lines=42> */
.L_x_229:
[----:B------:R-:W-:Y:S05]  /*2b70*/  BSYNC B0 ;  /* 0x0000000000007941 */ /* 0x000fea0003800000 */
.L_x_228:
        /* <DEDUP_REMOVED lines=43> */
.L_x_231:
[----:B------:R-:W-:Y:S05]  /*2e30*/  BSYNC B0 ;  /* 0x0000000000007941 */ /* 0x000fea0003800000 */
.L_x_230:
        /* <DEDUP_REMOVED lines=65> */
.L_x_233:
[----:B------:R-:W-:Y:S05]  /*3250*/  BSYNC B0 ;  /* 0x0000000000007941 */ /* 0x000fea0003800000 */
.L_x_232:
        /* <DEDUP_REMOVED lines=84> */
.L_x_236:
[----:B------:R-:W0:Y:S01]  /*37a0*/  LDGDEPBAR ;  /* 0x00000000000079af */ /* 0x000e220000000000 */
[----:B------:R-:W-:Y:S01]  /*37b0*/  PLOP3.LUT P2, PT, PT, PT, UP1, 0x80, 0x0 ;  /* 0x000000000000781c */ /* 0x000fe20003f4f018 */
[----:B------:R-:W-:Y:S01]  /*37c0*/  UISETP.GE.AND UP0, UPT, UR7, 0x1, UPT ;  /* 0x000000010700788c */ /* 0x000fe2000bf06270 */
[----:B------:R-:W-:Y:S03]  /*37d0*/  PLOP3.LUT P4, PT, PT, PT, UP1, 0x80, 0x0 ;  /* 0x000000000000781c */ /* 0x000fe60003f8f018 */
[----:B------:R-:W2:Y:S06]  /*37e0*/  LDL R68, [R1+0x8] ;  /* 0x0000080001447983 */ /* 0x000eac0000100800 */
[----:B------:R-:W3:Y:S01]  /*37f0*/  LDL R71, [R1] ;  /* 0x0000000001477983 */ /* 0x000ee20000100800 */
[----:B------:R-:W-:Y:S05]  /*3800*/  DEPBAR.LE SB0, 0x0 ;  /* 0x000080000000791a */ /* 0x000fea0000000000 */
[----:B------:R-:W-:Y:S06]  /*3810*/  BAR.SYNC.DEFER_BLOCKING 0x0 ;  /* 0x0000000000007b1d */ /* 0x000fec0000010000 */
[----:B-1----:R-:W-:Y:S06]  /*3820*/  LDSM.16.M88.4 R8, [R2] ;  /* 0x000000000208783b */ /* 0x002fec0000000200 */
[----:B------:R-:W1:Y:S06]  /*3830*/  LDSM.16.M88.4 R44, [R229+0x10000] ;  /* 0x01000000e52c783b */ /* 0x000e6c0000000200 */
[----:B------:R-:W-:Y:S06]  /*3840*/  LDSM.16.M88.4 R48, [R3] ;  /* 0x000000000330783b */ /* 0x000fec0000000200 */
[----:B------:R-:W4:Y:S06]  /*3850*/  LDSM.16.M88.4 R52, [R230+0x10000] ;  /* 0x01000000e634783b */ /* 0x000f2c0000000200 */
[----:B------:R-:W-:Y:S06]  /*3860*/  LDSM.16.M88.4 R56, [R228] ;  /* 0x00000000e438783b */ /* 0x000fec0000000200 */
[----:B------:R-:W4:Y:S06]  /*3870*/  LDSM.16.M88.4 R60, [R231+0x10000] ;  /* 0x01000000e73c783b */ /* 0x000f2c0000000200 */
[----:B------:R-:W-:Y:S01]  /*3880*/  LDSM.16.M88.4 R64, [R232+0x10000] ;  /* 0x01000000e840783b */ /* 0x000fe20000000200 */
[C---:B-1----:R-:W-:Y:S08]  /*3890*/  HMMA.16816.F32.BF16 R4, R8.reuse, R44, RZ ;  /* 0x0000002c0804723c */ /* 0x042ff000000418ff */
[----:B------:R-:W-:Y:S01]  /*38a0*/  HMMA.16816.F32.BF16 R8, R8, R46, RZ ;  /* 0x0000002e0808723c */ /* 0x000fe200000418ff */
[----:B------:R-:W1:Y:S11]  /*38b0*/  LDSM.16.M88.4 R44, [R227] ;  /* 0x00000000e32c783b */ /* 0x000e760000000200 */
[----:B------:R-:W-:Y:S04]  /*38c0*/  @!UPT UIADD3 URZ, URZ, URZ, URZ ;  /* 0x0000003f3f3ff290 */ /* 0x000fe8000fffe03f */
[C---:B----4-:R-:W-:Y:S08]  /*38d0*/  HMMA.16816.F32.BF16 R4, R48.reuse, R52, R4 ;  /* 0x000000343004723c */ /* 0x050ff00000041804 */
[----:B------:R-:W-:Y:S01]  /*38e0*/  HMMA.16816.F32.BF16 R8, R48, R54, R8 ;  /* 0x000000363008723c */ /* 0x000fe20000041808 */
[----:B------:R-:W-:Y:S06]  /*38f0*/  LDSM.16.M88.4 R48, [R2+0x2000] ;  /* 0x002000000230783b */ /* 0x000fec0000000200 */
[----:B------:R-:W4:Y:S09]  /*3900*/  LDSM.16.M88.4 R52, [R229+0x11000] ;  /* 0x01100000e534783b */ /* 0x000f320000000200 */
[C---:B------:R-:W-:Y:S08]  /*3910*/  HMMA.16816.F32.BF16 R4, R56.reuse, R60, R4 ;  /* 0x0000003c3804723c */ /* 0x040ff00000041804 */
[----:B------:R-:W-:Y:S01]  /*3920*/  HMMA.16816.F32.BF16 R8, R56, R62, R8 ;  /* 0x0000003e3808723c */ /* 0x000fe20000041808 */
[----:B------:R-:W-:Y:S06]  /*3930*/  LDSM.16.M88.4 R56, [R3+0x2000] ;  /* 0x002000000338783b */ /* 0x000fec0000000200 */
[----:B------:R-:W4:Y:S09]  /*3940*/  LDSM.16.M88.4 R60, [R230+0x11000] ;  /* 0x01100000e63c783b */ /* 0x000f320000000200 */
[C---:B-1----:R-:W-:Y:S08]  /*3950*/  HMMA.16816.F32.BF16 R4, R44.reuse, R64, R4 ;  /* 0x000000402c04723c */ /* 0x042ff00000041804 */
[----:B------:R-:W-:Y:S01]  /*3960*/  HMMA.16816.F32.BF16 R8, R44, R66, R8 ;  /* 0x000000422c08723c */ /* 0x000fe20000041808 */
[----:B------:R-:W-:Y:S06]  /*3970*/  LDSM.16.M88.4 R44, [R228+0x2000] ;  /* 0x00200000e42c783b */ /* 0x000fec0000000200 */
[----:B------:R-:W1:Y:S09]  /*3980*/  LDSM.16.M88.4 R64, [R231+0x11000] ;  /* 0x01100000e740783b */ /* 0x000e720000000200 */
        /* <DEDUP_REMOVED lines=19> */
[----:B------:R-:W2:Y:S09]  /*3ac0*/  LDSM.16.M88.4 R60, [R232+0x12000] ;  /* 0x01200000e83c783b */ /* 0x000eb20000000200 */
        /* <DEDUP_REMOVED lines=8> */
[C---:B--2---:R-:W-:Y:S08]  /*3b50*/  HMMA.16816.F32.BF16 R4, R56.reuse, R60, R4 ;  /* 0x0000003c3804723c */ /* 0x044ff00000041804 */
        /* <DEDUP_REMOVED lines=8> */
[----:B------:R-:W-:Y:S07]  /*3be0*/  HMMA.16816.F32.BF16 R8, R48, R54, R8 ;  /* 0x000000363008723c */ /* 0x000fee0000041808 */
[----:B------:R-:W-:Y:S05]  /*3bf0*/  IMAD.U32 R48, RZ, RZ, UR7 ;  /* 0x00000007ff307e24 */ /* 0x000fea000f8e00ff */
[----:B------:R-:W-:Y:S04]  /*3c00*/  IMAD R48, R48, 0x40, R68 ;  /* 0x0000004030307824 */ /* 0x000fe800078e0244 */
[C---:B--2---:R-:W-:Y:S05]  /*3c10*/  HMMA.16816.F32.BF16 R4, R56.reuse, R60, R4 ;  /* 0x0000003c3804723c */ /* 0x044fea0000041804 */
[C---:B------:R-:W-:Y:S02]  /*3c20*/  IADD3 R49, R48.reuse, 0x8, RZ ;  /* 0x0000000830317810 */ /* 0x040fe40007ffe0ff */
[----:B------:R-:W-:Y:S01]  /*3c30*/  IABS R50, R48 ;  /* 0x0000003000327213 */ /* 0x000fe20000000000 */
[----:B------:R-:W-:Y:S03]  /*3c40*/  HMMA.16816.F32.BF16 R8, R56, R62, R8 ;  /* 0x0000003e3808723c */ /* 0x000fe60000041808 */
[----:B------:R-:W-:Y:S01]  /*3c50*/  ISETP.GE.AND P0, PT, R49, RZ, PT ;  /* 0x000000ff3100720c */ /* 0x000fe20003f06270 */
[----:B------:R-:W-:Y:S11]  /*3c60*/  I2F R52, R50 ;  /* 0x0000003200347306 */ /* 0x000ff60000201400 */
[----:B------:R-:W-:Y:S01]  /*3c70*/  @!UPT UIADD3 URZ, URZ, URZ, URZ ;  /* 0x0000003f3f3ff290 */ /* 0x000fe2000fffe03f */
[C---:B-1----:R-:W-:Y:S05]  /*3c80*/  HMMA.16816.F32.BF16 R4, R44.reuse, R64, R4 ;  /* 0x000000402c04723c */ /* 0x042fea0000041804 */
[----:B------:R-:W-:Y:S02]  /*3c90*/  @!P0 IADD3 R49, -R48, -0x8, RZ ;  /* 0xfffffff830318810 */ /* 0x000fe40007ffe1ff */
[----:B------:R-:W-:Y:S01]  /*3ca0*/  PLOP3.LUT P0, PT, PT, PT, UP1, 0x80, 0x0 ;  /* 0x000000000000781c */ /* 0x000fe20003f0f018 */
[----:B------:R-:W-:Y:S01]  /*3cb0*/  HMMA.16816.F32.BF16 R8, R44, R66, R8 ;  /* 0x000000422c08723c */ /* 0x000fe20000041808 */
[----:B------:R1:W-:Y:S11]  /*3cc0*/  I2F R53, R49 ;  /* 0x0000003100357306 */ /* 0x0003f60000201400 */
[----:B------:R-:W-:Y:S04]  /*3cd0*/  @P0 ISETP.GE.AND P0, PT, R245, UR14, PT ;  /* 0x0000000ef5000c0c */ /* 0x000fe8000bf06270 */
[----:B------:R-:W-:Y:S02]  /*3ce0*/  FMUL.FTZ R4, R4, c[0x0][0x2ec] ;  /* 0x0000bb0004047a20 */ /* 0x000fe40000410000 */
[----:B------:R-:W-:Y:S02]  /*3cf0*/  FMUL.FTZ R6, R6, c[0x0][0x2ec] ;  /* 0x0000bb0006067a20 */ /* 0x000fe40000410000 */
[----:B------:R2:W4:Y:S01]  /*3d00*/  MUFU.TANH R64, R4 ;  /* 0x0000000400407308 */ /* 0x0005220000002400 */
[----:B------:R-:W-:Y:S02]  /*3d10*/  FMUL.FTZ R5, R5, c[0x0][0x2ec] ;  /* 0x0000bb0005057a20 */ /* 0x000fe40000410000 */
[----:B------:R-:W-:Y:S01]  /*3d20*/  FMUL.FTZ R7, R7, c[0x0][0x2ec] ;  /* 0x0000bb0007077a20 */ /* 0x000fe20000410000 */
[----:B-1----:R-:W-:Y:S01]  /*3d30*/  IADD3 R49, R48, -0x1, RZ ;  /* 0xffffffff30317810 */ /* 0x002fe20007ffe0ff */
[----:B------:R-:W-:Y:S02]  /*3d40*/  FMUL.FTZ R9, R9, c[0x0][0x2ec] ;  /* 0x0000bb0009097a20 */ /* 0x000fe40000410000 */
[----:B------:R-:W-:Y:S01]  /*3d50*/  FMUL.FTZ R10, R10, c[0x0][0x2ec] ;  /* 0x0000bb000a0a7a20 */ /* 0x000fe20000410000 */
[----:B------:R-:W-:Y:S02]  /*3d60*/  ISETP.GE.AND P1, PT, R49, RZ, PT ;  /* 0x000000ff3100720c */ /* 0x000fe40003f26270 */
[----:B------:R1:W1:Y:S01]  /*3d70*/  MUFU.TANH R70, R6 ;  /* 0x0000000600467308 */ /* 0x0002620000002400 */
[----:B------:R-:W-:Y:S09]  /*3d80*/  FMUL.FTZ R11, R11, c[0x0][0x2ec] ;  /* 0x0000bb000b0b7a20 */ /* 0x000ff20000410000 */
[----:B------:R-:W-:Y:S01]  /*3d90*/  MUFU.TANH R61, R5 ;  /* 0x00000005003d7308 */ /* 0x000fe20000002400 */
[C---:B------:R-:W-:Y:S02]  /*3da0*/  @!P1 IADD3 R49, -R48.reuse, 0x1, RZ ;  /* 0x0000000130319810 */ /* 0x040fe40007ffe1ff */
[----:B--2---:R-:W-:Y:S01]  /*3db0*/  IADD3 R4, R48, 0x7, RZ ;  /* 0x0000000730047810 */ /* 0x004fe20007ffe0ff */
[----:B----4-:R-:W-:Y:S01]  /*3dc0*/  FFMA.FTZ R50, R52, -UR6, R64 ;  /* 0x8000000634327c23 */ /* 0x010fe20008010040 */
[----:B------:R-:W-:Y:S02]  /*3dd0*/  PLOP3.LUT P1, PT, PT, PT, UP1, 0x80, 0x0 ;  /* 0x000000000000781c */ /* 0x000fe40003f2f018 */
[----:B------:R-:W-:Y:S02]  /*3de0*/  ISETP.GE.AND P3, PT, R4, RZ, PT ;  /* 0x000000ff0400720c */ /* 0x000fe40003f66270 */
[----:B------:R-:W-:Y:S01]  /*3df0*/  @P2 FSEL R50, R50, -INF , !P0 ;  /* 0xff80000032322808 */ /* 0x000fe20004000000 */
[----:B------:R2:W4:Y:S01]  /*3e00*/  I2F R51, R49 ;  /* 0x0000003100337306 */ /* 0x0005220000201400 */
[----:B-1----:R-:W-:Y:S04]  /*3e10*/  IADD3 R6, R48, -0x8, RZ ;  /* 0xfffffff830067810 */ /* 0x002fe80007ffe0ff */
[----:B------:R-:W-:Y:S05]  /*3e20*/  ISETP.GE.AND P2, PT, R6, RZ, PT ;  /* 0x000000ff0600720c */ /* 0x000fea0003f46270 */
[C---:B------:R-:W-:Y:S01]  /*3e30*/  @!P3 IADD3 R4, -R48.reuse, -0x7, RZ ;  /* 0xfffffff93004b810 */ /* 0x040fe20007ffe1ff */
[----:B------:R1:W-:Y:S01]  /*3e40*/  MUFU.TANH R65, R7 ;  /* 0x0000000700417308 */ /* 0x0003e20000002400 */
[----:B------:R-:W-:Y:S06]  /*3e50*/  PLOP3.LUT P3, PT, PT, PT, UP1, 0x80, 0x0 ;  /* 0x000000000000781c */ /* 0x000fec0003f6f018 */
[C---:B------:R-:W-:Y:S03]  /*3e60*/  @!P2 IADD3 R6, -R48.reuse, 0x8, RZ ;  /* 0x000000083006a810 */ /* 0x040fe60007ffe1ff */
[----:B------:R3:W3:Y:S01]  /*3e70*/  I2F R54, R4 ;  /* 0x0000000400367306 */ /* 0x0006e20000201400 */
[----:B--2---:R-:W-:Y:S05]  /*3e80*/  FFMA.FTZ R49, R53, -UR6, R70 ;  /* 0x8000000635317c23 */ /* 0x004fea0008010046 */
[----:B------:R-:W-:Y:S02]  /*3e90*/  @P1 FSEL R49, R49, -INF , !P0 ;  /* 0xff80000031311808 */ /* 0x000fe40004000000 */
[----:B------:R-:W-:Y:S02]  /*3ea0*/  PLOP3.LUT P1, PT, PT, PT, UP1, 0x80, 0x0 ;  /* 0x000000000000781c */ /* 0x000fe40003f2f018 */
[----:B------:R4:W-:Y:S01]  /*3eb0*/  I2F R45, R6 ;  /* 0x00000006002d7306 */ /* 0x0009e20000201400 */
[----:B------:R-:W-:Y:S02]  /*3ec0*/  PLOP3.LUT P0, PT, PT, PT, UP1, 0x80, 0x0 ;  /* 0x000000000000781c */ /* 0x000fe40003f0f018 */
[C---:B-1----:R-:W-:Y:S07]  /*3ed0*/  @P3 IADD3 R7, R245.reuse, 0x8, RZ ;  /* 0x00000008f5073810 */ /* 0x042fee0007ffe0ff */
[----:B------:R1:W-:Y:S01]  /*3ee0*/  MUFU.TANH R55, R9 ;  /* 0x0000000900377308 */ /* 0x0003e20000002400 */
[----:B------:R-:W-:Y:S02]  /*3ef0*/  @P1 IADD3 R5, R245, 0x1, RZ ;  /* 0x00000001f5051810 */ /* 0x000fe40007ffe0ff */
[----:B---3--:R-:W-:Y:S02]  /*3f00*/  IADD3 R4, R48, -0x9, RZ ;  /* 0xfffffff730047810 */ /* 0x008fe40007ffe0ff */
[----:B------:R-:W-:Y:S01]  /*3f10*/  @P0 ISETP.GE.AND P0, PT, R5, UR14, PT ;  /* 0x0000000e05000c0c */ /* 0x000fe2000bf06270 */
[----:B-----5:R-:W-:Y:S01]  /*3f20*/  FMUL.FTZ R5, R246, 1.4426950216293334961 ;  /* 0x3fb8aa3bf6057820 */ /* 0x020fe20000410000 */
[----:B------:R-:W-:Y:S02]  /*3f30*/  ISETP.GE.AND P2, PT, R4, RZ, PT ;  /* 0x000000ff0400720c */ /* 0x000fe40003f46270 */
[----:B------:R-:W-:Y:S01]  /*3f40*/  PLOP3.LUT P1, PT, PT, PT, UP1, 0x80, 0x0 ;  /* 0x000000000000781c */ /* 0x000fe20003f2f018 */
[----:B------:R-:W-:Y:S01]  /*3f50*/  MUFU.TANH R60, R10 ;  /* 0x0000000a003c7308 */ /* 0x000fe20000002400 */
[----:B----4-:R-:W-:Y:S09]  /*3f60*/  FFMA.FTZ R6, R51, -UR6, R61 ;  /* 0x8000000633067c23 */ /* 0x010ff2000801003d */
[----:B------:R-:W-:Y:S01]  /*3f70*/  @!P2 IADD3 R4, -R48, 0x9, RZ ;  /* 0x000000093004a810 */ /* 0x000fe20007ffe1ff */
[----:B------:R-:W-:Y:S01]  /*3f80*/  MUFU.TANH R58, R11 ;  /* 0x0000000b003a7308 */ /* 0x000fe20000002400 */
[----:B------:R-:W-:Y:S02]  /*3f90*/  PLOP3.LUT P2, PT, PT, PT, UP1, 0x80, 0x0 ;  /* 0x000000000000781c */ /* 0x000fe40003f4f018 */
[----:B------:R-:W-:Y:S02]  /*3fa0*/  @P1 FSEL R6, R6, -INF , !P0 ;  /* 0xff80000006061808 */ /* 0x000fe40004000000 */
[----:B------:R-:W-:Y:S02]  /*3fb0*/  PLOP3.LUT P1, PT, PT, PT, UP1, 0x80, 0x0 ;  /* 0x000000000000781c */ /* 0x000fe40003f2f018 */
[----:B-1----:R-:W-:Y:S03]  /*3fc0*/  @P4 IADD3 R9, R245, 0x9, RZ ;  /* 0x00000009f5094810 */ /* 0x002fe60007ffe0ff */
[----:B------:R1:W-:Y:S02]  /*3fd0*/  I2F R44, R4 ;  /* 0x00000004002c7306 */ /* 0x0003e40000201400 */
[----:B-1----:R-:W-:Y:S02]  /*3fe0*/  FMUL.FTZ R4, R8, c[0x0][0x2ec] ;  /* 0x0000bb0008047a20 */ /* 0x002fe40000410000 */
[----:B------:R-:W-:Y:S06]  /*3ff0*/  FFMA.FTZ R8, R54, -UR6, R65 ;  /* 0x8000000636087c23 */ /* 0x000fec0008010041 */
[----:B------:R1:W2:Y:S01]  /*4000*/  MUFU.TANH R56, R4 ;  /* 0x0000000400387308 */ /* 0x0002a20000002400 */
[----:B------:R-:W-:Y:S02]  /*4010*/  @P2 FSEL R8, R8, -INF , !P0 ;  /* 0xff80000008082808 */ /* 0x000fe40004000000 */
[----:B------:R-:W-:Y:S02]  /*4020*/  FSETP.NEU.FTZ.AND P0, PT, R246, -INF , PT ;  /* 0xff800000f600780b */ /* 0x000fe40003f1d000 */
[----:B------:R-:W-:Y:S02]  /*4030*/  @P1 ISETP.GE.AND P2, PT, R7, UR14, PT ;  /* 0x0000000e07001c0c */ /* 0x000fe4000bf46270 */
[----:B------:R-:W-:Y:S02]  /*4040*/  FSEL R5, R5, RZ, P0 ;  /* 0x000000ff05057208 */ /* 0x000fe40000000000 */
[C---:B------:R-:W-:Y:S02]  /*4050*/  FSETP.NEU.FTZ.AND P0, PT, R247.reuse, -INF , PT ;  /* 0xff800000f700780b */ /* 0x040fe40003f1d000 */
[----:B------:R-:W-:Y:S01]  /*4060*/  PLOP3.LUT P1, PT, PT, PT, UP1, 0x80, 0x0 ;  /* 0x000000000000781c */ /* 0x000fe20003f2f018 */
[--C-:B------:R-:W-:Y:S02]  /*4070*/  FFMA.FTZ R6, R6, c[0x0][0x23c], -R5.reuse ;  /* 0x00008f0006067a23 */ /* 0x100fe40000010805 */
[----:B------:R-:W-:Y:S02]  /*4080*/  FFMA.FTZ R50, R50, c[0x0][0x23c], -R5 ;  /* 0x00008f0032327a23 */ /* 0x000fe40000010805 */
[----:B------:R3:W-:Y:S01]  /*4090*/  MUFU.EX2 R62, R6 ;  /* 0x00000006003e7308 */ /* 0x0007e20000000800 */
[----:B-1----:R-:W-:Y:S02]  /*40a0*/  FMUL.FTZ R4, R247, 1.4426950216293334961 ;  /* 0x3fb8aa3bf7047820 */ /* 0x002fe40000410000 */
[----:B--2---:R-:W-:Y:S05]  /*40b0*/  FFMA.FTZ R7, R45, -UR6, R56 ;  /* 0x800000062d077c23 */ /* 0x004fea0008010038 */
[----:B------:R-:W-:Y:S02]  /*40c0*/  @P1 ISETP.GE.AND P1, PT, R9, UR14, PT ;  /* 0x0000000e09001c0c */ /* 0x000fe4000bf26270 */
[----:B------:R-:W-:Y:S01]  /*40d0*/  MUFU.EX2 R63, R50 ;  /* 0x00000032003f7308 */ /* 0x000fe20000000800 */
[----:B------:R-:W-:Y:S02]  /*40e0*/  FSEL R4, R4, RZ, P0 ;  /* 0x000000ff04047208 */ /* 0x000fe40000000000 */
[----:B------:R-:W-:Y:S03]  /*40f0*/  PLOP3.LUT P0, PT, PT, PT, UP1, 0x80, 0x0 ;  /* 0x000000000000781c */ /* 0x000fe60003f0f018 */
[--C-:B------:R-:W-:Y:S02]  /*4100*/  FFMA.FTZ R8, R8, c[0x0][0x23c], -R4.reuse ;  /* 0x00008f0008087a23 */ /* 0x100fe40000010804 */
[----:B------:R-:W-:Y:S02]  /*4110*/  FFMA.FTZ R49, R49, c[0x0][0x23c], -R4 ;  /* 0x00008f0031317a23 */ /* 0x000fe40000010804 */
[----:B------:R1:W-:Y:S01]  /*4120*/  MUFU.EX2 R68, R8 ;  /* 0x0000000800447308 */ /* 0x0003e20000000800 */
[----:B---3--:R-:W-:Y:S05]  /*4130*/  FFMA.FTZ R6, R44, -UR6, R55 ;  /* 0x800000062c067c23 */ /* 0x008fea0008010037 */
[----:B------:R-:W-:Y:S02]  /*4140*/  @P0 FSEL R7, R7, -INF , !P2 ;  /* 0xff80000007070808 */ /* 0x000fe40005000000 */
[----:B------:R-:W-:Y:S02]  /*4150*/  PLOP3.LUT P0, PT, PT, PT, UP1, 0x80, 0x0 ;  /* 0x000000000000781c */ /* 0x000fe40003f0f018 */
[----:B------:R-:W2:Y:S01]  /*4160*/  MUFU.EX2 R69, R49 ;  /* 0x0000003100457308 */ /* 0x000ea20000000800 */
[--C-:B------:R-:W-:Y:S09]  /*4170*/  FFMA.FTZ R7, R7, c[0x0][0x23c], -R5.reuse ;  /* 0x00008f0007077a23 */ /* 0x100ff20000010805 */
[----:B------:R3:W-:Y:S01]  /*4180*/  MUFU.EX2 R59, R7 ;  /* 0x00000007003b7308 */ /* 0x0007e20000000800 */
[----:B------:R-:W-:Y:S02]  /*4190*/  @P0 FSEL R6, R6, -INF , !P1 ;  /* 0xff80000006060808 */ /* 0x000fe40004800000 */
[----:B------:R-:W-:Y:S01]  /*41a0*/  PLOP3.LUT P0, PT, PT, PT, UP1, 0x80, 0x0 ;  /* 0x000000000000781c */ /* 0x000fe20003f0f018 */
[----:B-1----:R-:W-:Y:S02]  /*41b0*/  FFMA.FTZ R8, R52, -UR6, R60 ;  /* 0x8000000634087c23 */ /* 0x002fe4000801003c */
[----:B------:R-:W-:Y:S04]  /*41c0*/  FFMA.FTZ R5, R6, c[0x0][0x23c], -R5 ;  /* 0x00008f0006057a23 */ /* 0x000fe80000010805 */
[----:B------:R1:W4:Y:S01]  /*41d0*/  MUFU.EX2 R57, R5 ;  /* 0x0000000500397308 */ /* 0x0003220000000800 */
[----:B--2---:R-:W-:Y:S05]  /*41e0*/  F2FP.BF16.PACK_AB R6, R68, R69 ;  /* 0x000000454406723e */ /* 0x004fea00000010ff */
[----:B------:R-:W-:Y:S02]  /*41f0*/  @P0 FSEL R8, R8, -INF , !P2 ;  /* 0xff80000008080808 */ /* 0x000fe40005000000 */
[----:B------:R-:W-:Y:S02]  /*4200*/  PLOP3.LUT P0, PT, PT, PT, UP1, 0x80, 0x0 ;  /* 0x000000000000781c */ /* 0x000fe40003f0f018 */
[----:B------:R-:W-:Y:S01]  /*4210*/  PLOP3.LUT P2, PT, PT, PT, UP0, 0x80, 0x0 ;  /* 0x000000000000781c */ /* 0x000fe20003f4f008 */
[----:B------:R-:W-:Y:S01]  /*4220*/  FFMA.FTZ R8, R8, c[0x0][0x23c], -R4 ;  /* 0x00008f0008087a23 */ /* 0x000fe20000010804 */
[----:B---3--:R-:W-:Y:S03]  /*4230*/  F2FP.BF16.PACK_AB R7, R62, R63 ;  /* 0x0000003f3e07723e */ /* 0x008fe600000010ff */
[----:B------:R-:W-:Y:S02]  /*4240*/  MUFU.EX2 R67, R8 ;  /* 0x0000000800437308 */ /* 0x000fe40000000800 */
[----:B------:R-:W-:Y:S01]  /*4250*/  STS [R250+0x15000], R7 ;  /* 0x01500007fa007388 */ /* 0x000fe20000000800 */
[----:B-1----:R-:W-:Y:S05]  /*4260*/  FFMA.FTZ R5, R51, -UR6, R58 ;  /* 0x8000000633057c23 */ /* 0x002fea000801003a */
[----:B------:R-:W-:Y:S01]  /*4270*/  STS [R71+0x15000], R6 ;  /* 0x0150000647007388 */ /* 0x000fe20000000800 */
[----:B------:R-:W-:Y:S02]  /*4280*/  @P0 FSEL R5, R5, -INF , !P1 ;  /* 0xff80000005050808 */ /* 0x000fe40004800000 */
[----:B------:R-:W-:Y:S03]  /*4290*/  IADD3 R52, P0, R249, UR11, RZ ;  /* 0x0000000bf9347c10 */ /* 0x000fe6000ff1e0ff */
[----:B------:R-:W-:Y:S01]  /*42a0*/  FFMA.FTZ R4, R5, c[0x0][0x23c], -R4 ;  /* 0x00008f0005047a23 */ /* 0x000fe20000010804 */
[----:B----4-:R-:W-:Y:S02]  /*42b0*/  F2FP.BF16.PACK_AB R5, R57, R59 ;  /* 0x0000003b3905723e */ /* 0x010fe400000010ff */
[----:B------:R-:W-:Y:S01]  /*42c0*/  IADD3.X R53, R248, UR10, RZ, P0, !PT ;  /* 0x0000000af8357c10 */ /* 0x000fe200087fe4ff */
[----:B------:R-:W1:Y:S02]  /*42d0*/  MUFU.EX2 R66, R4 ;  /* 0x0000000400427308 */ /* 0x000e640000000800 */
        /* <DEDUP_REMOVED lines=73> */
[C---:B------:R-:W-:Y:S04]  /*4770*/  FADD.FTZ R4, -R54.reuse, R4 ;  /* 0x0000000436047221 */ /* 0x040fe80000010100 */
        /* <DEDUP_REMOVED lines=11> */
[C---:B--2---:R-:W-:Y:S02]  /*4830*/  FADD.FTZ R4, -R52.reuse, R10 ;  /* 0x0000000a34047221 */ /* 0x044fe40000010100 */
[----:B------:R-:W-:Y:S02]  /*4840*/  FMUL.FTZ R5, R5, R8 ;  /* 0x0000000805057220 */ /* 0x000fe40000410000 */
[C---:B------:R-:W-:Y:S02]  /*4850*/  FADD.FTZ R8, -R52.reuse, R6 ;  /* 0x0000000634087221 */ /* 0x040fe40000010100 */
[C---:B------:R-:W-:Y:S02]  /*4860*/  FADD.FTZ R6, -R52.reuse, R7 ;  /* 0x0000000734067221 */ /* 0x040fe40000010100 */
[----:B------:R-:W-:Y:S02]  /*4870*/  FMUL.FTZ R45, R45, R47 ;  /* 0x0000002f2d2d7220 */ /* 0x000fe40000410000 */
[----:B------:R-:W-:Y:S02]  /*4880*/  FADD.FTZ R47, -R52, R11 ;  /* 0x0000000b342f7221 */ /* 0x000fe40000010100 */
[----:B------:R-:W-:Y:S02]  /*4890*/  FMUL.FTZ R11, R67, R4 ;  /* 0x00000004430b7220 */ /* 0x000fe40000410000 */
[----:B------:R-:W-:Y:S02]  /*48a0*/  FFMA.FTZ R4, -R70, R70, 1 ;  /* 0x3f80000046047423 */ /* 0x000fe40000010146 */
[----:B------:R-:W-:Y:S01]  /*48b0*/  FMUL.FTZ R10, R68, R6 ;  /* 0x00000006440a7220 */ /* 0x000fe20000410000 */
[C---:B------:R-:W-:Y:S01]  /*48c0*/  IADD3 R68, R240.reuse, 0x40, RZ ;  /* 0x00000040f0447810 */ /* 0x040fe20007ffe0ff */
[----:B------:R-:W-:Y:S02]  /*48d0*/  FFMA.FTZ R6, -R65, R65, 1 ;  /* 0x3f80000041067423 */ /* 0x000fe40000010141 */
[----:B------:R-:W-:Y:S01]  /*48e0*/  FMUL.FTZ R7, R69, R8 ;  /* 0x0000000845077220 */ /* 0x000fe20000410000 */
[----:B------:R-:W-:Y:S01]  /*48f0*/  IADD3 R69, R240, 0xc0, RZ ;  /* 0x000000c0f0457810 */ /* 0x000fe20007ffe0ff */
[----:B------:R-:W-:Y:S01]  /*4900*/  FMUL.FTZ R4, R4, c[0x0][0x2ec] ;  /* 0x0000bb0004047a20 */ /* 0x000fe20000410000 */
[----:B------:R-:W-:Y:S01]  /*4910*/  ISETP.GE.AND P4, PT, R68, c[0x0][0x220], PT ;  /* 0x0000880044007a0c */ /* 0x000fe20003f86270 */
[----:B------:R-:W-:Y:S01]  /*4920*/  FMUL.FTZ R6, R6, c[0x0][0x2ec] ;  /* 0x0000bb0006067a20 */ /* 0x000fe20000410000 */
[----:B------:R-:W-:Y:S01]  /*4930*/  ISETP.GE.AND P3, PT, R69, c[0x0][0x220], PT ;  /* 0x0000880045007a0c */ /* 0x000fe20003f66270 */
        /* <DEDUP_REMOVED lines=11> */
[----:B------:R1:W-:Y:S01]  /*49f0*/  STS [R71+0x14000], R6 ;  /* 0x0140000647007388 */ /* 0x0003e20000000800 */
[----:B------:R-:W-:Y:S02]  /*4a00*/  FMUL.FTZ R8, R8, c[0x0][0x2ec] ;  /* 0x0000bb0008087a20 */ /* 0x000fe40000410000 */
[----:B------:R-:W-:Y:S02]  /*4a10*/  FMUL.FTZ R9, R9, R11 ;  /* 0x0000000b09097220 */ /* 0x000fe40000410000 */
[----:B------:R-:W-:Y:S01]  /*4a20*/  FMUL.FTZ R8, R8, R47 ;  /* 0x0000002f08087220 */ /* 0x000fe20000410000 */
[----:B------:R-:W-:Y:S04]  /*4a30*/  STS [R251+0x14000], R5 ;  /* 0x01400005fb007388 */ /* 0x000fe80000000800 */
[----:B------:R-:W-:Y:S05]  /*4a40*/  F2FP.BF16.PACK_AB R4, R8, R9 ;  /* 0x000000090804723e */ /* 0x000fea00000010ff */
[----:B------:R-:W-:Y:S06]  /*4a50*/  STS [R252+0x14000], R4 ;  /* 0x01400004fc007388 */ /* 0x000fec0000000800 */
[----:B------:R-:W-:Y:S01]  /*4a60*/  BAR.SYNC.DEFER_BLOCKING 0x0 ;  /* 0x0000000000007b1d */ /* 0x000fe20000010000 */
[----:B-1----:R-:W-:Y:S05]  /*4a70*/  MOV R71, c[0x0][0x22c] ;  /* 0x00008b0000477a02 */ /* 0x002fea0000000f00 */
[----:B------:R-:W-:Y:S05]  /*4a80*/  IMAD R71, R71, c[0x0][0x1c0], RZ ;  /* 0x0000700047477a24 */ /* 0x000fea00078e02ff */
[----:B------:R-:W-:Y:S04]  /*4a90*/  LEA R70, -R71, RZ, 0x6 ;  /* 0x000000ff47467211 */ /* 0x000fe800078e31ff */
[C---:B------:R-:W-:Y:S04]  /*4aa0*/  LEA R238, P0, R70.reuse, R238, 0x2 ;  /* 0x000000ee46ee7211 */ /* 0x040fe800078010ff */
        /* <DEDUP_REMOVED lines=112> */
.L_x_234:
        /* <DEDUP_REMOVED lines=378> */
.L_x_235:
        /* <DEDUP_REMOVED lines=122> */
.L_x_237:
        /* <DEDUP_REMOVED lines=18> */
.L_x_238:
        /* <DEDUP_REMOVED lines=50> */
.L_x_240:
[----:B------:R-:W-:Y:S05]  /*7530*/  BSYNC B0 ;  /* 0x0000000000007941 */ /* 0x000fea0003800000 */
.L_x_239:
        /* <DEDUP_REMOVED lines=30> */
.L_x_221:
        /* <DEDUP_REMOVED lines=20> */
.L_x_242:
        /* <DEDUP_REMOVED lines=18> */
.L_x_243:
        /* <DEDUP_REMOVED lines=38> */
.L_x_245:
[----:B-1----:R-:W-:Y:S05]  /*7be0*/  BSYNC B0 ;  /* 0x0000000000007941 */ /* 0x002fea0003800000 */
.L_x_244:
        /* <DEDUP_REMOVED lines=25> */
.L_x_241:
[----:B------:R-:W-:Y:S05]  /*7d80*/  BSYNC B1 ;  /* 0x0000000000017941 */ /* 0x000fea0003800000 */
.L_x_216:
        /* <DEDUP_REMOVED lines=12> */
.L_x_246:
[----:B------:R-:W-:Y:S05]  /*7e50*/  EXIT ;  /* 0x000000000000794d */ /* 0x000fea0003800000 */
.L_x_248:
        /* <DEDUP_REMOVED lines=10> */
.L_x_2005:


//--------------------- .text._ZN5flash44flash_bwd_dq_dk_dv_loop_seqk_parallel_kernelI23Flash_bwd_kernel_traitsILi256ELi64ELi32ELi8ELi4ELi1ELi2ELb1ELb1EN7cutlass10bfloat16_tE19Flash_kernel_traitsILi256ELi64ELi32ELi8ES3_EELb0ELb0ELb1ELb0ELb0ELb1ELb0EEEvNS_16Flash_bwd_paramsE --------------------------
	.section	.text._ZN5flash44flash_bwd_dq_dk_dv_loop_seqk_parallel_kernelI23Flash_bwd_kernel_traitsILi256ELi64ELi32ELi8ELi4ELi1ELi2ELb1ELb1EN7cutlass10bfloat16_tE19Flash_kernel_traitsILi256ELi64ELi32ELi8ES3_EELb0ELb0ELb1ELb0ELb0ELb1ELb0EEEvNS_16Flash_bwd_paramsE,"ax",@progbits
	.sectioninfo	@"SHI_REGISTERS=255"
	.align	128
        .global         _ZN5flash44flash_bwd_dq_dk_dv_loop_seqk_parallel_kernelI23Flash_bwd_kernel_traitsILi256ELi64ELi32ELi8ELi4ELi1ELi2ELb1ELb1EN7cutlass10bfloat16_tE19Flash_kernel_traitsILi256ELi64ELi32ELi8ES3_EELb0ELb0ELb1ELb0ELb0ELb1ELb0EEEvNS_16Flash_bwd_paramsE
        .type           _ZN5flash44flash_bwd_dq_dk_dv_loop_seqk_parallel_kernelI23Flash_bwd_kernel_traitsILi256ELi64ELi32ELi8ELi4ELi1ELi2ELb1ELb1EN7cutlass10bfloat16_tE19Flash_kernel_traitsILi256ELi64ELi32ELi8ES3_EELb0ELb0ELb1ELb0ELb0ELb1ELb0EEEvNS_16Flash_bwd_paramsE,@function
        .size           _ZN5flash44flash_bwd_dq_dk_dv_loop_seqk_parallel_kernelI23Flash_bwd_kernel_traitsILi256ELi64ELi32ELi8ELi4ELi1ELi2ELb1ELb1EN7cutlass10bfloat16_tE19Flash_kernel_traitsILi256ELi64ELi32ELi8ES3_EELb0ELb0ELb1ELb0ELb0ELb1ELb0EEEvNS_16Flash_bwd_paramsE,(.L_x_2006 - _ZN5flash44flash_bwd_dq_dk_dv_loop_seqk_parallel_kernelI23Flash_bwd_kernel_traitsILi256ELi64ELi32ELi8ELi4ELi1ELi2ELb1ELb1EN7cutlass10bfloat16_tE19Flash_kernel_traitsILi256ELi64ELi32ELi8ES3_EELb0ELb0ELb1ELb0ELb0ELb1ELb0EEEvNS_16Flash_bwd_paramsE)
        .other          _ZN5flash44flash_bwd_dq_dk_dv_loop_seqk_parallel_kernelI23Flash_bwd_kernel_traitsILi256ELi64ELi32ELi8ELi4ELi1ELi2ELb1ELb1EN7cutlass10bfloat16_tE19Flash_kernel_traitsILi256ELi64ELi32ELi8ES3_EELb0ELb0ELb1ELb0ELb0ELb1ELb0EEEvNS_16Flash_bwd_paramsE,@"STO_CUDA_ENTRY STV_DEFAULT"
_ZN5flash44flash_bwd_dq_dk_dv_loop_seqk_parallel_kernelI23Flash_bwd_kernel_traitsILi256ELi64ELi32ELi8ELi4ELi1ELi2ELb1ELb1EN7cutlass10bfloat16_tE19Flash_kernel_traitsILi256ELi64ELi32ELi8ES3_EELb0ELb0ELb1ELb0ELb0ELb1ELb0EEEvNS_16Flash_bwd_paramsE:
.text._ZN5flash44flash_bwd_dq_dk_dv_loop_seqk_parallel_kernelI23Flash_bwd_kernel_traitsILi256ELi64ELi32ELi8ELi4ELi1ELi2ELb1ELb1EN7cutlass10bfloat16_tE19Flash_kernel_traitsILi256ELi64ELi32ELi8ES3_EELb0ELb0ELb1ELb0ELb0ELb1ELb0EEEvNS_16Flash_bwd_paramsE:
        /* <DEDUP_REMOVED lines=13> */
[----:B------:R-:W2:Y:S01]  /*00d0*/  S2UR UR36, SR_CTAID.Z ;  /* 0x00000000002479c3 */ /* 0x000ea20000002700 */
[----:B------:R-:W-:Y:S01]  /*00e0*/  IMAD.MOV.U32 R227, RZ, RZ, 0x40 ;  /* 0x00000040ffe37424 */ /* 0x000fe200078e00ff */
[----:B------:R-:W-:Y:S01]  /*00f0*/  ULDC.U8 UR9, c[0x0][0x328] ;  /* 0x0000ca0000097ab9 */ /* 0x000fe20000000000 */
[----:B------:R-:W-:Y:S01]  /*0100*/  IMAD.MOV.U32 R251, RZ, RZ, 0x1c0 ;  /* 0x000001c0fffb7424 */ /* 0x000fe200078e00ff */
[----:B------:R-:W-:Y:S02]  /*0110*/  UISETP.NE.AND UP5, UPT, UR9, URZ, UPT ;  /* 0x0000003f0900728c */ /* 0x000fe4000bfa5270 */
[----:B------:R-:W-:Y:S02]  /*0120*/  ULDC UR14, c[0x0][0x224] ;  /* 0x00008900000e7ab9 */ /* 0x000fe40000000800 */
[----:B------:R-:W3:Y:S01]  /*0130*/  S2UR UR30, SR_CTAID.Y ;  /* 0x00000000001e79c3 */ /* 0x000ee20000002600 */
[----:B------:R-:W-:-:S02]  /*0140*/  ULDC UR45, c[0x0][0x22c] ;  /* 0x00008b00002d7ab9 */ /* 0x000fc40000000800 */
[----:B------:R-:W-:Y:S02]  /*0150*/  ULDC UR34, c[0x0][0x1c0] ;  /* 0x0000700000227ab9 */ /* 0x000fe40000000800 */
[----:B------:R-:W-:Y:S02]  /*0160*/  ULDC UR12, c[0x0][0x1c0] ;  /* 0x00007000000c7ab9 */ /* 0x000fe40000000800 */
[----:B------:R-:W-:Y:S01]  /*0170*/  USHF.R.S32.HI UR7, URZ, 0x1f, UR14 ;  /* 0x0000001f3f077899 */ /* 0x000fe2000801140e */
[----:B------:R-:W4:Y:S01]  /*0180*/  S2UR UR59, SR_CTAID.X ;  /* 0x00000000003b79c3 */ /* 0x000f220000002500 */
[----:B------:R-:W-:Y:S02]  /*0190*/  UIMAD.WIDE UR34, UR45, UR34, URZ ;  /* 0x000000222d2272a5 */ /* 0x000fe4000f8e023f */
[----:B------:R-:W-:Y:S02]  /*01a0*/  UMOV UR8, 0x80 ;  /* 0x0000008000087882 */ /* 0x000fe40000000000 */
[----:B------:R-:W-:Y:S01]  /*01b0*/  ULDC UR6, c[0x0][0x210] ;  /* 0x0000840000067ab9 */ /* 0x000fe20000000800 */
[----:B-1----:R-:W-:Y:S01]  /*01c0*/  SHF.R.S32.HI R233, RZ, 0x1f, R11 ;  /* 0x0000001fffe97819 */ /* 0x002fe2000001140b */
[----:B--2---:R-:W-:-:S02]  /*01d0*/  UIMAD UR46, UR36, UR45, URZ ;  /* 0x0000002d242e72a4 */ /* 0x004fc4000f8e023f */
[----:B------:R-:W-:Y:S01]  /*01e0*/  UIMAD UR45, UR45, UR12, URZ ;  /* 0x0000000c2d2d72a4 */ /* 0x000fe2000f8e023f */
[CC--:B------:R-:W-:Y:S01]  /*01f0*/  LEA.HI R10, R233.reuse, R11.reuse, RZ, 0x4 ;  /* 0x0000000be90a7211 */ /* 0x0c0fe200078f20ff */
[----:B------:R-:W-:Y:S01]  /*0200*/  ULDC UR54, c[0x0][0x234] ;  /* 0x00008d0000367ab9 */ /* 0x000fe20000000800 */
[C---:B------:R-:W-:Y:S01]  /*0210*/  LEA.HI R12, R233.reuse, R11, RZ, 0x2 ;  /* 0x0000000be90c7211 */ /* 0x040fe200078f10ff */
[----:B------:R-:W-:Y:S01]  /*0220*/  ULDC UR13, c[0x0][0x1c0] ;  /* 0x00007000000d7ab9 */ /* 0x000fe20000000800 */
[----:B------:R-:W-:Y:S01]  /*0230*/  SHF.R.S32.HI R3, RZ, 0x4, R10 ;  /* 0x00000004ff037819 */ /* 0x000fe2000001140a */
[----:B------:R-:W-:Y:S01]  /*0240*/  ULDC UR11, c[0x0][0x1c0] ;  /* 0x00007000000b7ab9 */ /* 0x000fe20000000800 */
[--C-:B------:R-:W-:Y:S01]  /*0250*/  SHF.R.S32.HI R8, RZ, 0x2, R12.reuse ;  /* 0x00000002ff087819 */ /* 0x100fe2000001140c */
[----:B------:R-:W-:Y:S01]  /*0260*/  UIMAD UR54, UR8, UR6, UR54 ;  /* 0x00000006083672a4 */ /* 0x000fe2000f8e0236 */
[----:B------:R-:W-:Y:S01]  /*0270*/  LEA.HI R0, R10, R3, RZ, 0x1 ;  /* 0x000000030a007211 */ /* 0x000fe200078f08ff */
[----:B---3--:R-:W-:Y:S01]  /*0280*/  UIMAD UR51, UR7, UR30, URZ ;  /* 0x0000001e073372a4 */ /* 0x008fe2000f8e023f */
[----:B------:R-:W-:Y:S01]  /*0290*/  SHF.R.S32.HI R4, RZ, 0x1f, R12 ;  /* 0x0000001fff047819 */ /* 0x000fe2000001140c */
[----:B------:R-:W-:Y:S01]  /*02a0*/  UIMAD.WIDE.U32 UR42, UR30, UR14, URZ ;  /* 0x0000000e1e2a72a5 */ /* 0x000fe2000f8e003f */
[----:B------:R-:W-:Y:S01]  /*02b0*/  LEA.HI R13, R233, R11, RZ, 0x3 ;  /* 0x0000000be90d7211 */ /* 0x000fe200078f18ff */
[----:B------:R-:W-:Y:S01]  /*02c0*/  UIMAD UR6, UR30, UR11, UR36 ;  /* 0x0000000b1e0672a4 */ /* 0x000fe2000f8e0224 */
[----:B------:R-:W-:Y:S01]  /*02d0*/  LOP3.LUT R2, R0, 0xfffffffe, RZ, 0xc0, !PT ;  /* 0xfffffffe00027812 */ /* 0x000fe200078ec0ff */
[----:B------:R-:W-:Y:S01]  /*02e0*/  @!UP5 UIMAD UR7, UR30, UR13, UR36 ;  /* 0x0000000d1e07d2a4 */ /* 0x000fe2000f8e0224 */
[----:B------:R-:W-:Y:S01]  /*02f0*/  LEA.HI R0, R4, R8, RZ, 0x3 ;  /* 0x0000000804007211 */ /* 0x000fe200078f18ff */
[----:B------:R-:W-:Y:S01]  /*0300*/  USHF.L.U32 UR44, UR45, 0x6, URZ ;  /* 0x000000062d2c7899 */ /* 0x000fe2000800063f */
[--C-:B------:R-:W-:Y:S01]  /*0310*/  SHF.R.S32.HI R5, RZ, 0x3, R13.reuse ;  /* 0x00000003ff057819 */ /* 0x100fe2000001140d */
[----:B------:R-:W-:Y:S01]  /*0320*/  IMAD.IADD R9, R3, 0x1, -R2 ;  /* 0x0000000103097824 */ /* 0x000fe200078e0a02 */
[----:B------:R-:W-:Y:S01]  /*0330*/  LOP3.LUT R4, R13, 0xfffffff8, RZ, 0xc0, !PT ;  /* 0xfffffff80d047812 */ /* 0x000fe200078ec0ff */
[----:B------:R-:W-:Y:S01]  /*0340*/  ULDC UR48, c[0x0][0x214] ;  /* 0x0000850000307ab9 */ /* 0x000fe20000000800 */
[----:B------:R-:W-:Y:S01]  /*0350*/  LOP3.LUT R2, R0, 0xfffffff8, RZ, 0xc0, !PT ;  /* 0xfffffff800027812 */ /* 0x000fe200078ec0ff */
[----:B------:R-:W-:Y:S01]  /*0360*/  IMAD.SHL.U32 R3, R5, 0x40, RZ ;  /* 0x0000004005037824 */ /* 0x000fe200078e00ff */
[----:B------:R-:W-:Y:S01]  /*0370*/  ULDC UR55, c[0x0][0x1c8] ;  /* 0x0000720000377ab9 */ /* 0x000fe20000000800 */
[----:B------:R-:W-:Y:S01]  /*0380*/  IMAD.IADD R0, R11, 0x1, -R4 ;  /* 0x000000010b007824 */ /* 0x000fe200078e0a04 */
[----:B------:R-:W-:Y:S01]  /*0390*/  ULDC.U8 UR10, c[0x0][0x3d0] ;  /* 0x0000f400000a7ab9 */ /* 0x000fe20000000000 */
[----:B------:R-:W-:Y:S01]  /*03a0*/  IMAD.IADD R8, R8, 0x1, -R2 ;  /* 0x0000000108087824 */ /* 0x000fe200078e0a02 */
[----:B------:R-:W-:Y:S01]  /*03b0*/  LOP3.LUT R2, R3, 0x1c0, RZ, 0xc0, !PT ;  /* 0x000001c003027812 */ /* 0x000fe200078ec0ff */
[C---:B------:R-:W-:Y:S01]  /*03c0*/  IMAD.SHL.U32 R6, R0.reuse, 0x8, RZ ;  /* 0x0000000800067824 */ /* 0x040fe200078e00ff */
[C---:B------:R-:W-:Y:S01]  /*03d0*/  LOP3.LUT P4, RZ, R0.reuse, 0x2, RZ, 0xc0, !PT ;  /* 0x0000000200ff7812 */ /* 0x040fe2000788c0ff */
[----:B------:R-:W-:Y:S01]  /*03e0*/  IMAD.SHL.U32 R5, R0, 0x40, RZ ;  /* 0x0000004000057824 */ /* 0x000fe200078e00ff */
[----:B------:R-:W-:Y:S01]  /*03f0*/  SHF.R.U32.HI R4, RZ, 0x3, R2 ;  /* 0x00000003ff047819 */ /* 0x000fe20000011602 */
[----:B------:R-:W-:Y:S01]  /*0400*/  ULDC UR49, c[0x0][0x224] ;  /* 0x0000890000317ab9 */ /* 0x000fe20000000800 */
[----:B------:R-:W-:Y:S01]  /*0410*/  LOP3.LUT R3, R2, 0x38, R6, 0xf8, !PT ;  /* 0x0000003802037812 */ /* 0x000fe200078ef806 */
[----:B------:R1:W-:Y:S01]  /*0420*/  STL [R1+0x10], R6 ;  /* 0x0000100601007387 */ /* 0x0003e20000100800 */
[----:B------:R-:W-:Y:S01]  /*0430*/  LOP3.LUT R2, R5, 0x1c0, RZ, 0xc0, !PT ;  /* 0x000001c005027812 */ /* 0x000fe200078ec0ff */
[----:B------:R-:W-:Y:S01]  /*0440*/  @UP5 UIMAD UR53, UR30, UR48, URZ ;  /* 0x000000301e3552a4 */ /* 0x000fe2000f8e023f */
[----:B------:R-:W-:Y:S01]  /*0450*/  LOP3.LUT R7, R3, R4, RZ, 0x3c, !PT ;  /* 0x0000000403077212 */ /* 0x000fe200078e3cff */
[----:B------:R-:W-:Y:S01]  /*0460*/  ULDC.64 UR4, c[0x0][0x118] ;  /* 0x0000460000047ab9 */ /* 0x000fe20000000a00 */
[----:B------:R-:W-:Y:S01]  /*0470*/  LOP3.LUT R4, R2, 0x8, R13, 0xf8, !PT ;  /* 0x0000000802047812 */ /* 0x000fe200078ef80d */
[----:B------:R-:W-:Y:S01]  /*0480*/  UMOV UR60, 0x4 ;  /* 0x00000004003c7882 */ /* 0x000fe20000000000 */
[----:B------:R-:W-:Y:S01]  /*0490*/  SHF.R.U32.HI R3, RZ, 0x3, R2 ;  /* 0x00000003ff037819 */ /* 0x000fe20000011602 */
[----:B------:R-:W-:Y:S01]  /*04a0*/  ULOP3.LUT UR55, UR36, UR55, URZ, 0x3c, !UPT ;  /* 0x0000003724377292 */ /* 0x000fe2000f8e3c3f */
[----:B------:R-:W-:Y:S01]  /*04b0*/  LOP3.LUT R2, R8, 0x1, RZ, 0xc0, !PT ;  /* 0x0000000108027812 */ /* 0x000fe200078ec0ff */
[----:B------:R-:W-:Y:S01]  /*04c0*/  USHF.R.S32.HI UR56, URZ, 0x1f, UR36 ;  /* 0x0000001f3f387899 */ /* 0x000fe20008011424 */
[----:B------:R-:W-:Y:S01]  /*04d0*/  LOP3.LUT P3, RZ, R0, 0x4, RZ, 0xc0, !PT ;  /* 0x0000000400ff7812 */ /* 0x000fe2000786c0ff */
[----:B------:R-:W-:Y:S01]  /*04e0*/  USHF.L.U32 UR61, UR30, 0x7, URZ ;  /* 0x000000071e3d7899 */ /* 0x000fe2000800063f */
[----:B------:R-:W-:Y:S01]  /*04f0*/  ISETP.NE.U32.AND P1, PT, R2, 0x1, PT ;  /* 0x000000010200780c */ /* 0x000fe20003f25070 */
[----:B------:R-:W-:Y:S01]  /*0500*/  IMAD.SHL.U32 R2, R9, 0x100, RZ ;  /* 0x0000010009027824 */ /* 0x000fe200078e00ff */
[----:B------:R-:W-:Y:S01]  /*0510*/  LOP3.LUT P2, RZ, R8, 0x2, RZ, 0xc0, !PT ;  /* 0x0000000208ff7812 */ /* 0x000fe2000784c0ff */
[----:B------:R-:W-:Y:S01]  /*0520*/  UISETP.NE.AND UP6, UPT, UR10, URZ, UPT ;  /* 0x0000003f0a00728c */ /* 0x000fe2000bfc5270 */
[----:B------:R-:W-:Y:S01]  /*0530*/  SEL R232, R227, 0xffffffc0, !P3 ;  /* 0xffffffc0e3e87807 */ /* 0x000fe20005800000 */
[----:B------:R-:W-:Y:S01]  /*0540*/  USHF.R.S32.HI UR58, URZ, 0x1f, UR30 ;  /* 0x0000001f3f3a7899 */ /* 0x000fe2000801141e */
[----:B------:R-:W-:Y:S01]  /*0550*/  SEL R251, R251, 0x240, !P1 ;  /* 0x00000240fbfb7807 */ /* 0x000fe20004800000 */
[----:B------:R-:W-:-:S02]  /*0560*/  USHF.R.S32.HI UR57, URZ, 0x1f, UR36 ;  /* 0x0000001f3f397899 */ /* 0x000fc40008011424 */
[----:B------:R-:W-:Y:S02]  /*0570*/  UIMAD.WIDE.U32 UR40, UR34, UR42, URZ ;  /* 0x0000002a222872a5 */ /* 0x000fe4000f8e003f */
[----:B------:R-:W-:Y:S01]  /*0580*/  UIMAD UR50, UR35, UR42, URZ ;  /* 0x0000002a233272a4 */ /* 0x000fe2000f8e023f */
[----:B-1----:R-:W-:Y:S01]  /*0590*/  LOP3.LUT R6, R4, R3, RZ, 0x3c, !PT ;  /* 0x0000000304067212 */ /* 0x002fe200078e3cff */
[----:B------:R-:W-:Y:S01]  /*05a0*/  IMAD.SHL.U32 R3, R0, 0x20, RZ ;  /* 0x0000002000037824 */ /* 0x000fe200078e00ff */
[----:B------:R-:W-:Y:S01]  /*05b0*/  LOP3.LUT R0, R2, 0x100, RZ, 0xc0, !PT ;  /* 0x0000010002007812 */ /* 0x000fe200078ec0ff */
[----:B------:R-:W-:Y:S01]  /*05c0*/  USHF.R.S32.HI UR52, URZ, 0x1f, UR46 ;  /* 0x0000001f3f347899 */ /* 0x000fe2000801142e */
[CC--:B------:R-:W-:Y:S01]  /*05d0*/  LEA.HI R2, R233.reuse, R11.reuse, RZ, 0x7 ;  /* 0x0000000be9027211 */ /* 0x0c0fe200078f38ff */
[----:B------:R-:W-:Y:S01]  /*05e0*/  UIMAD UR49, UR6, UR49, URZ ;  /* 0x00000031063172a4 */ /* 0x000fe2000f8e023f */
[-C--:B------:R-:W-:Y:S01]  /*05f0*/  LEA.HI R4, R233, R11.reuse, RZ, 0x6 ;  /* 0x0000000be9047211 */ /* 0x080fe200078f30ff */
[----:B------:R-:W-:Y:S01]  /*0600*/  @!UP5 UIMAD UR48, UR7, UR48, URZ ;  /* 0x000000300730d2a4 */ /* 0x000fe2000f8e023f */
[----:B------:R-:W-:Y:S01]  /*0610*/  LOP3.LUT R226, R0, 0xe0, R3, 0xf8, !PT ;  /* 0x000000e000e27812 */ /* 0x000fe200078ef803 */
[----:B------:R-:W-:Y:S01]  /*0620*/  USHF.R.S32.HI UR47, URZ, 0x1f, UR44 ;  /* 0x0000001f3f2f7899 */ /* 0x000fe2000801142c */
[----:B------:R-:W-:Y:S01]  /*0630*/  SHF.R.S32.HI R5, RZ, 0x7, R2 ;  /* 0x00000007ff057819 */ /* 0x000fe20000011402 */
[----:B------:R-:W-:Y:S01]  /*0640*/  IMAD.SHL.U32 R2, R9, 0x20, RZ ;  /* 0x0000002009027824 */ /* 0x000fe200078e00ff */
[----:B------:R-:W-:Y:S01]  /*0650*/  SHF.R.S32.HI R0, RZ, 0x6, R4 ;  /* 0x00000006ff007819 */ /* 0x000fe20000011404 */
[----:B------:R-:W-:Y:S01]  /*0660*/  ULDC UR39, c[0x0][0x2e8] ;  /* 0x0000ba0000277ab9 */ /* 0x000fe20000000800 */
[----:B------:R-:W-:Y:S01]  /*0670*/  LEA.HI R233, R233, R11, RZ, 0x5 ;  /* 0x0000000be9e97211 */ /* 0x000fe200078f28ff */
[----:B------:R-:W-:Y:S01]  /*0680*/  IMAD R3, R5, 0x2, R9 ;  /* 0x0000000205037824 */ /* 0x000fe200078e0209 */
[----:B------:R-:W-:Y:S01]  /*0690*/  LOP3.LUT R2, R2, 0x20, RZ, 0xc0, !PT ;  /* 0x0000002002027812 */ /* 0x000fe200078ec0ff */
[C---:B------:R-:W-:Y:S01]  /*06a0*/  IMAD.SHL.U32 R4, R0.reuse, 0x8, RZ ;  /* 0x0000000800047824 */ /* 0x040fe200078e00ff */
[----:B------:R-:W-:Y:S01]  /*06b0*/  SHF.R.S32.HI R16, RZ, 0x5, R233 ;  /* 0x00000005ff107819 */ /* 0x000fe200000114e9 */
[----:B------:R-:W-:-:S02]  /*06c0*/  IMAD R237, R0, 0x200, R7 ;  /* 0x0000020000ed7824 */ /* 0x000fc400078e0207 */
[----:B------:R-:W-:Y:S01]  /*06d0*/  IMAD.U32 R0, R3, 0x200, R6 ;  /* 0x0000020003007824 */ /* 0x000fe200078e0006 */
[----:B------:R-:W-:Y:S01]  /*06e0*/  LOP3.LUT R14, R2, 0x18, R4, 0xf8, !PT ;  /* 0x00000018020e7812 */ /* 0x000fe200078ef804 */
[----:B------:R-:W-:Y:S01]  /*06f0*/  IMAD.SHL.U32 R237, R237, 0x2, RZ ;  /* 0x00000002eded7824 */ /* 0x000fe200078e00ff */
[----:B------:R-:W-:Y:S01]  /*0700*/  LOP3.LUT R2, R10, 0xfffffff0, RZ, 0xc0, !PT ;  /* 0xfffffff00a027812 */ /* 0x000fe200078ec0ff */
[----:B------:R-:W-:Y:S01]  /*0710*/  IMAD.SHL.U32 R10, R11, 0x2, RZ ;  /* 0x000000020b0a7824 */ /* 0x000fe200078e00ff */
[----:B------:R-:W-:Y:S01]  /*0720*/  LOP3.LUT R3, R12, 0x7ffffffc, RZ, 0xc0, !PT ;  /* 0x7ffffffc0c037812 */ /* 0x000fe200078ec0ff */
[----:B------:R-:W-:Y:S01]  /*0730*/  IMAD.SHL.U32 R229, R0, 0x2, RZ ;  /* 0x0000000200e57824 */ /* 0x000fe200078e00ff */
[----:B------:R-:W-:Y:S01]  /*0740*/  LOP3.LUT R6, R233, 0xffffffe0, RZ, 0xc0, !PT ;  /* 0xffffffe0e9067812 */ /* 0x000fe200078ec0ff */
[C---:B------:R-:W-:Y:S02]  /*0750*/  IMAD.IADD R2, R11.reuse, 0x1, -R2 ;  /* 0x000000010b027824 */ /* 0x040fe400078e0a02 */
[----:B------:R-:W-:Y:S01]  /*0760*/  IMAD.IADD R12, R11, 0x1, -R3 ;  /* 0x000000010b0c7824 */ /* 0x000fe200078e0a03 */
[----:B------:R-:W-:Y:S01]  /*0770*/  IADD3 R236, R232, 0x14000, R229 ;  /* 0x00014000e8ec7810 */ /* 0x000fe20007ffe0e5 */
[----:B------:R-:W-:Y:S01]  /*0780*/  IMAD.SHL.U32 R3, R5, 0x10, RZ ;  /* 0x0000001005037824 */ /* 0x000fe200078e00ff */
[----:B------:R-:W-:Y:S01]  /*0790*/  SHF.R.S32.HI R4, RZ, 0x1f, R2 ;  /* 0x0000001fff047819 */ /* 0x000fe20000011402 */
[----:B------:R-:W-:Y:S01]  /*07a0*/  IMAD.SHL.U32 R5, R9, 0x8, RZ ;  /* 0x0000000809057824 */ /* 0x000fe200078e00ff */
[----:B------:R-:W-:Y:S01]  /*07b0*/  LOP3.LUT P0, RZ, R2, 0x4, RZ, 0xc0, !PT ;  /* 0x0000000402ff7812 */ /* 0x000fe2000780c0ff */
[----:B------:R-:W-:Y:S01]  /*07c0*/  IMAD.IADD R15, R11, 0x1, -R6 ;  /* 0x000000010b0f7824 */ /* 0x000fe200078e0a06 */
[----:B------:R-:W-:Y:S01]  /*07d0*/  LEA.HI R225, R4, R2, RZ, 0x3 ;  /* 0x0000000204e17211 */ /* 0x000fe200078f18ff */
[----:B------:R-:W-:Y:S01]  /*07e0*/  IMAD.SHL.U32 R4, R8, 0x20, RZ ;  /* 0x0000002008047824 */ /* 0x000fe200078e00ff */
[----:B------:R-:W-:Y:S01]  /*07f0*/  LOP3.LUT R11, R5, 0x8, RZ, 0xc0, !PT ;  /* 0x00000008050b7812 */ /* 0x000fe200078ec0ff */
[----:B------:R-:W-:Y:S01]  /*0800*/  IMAD.SHL.U32 R7, R2, 0x20, RZ ;  /* 0x0000002002077824 */ /* 0x000fe200078e00ff */
[----:B------:R-:W-:Y:S01]  /*0810*/  LOP3.LUT R6, R225, 0xfffffff8, RZ, 0xc0, !PT ;  /* 0xfffffff8e1067812 */ /* 0x000fe200078ec0ff */
[----:B------:R-:W-:Y:S01]  /*0820*/  STL [R1+0x18], R15 ;  /* 0x0000180f01007387 */ /* 0x000fe20000100800 */
[----:B------:R-:W-:Y:S01]  /*0830*/  LOP3.LUT R5, R4, 0xe0, RZ, 0xc0, !PT ;  /* 0x000000e004057812 */ /* 0x000fe200078ec0ff */
[----:B------:R-:W-:-:S02]  /*0840*/  IMAD.SHL.U32 R4, R2, 0x4, RZ ;  /* 0x0000000402047824 */ /* 0x000fc400078e00ff */
[----:B------:R-:W-:Y:S01]  /*0850*/  IMAD.IADD R6, R2, 0x1, -R6 ;  /* 0x0000000102067824 */ /* 0x000fe200078e0a06 */
[----:B------:R-:W-:Y:S01]  /*0860*/  LOP3.LUT R2, R11, 0x1e0, R7, 0xf8, !PT ;  /* 0x000001e00b027812 */ /* 0x000fe200078ef807 */
[----:B------:R-:W-:Y:S01]  /*0870*/  IMAD.SHL.U32 R225, R225, 0x40, RZ ;  /* 0x00000040e1e17824 */ /* 0x000fe200078e00ff */
[----:B------:R-:W-:Y:S01]  /*0880*/  LOP3.LUT R7, R3, 0x6, R10, 0xf8, !PT ;  /* 0x0000000603077812 */ /* 0x000fe200078ef80a */
[----:B------:R-:W-:Y:S01]  /*0890*/  IMAD.IADD R231, R229, 0x1, R232 ;  /* 0x00000001e5e77824 */ /* 0x000fe200078e02e8 */
[----:B------:R-:W-:Y:S01]  /*08a0*/  LOP3.LUT R10, R2, 0x38, R4, 0x78, !PT ;  /* 0x00000038020a7812 */ /* 0x000fe200078e7804 */
[C---:B------:R-:W-:Y:S01]  /*08b0*/  IMAD.SHL.U32 R2, R8.reuse, 0x40, RZ ;  /* 0x0000004008027824 */ /* 0x040fe200078e00ff */
[----:B------:R-:W-:Y:S01]  /*08c0*/  LOP3.LUT R5, R5, 0x10, R3, 0xf8, !PT ;  /* 0x0000001005057812 */ /* 0x000fe200078ef803 */
[----:B------:R1:W-:Y:S01]  /*08d0*/  STL [R1+0x8], R7 ;  /* 0x0000080701007387 */ /* 0x0003e20000100800 */
[----:B------:R-:W-:Y:S01]  /*08e0*/  IMAD.SHL.U32 R4, R8, 0x4, RZ ;  /* 0x0000000408047824 */ /* 0x000fe200078e00ff */
[----:B------:R-:W-:-:S02]  /*08f0*/  LOP3.LUT R225, R225, 0xfffffe00, RZ, 0xc0, !PT ;  /* 0xfffffe00e1e17812 */ /* 0x000fc400078ec0ff */
[----:B------:R-:W-:Y:S02]  /*0900*/  LOP3.LUT R2, R2, 0x1c0, RZ, 0xc0, !PT ;  /* 0x000001c002027812 */ /* 0x000fe400078ec0ff */
[----:B------:R-:W-:Y:S02]  /*0910*/  LOP3.LUT R8, R5, 0x18, R4, 0x78, !PT ;  /* 0x0000001805087812 */ /* 0x000fe400078e7804 */
[----:B------:R-:W-:Y:S02]  /*0920*/  SHF.R.U32.HI R3, RZ, 0x3, R2 ;  /* 0x00000003ff037819 */ /* 0x000fe40000011602 */
[C---:B------:R-:W-:Y:S02]  /*0930*/  LOP3.LUT P6, RZ, R6.reuse, 0x2, RZ, 0xc0, !PT ;  /* 0x0000000206ff7812 */ /* 0x040fe400078cc0ff */
[----:B------:R-:W-:-:S04]  /*0940*/  LOP3.LUT P5, RZ, R6, 0x4, RZ, 0xc0, !PT ;  /* 0x0000000406ff7812 */ /* 0x000fc800078ac0ff */
[----:B------:R-:W-:Y:S01]  /*0950*/  SEL R227, R227, 0xffffffc0, !P5 ;  /* 0xffffffc0e3e37807 */ /* 0x000fe20006800000 */
[----:B-1----:R-:W-:-:S05]  /*0960*/  IMAD.SHL.U32 R7, R16, 0x8, RZ ;  /* 0x0000000810077824 */ /* 0x002fca00078e00ff */
[----:B------:R-:W-:-:S04]  /*0970*/  LOP3.LUT R7, R7, 0x38, RZ, 0xc0, !PT ;  /* 0x0000003807077812 */ /* 0x000fc800078ec0ff */
[----:B------:R-:W-:Y:S02]  /*0980*/  LOP3.LUT R4, R3, R2, R7, 0x1e, !PT ;  /* 0x0000000203047212 */ /* 0x000fe400078e1e07 */
[----:B------:R-:W-:Y:S02]  /*0990*/  LOP3.LUT R2, R226, 0x8, R13, 0xf8, !PT ;  /* 0x00000008e2027812 */ /* 0x000fe400078ef80d */
[----:B------:R-:W-:Y:S02]  /*09a0*/  SHF.R.U32.HI R226, RZ, 0x3, R226 ;  /* 0x00000003ffe27819 */ /* 0x000fe400000116e2 */
[----:B------:R-:W-:Y:S02]  /*09b0*/  SHF.R.S32.HI R3, RZ, 0x1f, R233 ;  /* 0x0000001fff037819 */ /* 0x000fe400000114e9 */
[----:B------:R-:W-:Y:S02]  /*09c0*/  LOP3.LUT R226, R2, 0x38, R226, 0x78, !PT ;  /* 0x0000003802e27812 */ /* 0x000fe400078e78e2 */
[----:B------:R-:W-:-:S02]  /*09d0*/  LEA.HI R233, R233, R16, RZ, 0x1 ;  /* 0x00000010e9e97211 */ /* 0x000fc400078f08ff */
[----:B------:R-:W-:Y:S02]  /*09e0*/  LEA.HI R2, R3, R16, RZ, 0x2 ;  /* 0x0000001003027211 */ /* 0x000fe400078f10ff */
[----:B------:R-:W-:Y:S02]  /*09f0*/  LOP3.LUT R233, R233, 0x3ffffe, RZ, 0xc0, !PT ;  /* 0x003ffffee9e97812 */ /* 0x000fe400078ec0ff */
[----:B------:R-:W-:Y:S01]  /*0a00*/  LOP3.LUT R3, R2, 0xfffffffc, RZ, 0xc0, !PT ;  /* 0xfffffffc02037812 */ /* 0x000fe200078ec0ff */
[----:B------:R-:W-:Y:S02]  /*0a10*/  IMAD.SHL.U32 R2, R12, 0x2, RZ ;  /* 0x000000020c027824 */ /* 0x000fe400078e00ff */
[C---:B------:R-:W-:Y:S02]  /*0a20*/  IMAD.IADD R233, R16.reuse, 0x1, -R233 ;  /* 0x0000000110e97824 */ /* 0x040fe400078e0ae9 */
[----:B------:R-:W-:Y:S02]  /*0a30*/  IMAD.IADD R5, R16, 0x1, -R3 ;  /* 0x0000000110057824 */ /* 0x000fe400078e0a03 */
[----:B------:R-:W-:-:S02]  /*0a40*/  IMAD R233, R233, 0x200, R10 ;  /* 0x00000200e9e97824 */ /* 0x000fc400078e020a */
[----:B------:R-:W-:Y:S02]  /*0a50*/  IMAD R3, R5, 0x200, R2 ;  /* 0x0000020005037824 */ /* 0x000fe400078e0202 */
[----:B------:R-:W-:Y:S01]  /*0a60*/  IMAD.IADD R10, R2, 0x1, R4 ;  /* 0x00000001020a7824 */ /* 0x000fe200078e0204 */
[----:B------:R-:W-:Y:S01]  /*0a70*/  SHF.R.S32.HI R4, RZ, 0x1f, R15 ;  /* 0x0000001fff047819 */ /* 0x000fe2000001140f */
[----:B------:R-:W-:Y:S01]  /*0a80*/  IMAD.SHL.U32 R2, R6, 0x40, RZ ;  /* 0x0000004006027824 */ /* 0x000fe200078e00ff */
[----:B------:R-:W-:Y:S01]  /*0a90*/  LEA R233, R233, 0x14000, 0x1 ;  /* 0x00014000e9e97811 */ /* 0x000fe200078e08ff */
[----:B------:R-:W-:Y:S01]  /*0aa0*/  IMAD.IADD R249, R3, 0x1, R8 ;  /* 0x0000000103f97824 */ /* 0x000fe200078e0208 */
[----:B------:R-:W-:Y:S02]  /*0ab0*/  LEA.HI R4, R4, R15, RZ, 0x2 ;  /* 0x0000000f04047211 */ /* 0x000fe400078f10ff */
[----:B------:R-:W-:Y:S01]  /*0ac0*/  LOP3.LUT R2, R2, 0x1c0, RZ, 0xc0, !PT ;  /* 0x000001c002027812 */ /* 0x000fe200078ec0ff */
[----:B------:R-:W-:Y:S01]  /*0ad0*/  IMAD.SHL.U32 R249, R249, 0x2, RZ ;  /* 0x00000002f9f97824 */ /* 0x000fe200078e00ff */
[----:B------:R-:W-:Y:S01]  /*0ae0*/  SHF.R.S32.HI R6, RZ, 0x2, R4 ;  /* 0x00000002ff067819 */ /* 0x000fe20000011404 */
[----:B------:R-:W-:Y:S01]  /*0af0*/  IMAD R4, R9, 0x1000, R225 ;  /* 0x0000100009047824 */ /* 0x000fe200078e02e1 */
[----:B------:R-:W-:Y:S01]  /*0b00*/  SHF.R.U32.HI R3, RZ, 0x3, R2 ;  /* 0x00000003ff037819 */ /* 0x000fe20000011602 */
[C---:B------:R-:W-:Y:S01]  /*0b10*/  IMAD.IADD R252, R249.reuse, 0x1, R251 ;  /* 0x00000001f9fc7824 */ /* 0x040fe200078e02fb */
[----:B------:R-:W-:Y:S01]  /*0b20*/  IADD3 R250, R249, 0x10, RZ ;  /* 0x00000010f9fa7810 */ /* 0x000fe20007ffe0ff */
[----:B------:R-:W-:Y:S01]  /*0b30*/  IMAD R6, R5, 0x10, R6 ;  /* 0x0000001005067824 */ /* 0x000fe200078e0206 */
[----:B------:R-:W-:-:S02]  /*0b40*/  LOP3.LUT R7, R3, R2, R7, 0x1e, !PT ;  /* 0x0000000203077212 */ /* 0x000fc400078e1e07 */
[C---:B------:R-:W-:Y:S02]  /*0b50*/  LOP3.LUT R8, R3.reuse, R2, R11, 0x1e, !PT ;  /* 0x0000000203087212 */ /* 0x040fe400078e1e0b */
[----:B------:R-:W-:Y:S01]  /*0b60*/  LOP3.LUT R3, R3, R14, R2, 0x1e, !PT ;  /* 0x0000000e03037212 */ /* 0x000fe200078e1e02 */
[----:B------:R-:W-:Y:S01]  /*0b70*/  IMAD R2, R5, 0x400, R225 ;  /* 0x0000040005027824 */ /* 0x000fe200078e02e1 */
[----:B------:R-:W-:Y:S01]  /*0b80*/  IADD3 R234, R233, 0x20, RZ ;  /* 0x00000020e9ea7810 */ /* 0x000fe20007ffe0ff */
[----:B------:R-:W-:Y:S01]  /*0b90*/  IMAD.IADD R4, R4, 0x1, R7 ;  /* 0x0000000104047824 */ /* 0x000fe200078e0207 */
[----:B------:R-:W-:Y:S01]  /*0ba0*/  LOP3.LUT R225, R3, R225, RZ, 0xfc, !PT ;  /* 0x000000e103e17212 */ /* 0x000fe200078efcff */
[----:B------:R-:W-:Y:S01]  /*0bb0*/  IMAD.MOV.U32 R3, RZ, RZ, 0x20 ;  /* 0x00000020ff037424 */ /* 0x000fe200078e00ff */
[----:B------:R-:W-:Y:S01]  /*0bc0*/  @P2 IADD3 R250, R249, -0x10, RZ ;  /* 0xfffffff0f9fa2810 */ /* 0x000fe20007ffe0ff */
[----:B------:R-:W-:Y:S01]  /*0bd0*/  IMAD.IADD R2, R2, 0x1, R8 ;  /* 0x0000000102027824 */ /* 0x000fe200078e0208 */
[----:B------:R-:W-:Y:S01]  /*0be0*/  @P0 IADD3 R234, R233, -0x20, RZ ;  /* 0xffffffe0e9ea0810 */ /* 0x000fe20007ffe0ff */
[----:B------:R-:W-:Y:S01]  /*0bf0*/  STL [R1+0x4], R6 ;  /* 0x0000040601007387 */ /* 0x000fe20000100800 */
[C---:B------:R-:W-:Y:S01]  /*0c00*/  SEL R0, R3.reuse, 0xffffffe0, !P4 ;  /* 0xffffffe003007807 */ /* 0x040fe20006000000 */
[----:B------:R-:W-:Y:S01]  /*0c10*/  IMAD.SHL.U32 R2, R2, 0x2, RZ ;  /* 0x0000000202027824 */ /* 0x000fe200078e00ff */
[----:B------:R-:W-:Y:S01]  /*0c20*/  SEL R224, R3, 0xffffffe0, !P3 ;  /* 0xffffffe003e07807 */ /* 0x000fe20005800000 */
[----:B------:R-:W-:Y:S01]  /*0c30*/  IMAD.IADD R251, R251, 0x1, R250 ;  /* 0x00000001fbfb7824 */ /* 0x000fe200078e02fa */
[----:B------:R-:W-:Y:S01]  /*0c40*/  SEL R3, R3, 0xffffffe0, !P6 ;  /* 0xffffffe003037807 */ /* 0x000fe20007000000 */
[----:B------:R-:W-:Y:S01]  /*0c50*/  IMAD.IADD R236, R0, 0x1, R236 ;  /* 0x0000000100ec7824 */ /* 0x000fe200078e02ec */
[----:B------:R-:W-:Y:S01]  /*0c60*/  LEA R225, R225, 0x10000, 0x1 ;  /* 0x00010000e1e17811 */ /* 0x000fe200078e08ff */
[----:B------:R-:W-:Y:S01]  /*0c70*/  IMAD.IADD R230, R229, 0x1, R0 ;  /* 0x00000001e5e67824 */ /* 0x000fe200078e0200 */
[----:B------:R-:W-:Y:S01]  /*0c80*/  LEA R0, R10, 0x10000, 0x1 ;  /* 0x000100000a007811 */ /* 0x000fe200078e08ff */
[----:B------:R-:W-:Y:S01]  /*0c90*/  IMAD.IADD R3, R2, 0x1, R3 ;  /* 0x0000000102037824 */ /* 0x000fe200078e0203 */
[----:B------:R-:W-:Y:S01]  /*0ca0*/  IADD3 R235, R234, 0x800, RZ ;  /* 0x00000800eaeb7810 */ /* 0x000fe20007ffe0ff */
[----:B------:R-:W-:-:S02]  /*0cb0*/  IMAD R224, R226, 0x2, R224 ;  /* 0x00000002e2e07824 */ /* 0x000fc400078e02e0 */
[----:B------:R1:W-:Y:S01]  /*0cc0*/  STL [R1], R0 ;  /* 0x0000000001007387 */ /* 0x0003e20000100800 */
[--C-:B------:R-:W-:Y:S02]  /*0cd0*/  IMAD.IADD R228, R2, 0x1, R227.reuse ;  /* 0x0000000102e47824 */ /* 0x100fe400078e02e3 */
[----:B------:R-:W-:Y:S02]  /*0ce0*/  IMAD.IADD R232, R232, 0x1, R230 ;  /* 0x00000001e8e87824 */ /* 0x000fe400078e02e6 */
[----:B------:R-:W-:Y:S02]  /*0cf0*/  IMAD.SHL.U32 R226, R226, 0x2, RZ ;  /* 0x00000002e2e27824 */ /* 0x000fe400078e00ff */
[----:B------:R-:W-:Y:S02]  /*0d00*/  IMAD.IADD R227, R3, 0x1, R227 ;  /* 0x0000000103e37824 */ /* 0x000fe400078e02e3 */
[----:B-1--4-:R-:W-:Y:S02]  /*0d10*/  IMAD.SHL.U32 R0, R4, 0x2, RZ ;  /* 0x0000000204007824 */ /* 0x012fe400078e00ff */
.L_x_267:
        /* <DEDUP_REMOVED lines=53> */
.L_x_249:
        /* <DEDUP_REMOVED lines=54> */
[----:B------:R-:W-:Y:S05]  /*13d0*/  @P1 BRA `(.L_x_251) ;  /* 0x000000c000001947 */ /* 0x000fea0003800000 */
        /* <DEDUP_REMOVED lines=12> */
.L_x_251:
        /* <DEDUP_REMOVED lines=18> */
.L_x_252:
        /* <DEDUP_REMOVED lines=26> */
[----:B------:R-:W-:Y:S02]  /*1760*/  ULDC UR13, c[0x0][0x234] ;  /* 0x00008d00000d7ab9 */ /* 0x000fe40000000800 */
        /* <DEDUP_REMOVED lines=13> */
[----:B------:R-:W-:Y:S01]  /*1840*/  USEL UR11, UR11, URZ, UP6 ;  /* 0x0000003f0b0b7287 */ /* 0x000fe2000b000000 */
[----:B------:R-:W-:Y:S01]  /*1850*/  IMAD.HI.U32 R4, R5, R6, R4 ;  /* 0x0000000605047227 */ /* 0x000fe200078e0004 */
[----:B------:R-:W-:Y:S02]  /*1860*/  UIMAD UR10, UR34, UR9, UR7 ;  /* 0x00000009220a72a4 */ /* 0x000fe4000f8e0207 */
[----:B------:R-:W-:Y:S01]  /*1870*/  @UP5 USEL UR7, UR53, UR16, !UP3 ;  /* 0x0000001035075287 */ /* 0x000fe2000d800000 */
[----:B------:R-:W-:Y:S01]  /*1880*/  IMAD.MOV.U32 R5, RZ, RZ, R7 ;  /* 0x000000ffff057224 */ /* 0x000fe200078e0007 */
[----:B------:R-:W-:Y:S02]  /*1890*/  UIMAD.WIDE.U32 UR8, UR34, UR8, URZ ;  /* 0x00000008220872a5 */ /* 0x000fe4000f8e003f */
[----:B------:R-:W-:Y:S01]  /*18a0*/  @UP5 UIMAD UR14, UR36, UR13, UR7 ;  /* 0x0000000d240e52a4 */ /* 0x000fe2000f8e0207 */
[----:B------:R-:W-:Y:S01]  /*18b0*/  IMAD.HI.U32 R4, R4, R5, RZ ;  /* 0x0000000504047227 */ /* 0x000fe200078e00ff */
[----:B------:R-:W-:-:S03]  /*18c0*/  UIADD3 UR10, UR9, UR10, URZ ;  /* 0x0000000a090a7290 */ /* 0x000fc6000fffe03f */
[----:B------:R-:W-:Y:S02]  /*18d0*/  IMAD.MOV R6, RZ, RZ, -R4 ;  /* 0x000000ffff067224 */ /* 0x000fe400078e0a04 */
[----:B------:R-:W-:Y:S02]  /*18e0*/  @!UP5 UMOV UR14, UR48 ;  /* 0x00000030000edc82 */ /* 0x000fe40008000000 */
[----:B------:R-:W-:-:S05]  /*18f0*/  IMAD R5, R8, R6, R5 ;  /* 0x0000000608057224 */ /* 0x000fca00078e0205 */
[----:B------:R-:W-:-:S13]  /*1900*/  ISETP.GT.U32.AND P2, PT, R8, R5, PT ;  /* 0x000000050800720c */ /* 0x000fda0003f44070 */
        /* <DEDUP_REMOVED lines=15> */
.L_x_253:
[----:B------:R-:W-:Y:S02]  /*1a00*/  UMOV UR13, UR49 ;  /* 0x00000031000d7c82 */ /* 0x000fe40008000000 */
.L_x_254:
[----:B------:R-:W2:Y:S04]  /*1a10*/  LDL.64 R6, [R1+0x10] ;  /* 0x0000100001067983 */ /* 0x000ea80000100a00 */
[----:B------:R1:W2:Y:S04]  /*1a20*/  LDL.64 R22, [R1+0x10] ;  /* 0x0000100001167983 */ /* 0x0002a80000100a00 */
[----:B------:R-:W3:Y:S04]  /*1a30*/  LDL R12, [R1+0x18] ;  /* 0x00001800010c7983 */ /* 0x000ee80000100800 */
[----:B------:R-:W4:Y:S04]  /*1a40*/  S2R R20, SR_TID.X ;  /* 0x0000000000147919 */ /* 0x000f280000002100 */
[----:B------:R-:W5:Y:S01]  /*1a50*/  S2R R21, SR_TID.X ;  /* 0x0000000000157919 */ /* 0x000f620000002100 */
[----:B------:R-:W-:-:S04]  /*1a60*/  UIADD3 UR8, UP4, UP3, UR8, UR44, UR46 ;  /* 0x0000002c08087290 */ /* 0x000fc8000fb9e02e */
[----:B------:R-:W-:Y:S02]  /*1a70*/  UIADD3 UR18, UP2, UP1, UR18, UR8, UR19 ;  /* 0x0000000812127290 */ /* 0x000fe4000f95e013 */
[----:B------:R-:W-:Y:S02]  /*1a80*/  UIADD3.X UR7, UR10, UR47, UR52, UP4, UP3 ;  /* 0x0000002f0a077290 */ /* 0x000fe4000a7e6434 */
[----:B------:R-:W-:Y:S01]  /*1a90*/  ULDC.64 UR8, c[0x0][0x1a8] ;  /* 0x00006a0000087ab9 */ /* 0x000fe20000000a00 */
[----:B----4-:R-:W-:-:S04]  /*1aa0*/  SHF.R.S32.HI R20, RZ, 0x1f, R20 ;  /* 0x0000001fff147819 */ /* 0x010fc80000011414 */
[----:B-----5:R-:W-:-:S04]  /*1ab0*/  LEA.HI R20, R20, R21, RZ, 0x3 ;  /* 0x0000001514147211 */ /* 0x020fc800078f18ff */
[----:B------:R-:W-:Y:S01]  /*1ac0*/  SHF.R.S32.HI R20, RZ, 0x3, R20 ;  /* 0x00000003ff147819 */ /* 0x000fe20000011414 */
[----:B------:R-:W-:-:S03]  /*1ad0*/  UIADD3.X UR15, UR11, UR7, UR15, UP2, UP1 ;  /* 0x000000070b0f7290 */ /* 0x000fc600097e240f */
[----:B------:R-:W-:Y:S02]  /*1ae0*/  SHF.R.S32.HI R13, RZ, 0x1f, R20 ;  /* 0x0000001fff0d7819 */ /* 0x000fe40000011414 */
[----:B------:R-:W-:Y:S01]  /*1af0*/  IADD3 R5, P2, R20, UR17, RZ ;  /* 0x0000001114057c10 */ /* 0x000fe2000ff5e0ff */
[----:B------:R-:W-:Y:S01]  /*1b00*/  UIMAD UR7, UR56, UR8, URZ ;  /* 0x00000008380772a4 */ /* 0x000fe2000f8e023f */
[----:B------:R-:W4:Y:S03]  /*1b10*/  S2R R10, SR_TID.X ;  /* 0x00000000000a7919 */ /* 0x000f260000002100 */
[----:B------:R-:W-:-:S03]  /*1b20*/  UIMAD UR16, UR36, UR9, UR7 ;  /* 0x00000009241072a4 */ /* 0x000fc6000f8e0207 */
[----:B------:R-:W-:Y:S02]  /*1b30*/  ULDC.64 UR8, c[0x0][0x378] ;  /* 0x0000de0000087ab9 */ /* 0x000fe40000000a00 */
[----:B------:R-:W-:Y:S01]  /*1b40*/  UIMAD UR7, UR56, UR8, URZ ;  /* 0x00000008380772a4 */ /* 0x000fe2000f8e023f */
[----:B------:R-:W5:Y:S03]  /*1b50*/  S2R R11, SR_TID.X ;  /* 0x00000000000b7919 */ /* 0x000f660000002100 */
[----:B------:R-:W-:-:S03]  /*1b60*/  UIMAD UR10, UR36, UR9, UR7 ;  /* 0x00000009240a72a4 */ /* 0x000fc6000f8e0207 */
[----:B------:R-:W-:Y:S02]  /*1b70*/  ULDC.64 UR8, c[0x0][0x370] ;  /* 0x0000dc0000087ab9 */ /* 0x000fe40000000a00 */
[----:B------:R-:W-:-:S04]  /*1b80*/  UIMAD UR7, UR26, UR8, URZ ;  /* 0x000000081a0772a4 */ /* 0x000fc8000f8e023f */
[----:B------:R-:W-:Y:S02]  /*1b90*/  UIMAD UR7, UR17, UR9, UR7 ;  /* 0x00000009110772a4 */ /* 0x000fe4000f8e0207 */
[----:B------:R-:W-:Y:S01]  /*1ba0*/  ULDC UR19, c[0x0][0x2e8] ;  /* 0x0000ba0000137ab9 */ /* 0x000fe20000000800 */
[----:B----4-:R-:W-:Y:S01]  /*1bb0*/  SHF.R.S32.HI R10, RZ, 0x1f, R10 ;  /* 0x0000001fff0a7819 */ /* 0x010fe2000001140a */
[----:B------:R-:W-:Y:S02]  /*1bc0*/  UIADD3 UR11, UR17, UR13, URZ ;  /* 0x0000000d110b7290 */ /* 0x000fe4000fffe03f */
[----:B------:R-:W-:Y:S01]  /*1bd0*/  UIADD3 UR8, UR17, UR14, URZ ;  /* 0x0000000e11087290 */ /* 0x000fe2000fffe03f */
[----:B-----5:R-:W-:-:S04]  /*1be0*/  LEA.HI R10, R10, R11, RZ, 0x5 ;  /* 0x0000000b0a0a7211 */ /* 0x020fc800078f28ff */
[----:B------:R-:W-:Y:S01]  /*1bf0*/  SHF.R.S32.HI R10, RZ, 0x5, R10 ;  /* 0x00000005ff0a7819 */ /* 0x000fe2000001140a */
[----:B------:R-:W-:Y:S01]  /*1c00*/  IMAD.U32 R11, RZ, RZ, UR36 ;  /* 0x00000024ff0b7e24 */ /* 0x000fe2000f8e00ff */
        /* <DEDUP_REMOVED lines=14> */
[----:B------:R-:W-:-:S04]  /*1cf0*/  UIADD3 UR7, -UR6, UR12, UR20 ;  /* 0x0000000c06077290 */ /* 0x000fc8000fffe114 */
[----:B------:R-:W-:-:S04]  /*1d00*/  UIADD3 UR7, UR7, -UR19, URZ ;  /* 0x8000001307077290 */ /* 0x000fc8000fffe03f */
[----:B------:R-:W-:-:S04]  /*1d10*/  USHF.R.S32.HI UR17, URZ, 0x1f, UR7 ;  /* 0x0000001f3f117899 */ /* 0x000fc80008011407 */
[----:B------:R-:W-:Y:S01]  /*1d20*/  ULEA.HI UR17, UR17, UR7, URZ, 0x6 ;  /* 0x0000000711117291 */ /* 0x000fe2000f8f303f */
[----:B---3--:R-:W-:-:S03]  /*1d30*/  IMAD R5, R10, UR45, R12 ;  /* 0x0000002d0a057c24 */ /* 0x008fc6000f8e020c */
[----:B------:R-:W-:-:S04]  /*1d40*/  USHF.R.S32.HI UR17, URZ, 0x6, UR17 ;  /* 0x000000063f117899 */ /* 0x000fc80008011411 */
[----:B------:R-:W-:Y:S01]  /*1d50*/  UISETP.LT.AND UP1, UPT, URZ, UR17, UPT ;  /* 0x000000113f00728c */ /* 0x000fe2000bf21270 */
[----:B------:R-:W-:-:S03]  /*1d60*/  IADD3 R10, P0, R5, UR18, RZ ;  /* 0x00000012050a7c10 */ /* 0x000fc6000ff1e0ff */
[----:B------:R-:W-:Y:S01]  /*1d70*/  USEL UR17, URZ, UR17, !UP1 ;  /* 0x000000113f117287 */ /* 0x000fe2000c800000 */
[----:B------:R-:W-:Y:S01]  /*1d80*/  LEA.HI.X.SX32 R5, R5, UR15, 0x1, P0 ;  /* 0x0000000f05057c11 */ /* 0x000fe200080f0eff */
[----:B------:R1:W-:Y:S01]  /*1d90*/  STL [R1+0x14], R23 ;  /* 0x0000141701007387 */ /* 0x0003e20000100800 */
[C---:B------:R-:W-:Y:S01]  /*1da0*/  LEA R238, P0, R10.reuse, c[0x0][0x350], 0x2 ;  /* 0x0000d4000aee7a11 */ /* 0x040fe200078010ff */
[----:B------:R-:W-:Y:S01]  /*1db0*/  UISETP.GT.AND UP1, UPT, UR29, UR17, UPT ;  /* 0x000000111d00728c */ /* 0x000fe2000bf24270 */
[----:B------:R-:W-:Y:S01]  /*1dc0*/  IMAD.WIDE.U32 R6, R11, c[0x0][0x378], R6 ;  /* 0x0000de000b067a25 */ /* 0x000fe200078e0006 */
[----:B------:R-:W-:Y:S01]  /*1dd0*/  ULDC.64 UR24, c[0x0][0x200] ;  /* 0x0000800000187ab9 */ /* 0x000fe20000000a00 */
[----:B------:R-:W-:Y:S01]  /*1de0*/  LEA.HI.X R239, R10, c[0x0][0x354], R5, 0x2, P0 ;  /* 0x0000d5000aef7a11 */ /* 0x000fe200000f1405 */
[----:B------:R-:W-:Y:S02]  /*1df0*/  UIMAD.WIDE UR8, UR8, UR60, UR24 ;  /* 0x0000003c080872a5 */ /* 0x000fe4000f8e0218 */
[----:B------:R-:W-:Y:S01]  /*1e00*/  PLOP3.LUT P0, PT, PT, PT, UP1, 0x80, 0x0 ;  /* 0x000000000000781c */ /* 0x000fe20003f0f018 */
[----:B------:R-:W-:Y:S01]  /*1e10*/  IMAD R5, R13, c[0x0][0x370], RZ ;  /* 0x0000dc000d057a24 */ /* 0x000fe200078e02ff */
[----:B------:R-:W-:Y:S01]  /*1e20*/  IADD3 R7, R7, UR10, RZ ;  /* 0x0000000a07077c10 */ /* 0x000fe2000fffe0ff */
[----:B------:R-:W-:Y:S01]  /*1e30*/  ULDC.64 UR24, c[0x0][0x3c8] ;  /* 0x0000f20000187ab9 */ /* 0x000fe20000000a00 */
[----:B------:R-:W-:Y:S01]  /*1e40*/  IMAD.WIDE.U32 R8, R11, c[0x0][0x1a8], R8 ;  /* 0x00006a000b087a25 */ /* 0x000fe200078e0008 */
[----:B------:R-:W-:-:S03]  /*1e50*/  UIMAD.WIDE UR10, UR11, UR60, UR24 ;  /* 0x0000003c0b0a72a5 */ /* 0x000fc6000f8e0218 */
[C---:B------:R-:W-:Y:S02]  /*1e60*/  IMAD R5, R20.reuse, c[0x0][0x374], R5 ;  /* 0x0000dd0014057a24 */ /* 0x040fe400078e0205 */
[----:B------:R-:W-:Y:S01]  /*1e70*/  IMAD.WIDE.U32 R6, R20, c[0x0][0x370], R6 ;  /* 0x0000dc0014067a25 */ /* 0x000fe200078e0006 */
[----:B------:R-:W-:Y:S01]  /*1e80*/  IADD3 R9, R9, UR16, RZ ;  /* 0x0000001009097c10 */ /* 0x000fe2000fffe0ff */
[----:B------:R-:W-:Y:S01]  /*1e90*/  UIADD3 UR7, UR29, -0x1, URZ ;  /* 0xffffffff1d077890 */ /* 0x000fe2000fffe03f */
[----:B------:R-:W-:Y:S01]  /*1ea0*/  LEA R242, P3, R8, c[0x0][0x160], 0x1 ;  /* 0x0000580008f27a11 */ /* 0x000fe200078608ff */
[----:B------:R-:W-:Y:S01]  /*1eb0*/  IMAD.IADD R5, R7, 0x1, R5 ;  /* 0x0000000107057824 */ /* 0x000fe200078e0205 */
[----:B------:R-:W-:Y:S01]  /*1ec0*/  LEA R240, P2, R6, c[0x0][0x330], 0x1 ;  /* 0x0000cc0006f07a11 */ /* 0x000fe200078408ff */
[----:B------:R-:W-:Y:S02]  /*1ed0*/  UMOV UR14, UR8 ;  /* 0x00000008000e7c82 */ /* 0x000fe40008000000 */
[----:B------:R-:W-:-:S02]  /*1ee0*/  UMOV UR13, UR9 ;  /* 0x00000009000d7c82 */ /* 0x000fc40008000000 */
[----:B------:R-:W-:Y:S02]  /*1ef0*/  UMOV UR16, UR10 ;  /* 0x0000000a00107c82 */ /* 0x000fe40008000000 */
[----:B------:R-:W-:Y:S01]  /*1f00*/  UMOV UR15, UR11 ;  /* 0x0000000b000f7c82 */ /* 0x000fe20008000000 */
[----:B------:R-:W-:Y:S02]  /*1f10*/  LEA.HI.X R243, R8, c[0x0][0x164], R9, 0x1, P3 ;  /* 0x0000590008f37a11 */ /* 0x000fe400018f0c09 */
[----:B------:R-:W-:Y:S01]  /*1f20*/  LEA.HI.X R241, R6, c[0x0][0x334], R5, 0x1, P2 ;  /* 0x0000cd0006f17a11 */ /* 0x000fe200010f0c05 */
[----:B------:R-:W-:Y:S05]  /*1f30*/  @P0 BRA `(.L_x_255) ;  /* 0x000004b000000947 */ /* 0x000fea0003800000 */
[----:B-1----:R-:W-:Y:S02]  /*1f40*/  @UP0 UIADD3 UR7, UR21, UR23, URZ ;  /* 0x0000001715070290 */ /* 0x002fe4000fffe03f */
        /* <DEDUP_REMOVED lines=9> */
[----:B------:R-:W-:Y:S02]  /*1fe0*/  UIMAD UR11, UR21, UR11, UR7 ;  /* 0x0000000b150b72a4 */ /* 0x000fe4000f8e0207 */
[----:B------:R-:W-:-:S02]  /*1ff0*/  ULDC.64 UR12, c[0x0][0x388] ;  /* 0x0000e200000c7ab9 */ /* 0x000fc40000000a00 */
[----:B------:R-:W-:Y:S02]  /*2000*/  UIADD3 UR9, UR9, UR11, URZ ;  /* 0x0000000b09097290 */ /* 0x000fe4000fffe03f */
[----:B------:R-:W-:Y:S02]  /*2010*/  UIMAD UR7, UR38, UR12, URZ ;  /* 0x0000000c260772a4 */ /* 0x000fe4000f8e023f */
[----:B------:R-:W-:Y:S02]  /*2020*/  UIMAD.WIDE.U32 UR8, UR30, UR12, UR8 ;  /* 0x0000000c1e0872a5 */ /* 0x000fe4000f8e0008 */
[----:B------:R-:W-:-:S04]  /*2030*/  UIMAD UR7, UR30, UR13, UR7 ;  /* 0x0000000d1e0772a4 */ /* 0x000fc8000f8e0207 */
[----:B------:R-:W-:Y:S02]  /*2040*/  UIADD3 UR15, UR9, UR7, URZ ;  /* 0x00000007090f7290 */ /* 0x000fe4000fffe03f */
[----:B------:R-:W-:Y:S02]  /*2050*/  UMOV UR14, UR8 ;  /* 0x00000008000e7c82 */ /* 0x000fe40008000000 */
.L_x_256:
        /* <DEDUP_REMOVED lines=16> */
.L_x_257:
[----:B------:R-:W-:-:S06]  /*2160*/  UIMAD UR6, UR22, -0x20, UR6 ;  /* 0xffffffe0160678a4 */ /* 0x000fcc000f8e0206 */
[----:B------:R-:W-:-:S13]  /*2170*/  ISETP.GE.AND P0, PT, R20, UR6, PT ;  /* 0x0000000614007c0c */ /* 0x000fda000bf06270 */
[----:B------:R-:W-:Y:S05]  /*2180*/  @P0 BRA `(.L_x_258) ;  /* 0x000043b000000947 */ /* 0x000fea0003800000 */
[----:B------:R-:W-:Y:S01]  /*2190*/  IMAD.U32 R5, RZ, RZ, UR20 ;  /* 0x00000014ff057e24 */ /* 0x000fe2000f8e00ff */
[----:B------:R-:W-:Y:S01]  /*21a0*/  IADD3 R4, P0, R20, UR20, RZ ;  /* 0x0000001414047c10 */ /* 0x000fe2000ff1e0ff */
[----:B------:R-:W-:Y:S02]  /*21b0*/  ULDC.64 UR6, c[0x0][0x3b8] ;  /* 0x0000ee0000067ab9 */ /* 0x000fe40000000a00 */
[----:B------:R-:W-:Y:S01]  /*21c0*/  UIMAD UR6, UR56, UR6, URZ ;  /* 0x00000006380672a4 */ /* 0x000fe2000f8e023f */
[----:B------:R-:W-:Y:S01]  /*21d0*/  LEA.HI.X.SX32 R5, R5, R13, 0x1, P0 ;  /* 0x0000000d05057211 */ /* 0x000fe200000f0eff */
[C-C-:B------:R-:W-:Y:S02]  /*21e0*/  IMAD.WIDE.U32 R8, R4.reuse, c[0x0][0x3a0], R22.reuse ;  /* 0x0000e80004087a25 */ /* 0x140fe400078e0016 */
[----:B------:R-:W-:Y:S02]  /*21f0*/  UIMAD UR9, UR36, UR7, UR6 ;  /* 0x00000007240972a4 */ /* 0x000fe4000f8e0206 */
[----:B------:R-:W-:Y:S01]  /*2200*/  IMAD R10, R5, c[0x0][0x3a0], RZ ;  /* 0x0000e800050a7a24 */ /* 0x000fe200078e02ff */
[----:B------:R-:W-:Y:S01]  /*2210*/  ULDC.64 UR6, c[0x0][0x3c0] ;  /* 0x0000f00000067ab9 */ /* 0x000fe20000000a00 */
[----:B------:R-:W-:Y:S01]  /*2220*/  IMAD.WIDE.U32 R6, R4, c[0x0][0x3a8], R22 ;  /* 0x0000ea0004067a25 */ /* 0x000fe200078e0016 */
[----:B------:R-:W-:-:S03]  /*2230*/  UIMAD UR6, UR56, UR6, URZ ;  /* 0x00000006380672a4 */ /* 0x000fc6000f8e023f */
[----:B------:R-:W-:Y:S01]  /*2240*/  IMAD R11, R4, c[0x0][0x3a4], R10 ;  /* 0x0000e900040b7a24 */ /* 0x000fe200078e020a */
[----:B------:R-:W-:Y:S01]  /*2250*/  IADD3 R10, P0, R8, UR14, RZ ;  /* 0x0000000e080a7c10 */ /* 0x000fe2000ff1e0ff */
[----:B------:R-:W-:Y:S01]  /*2260*/  IMAD R5, R5, c[0x0][0x3a8], RZ ;  /* 0x0000ea0005057a24 */ /* 0x000fe200078e02ff */
[----:B------:R-:W-:Y:S02]  /*2270*/  UIMAD UR6, UR36, UR7, UR6 ;  /* 0x00000007240672a4 */ /* 0x000fe4000f8e0206 */
[----:B------:R-:W-:Y:S01]  /*2280*/  IADD3.X R11, R9, UR15, R11, P0, !PT ;  /* 0x0000000f090b7c10 */ /* 0x000fe200087fe40b */
[----:B------:R-:W-:Y:S01]  /*2290*/  IMAD R4, R4, c[0x0][0x3ac], R5 ;  /* 0x0000eb0004047a24 */ /* 0x000fe200078e0205 */
[----:B------:R-:W-:Y:S01]  /*22a0*/  IADD3 R8, P0, R6, UR8, RZ ;  /* 0x0000000806087c10 */ /* 0x000fe2000ff1e0ff */
[----:B------:R-:W-:-:S03]  /*22b0*/  IMAD.U32 R5, RZ, RZ, UR36 ;  /* 0x00000024ff057e24 */ /* 0x000fc6000f8e00ff */
[----:B------:R-:W-:Y:S01]  /*22c0*/  IADD3.X R9, R7, UR11, R4, P0, !PT ;  /* 0x0000000b07097c10 */ /* 0x000fe200087fe404 */
[----:B------:R-:W-:Y:S02]  /*22d0*/  IMAD.U32 R4, RZ, RZ, UR36 ;  /* 0x00000024ff047e24 */ /* 0x000fe4000f8e00ff */
[----:B------:R-:W-:-:S04]  /*22e0*/  IMAD.WIDE.U32 R10, R5, c[0x0][0x3b8], R10 ;  /* 0x0000ee00050a7a25 */ /* 0x000fc800078e000a */
[----:B------:R-:W-:Y:S01]  /*22f0*/  IMAD.WIDE.U32 R8, R4, c[0x0][0x3c0], R8 ;  /* 0x0000f00004087a25 */ /* 0x000fe200078e0008 */
[----:B------:R-:W-:Y:S02]  /*2300*/  IADD3 R5, R11, UR9, RZ ;  /* 0x000000090b057c10 */ /* 0x000fe4000fffe0ff */
[----:B------:R-:W-:Y:S02]  /*2310*/  LEA R6, P1, R10, c[0x0][0x340], 0x1 ;  /* 0x0000d0000a067a11 */ /* 0x000fe400078208ff */
[----:B------:R-:W-:Y:S02]  /*2320*/  IADD3 R9, R9, UR6, RZ ;  /* 0x0000000609097c10 */ /* 0x000fe4000fffe0ff */
[----:B------:R-:W-:Y:S02]  /*2330*/  LEA R4, P0, R8, c[0x0][0x348], 0x1 ;  /* 0x0000d20008047a11 */ /* 0x000fe400078008ff */
[----:B------:R-:W-:Y:S02]  /*2340*/  LEA.HI.X R7, R10, c[0x0][0x344], R5, 0x1, P1 ;  /* 0x0000d1000a077a11 */ /* 0x000fe400008f0c05 */
[----:B------:R-:W-:-:S03]  /*2350*/  LEA.HI.X R5, R8, c[0x0][0x34c], R9, 0x1, P0 ;  /* 0x0000d30008057a11 */ /* 0x000fc600000f0c09 */
[----:B------:R1:W-:Y:S04]  /*2360*/  STG.E.128 [R6.64], RZ ;  /* 0x000000ff06007986 */ /* 0x0003e8000c101d04 */
[----:B------:R1:W-:Y:S04]  /*2370*/  STG.E.128 [R6.64+0x80], RZ ;  /* 0x000080ff06007986 */ /* 0x0003e8000c101d04 */
[----:B------:R1:W-:Y:S04]  /*2380*/  STG.E.128 [R6.64+0x100], RZ ;  /* 0x000100ff06007986 */ /* 0x0003e8000c101d04 */
[----:B------:R1:W-:Y:S04]  /*2390*/  STG.E.128 [R6.64+0x180], RZ ;  /* 0x000180ff06007986 */ /* 0x0003e8000c101d04 */
[----:B------:R1:W-:Y:S04]  /*23a0*/  STG.E.128 [R4.64], RZ ;  /* 0x000000ff04007986 */ /* 0x0003e8000c101d04 */
[----:B------:R1:W-:Y:S04]  /*23b0*/  STG.E.128 [R4.64+0x80], RZ ;  /* 0x000080ff04007986 */ /* 0x0003e8000c101d04 */
[----:B------:R1:W-:Y:S04]  /*23c0*/  STG.E.128 [R4.64+0x100], RZ ;  /* 0x000100ff04007986 */ /* 0x0003e8000c101d04 */
[----:B------:R1:W-:Y:S01]  /*23d0*/  STG.E.128 [R4.64+0x180], RZ ;  /* 0x000180ff04007986 */ /* 0x0003e2000c101d04 */
[----:B------:R-:W-:Y:S05]  /*23e0*/  BRA `(.L_x_258) ;  /* 0x0000415000007947 */ /* 0x000fea0003800000 */
.L_x_255:
[----:B-1----:R-:W2:Y:S01]  /*23f0*/  LDL R19, [R1+0x4] ;  /* 0x0000040001137983 */ /* 0x002ea20000100800 */
[----:B------:R-:W-:Y:S01]  /*2400*/  UIMAD UR8, UR22, -0x20, UR6 ;  /* 0xffffffe0160878a4 */ /* 0x000fe2000f8e0206 */
[----:B------:R-:W-:Y:S01]  /*2410*/  IADD3 R5, R20, 0x20, RZ ;  /* 0x0000002014057810 */ /* 0x000fe20007ffe0ff */
[----:B------:R-:W-:-:S02]  /*2420*/  IMAD.U32 R7, RZ, RZ, UR20 ;  /* 0x00000014ff077e24 */ /* 0x000fc4000f8e00ff */
[----:B------:R-:W-:Y:S02]  /*2430*/  IMAD.U32 R6, RZ, RZ, UR20 ;  /* 0x00000014ff067e24 */ /* 0x000fe4000f8e00ff */
[----:B------:R-:W-:Y:S01]  /*2440*/  ISETP.GE.AND P2, PT, R20, UR8, PT ;  /* 0x0000000814007c0c */ /* 0x000fe2000bf46270 */
[----:B------:R-:W-:Y:S01]  /*2450*/  UIMAD UR8, UR7, -0x40, UR12 ;  /* 0xffffffc0070878a4 */ /* 0x000fe2000f8e020c */
[----:B------:R-:W-:Y:S02]  /*2460*/  IMAD.MOV.U32 R18, RZ, RZ, 0x40 ;  /* 0x00000040ff127424 */ /* 0x000fe400078e00ff */
[----:B------:R-:W-:Y:S02]  /*2470*/  IMAD.MOV.U32 R244, RZ, RZ, 0x7f800000 ;  /* 0x7f800000fff47424 */ /* 0x000fe400078e00ff */
[----:B------:R-:W-:Y:S01]  /*2480*/  IMAD.WIDE.U32 R14, R18, c[0x0][0x370], RZ ;  /* 0x0000dc00120e7a25 */ /* 0x000fe200078e00ff */
[----:B------:R-:W-:-:S03]  /*2490*/  ISETP.GE.AND P1, PT, R5, UR8, PT ;  /* 0x0000000805007c0c */ /* 0x000fc6000bf26270 */
[----:B------:R-:W-:Y:S02]  /*24a0*/  IMAD R17, R18, c[0x0][0x374], RZ ;  /* 0x0000dd0012117a24 */ /* 0x000fe400078e02ff */
[----:B------:R-:W-:Y:S01]  /*24b0*/  IMAD.MOV.U32 R245, RZ, RZ, 0x7f800000 ;  /* 0x7f800000fff57424 */ /* 0x000fe200078e00ff */
[C---:B------:R-:W-:Y:S02]  /*24c0*/  @!P2 IADD3 R5, P3, R20.reuse, UR20, RZ ;  /* 0x000000141405ac10 */ /* 0x040fe4000ff7e0ff */
[----:B------:R-:W-:Y:S02]  /*24d0*/  @!P2 IADD3 R12, P0, R20, UR20, RZ ;  /* 0x00000014140cac10 */ /* 0x000fe4000ff1e0ff */
[-C--:B------:R-:W-:Y:S01]  /*24e0*/  @!P2 LEA.HI.X.SX32 R7, R7, R13.reuse, 0x1, P3 ;  /* 0x0000000d0707a211 */ /* 0x080fe200018f0eff */
[--C-:B------:R-:W-:Y:S01]  /*24f0*/  @!P2 IMAD.WIDE.U32 R8, R5, c[0x0][0x1a0], R22.reuse ;  /* 0x000068000508aa25 */ /* 0x100fe200078e0016 */
[----:B------:R-:W-:Y:S02]  /*2500*/  @!P2 LEA.HI.X.SX32 R13, R6, R13, 0x1, P0 ;  /* 0x0000000d060da211 */ /* 0x000fe400000f0eff */
[----:B------:R-:W-:Y:S01]  /*2510*/  @!P1 IADD3 R10, P0, R240, R14, RZ ;  /* 0x0000000ef00a9210 */ /* 0x000fe20007f1e0ff */
[----:B------:R-:W-:Y:S01]  /*2520*/  @!P2 IMAD R11, R7, c[0x0][0x1a0], RZ ;  /* 0x00006800070baa24 */ /* 0x000fe200078e02ff */
[----:B------:R-:W-:Y:S01]  /*2530*/  @!P2 IADD3 R14, P3, R8, UR27, RZ ;  /* 0x0000001b080eac10 */ /* 0x000fe2000ff7e0ff */
[----:B------:R-:W-:-:S04]  /*2540*/  @!P2 IMAD.WIDE.U32 R6, R12, c[0x0][0x198], R22 ;  /* 0x000066000c06aa25 */ /* 0x000fc800078e0016 */
[----:B------:R-:W-:Y:S02]  /*2550*/  @!P2 IMAD R13, R13, c[0x0][0x198], RZ ;  /* 0x000066000d0daa24 */ /* 0x000fe400078e02ff */
[----:B------:R-:W-:Y:S01]  /*2560*/  @!P2 IMAD R5, R5, c[0x0][0x1a4], R11 ;  /* 0x000069000505aa24 */ /* 0x000fe200078e020b */
[----:B------:R-:W-:Y:S01]  /*2570*/  @!P1 IADD3.X R11, R241, R15, R17, P0, !PT ;  /* 0x0000000ff10b9210 */ /* 0x000fe200007fe411 */
[----:B------:R-:W-:Y:S01]  /*2580*/  @!P2 IMAD R13, R12, c[0x0][0x19c], R13 ;  /* 0x000067000c0daa24 */ /* 0x000fe200078e020d */
[----:B------:R-:W-:Y:S01]  /*2590*/  @!P2 IADD3 R12, P0, R6, UR31, RZ ;  /* 0x0000001f060cac10 */ /* 0x000fe2000ff1e0ff */
[C---:B------:R-:W-:Y:S01]  /*25a0*/  @!P2 IMAD R6, R16.reuse, c[0x0][0x1b8], RZ ;  /* 0x00006e001006aa24 */ /* 0x040fe200078e02ff */
[----:B------:R-:W-:Y:S01]  /*25b0*/  @!P2 IADD3.X R15, R9, UR28, R5, P3, !PT ;  /* 0x0000001c090fac10 */ /* 0x000fe20009ffe405 */
[----:B------:R-:W-:Y:S01]  /*25c0*/  @!P2 IMAD R5, R16, c[0x0][0x1b0], RZ ;  /* 0x00006c001005aa24 */ /* 0x000fe200078e02ff */
[----:B------:R-:W-:Y:S01]  /*25d0*/  @!P2 IADD3.X R13, R7, UR33, R13, P0, !PT ;  /* 0x00000021070dac10 */ /* 0x000fe200087fe40d */
[C---:B------:R-:W-:Y:S01]  /*25e0*/  @!P2 IMAD R9, R4.reuse, c[0x0][0x1bc], R6 ;  /* 0x00006f000409aa24 */ /* 0x040fe200078e0206 */
[----:B------:R-:W-:Y:S01]  /*25f0*/  PLOP3.LUT P0, PT, PT, PT, UP6, 0x80, 0x0 ;  /* 0x000000000000781c */ /* 0x000fe20003f0f068 */
[----:B------:R-:W-:-:S02]  /*2600*/  @!P2 IMAD R7, R4, c[0x0][0x1b4], R5 ;  /* 0x00006d000407aa24 */ /* 0x000fc400078e0205 */
[----:B------:R-:W-:-:S04]  /*2610*/  @!P2 IMAD.WIDE.U32 R12, R4, c[0x0][0x1b0], R12 ;  /* 0x00006c00040caa25 */ /* 0x000fc800078e000c */
[----:B------:R-:W-:Y:S01]  /*2620*/  @!P2 IMAD.WIDE.U32 R14, R4, c[0x0][0x1b8], R14 ;  /* 0x00006e00040eaa25 */ /* 0x000fe200078e000e */
[----:B------:R-:W-:-:S03]  /*2630*/  @!P2 LEA R4, P3, R12, c[0x0][0x168], 0x1 ;  /* 0x00005a000c04aa11 */ /* 0x000fc600078608ff */
[----:B------:R-:W-:Y:S01]  /*2640*/  @!P2 IMAD.IADD R13, R13, 0x1, R7 ;  /* 0x000000010d0da824 */ /* 0x000fe200078e0207 */
[----:B------:R-:W-:Y:S01]  /*2650*/  @!P2 LEA R8, P5, R14, c[0x0][0x170], 0x1 ;  /* 0x00005c000e08aa11 */ /* 0x000fe200078a08ff */
        /* <DEDUP_REMOVED lines=19> */
[----:B------:R-:W-:Y:S01]  /*2790*/  UIADD3 UR18, UR20, UR12, URZ ;  /* 0x0000000c14127290 */ /* 0x000fe2000fffe03f */
[----:B------:R-:W-:Y:S01]  /*27a0*/  CS2R R126, SRZ ;  /* 0x00000000007e7805 */ /* 0x000fe2000001ff00 */
[----:B------:R-:W-:Y:S01]  /*27b0*/  CS2R R124, SRZ ;  /* 0x00000000007c7805 */ /* 0x000fe2000001ff00 */
[----:B------:R-:W-:Y:S01]  /*27c0*/  CS2R R130, SRZ ;  /* 0x0000000000827805 */ /* 0x000fe2000001ff00 */
[----:B------:R-:W-:Y:S01]  /*27d0*/  UIADD3 UR19, -UR6, 0x20, UR18 ;  /* 0x0000002006137890 */ /* 0x000fe2000fffe112 */
        /* <DEDUP_REMOVED lines=26> */
[----:B------:R-:W-:-:S02]  /*2980*/  ULDC UR9, c[0x0][0x2e8] ;  /* 0x0000ba0000097ab9 */ /* 0x000fc40000000800 */
[----:B------:R-:W-:Y:S02]  /*2990*/  UIADD3 UR20, UR20, 0x20, URZ ;  /* 0x0000002014147890 */ /* 0x000fe4000fffe03f */
[----:B------:R-:W-:Y:S02]  /*29a0*/  UIADD3 UR19, UR19, -UR9, URZ ;  /* 0x8000000913137290 */ /* 0x000fe4000fffe03f */
[----:B------:R-:W-:Y:S01]  /*29b0*/  ULDC UR10, c[0x0][0x2e4] ;  /* 0x0000b900000a7ab9 */ /* 0x000fe20000000800 */
[C---:B--2---:R-:W-:Y:S01]  /*29c0*/  IADD3 R5, R19.reuse, 0x8, RZ ;  /* 0x0000000813057810 */ /* 0x044fe20007ffe0ff */
[----:B------:R-:W-:Y:S01]  /*29d0*/  IMAD.SHL.U32 R247, R19, 0x4, RZ ;  /* 0x0000000413f77824 */ /* 0x000fe200078e00ff */
[----:B---3--:R-:W-:Y:S02]  /*29e0*/  SHF.R.S32.HI R8, RZ, 0x1f, R19 ;  /* 0x0000001fff087819 */ /* 0x008fe40000011413 */
[----:B------:R-:W-:Y:S02]  /*29f0*/  ISETP.GE.AND P6, PT, R5, UR8, PT ;  /* 0x0000000805007c0c */ /* 0x000fe4000bfc6270 */
[----:B------:R-:W-:-:S02]  /*2a00*/  @!P2 LEA.HI.X R5, R12, c[0x0][0x16c], R13, 0x1, P3 ;  /* 0x00005b000c05aa11 */ /* 0x000fc400018f0c0d */
        /* <DEDUP_REMOVED lines=63> */
[----:B------:R-:W-:Y:S01]  /*2e00*/  CS2R R20, SRZ ;  /* 0x0000000000147805 */ /* 0x000fe2000001ff00 */
[----:B------:R-:W-:Y:S01]  /*2e10*/  CS2R R18, SRZ ;  /* 0x0000000000127805 */ /* 0x000fe2000001ff00 */
[----:B------:R-:W-:Y:S01]  /*2e20*/  CS2R R12, SRZ ;  /* 0x00000000000c7805 */ /* 0x000fe2000001ff00 */
        /* <DEDUP_REMOVED lines=18> */
.L_x_263:
        /* <DEDUP_REMOVED lines=10> */
[----:B------:R-:W1:Y:S04]  /*2ff0*/  LDSM.16.M88.4 R44, [R229+0x10000] ;  /* 0x01000000e52c783b */ /* 0x000e680000000200 */
[----:B------:R-:W-:Y:S04]  /*3000*/  LDSM.16.M88.4 R48, [R3] ;  /* 0x000000000330783b */ /* 0x000fe80000000200 */
[----:B------:R-:W2:Y:S04]  /*3010*/  LDSM.16.M88.4 R52, [R230+0x10000] ;  /* 0x01000000e634783b */ /* 0x000ea80000000200 */
[----:B------:R-:W-:Y:S04]  /*3020*/  LDSM.16.M88.4 R56, [R231+0x10000] ;  /* 0x01000000e738783b */ /* 0x000fe80000000200 */
[----:B-----5:R3:W5:Y:S01]  /*3030*/  LDG.E R62, [R60.64] ;  /* 0x000000043c3e7981 */ /* 0x020762000c1e1900 */
[C---:B-1----:R-:W-:Y:S03]  /*3040*/  HMMA.16816.F32.BF16 R4, R8.reuse, R44, RZ ;  /* 0x0000002c0804723c */ /* 0x042fe600000418ff */
[----:B---3--:R1:W5:Y:S05]  /*3050*/  LDG.E R60, [R60.64+0x20] ;  /* 0x000020043c3c7981 */ /* 0x00836a000c1e1900 */
[----:B------:R-:W-:Y:S01]  /*3060*/  HMMA.16816.F32.BF16 R8, R8, R46, RZ ;  /* 0x0000002e0808723c */ /* 0x000fe200000418ff */
[----:B------:R-:W3:Y:S11]  /*3070*/  LDSM.16.M88.4 R44, [R228] ;  /* 0x00000000e42c783b */ /* 0x000ef60000000200 */
[----:B------:R-:W-:Y:S04]  /*3080*/  @!UPT UIADD3 URZ, URZ, URZ, URZ ;  /* 0x0000003f3f3ff290 */ /* 0x000fe8000fffe03f */
[C---:B--2---:R-:W-:Y:S08]  /*3090*/  HMMA.16816.F32.BF16 R4, R48.reuse, R52, R4 ;  /* 0x000000343004723c */ /* 0x044ff00000041804 */
[----:B------:R-:W-:Y:S01]  /*30a0*/  HMMA.16816.F32.BF16 R8, R48, R54, R8 ;  /* 0x000000363008723c */ /* 0x000fe20000041808 */
[----:B------:R-:W-:Y:S04]  /*30b0*/  LDSM.16.M88.4 R48, [R227] ;  /* 0x00000000e330783b */ /* 0x000fe80000000200 */
[----:B------:R-:W2:Y:S11]  /*30c0*/  LDSM.16.M88.4 R52, [R232+0x10000] ;  /* 0x01000000e834783b */ /* 0x000eb60000000200 */
        /* <DEDUP_REMOVED lines=49> */
[----:B------:R-:W-:Y:S11]  /*33e0*/  HMMA.16816.F32.BF16 R8, R44, R58, R8 ;  /* 0x0000003a2c08723c */ /* 0x000ff60000041808 */
[----:B------:R-:W-:Y:S05]  /*33f0*/  @!UPT UIADD3 URZ, URZ, URZ, URZ ;  /* 0x0000003f3f3ff290 */ /* 0x000fea000fffe03f */
[C---:B--2---:R-:W-:Y:S08]  /*3400*/  HMMA.16816.F32.BF16 R4, R48.reuse, R52, R4 ;  /* 0x000000343004723c */ /* 0x044ff00000041804 */
[----:B------:R-:W-:Y:S01]  /*3410*/  HMMA.16816.F32.BF16 R8, R48, R54, R8 ;  /* 0x000000363008723c */ /* 0x000fe20000041808 */
[----:B------:R-:W-:-:S07]  /*3420*/  @!P0 BRA `(.L_x_259) ;  /* 0x0000009000008947 */ /* 0x000fce0003800000 */
[----:B-1----:R-:W-:Y:S01]  /*3430*/  UIADD3 UR11, UR10, UR18, -UR6 ;  /* 0x000000120a0b7290 */ /* 0x002fe2000fffe806 */
[----:B------:R-:W-:Y:S01]  /*3440*/  IMAD.U32 R44, RZ, RZ, UR20 ;  /* 0x00000014ff2c7e24 */ /* 0x000fe2000f8e00ff */
[----:B------:R-:W-:Y:S04]  /*3450*/  UIADD3 UR8, UR9, 0x40, URZ ;  /* 0x0000004009087890 */ /* 0x000fe8000fffe03f */
[----:B------:R-:W-:Y:S01]  /*3460*/  UISETP.GE.AND UP0, UPT, UR8, UR11, UPT ;  /* 0x0000000b0800728c */ /* 0x000fe2000bf06270 */
[----:B------:R-:W-:Y:S02]  /*3470*/  ISETP.LT.AND P0, PT, R44, UR6, PT ;  /* 0x000000062c007c0c */ /* 0x000fe4000bf01270 */
[----:B------:R-:W-:Y:S03]  /*3480*/  UMOV UR8, UR10 ;  /* 0x0000000a00087c82 */ /* 0x000fe60008000000 */
[----:B------:R-:W-:Y:S11]  /*3490*/  PLOP3.LUT P1, PT, PT, PT, UP0, 0x80, 0x0 ;  /* 0x000000000000781c */ /* 0x000ff60003f2f008 */
[----:B------:R-:W-:Y:S02]  /*34a0*/  @!UPT UIADD3 URZ, URZ, URZ, URZ ;  /* 0x0000003f3f3ff290 */ /* 0x000fe4000fffe03f */
[----:B------:R-:W-:-:S05]  /*34b0*/  @!P1 BRA P0, `(.L_x_260) ;  /* 0x000002d000009947 */ /* 0x000fca0000000000 */
.L_x_259:
[----:B-1----:R-:W2:Y:S01]  /*34c0*/  LDL R44, [R1+0x4] ;  /* 0x00000400012c7983 */ /* 0x002ea20000100800 */
[----:B------:R-:W-:Y:S02]  /*34d0*/  UIADD3 UR11, UR6, 0x1, -UR12 ;  /* 0x00000001060b7890 */ /* 0x000fe4000fffe80c */
[----:B------:R-:W-:Y:S01]  /*34e0*/  UIADD3 UR10, -UR8, UR6, -UR12 ;  /* 0x00000006080a7290 */ /* 0x000fe2000fffe90c */
[----:B------:R-:W3:Y:S01]  /*34f0*/  LDL R47, [R1+0x8] ;  /* 0x00000800012f7983 */ /* 0x000ee20000100800 */
[----:B--2---:R-:W-:Y:S01]  /*3500*/  IADD3 R45, R44, UR9, RZ ;  /* 0x000000092c2d7c10 */ /* 0x004fe2000fffe0ff */
[----:B------:R-:W-:Y:S01]  /*3510*/  UIADD3 UR9, UR11, UR39, URZ ;  /* 0x000000270b097290 */ /* 0x000fe2000fffe03f */
[----:B------:R-:W-:Y:S02]  /*3520*/  IMAD.U32 R44, RZ, RZ, UR22 ;  /* 0x00000016ff2c7e24 */ /* 0x000fe4000f8e00ff */
[C---:B------:R-:W-:Y:S02]  /*3530*/  IADD3 R46, R45.reuse, UR10, RZ ;  /* 0x0000000a2d2e7c10 */ /* 0x040fe4000fffe0ff */
[C---:B------:R-:W-:Y:S01]  /*3540*/  IADD3 R51, R45.reuse, 0x8, RZ ;  /* 0x000000082d337810 */ /* 0x040fe20007ffe0ff */
[----:B---3--:R-:W-:Y:S01]  /*3550*/  IMAD R44, R44, 0x20, R47 ;  /* 0x000000202c2c7824 */ /* 0x008fe200078e022f */
[----:B------:R-:W-:Y:S02]  /*3560*/  IADD3 R50, R45, UR9, RZ ;  /* 0x000000092d327c10 */ /* 0x000fe4000fffe0ff */
[----:B------:R-:W-:Y:S02]  /*3570*/  IMNMX R46, RZ, R46, !PT ;  /* 0x0000002eff2e7217 */ /* 0x000fe40007800200 */
[C---:B------:R-:W-:Y:S01]  /*3580*/  IADD3 R45, R51.reuse, UR10, RZ ;  /* 0x0000000a332d7c10 */ /* 0x040fe2000fffe0ff */
[----:B------:R-:W-:Y:S01]  /*3590*/  UMOV UR10, UR8 ;  /* 0x00000008000a7c82 */ /* 0x000fe20008000000 */
[----:B------:R-:W-:Y:S02]  /*35a0*/  IMNMX R50, R50, UR6, PT ;  /* 0x0000000632327c17 */ /* 0x000fe4000b800200 */
[C---:B------:R-:W-:Y:S02]  /*35b0*/  ISETP.GE.AND P0, PT, R44.reuse, R46, PT ;  /* 0x0000002e2c00720c */ /* 0x040fe40003f06270 */
[C---:B------:R-:W-:Y:S02]  /*35c0*/  IADD3 R49, R44.reuse, 0x1, RZ ;  /* 0x000000012c317810 */ /* 0x040fe40007ffe0ff */
[C---:B------:R-:W-:Y:S02]  /*35d0*/  IADD3 R48, R44.reuse, 0x8, RZ ;  /* 0x000000082c307810 */ /* 0x040fe40007ffe0ff */
[C---:B------:R-:W-:Y:S02]  /*35e0*/  IADD3 R47, R44.reuse, 0x9, RZ ;  /* 0x000000092c2f7810 */ /* 0x040fe40007ffe0ff */
[----:B------:R-:W-:Y:S02]  /*35f0*/  IMNMX R45, RZ, R45, !PT ;  /* 0x0000002dff2d7217 */ /* 0x000fe40007800200 */
[----:B------:R-:W-:Y:S02]  /*3600*/  IADD3 R51, R51, UR9, RZ ;  /* 0x0000000933337c10 */ /* 0x000fe4000fffe0ff */
[----:B------:R-:W-:Y:S02]  /*3610*/  ISETP.GE.OR P0, PT, R44, R50, !P0 ;  /* 0x000000322c00720c */ /* 0x000fe40004706670 */
[-C--:B------:R-:W-:Y:S02]  /*3620*/  ISETP.GE.AND P6, PT, R49, R46.reuse, PT ;  /* 0x0000002e3100720c */ /* 0x080fe40003fc6270 */
[-C--:B------:R-:W-:Y:S02]  /*3630*/  ISETP.GE.AND P5, PT, R48, R46.reuse, PT ;  /* 0x0000002e3000720c */ /* 0x080fe40003fa6270 */
[----:B------:R-:W-:Y:S02]  /*3640*/  ISETP.GE.AND P4, PT, R47, R46, PT ;  /* 0x0000002e2f00720c */ /* 0x000fe40003f86270 */
[-C--:B------:R-:W-:Y:S02]  /*3650*/  ISETP.GE.AND P3, PT, R44, R45.reuse, PT ;  /* 0x0000002d2c00720c */ /* 0x080fe40003f66270 */
[-C--:B------:R-:W-:Y:S02]  /*3660*/  ISETP.GE.AND P2, PT, R49, R45.reuse, PT ;  /* 0x0000002d3100720c */ /* 0x080fe40003f46270 */
[-C--:B------:R-:W-:Y:S02]  /*3670*/  ISETP.GE.AND P1, PT, R48, R45.reuse, PT ;  /* 0x0000002d3000720c */ /* 0x080fe40003f26270 */
[----:B------:R-:W-:Y:S02]  /*3680*/  FSEL R4, R4, -INF , !P0 ;  /* 0xff80000004047808 */ /* 0x000fe40004000000 */
[----:B------:R-:W-:Y:S02]  /*3690*/  ISETP.GE.AND P0, PT, R47, R45, PT ;  /* 0x0000002d2f00720c */ /* 0x000fe40003f06270 */
[----:B------:R-:W-:Y:S02]  /*36a0*/  IMNMX R45, R51, UR6, PT ;  /* 0x00000006332d7c17 */ /* 0x000fe4000b800200 */
[-C--:B------:R-:W-:Y:S02]  /*36b0*/  ISETP.GE.OR P6, PT, R49, R50.reuse, !P6 ;  /* 0x000000323100720c */ /* 0x080fe400077c6670 */
[-C--:B------:R-:W-:Y:S02]  /*36c0*/  ISETP.GE.OR P5, PT, R48, R50.reuse, !P5 ;  /* 0x000000323000720c */ /* 0x080fe40006fa6670 */
[----:B------:R-:W-:Y:S02]  /*36d0*/  ISETP.GE.OR P4, PT, R47, R50, !P4 ;  /* 0x000000322f00720c */ /* 0x000fe40006786670 */
[-C--:B------:R-:W-:Y:S02]  /*36e0*/  ISETP.GE.OR P3, PT, R44, R45.reuse, !P3 ;  /* 0x0000002d2c00720c */ /* 0x080fe40005f66670 */
[-C--:B------:R-:W-:Y:S02]  /*36f0*/  ISETP.GE.OR P2, PT, R49, R45.reuse, !P2 ;  /* 0x0000002d3100720c */ /* 0x080fe40005746670 */
[-C--:B------:R-:W-:Y:S02]  /*3700*/  ISETP.GE.OR P1, PT, R48, R45.reuse, !P1 ;  /* 0x0000002d3000720c */ /* 0x080fe40004f26670 */
[----:B------:R-:W-:Y:S02]  /*3710*/  ISETP.GE.OR P0, PT, R47, R45, !P0 ;  /* 0x0000002d2f00720c */ /* 0x000fe40004706670 */
[----:B------:R-:W-:Y:S02]  /*3720*/  FSEL R5, R5, -INF , !P6 ;  /* 0xff80000005057808 */ /* 0x000fe40007000000 */
[----:B------:R-:W-:Y:S02]  /*3730*/  FSEL R8, R8, -INF , !P5 ;  /* 0xff80000008087808 */ /* 0x000fe40006800000 */
[----:B------:R-:W-:Y:S02]  /*3740*/  FSEL R9, R9, -INF , !P4 ;  /* 0xff80000009097808 */ /* 0x000fe40006000000 */
[----:B------:R-:W-:Y:S02]  /*3750*/  FSEL R6, R6, -INF , !P3 ;  /* 0xff80000006067808 */ /* 0x000fe40005800000 */
[----:B------:R-:W-:Y:S02]  /*3760*/  FSEL R7, R7, -INF , !P2 ;  /* 0xff80000007077808 */ /* 0x000fe40005000000 */
[----:B------:R-:W-:Y:S02]  /*3770*/  FSEL R10, R10, -INF , !P1 ;  /* 0xff8000000a0a7808 */ /* 0x000fe40004800000 */
[----:B------:R-:W-:Y:S02]  /*3780*/  FSEL R11, R11, -INF , !P0 ;  /* 0xff8000000b0b7808 */ /* 0x000fe40004000000 */
.L_x_260:
        /* <DEDUP_REMOVED lines=13> */
[----:B------:R-:W-:Y:S10]  /*3860*/  MUFU.EX2 R58, R5 ;  /* 0x00000005003a7308 */ /* 0x000ff40000000800 */
[----:B------:R-:W-:Y:S01]  /*3870*/  MUFU.EX2 R55, R8 ;  /* 0x0000000800377308 */ /* 0x000fe20000000800 */
[----:B-1----:R-:W-:Y:S05]  /*3880*/  FMUL.FTZ R4, R245, 1.4426950216293334961 ;  /* 0x3fb8aa3bf5047820 */ /* 0x002fea0000410000 */
[----:B------:R-:W-:Y:S04]  /*3890*/  FSEL R4, R4, RZ, P0 ;  /* 0x000000ff04047208 */ /* 0x000fe80000000000 */
[----:B------:R-:W-:Y:S01]  /*38a0*/  MUFU.EX2 R54, R44 ;  /* 0x0000002c00367308 */ /* 0x000fe20000000800 */
[--C-:B------:R-:W-:Y:S02]  /*38b0*/  FFMA.FTZ R7, R7, c[0x0][0x23c], -R4.reuse ;  /* 0x00008f0007077a23 */ /* 0x100fe40000010804 */
[--C-:B------:R-:W-:Y:S02]  /*38c0*/  FFMA.FTZ R6, R6, c[0x0][0x23c], -R4.reuse ;  /* 0x00008f0006067a23 */ /* 0x100fe40000010804 */
[--C-:B------:R-:W-:Y:S05]  /*38d0*/  FFMA.FTZ R10, R10, c[0x0][0x23c], -R4.reuse ;  /* 0x00008f000a0a7a23 */ /* 0x100fea0000010804 */
[----:B------:R-:W-:Y:S01]  /*38e0*/  MUFU.EX2 R56, R7 ;  /* 0x0000000700387308 */ /* 0x000fe20000000800 */
[----:B------:R-:W-:Y:S09]  /*38f0*/  FFMA.FTZ R4, R11, c[0x0][0x23c], -R4 ;  /* 0x00008f000b047a23 */ /* 0x000ff20000010804 */
[----:B------:R-:W-:Y:S10]  /*3900*/  MUFU.EX2 R57, R6 ;  /* 0x0000000600397308 */ /* 0x000ff40000000800 */
[----:B------:R-:W-:Y:S10]  /*3910*/  MUFU.EX2 R53, R10 ;  /* 0x0000000a00357308 */ /* 0x000ff40000000800 */
[----:B------:R-:W1:Y:S02]  /*3920*/  MUFU.EX2 R52, R4 ;  /* 0x0000000400347308 */ /* 0x000e640000000800 */
[----:B-1----:R-:W-:Y:S02]  /*3930*/  F2FP.BF16.PACK_AB R4, R52, R53 ;  /* 0x000000353404723e */ /* 0x002fe400000010ff */
[----:B------:R-:W-:Y:S02]  /*3940*/  F2FP.BF16.PACK_AB R7, R58, R59 ;  /* 0x0000003b3a07723e */ /* 0x000fe400000010ff */
[----:B------:R-:W-:Y:S02]  /*3950*/  F2FP.BF16.PACK_AB R6, R56, R57 ;  /* 0x000000393806723e */ /* 0x000fe400000010ff */
[----:B------:R-:W-:Y:S01]  /*3960*/  F2FP.BF16.PACK_AB R5, R54, R55 ;  /* 0x000000373605723e */ /* 0x000fe200000010ff */
[----:B------:R-:W-:Y:S06]  /*3970*/  STS [R249+0x15000], R7 ;  /* 0x01500007f9007388 */ /* 0x000fec0000000800 */
[----:B------:R-:W-:Y:S06]  /*3980*/  STS [R252+0x15000], R6 ;  /* 0x01500006fc007388 */ /* 0x000fec0000000800 */
        /* <DEDUP_REMOVED lines=165> */
.L_x_261:
        /* <DEDUP_REMOVED lines=47> */
[CC--:B------:R-:W-:Y:S01]  /*46d0*/  LEA R198, P1, R205.reuse, R238.reuse, 0x2 ;  /* 0x000000eecdc67211 */ /* 0x0c0fe200078210ff */
[C---:B------:R-:W-:Y:S01]  /*46e0*/  IMAD R206, R248.reuse, 0x28, RZ ;  /* 0x00000028f8ce7824 */ /* 0x040fe200078e02ff */
        /* <DEDUP_REMOVED lines=16> */
[C---:B------:R-:W-:Y:S03]  /*47f0*/  IMAD.SHL.U32 R203, R248.reuse, 0x20, RZ ;  /* 0x00000020f8cb7824 */ /* 0x040fe600078e00ff */
[-C--:B--2---:R-:W-:Y:S01]  /*4800*/  LEA R4, P0, R201, R238.reuse, 0x2 ;  /* 0x000000eec9047211 */ /* 0x084fe200078010ff */
[C---:B------:R-:W-:Y:S01]  /*4810*/  IMAD R202, R248.reuse, 0x30, RZ ;  /* 0x00000030f8ca7824 */ /* 0x040fe200078e02ff */
[-C--:B------:R-:W-:Y:S01]  /*4820*/  LEA R200, P1, R203, R238.reuse, 0x2 ;  /* 0x000000eecbc87211 */ /* 0x080fe200078210ff */
[----:B------:R-:W-:Y:S01]  /*4830*/  IMAD R248, R248, 0x38, RZ ;  /* 0x00000038f8f87824 */ /* 0x000fe200078e02ff */
[-C--:B---3--:R-:W-:Y:S02]  /*4840*/  LEA.HI.X.SX32 R5, R201, R239.reuse, 0x2, P0 ;  /* 0x000000efc9057211 */ /* 0x088fe400000f16ff */
[CC--:B----4-:R-:W-:Y:S02]  /*4850*/  LEA R198, P0, R206.reuse, R238.reuse, 0x2 ;  /* 0x000000eecec67211 */ /* 0x0d0fe400078010ff */
[-C--:B------:R-:W-:Y:S01]  /*4860*/  LEA.HI.X.SX32 R201, R203, R239.reuse, 0x2, P1 ;  /* 0x000000efcbc97211 */ /* 0x080fe200008f16ff */
[----:B------:R1:W-:Y:S01]  /*4870*/  RED.E.ADD.F32.FTZ.RN.STRONG.GPU [R4.64], R7 ;  /* 0x000000070400798e */ /* 0x0003e2000c10e784 */
[-C--:B------:R-:W-:Y:S02]  /*4880*/  LEA.HI.X.SX32 R199, R206, R239.reuse, 0x2, P0 ;  /* 0x000000efcec77211 */ /* 0x080fe400000f16ff */
[-C--:B------:R-:W-:Y:S01]  /*4890*/  LEA R6, P0, R248, R238.reuse, 0x2 ;  /* 0x000000eef8067211 */ /* 0x080fe200078010ff */
[----:B------:R-:W-:Y:S04]  /*48a0*/  RED.E.ADD.F32.FTZ.RN.STRONG.GPU [R200.64], R8 ;  /* 0x00000008c800798e */ /* 0x000fe8000c10e784 */
[----:B------:R2:W-:Y:S01]  /*48b0*/  RED.E.ADD.F32.FTZ.RN.STRONG.GPU [R198.64], R9 ;  /* 0x00000009c600798e */ /* 0x0005e2000c10e784 */
[-C--:B-1----:R-:W-:Y:S02]  /*48c0*/  LEA R4, P1, R202, R238.reuse, 0x2 ;  /* 0x000000eeca047211 */ /* 0x082fe400078210ff */
        /* <DEDUP_REMOVED lines=257> */
.L_x_262:
[----:B------:R-:W-:Y:S02]  /*58e0*/  UISETP.GT.AND UP0, UPT, UR7, UR17, UPT ;  /* 0x000000110700728c */ /* 0x000fe4000bf04270 */
[----:B------:R-:W-:Y:S04]  /*58f0*/  UIADD3 UR7, UR7, -0x1, URZ ;  /* 0xffffffff07077890 */ /* 0x000fe8000fffe03f */
[----:B------:R-:W-:Y:S11]  /*5900*/  PLOP3.LUT P0, PT, PT, PT, UP0, 0x80, 0x0 ;  /* 0x000000000000781c */ /* 0x000ff60003f0f008 */
[----:B------:R-:W-:Y:S02]  /*5910*/  @!UPT UIADD3 URZ, URZ, URZ, URZ ;  /* 0x0000003f3f3ff290 */ /* 0x000fe4000fffe03f */
[----:B------:R-:W-:-:S05]  /*5920*/  @P0 BRA `(.L_x_263) ;  /* 0xffffd62000000947 */ /* 0x000fca000383ffff */
[----:B------:R-:W2:Y:S01]  /*5930*/  LDL R48, [R1] ;  /* 0x0000000001307983 */ /* 0x000ea20000100800 */
[----:B------:R-:W-:Y:S01]  /*5940*/  F2FP.BF16.PACK_AB R47, R13, R12 ;  /* 0x0000000c0d2f723e */ /* 0x000fe200000010ff */
        /* <DEDUP_REMOVED lines=60> */
[----:B-1----:R-:W-:Y:S01]  /*5d10*/  FMUL.FTZ R5, R125, c[0x0][0x2e0] ;  /* 0x0000b8007d057a20 */ /* 0x002fe20000410000 */
        /* <DEDUP_REMOVED lines=47> */
[----:B------:R-:W-:Y:S02]  /*6010*/  UIMAD UR11, UR21, UR11, UR7 ;  /* 0x0000000b150b72a4 */ /* 0x000fe4000f8e0207 */
[----:B------:R-:W-:Y:S02]  /*6020*/  ULDC.64 UR12, c[0x0][0x388] ;  /* 0x0000e200000c7ab9 */ /* 0x000fe40000000a00 */
[----:B------:R-:W-:Y:S02]  /*6030*/  UIADD3 UR9, UR9, UR11, URZ ;  /* 0x0000000b09097290 */ /* 0x000fe4000fffe03f */
[----:B------:R-:W-:-:S02]  /*6040*/  UIMAD UR7, UR58, UR12, URZ ;  /* 0x0000000c3a0772a4 */ /* 0x000fc4000f8e023f */
[----:B------:R-:W-:Y:S02]  /*6050*/  UIMAD.WIDE.U32 UR8, UR30, UR12, UR8 ;  /* 0x0000000c1e0872a5 */ /* 0x000fe4000f8e0008 */
[----:B------:R-:W-:-:S04]  /*6060*/  UIMAD UR7, UR30, UR13, UR7 ;  /* 0x0000000d1e0772a4 */ /* 0x000fc8000f8e0207 */
[----:B------:R-:W-:Y:S02]  /*6070*/  UIADD3 UR15, UR9, UR7, URZ ;  /* 0x00000007090f7290 */ /* 0x000fe4000fffe03f */
[----:B------:R-:W-:Y:S02]  /*6080*/  UMOV UR14, UR8 ;  /* 0x00000008000e7c82 */ /* 0x000fe40008000000 */
.L_x_264:
        /* <DEDUP_REMOVED lines=16> */
.L_x_265:
        /* <DEDUP_REMOVED lines=58> */
[----:B------:R1:W-:Y:S02]  /*6530*/  STG.E.128 [R4.64+0x180], R24 ;  /* 0x0001801804007986 */ /* 0x0003e4000c101d04 */
.L_x_258:
[----:B------:R-:W-:Y:S05]  /*6540*/  BSYNC B0 ;  /* 0x0000000000007941 */ /* 0x000fea0003800000 */
.L_x_250:
        /* <DEDUP_REMOVED lines=12> */
.L_x_266:
[----:B------:R-:W-:Y:S05]  /*6610*/  EXIT ;  /* 0x000000000000794d */ /* 0x000fea0003800000 */
.L_x_268:
        /* <DEDUP_REMOVED lines=14> */
.L_x_2006:


//--------------------- .text._ZN5flash44flash_bwd_dq_dk_dv_loop_seqk_parallel_kernelI23Flash_bwd_kernel_traitsILi256ELi64ELi32ELi8ELi4ELi1ELi2ELb1ELb1EN7cutlass10bfloat16_tE19Flash_kernel_traitsILi256ELi64ELi32ELi8ES3_EELb0ELb0ELb1ELb0ELb0ELb1ELb1EEEvNS_16Flash_bwd_paramsE --------------------------
	.section	.text._ZN5flash44flash_bwd_dq_dk_dv_loop_seqk_parallel_kernelI23Flash_bwd_kernel_traitsILi256ELi64ELi32ELi8ELi4ELi1ELi2ELb1ELb1EN7cutlass10bfloat16_tE19Flash_kernel_traitsILi256ELi64ELi32ELi8ES3_EELb0ELb0ELb1ELb0ELb0ELb1ELb1EEEvNS_16Flash_bwd_paramsE,"ax",@progbits
	.sectioninfo	@"SHI_REGISTERS=255"
	.align	128
        .global         _ZN5flash44flash_bwd_dq_dk_dv_loop_seqk_parallel_kernelI23Flash_bwd_kernel_traitsILi256ELi64ELi32ELi8ELi4ELi1ELi2ELb1ELb1EN7cutlass10bfloat16_tE19Flash_kernel_traitsILi256ELi64ELi32ELi8ES3_EELb0ELb0ELb1ELb0ELb0ELb1ELb1EEEvNS_16Flash_bwd_paramsE
        .type           _ZN5flash44flash_bwd_dq_dk_dv_loop_seqk_parallel_kernelI23Flash_bwd_kernel_traitsILi256ELi64ELi32ELi8ELi4ELi1ELi2ELb1ELb1EN7cutlass10bfloat16_tE19Flash_kernel_traitsILi256ELi64ELi32ELi8ES3_EELb0ELb0ELb1ELb0ELb0ELb1ELb1EEEvNS_16Flash_bwd_paramsE,@function
        .size           _ZN5flash44flash_bwd_dq_dk_dv_loop_seqk_parallel_kernelI23Flash_bwd_kernel_traitsILi256ELi64ELi32ELi8ELi4ELi1ELi2ELb1ELb1EN7cutlass10bfloat16_tE19Flash_kernel_traitsILi256ELi64ELi32ELi8ES3_EELb0ELb0ELb1ELb0ELb0ELb1ELb1EEEvNS_16Flash_bwd_paramsE,(.L_x_2007 - _ZN5flash44flash_bwd_dq_dk_dv_loop_seqk_parallel_kernelI23Flash_bwd_kernel_traitsILi256ELi64ELi32ELi8ELi4ELi1ELi2ELb1ELb1EN7cutlass10bfloat16_tE19Flash_kernel_traitsILi256ELi64ELi32ELi8ES3_EELb0ELb0ELb1ELb0ELb0ELb1ELb1EEEvNS_16Flash_bwd_paramsE)
        .other          _ZN5flash44flash_bwd_dq_dk_dv_loop_seqk_parallel_kernelI23Flash_bwd_kernel_traitsILi256ELi64ELi32ELi8ELi4ELi1ELi2ELb1ELb1EN7cutlass10bfloat16_tE19Flash_kernel_traitsILi256ELi64ELi32ELi8ES3_EELb0ELb0ELb1ELb0ELb0ELb1ELb1EEEvNS_16Flash_bwd_paramsE,@"STO_CUDA_ENTRY STV_DEFAULT"
_ZN5flash44flash_bwd_dq_dk_dv_loop_seqk_parallel_kernelI23Flash_bwd_kernel_traitsILi256ELi64ELi32ELi8ELi4ELi1ELi2ELb1ELb1EN7cutlass10bfloat16_tE19Flash_kernel_traitsILi256ELi64ELi32ELi8ES3_EELb0ELb0ELb1ELb0ELb0ELb1ELb1EEEvNS_16Flash_bwd_paramsE:
.text._ZN5flash44flash_bwd_dq_dk_dv_loop_seqk_parallel_kernelI23Flash_bwd_kernel_traitsILi256ELi64ELi32ELi8ELi4ELi1ELi2ELb1ELb1EN7cutlass10bfloat16_tE19Flash_kernel_traitsILi256ELi64ELi32ELi8ES3_EELb0ELb0ELb1ELb0ELb0ELb1ELb1EEEvNS_16Flash_bwd_paramsE:
        /* <DEDUP_REMOVED lines=210> */
.L_x_287:
        /* <DEDUP_REMOVED lines=53> */
.L_x_269:
        /* <DEDUP_REMOVED lines=67> */
.L_x_271:
        /* <DEDUP_REMOVED lines=18> */
.L_x_272:
        /* <DEDUP_REMOVED lines=68> */
.L_x_273:
[----:B------:R-:W-:Y:S02]  /*1a00*/  UMOV UR13, UR49 ;  /* 0x00000031000d7c82 */ /* 0x000fe40008000000 */
.L_x_274:
        /* <DEDUP_REMOVED lines=101> */
.L_x_276:
        /* <DEDUP_REMOVED lines=16> */
.L_x_277:
        /* <DEDUP_REMOVED lines=41> */
.L_x_275:
        /* <DEDUP_REMOVED lines=182> */
.L_x_283:
[----:B------:R-:W0:Y:S01]  /*2f50*/  LDGDEPBAR ;  /* 0x00000000000079af */ /* 0x000e220000000000 */
[----:B------:R-:W-:Y:S02]  /*2f60*/  USHF.L.U32 UR9, UR7, 0x6, URZ ;  /* 0x0000000607097899 */ /* 0x000fe4000800063f */
[----:B------:R-:W-:Y:S02]  /*2f70*/  ULDC UR8, c[0x0][0x2e4] ;  /* 0x0000b90000087ab9 */ /* 0x000fe40000000800 */
[----:B------:R-:W-:Y:S01]  /*2f80*/  UISETP.GE.AND UP0, UPT, UR9, UR19, UPT ;  /* 0x000000130900728c */ /* 0x000fe2000bf06270 */
[----:B------:R-:W-:Y:S04]  /*2f90*/  DEPBAR.LE SB0, 0x0 ;  /* 0x000080000000791a */ /* 0x000fe80000000000 */
[----:B------:R-:W-:Y:S06]  /*2fa0*/  BAR.SYNC.DEFER_BLOCKING 0x0 ;  /* 0x0000000000007b1d */ /* 0x000fec0000010000 */
[----:B-1----:R-:W-:Y:S04]  /*2fb0*/  LDSM.16.M88.4 R8, [R2] ;  /* 0x000000000208783b */ /* 0x002fe80000000200 */
[----:B------:R-:W1:Y:S04]  /*2fc0*/  LDSM.16.M88.4 R44, [R229+0x10000] ;  /* 0x01000000e52c783b */ /* 0x000e680000000200 */
[----:B------:R-:W-:Y:S04]  /*2fd0*/  LDSM.16.M88.4 R48, [R3] ;  /* 0x000000000330783b */ /* 0x000fe80000000200 */
[----:B------:R-:W2:Y:S04]  /*2fe0*/  LDSM.16.M88.4 R52, [R230+0x10000] ;  /* 0x01000000e634783b */ /* 0x000ea80000000200 */
[----:B------:R-:W-:Y:S04]  /*2ff0*/  LDSM.16.M88.4 R56, [R228] ;  /* 0x00000000e438783b */ /* 0x000fe80000000200 */
[----:B------:R-:W3:Y:S04]  /*3000*/  LDSM.16.M88.4 R60, [R231+0x10000] ;  /* 0x01000000e73c783b */ /* 0x000ee80000000200 */
[----:B------:R-:W-:Y:S01]  /*3010*/  LDSM.16.M88.4 R64, [R232+0x10000] ;  /* 0x01000000e840783b */ /* 0x000fe20000000200 */
[C---:B-1----:R-:W-:Y:S08]  /*3020*/  HMMA.16816.F32.BF16 R4, R8.reuse, R44, RZ ;  /* 0x0000002c0804723c */ /* 0x042ff000000418ff */
[----:B------:R-:W-:Y:S01]  /*3030*/  HMMA.16816.F32.BF16 R8, R8, R46, RZ ;  /* 0x0000002e0808723c */ /* 0x000fe200000418ff */
[----:B------:R-:W1:Y:S11]  /*3040*/  LDSM.16.M88.4 R44, [R227] ;  /* 0x00000000e32c783b */ /* 0x000e760000000200 */
[----:B------:R-:W-:Y:S04]  /*3050*/  @!UPT UIADD3 URZ, URZ, URZ, URZ ;  /* 0x0000003f3f3ff290 */ /* 0x000fe8000fffe03f */
        /* <DEDUP_REMOVED lines=8> */
[C---:B-1----:R-:W-:Y:S08]  /*30e0*/  HMMA.16816.F32.BF16 R4, R44.reuse, R64, R4 ;  /* 0x000000402c04723c */ /* 0x042ff00000041804 */
[----:B------:R-:W-:Y:S01]  /*30f0*/  HMMA.16816.F32.BF16 R8, R44, R66, R8 ;  /* 0x000000422c08723c */ /* 0x000fe20000041808 */
[----:B------:R-:W-:Y:S04]  /*3100*/  LDSM.16.M88.4 R44, [R228+0x2000] ;  /* 0x00200000e42c783b */ /* 0x000fe80000000200 */
[----:B------:R-:W1:Y:S11]  /*3110*/  LDSM.16.M88.4 R64, [R231+0x11000] ;  /* 0x01100000e740783b */ /* 0x000e760000000200 */
[C---:B--2---:R-:W-:Y:S08]  /*3120*/  HMMA.16816.F32.BF16 R4, R48.reuse, R52, R4 ;  /* 0x000000343004723c */ /* 0x044ff00000041804 */
[----:B------:R-:W-:Y:S01]  /*3130*/  HMMA.16816.F32.BF16 R8, R48, R54, R8 ;  /* 0x000000363008723c */ /* 0x000fe20000041808 */
[----:B------:R-:W-:Y:S04]  /*3140*/  LDSM.16.M88.4 R48, [R227+0x2000] ;  /* 0x00200000e330783b */ /* 0x000fe80000000200 */
[----:B------:R-:W2:Y:S11]  /*3150*/  LDSM.16.M88.4 R52, [R232+0x11000] ;  /* 0x01100000e834783b */ /* 0x000eb60000000200 */
[C---:B---3--:R-:W-:Y:S08]  /*3160*/  HMMA.16816.F32.BF16 R4, R56.reuse, R60, R4 ;  /* 0x0000003c3804723c */ /* 0x048ff00000041804 */
[----:B------:R-:W-:Y:S01]  /*3170*/  HMMA.16816.F32.BF16 R8, R56, R62, R8 ;  /* 0x0000003e3808723c */ /* 0x000fe20000041808 */
[----:B------:R-:W-:Y:S06]  /*3180*/  LDSM.16.M88.4 R60, [R229+0x12000] ;  /* 0x01200000e53c783b */ /* 0x000fec0000000200 */
[----:B------:R-:W-:Y:S05]  /*3190*/  IADD3 R56, P0, R247, UR16, RZ ;  /* 0x00000010f7387c10 */ /* 0x000fea000ff1e0ff */
[----:B------:R-:W-:Y:S02]  /*31a0*/  IADD3.X R57, R246, UR15, RZ, P0, !PT ;  /* 0x0000000ff6397c10 */ /* 0x000fe400087fe4ff */
[----:B------:R-:W-:Y:S02]  /*31b0*/  PLOP3.LUT P0, PT, PT, PT, UP0, 0x80, 0x0 ;  /* 0x000000000000781c */ /* 0x000fe40003f0f008 */
[C---:B-1----:R-:W-:Y:S01]  /*31c0*/  HMMA.16816.F32.BF16 R4, R44.reuse, R64, R4 ;  /* 0x000000402c04723c */ /* 0x042fe20000041804 */
[----:B-----5:R1:W5:Y:S04]  /*31d0*/  LDG.E R69, [R56.64] ;  /* 0x0000000438457981 */ /* 0x020368000c1e1900 */
[----:B------:R1:W5:Y:S03]  /*31e0*/  LDG.E R68, [R56.64+0x20] ;  /* 0x0000200438447981 */ /* 0x000366000c1e1900 */
[----:B------:R-:W-:Y:S01]  /*31f0*/  HMMA.16816.F32.BF16 R8, R44, R66, R8 ;  /* 0x000000422c08723c */ /* 0x000fe20000041808 */
[----:B------:R-:W-:Y:S04]  /*3200*/  LDSM.16.M88.4 R44, [R3+0x4000] ;  /* 0x00400000032c783b */ /* 0x000fe80000000200 */
[----:B------:R-:W-:Y:S11]  /*3210*/  LDSM.16.M88.4 R64, [R230+0x12000] ;  /* 0x01200000e640783b */ /* 0x000ff60000000200 */
[C---:B--2---:R-:W-:Y:S01]  /*3220*/  HMMA.16816.F32.BF16 R4, R48.reuse, R52, R4 ;  /* 0x000000343004723c */ /* 0x044fe20000041804 */
[----:B-1----:R-:W1:Y:S07]  /*3230*/  LDSM.16.M88.4 R56, [R2+0x4000] ;  /* 0x004000000238783b */ /* 0x002e6e0000000200 */
[----:B------:R-:W-:Y:S01]  /*3240*/  HMMA.16816.F32.BF16 R8, R48, R54, R8 ;  /* 0x000000363008723c */ /* 0x000fe20000041808 */
[----:B------:R-:W-:Y:S04]  /*3250*/  LDSM.16.M88.4 R48, [R228+0x4000] ;  /* 0x00400000e430783b */ /* 0x000fe80000000200 */
[----:B------:R-:W2:Y:S11]  /*3260*/  LDSM.16.M88.4 R52, [R231+0x12000] ;  /* 0x01200000e734783b */ /* 0x000eb60000000200 */
[C---:B-1----:R-:W-:Y:S08]  /*3270*/  HMMA.16816.F32.BF16 R4, R56.reuse, R60, R4 ;  /* 0x0000003c3804723c */ /* 0x042ff00000041804 */
[----:B------:R-:W-:Y:S01]  /*3280*/  HMMA.16816.F32.BF16 R8, R56, R62, R8 ;  /* 0x0000003e3808723c */ /* 0x000fe20000041808 */
[----:B------:R-:W-:Y:S04]  /*3290*/  LDSM.16.M88.4 R56, [R227+0x4000] ;  /* 0x00400000e338783b */ /* 0x000fe80000000200 */
[----:B------:R-:W1:Y:S11]  /*32a0*/  LDSM.16.M88.4 R60, [R232+0x12000] ;  /* 0x01200000e83c783b */ /* 0x000e760000000200 */
[C---:B------:R-:W-:Y:S08]  /*32b0*/  HMMA.16816.F32.BF16 R4, R44.reuse, R64, R4 ;  /* 0x000000402c04723c */ /* 0x040ff00000041804 */
[----:B------:R-:W-:Y:S01]  /*32c0*/  HMMA.16816.F32.BF16 R8, R44, R66, R8 ;  /* 0x000000422c08723c */ /* 0x000fe20000041808 */
[----:B------:R-:W-:Y:S04]  /*32d0*/  LDSM.16.M88.4 R44, [R2+0x6000] ;  /* 0x00600000022c783b */ /* 0x000fe80000000200 */
[----:B------:R-:W3:Y:S11]  /*32e0*/  LDSM.16.M88.4 R64, [R229+0x13000] ;  /* 0x01300000e540783b */ /* 0x000ef60000000200 */
[C---:B--2---:R-:W-:Y:S08]  /*32f0*/  HMMA.16816.F32.BF16 R4, R48.reuse, R52, R4 ;  /* 0x000000343004723c */ /* 0x044ff00000041804 */
[----:B------:R-:W-:Y:S01]  /*3300*/  HMMA.16816.F32.BF16 R8, R48, R54, R8 ;  /* 0x000000363008723c */ /* 0x000fe20000041808 */
[----:B------:R-:W-:Y:S04]  /*3310*/  LDSM.16.M88.4 R48, [R3+0x6000] ;  /* 0x006000000330783b */ /* 0x000fe80000000200 */
[----:B------:R-:W2:Y:S11]  /*3320*/  LDSM.16.M88.4 R52, [R230+0x13000] ;  /* 0x01300000e634783b */ /* 0x000eb60000000200 */
[C---:B-1----:R-:W-:Y:S08]  /*3330*/  HMMA.16816.F32.BF16 R4, R56.reuse, R60, R4 ;  /* 0x0000003c3804723c */ /* 0x042ff00000041804 */
[----:B------:R-:W-:Y:S01]  /*3340*/  HMMA.16816.F32.BF16 R8, R56, R62, R8 ;  /* 0x0000003e3808723c */ /* 0x000fe20000041808 */
[----:B------:R-:W-:Y:S04]  /*3350*/  LDSM.16.M88.4 R56, [R228+0x6000] ;  /* 0x00600000e438783b */ /* 0x000fe80000000200 */
[----:B------:R-:W1:Y:S11]  /*3360*/  LDSM.16.M88.4 R60, [R231+0x13000] ;  /* 0x01300000e73c783b */ /* 0x000e760000000200 */
[C---:B---3--:R-:W-:Y:S08]  /*3370*/  HMMA.16816.F32.BF16 R4, R44.reuse, R64, R4 ;  /* 0x000000402c04723c */ /* 0x048ff00000041804 */
[----:B------:R-:W-:Y:S01]  /*3380*/  HMMA.16816.F32.BF16 R8, R44, R66, R8 ;  /* 0x000000422c08723c */ /* 0x000fe20000041808 */
[----:B------:R-:W-:Y:S04]  /*3390*/  LDSM.16.M88.4 R44, [R227+0x6000] ;  /* 0x00600000e32c783b */ /* 0x000fe80000000200 */
[----:B------:R-:W3:Y:S11]  /*33a0*/  LDSM.16.M88.4 R64, [R232+0x13000] ;  /* 0x01300000e840783b */ /* 0x000ef60000000200 */
[C---:B--2---:R-:W-:Y:S08]  /*33b0*/  HMMA.16816.F32.BF16 R4, R48.reuse, R52, R4 ;  /* 0x000000343004723c */ /* 0x044ff00000041804 */
        /* <DEDUP_REMOVED lines=10> */
[----:B------:R1:W2:Y:S01]  /*3460*/  MUFU.TANH R59, R4 ;  /* 0x00000004003b7308 */ /* 0x0002a20000002400 */
[----:B------:R-:W-:Y:S02]  /*3470*/  FMUL.FTZ R6, R6, c[0x0][0x2ec] ;  /* 0x0000bb0006067a20 */ /* 0x000fe40000410000 */
[----:B------:R-:W-:Y:S02]  /*3480*/  FMUL.FTZ R7, R7, c[0x0][0x2ec] ;  /* 0x0000bb0007077a20 */ /* 0x000fe40000410000 */
[----:B------:R-:W-:Y:S02]  /*3490*/  FMUL.FTZ R8, R8, c[0x0][0x2ec] ;  /* 0x0000bb0008087a20 */ /* 0x000fe40000410000 */
[----:B------:R-:W-:Y:S02]  /*34a0*/  FMUL.FTZ R9, R9, c[0x0][0x2ec] ;  /* 0x0000bb0009097a20 */ /* 0x000fe40000410000 */
[----:B------:R-:W-:Y:S01]  /*34b0*/  FMUL.FTZ R10, R10, c[0x0][0x2ec] ;  /* 0x0000bb000a0a7a20 */ /* 0x000fe20000410000 */
[----:B------:R1:W3:Y:S01]  /*34c0*/  MUFU.TANH R58, R5 ;  /* 0x00000005003a7308 */ /* 0x0002e20000002400 */
[----:B------:R-:W-:Y:S09]  /*34d0*/  FMUL.FTZ R11, R11, c[0x0][0x2ec] ;  /* 0x0000bb000b0b7a20 */ /* 0x000ff20000410000 */
[----:B------:R1:W4:Y:S10]  /*34e0*/  MUFU.TANH R57, R6 ;  /* 0x0000000600397308 */ /* 0x0003340000002400 */
[----:B------:R1:W1:Y:S10]  /*34f0*/  MUFU.TANH R56, R7 ;  /* 0x0000000700387308 */ /* 0x0002740000002400 */
[----:B------:R1:W1:Y:S10]  /*3500*/  MUFU.TANH R55, R8 ;  /* 0x0000000800377308 */ /* 0x0002740000002400 */
[----:B------:R1:W1:Y:S10]  /*3510*/  MUFU.TANH R54, R9 ;  /* 0x0000000900367308 */ /* 0x0002740000002400 */
[----:B------:R1:W1:Y:S10]  /*3520*/  MUFU.TANH R53, R10 ;  /* 0x0000000a00357308 */ /* 0x0002740000002400 */
[----:B------:R1:W1:Y:S01]  /*3530*/  MUFU.TANH R52, R11 ;  /* 0x0000000b00347308 */ /* 0x0002620000002400 */
[----:B------:R-:W-:-:S05]  /*3540*/  @!P0 BRA `(.L_x_279) ;  /* 0x0000011000008947 */ /* 0x000fca0003800000 */
[----:B-1234-:R-:W-:Y:S01]  /*3550*/  MOV R11, R52 ;  /* 0x00000034000b7202 */ /* 0x01efe20000000f00 */
[----:B------:R-:W-:Y:S01]  /*3560*/  UIADD3 UR11, UR10, UR18, -UR6 ;  /* 0x000000120a0b7290 */ /* 0x000fe2000fffe806 */
[----:B------:R-:W-:Y:S01]  /*3570*/  MOV R9, R54 ;  /* 0x0000003600097202 */ /* 0x000fe20000000f00 */
[----:B------:R-:W-:Y:S01]  /*3580*/  IMAD.U32 R4, RZ, RZ, UR20 ;  /* 0x00000014ff047e24 */ /* 0x000fe2000f8e00ff */
[----:B------:R-:W-:Y:S01]  /*3590*/  MOV R7, R56 ;  /* 0x0000003800077202 */ /* 0x000fe20000000f00 */
[----:B------:R-:W-:Y:S01]  /*35a0*/  IMAD.MOV.U32 R10, RZ, RZ, R53 ;  /* 0x000000ffff0a7224 */ /* 0x000fe200078e0035 */
[----:B------:R-:W-:Y:S01]  /*35b0*/  UIADD3 UR8, UR9, 0x40, URZ ;  /* 0x0000004009087890 */ /* 0x000fe2000fffe03f */
[----:B------:R-:W-:Y:S01]  /*35c0*/  IMAD.MOV.U32 R8, RZ, RZ, R55 ;  /* 0x000000ffff087224 */ /* 0x000fe200078e0037 */
[----:B------:R-:W-:Y:S01]  /*35d0*/  ISETP.LT.AND P0, PT, R4, UR6, PT ;  /* 0x0000000604007c0c */ /* 0x000fe2000bf01270 */
[----:B------:R-:W-:Y:S01]  /*35e0*/  IMAD.MOV.U32 R6, RZ, RZ, R57 ;  /* 0x000000ffff067224 */ /* 0x000fe200078e0039 */
[----:B------:R-:W-:Y:S01]  /*35f0*/  UISETP.GE.AND UP0, UPT, UR8, UR11, UPT ;  /* 0x0000000b0800728c */ /* 0x000fe2000bf06270 */
[----:B------:R-:W-:Y:S01]  /*3600*/  MOV R4, R58 ;  /* 0x0000003a00047202 */ /* 0x000fe20000000f00 */
[----:B------:R-:W-:Y:S01]  /*3610*/  IMAD.MOV.U32 R44, RZ, RZ, R59 ;  /* 0x000000ffff2c7224 */ /* 0x000fe200078e003b */
[----:B------:R-:W-:Y:S03]  /*3620*/  UMOV UR8, UR10 ;  /* 0x0000000a00087c82 */ /* 0x000fe60008000000 */
[----:B------:R-:W-:Y:S11]  /*3630*/  PLOP3.LUT P1, PT, PT, PT, UP0, 0x80, 0x0 ;  /* 0x000000000000781c */ /* 0x000ff60003f2f008 */
[----:B------:R-:W-:Y:S02]  /*3640*/  @!UPT UIADD3 URZ, URZ, URZ, URZ ;  /* 0x0000003f3f3ff290 */ /* 0x000fe4000fffe03f */
[----:B------:R-:W-:-:S05]  /*3650*/  @!P1 BRA P0, `(.L_x_280) ;  /* 0x000002d000009947 */ /* 0x000fca0000000000 */
.L_x_279:
[----:B-1234-:R-:W2:Y:S01]  /*3660*/  LDL R5, [R1+0x4] ;  /* 0x0000040001057983 */ /* 0x01eea20000100800 */
[----:B------:R-:W-:Y:S01]  /*3670*/  UIADD3 UR11, UR6, 0x1, -UR12 ;  /* 0x00000001060b7890 */ /* 0x000fe2000fffe80c */
[----:B------:R-:W-:Y:S01]  /*3680*/  IMAD.U32 R4, RZ, RZ, UR22 ;  /* 0x00000016ff047e24 */ /* 0x000fe2000f8e00ff */
[----:B------:R-:W-:Y:S01]  /*3690*/  UIADD3 UR10, -UR8, UR6, -UR12 ;  /* 0x00000006080a7290 */ /* 0x000fe2000fffe90c */
[----:B------:R-:W3:Y:S01]  /*36a0*/  LDL R45, [R1+0x8] ;  /* 0x00000800012d7983 */ /* 0x000ee20000100800 */
[----:B--2---:R-:W-:Y:S01]  /*36b0*/  IADD3 R5, R5, UR9, RZ ;  /* 0x0000000905057c10 */ /* 0x004fe2000fffe0ff */
[----:B------:R-:W-:Y:S03]  /*36c0*/  UIADD3 UR9, UR11, UR39, URZ ;  /* 0x000000270b097290 */ /* 0x000fe6000fffe03f */
[C---:B------:R-:W-:Y:S01]  /*36d0*/  IADD3 R6, R5.reuse, UR10, RZ ;  /* 0x0000000a05067c10 */ /* 0x040fe2000fffe0ff */
[----:B---3--:R-:W-:Y:S01]  /*36e0*/  IMAD R4, R4, 0x20, R45 ;  /* 0x0000002004047824 */ /* 0x008fe200078e022d */
[C---:B------:R-:W-:Y:S02]  /*36f0*/  IADD3 R11, R5.reuse, 0x8, RZ ;  /* 0x00000008050b7810 */ /* 0x040fe40007ffe0ff */
        /* <DEDUP_REMOVED lines=17> */
[CC--:B------:R-:W-:Y:S02]  /*3810*/  ISETP.GE.AND P1, PT, R8.reuse, R5.reuse, PT ;  /* 0x000000050800720c */ /* 0x0c0fe40003f26270 */
        /* <DEDUP_REMOVED lines=17> */
.L_x_280:
[C---:B------:R-:W-:Y:S01]  /*3930*/  FMUL.FTZ R5, R244.reuse, 1.4426950216293334961 ;  /* 0x3fb8aa3bf4057820 */ /* 0x040fe20000410000 */
[----:B------:R-:W-:Y:S01]  /*3940*/  FSETP.NEU.FTZ.AND P0, PT, R244, -INF , PT ;  /* 0xff800000f400780b */ /* 0x000fe20003f1d000 */
[----:B------:R-:W-:Y:S01]  /*3950*/  UISETP.GT.AND UP2, UPT, UR7, UR17, UPT ;  /* 0x000000110700728c */ /* 0x000fe2000bf44270 */
[----:B------:R-:W-:Y:S02]  /*3960*/  MOV R248, c[0x0][0x22c] ;  /* 0x00008b0000f87a02 */ /* 0x000fe40000000f00 */
[----:B------:R-:W-:Y:S02]  /*3970*/  FSEL R5, R5, RZ, P0 ;  /* 0x000000ff05057208 */ /* 0x000fe40000000000 */
[C---:B------:R-:W-:Y:S01]  /*3980*/  FSETP.NEU.FTZ.AND P0, PT, R245.reuse, -INF , PT ;  /* 0xff800000f500780b */ /* 0x040fe20003f1d000 */
[----:B------:R-:W-:Y:S01]  /*3990*/  IMAD R248, R248, c[0x0][0x1c0], RZ ;  /* 0x00007000f8f87a24 */ /* 0x000fe200078e02ff */
[----:B------:R-:W-:Y:S01]  /*39a0*/  PLOP3.LUT P3, PT, PT, PT, UP2, 0x80, 0x0 ;  /* 0x000000000000781c */ /* 0x000fe20003f6f028 */
[--C-:B------:R-:W-:Y:S02]  /*39b0*/  FFMA.FTZ R44, R44, c[0x0][0x23c], -R5.reuse ;  /* 0x00008f002c2c7a23 */ /* 0x100fe40000010805 */
[--C-:B------:R-:W-:Y:S02]  /*39c0*/  FFMA.FTZ R4, R4, c[0x0][0x23c], -R5.reuse ;  /* 0x00008f0004047a23 */ /* 0x100fe40000010805 */
[----:B------:R1:W-:Y:S10]  /*39d0*/  MUFU.EX2 R67, R44 ;  /* 0x0000002c00437308 */ /* 0x0003f40000000800 */
[----:B------:R2:W3:Y:S01]  /*39e0*/  MUFU.EX2 R66, R4 ;  /* 0x0000000400427308 */ /* 0x0004e20000000800 */
[----:B-1----:R-:W-:Y:S05]  /*39f0*/  FMUL.FTZ R44, R245, 1.4426950216293334961 ;  /* 0x3fb8aa3bf52c7820 */ /* 0x002fea0000410000 */
[----:B--2---:R-:W-:Y:S05]  /*3a00*/  FSEL R4, R44, RZ, P0 ;  /* 0x000000ff2c047208 */ /* 0x004fea0000000000 */
[--C-:B------:R-:W-:Y:S04]  /*3a10*/  FFMA.FTZ R6, R6, c[0x0][0x23c], -R4.reuse ;  /* 0x00008f0006067a23 */ /* 0x100fe80000010804 */
[----:B------:R1:W-:Y:S02]  /*3a20*/  MUFU.EX2 R65, R6 ;  /* 0x0000000600417308 */ /* 0x0003e40000000800 */
[--C-:B-1----:R-:W-:Y:S01]  /*3a30*/  FFMA.FTZ R6, R7, c[0x0][0x23c], -R4.reuse ;  /* 0x00008f0007067a23 */ /* 0x102fe20000010804 */
[----:B---3--:R-:W-:Y:S07]  /*3a40*/  F2FP.BF16.PACK_AB R7, R66, R67 ;  /* 0x000000434207723e */ /* 0x008fee00000010ff */
[----:B------:R1:W2:Y:S01]  /*3a50*/  MUFU.EX2 R64, R6 ;  /* 0x0000000600407308 */ /* 0x0002a20000000800 */
[----:B------:R-:W-:Y:S01]  /*3a60*/  STS [R249+0x15000], R7 ;  /* 0x01500007f9007388 */ /* 0x000fe20000000800 */
[--C-:B-1----:R-:W-:Y:S02]  /*3a70*/  FFMA.FTZ R6, R8, c[0x0][0x23c], -R5.reuse ;  /* 0x00008f0008067a23 */ /* 0x102fe40000010805 */
[----:B------:R-:W-:Y:S06]  /*3a80*/  FFMA.FTZ R5, R9, c[0x0][0x23c], -R5 ;  /* 0x00008f0009057a23 */ /* 0x000fec0000010805 */
[----:B------:R2:W-:Y:S10]  /*3a90*/  MUFU.EX2 R63, R6 ;  /* 0x00000006003f7308 */ /* 0x0005f40000000800 */
[----:B------:R1:W3:Y:S01]  /*3aa0*/  MUFU.EX2 R62, R5 ;  /* 0x00000005003e7308 */ /* 0x0002e20000000800 */
[----:B--2---:R-:W-:Y:S05]  /*3ab0*/  F2FP.BF16.PACK_AB R6, R64, R65 ;  /* 0x000000414006723e */ /* 0x004fea00000010ff */
[----:B------:R-:W-:Y:S01]  /*3ac0*/  STS [R252+0x15000], R6 ;  /* 0x01500006fc007388 */ /* 0x000fe20000000800 */
[--C-:B-1----:R-:W-:Y:S02]  /*3ad0*/  FFMA.FTZ R5, R10, c[0x0][0x23c], -R4.reuse ;  /* 0x00008f000a057a23 */ /* 0x102fe40000010804 */
[----:B------:R-:W-:Y:S02]  /*3ae0*/  FFMA.FTZ R4, R11, c[0x0][0x23c], -R4 ;  /* 0x00008f000b047a23 */ /* 0x000fe40000010804 */
[----:B------:R3:W-:Y:S10]  /*3af0*/  MUFU.EX2 R61, R5 ;  /* 0x00000005003d7308 */ /* 0x0007f40000000800 */
[----:B------:R-:W1:Y:S01]  /*3b00*/  MUFU.EX2 R60, R4 ;  /* 0x00000004003c7308 */ /* 0x000e620000000800 */
[----:B---3--:R-:W-:Y:S05]  /*3b10*/  F2FP.BF16.PACK_AB R5, R62, R63 ;  /* 0x0000003f3e05723e */ /* 0x008fea00000010ff */
[----:B------:R-:W-:Y:S01]  /*3b20*/  STS [R250+0x15000], R5 ;  /* 0x01500005fa007388 */ /* 0x000fe20000000800 */
[----:B-1----:R-:W-:Y:S05]  /*3b30*/  F2FP.BF16.PACK_AB R4, R60, R61 ;  /* 0x0000003d3c04723e */ /* 0x002fea00000010ff */
        /* <DEDUP_REMOVED lines=188> */
.L_x_281:
        /* <DEDUP_REMOVED lines=336> */
.L_x_282:
        /* <DEDUP_REMOVED lines=123> */
.L_x_284:
        /* <DEDUP_REMOVED lines=16> */
.L_x_285:
        /* <DEDUP_REMOVED lines=59> */
.L_x_278:
[----:B------:R-:W-:Y:S05]  /*6860*/  BSYNC B0 ;  /* 0x0000000000007941 */ /* 0x000fea0003800000 */
.L_x_270:
        /* <DEDUP_REMOVED lines=12> */
.L_x_286:
[----:B------:R-:W-:Y:S05]  /*6930*/  EXIT ;  /* 0x000000000000794d */ /* 0x000fea0003800000 */
.L_x_288:
        /* <DEDUP_REMOVED lines=12> */
.L_x_2007:


//--------------------- .text._ZN5flash44flash_bwd_dq_dk_dv_loop_seqk_parallel_kernelI23Flash_bwd_kernel_traitsILi256ELi64ELi32ELi8ELi4ELi1ELi2ELb1ELb1EN7cutlass10bfloat16_tE19Flash_kernel_traitsILi256ELi64ELi32ELi8ES3_EELb0ELb0ELb1ELb1ELb0ELb0ELb0EEEvNS_16Flash_bwd_paramsE --------------------------
	.section	.text._ZN5flash44flash_bwd_dq_dk_dv_loop_seqk_parallel_kernelI23Flash_bwd_kernel_traitsILi256ELi64ELi32ELi8ELi4ELi1ELi2ELb1ELb1EN7cutlass10bfloat16_tE19Flash_kernel_traitsILi256ELi64ELi32ELi8ES3_EELb0ELb0ELb1ELb1ELb0ELb0ELb0EEEvNS_16Flash_bwd_paramsE,"ax",@progbits
	.sectioninfo	@"SHI_REGISTERS=255"
	.align	128
        .global         _ZN5flash44flash_bwd_dq_dk_dv_loop_seqk_parallel_kernelI23Flash_bwd_kernel_traitsILi256ELi64ELi32ELi8ELi4ELi1ELi2ELb1ELb1EN7cutlass10bfloat16_tE19Flash_kernel_traitsILi256ELi64ELi32ELi8ES3_EELb0ELb0ELb1ELb1ELb0ELb0ELb0EEEvNS_16Flash_bwd_paramsE
        .type           _ZN5flash44flash_bwd_dq_dk_dv_loop_seqk_parallel_kernelI23Flash_bwd_kernel_traitsILi256ELi64ELi32ELi8ELi4ELi1ELi2ELb1ELb1EN7cutlass10bfloat16_tE19Flash_kernel_traitsILi256ELi64ELi32ELi8ES3_EELb0ELb0ELb1ELb1ELb0ELb0ELb0EEEvNS_16Flash_bwd_paramsE,@function
        .size           _ZN5flash44flash_bwd_dq_dk_dv_loop_seqk_parallel_kernelI23Flash_bwd_kernel_traitsILi256ELi64ELi32ELi8ELi4ELi1ELi2ELb1ELb1EN7cutlass10bfloat16_tE19Flash_kernel_traitsILi256ELi64ELi32ELi8ES3_EELb0ELb0ELb1ELb1ELb0ELb0ELb0EEEvNS_16Flash_bwd_paramsE,(.L_x_2008 - _ZN5flash44flash_bwd_dq_dk_dv_loop_seqk_parallel_kernelI23Flash_bwd_kernel_traitsILi256ELi64ELi32ELi8ELi4ELi1ELi2ELb1ELb1EN7cutlass10bfloat16_tE19Flash_kernel_traitsILi256ELi64ELi32ELi8ES3_EELb0ELb0ELb1ELb1ELb0ELb0ELb0EEEvNS_16Flash_bwd_paramsE)
        .other          _ZN5flash44flash_bwd_dq_dk_dv_loop_seqk_parallel_kernelI23Flash_bwd_kernel_traitsILi256ELi64ELi32ELi8ELi4ELi1ELi2ELb1ELb1EN7cutlass10bfloat16_tE19Flash_kernel_traitsILi256ELi64ELi32ELi8ES3_EELb0ELb0ELb1ELb1ELb0ELb0ELb0EEEvNS_16Flash_bwd_paramsE,@"STO_CUDA_ENTRY STV_DEFAULT"
_ZN5flash44flash_bwd_dq_dk_dv_loop_seqk_parallel_kernelI23Flash_bwd_kernel_traitsILi256ELi64ELi32ELi8ELi4ELi1ELi2ELb1ELb1EN7cutlass10bfloat16_tE19Flash_kernel_traitsILi256ELi64ELi32ELi8ES3_EELb0ELb0ELb1ELb1ELb0ELb0ELb0EEEvNS_16Flash_bwd_paramsE:
.text._ZN5flash44flash_bwd_dq_dk_dv_loop_seqk_parallel_kernelI23Flash_bwd_kernel_traitsILi256ELi64ELi32ELi8ELi4ELi1ELi2ELb1ELb1EN7cutlass10bfloat16_tE19Flash_kernel_traitsILi256ELi64ELi32ELi8ES3_EELb0ELb0ELb1ELb1ELb0ELb0ELb0EEEvNS_16Flash_bwd_paramsE:
        /* <DEDUP_REMOVED lines=16> */
[----:B------:R-:W-:Y:S02]  /*0100*/  USHF.R.S32.HI UR7, URZ, 0x1f, UR14 ;  /* 0x0000001f3f077899 */ /* 0x000fe4000801140e */
[----:B------:R-:W-:Y:S02]  /*0110*/  ULDC.U8 UR9, c[0x0][0x328] ;  /* 0x0000ca0000097ab9 */ /* 0x000fe40000000000 */
[----:B------:R-:W-:Y:S01]  /*0120*/  UISETP.NE.AND UP5, UPT, UR9, URZ, UPT ;  /* 0x0000003f0900728c */ /* 0x000fe2000bfa5270 */
[----:B------:R-:W3:Y:S01]  /*0130*/  S2UR UR36, SR_CTAID.Z ;  /* 0x00000000002479c3 */ /* 0x000ee20000002700 */
[----:B------:R-:W-:-:S02]  /*0140*/  ULDC UR48, c[0x0][0x22c] ;  /* 0x00008b0000307ab9 */ /* 0x000fc40000000800 */
[----:B------:R-:W-:Y:S02]  /*0150*/  ULDC UR38, c[0x0][0x1c0] ;  /* 0x0000700000267ab9 */ /* 0x000fe40000000800 */
[----:B------:R-:W-:Y:S02]  /*0160*/  ULDC UR12, c[0x0][0x1c0] ;  /* 0x00007000000c7ab9 */ /* 0x000fe40000000800 */
[----:B------:R-:W-:Y:S02]  /*0170*/  UIMAD.WIDE UR38, UR48, UR38, URZ ;  /* 0x00000026302672a5 */ /* 0x000fe4000f8e023f */
        /* <DEDUP_REMOVED lines=10> */
[--C-:B------:R-:W-:Y:S01]  /*0220*/  SHF.R.S32.HI R6, RZ, 0x2, R0.reuse ;  /* 0x00000002ff067819 */ /* 0x100fe20000011400 */
[----:B---3--:R-:W-:Y:S01]  /*0230*/  UIMAD UR49, UR36, UR48, URZ ;  /* 0x00000030243172a4 */ /* 0x008fe2000f8e023f */
[----:B------:R-:W-:Y:S01]  /*0240*/  SHF.R.S32.HI R7, RZ, 0x1f, R0 ;  /* 0x0000001fff077819 */ /* 0x000fe20000011400 */
[----:B------:R-:W-:Y:S01]  /*0250*/  UIMAD UR48, UR48, UR12, URZ ;  /* 0x0000000c303072a4 */ /* 0x000fe2000f8e023f */
[----:B------:R-:W-:Y:S01]  /*0260*/  LOP3.LUT R0, R0, 0x7ffffffc, RZ, 0xc0, !PT ;  /* 0x7ffffffc00007812 */ /* 0x000fe200078ec0ff */
[----:B------:R-:W-:Y:S01]  /*0270*/  UIMAD UR57, UR8, UR6, UR57 ;  /* 0x00000006083972a4 */ /* 0x000fe2000f8e0239 */
[CC--:B------:R-:W-:Y:S01]  /*0280*/  LEA.HI R14, R3.reuse, R9.reuse, RZ, 0x3 ;  /* 0x00000009030e7211 */ /* 0x0c0fe200078f18ff */
[----:B------:R-:W-:Y:S01]  /*0290*/  UIMAD UR54, UR7, UR34, URZ ;  /* 0x00000022073672a4 */ /* 0x000fe2000f8e023f */
[-C--:B------:R-:W-:Y:S01]  /*02a0*/  LEA.HI R11, R3, R9.reuse, RZ, 0x5 ;  /* 0x00000009030b7211 */ /* 0x080fe200078f28ff */
[----:B------:R-:W-:Y:S01]  /*02b0*/  IMAD.IADD R16, R9, 0x1, -R0 ;  /* 0x0000000109107824 */ /* 0x000fe200078e0a00 */
[----:B------:R-:W-:Y:S01]  /*02c0*/  SHF.R.S32.HI R5, RZ, 0x4, R2 ;  /* 0x00000004ff057819 */ /* 0x000fe20000011402 */
[----:B------:R-:W-:Y:S01]  /*02d0*/  UIMAD UR6, UR34, UR11, UR36 ;  /* 0x0000000b220672a4 */ /* 0x000fe2000f8e0224 */
[----:B------:R-:W-:Y:S01]  /*02e0*/  LEA.HI R0, R7, R6, RZ, 0x3 ;  /* 0x0000000607007211 */ /* 0x000fe200078f18ff */
[----:B------:R-:W-:Y:S01]  /*02f0*/  @!UP5 UIMAD UR7, UR34, UR13, UR36 ;  /* 0x0000000d2207d2a4 */ /* 0x000fe2000f8e0224 */
[CC--:B------:R-:W-:Y:S01]  /*0300*/  LEA.HI R12, R3.reuse, R9.reuse, RZ, 0x7 ;  /* 0x00000009030c7211 */ /* 0x0c0fe200078f38ff */
[----:B------:R-:W-:Y:S01]  /*0310*/  USHF.L.U32 UR43, UR48, 0x6, URZ ;  /* 0x00000006302b7899 */ /* 0x000fe2000800063f */
[----:B------:R-:W-:Y:S01]  /*0320*/  LEA.HI R13, R3, R9, RZ, 0x6 ;  /* 0x00000009030d7211 */ /* 0x000fe200078f30ff */
[----:B------:R-:W-:Y:S01]  /*0330*/  ULDC UR51, c[0x0][0x214] ;  /* 0x0000850000337ab9 */ /* 0x000fe20000000800 */
[----:B------:R-:W-:Y:S01]  /*0340*/  LOP3.LUT R3, R14, 0xfffffff8, RZ, 0xc0, !PT ;  /* 0xfffffff80e037812 */ /* 0x000fe200078ec0ff */
[----:B------:R-:W-:Y:S01]  /*0350*/  ULDC UR58, c[0x0][0x1c8] ;  /* 0x00007200003a7ab9 */ /* 0x000fe20000000800 */
[C---:B------:R-:W-:Y:S01]  /*0360*/  LOP3.LUT R8, R2.reuse, 0xfffffff0, RZ, 0xc0, !PT ;  /* 0xfffffff002087812 */ /* 0x040fe200078ec0ff */
[----:B------:R-:W-:Y:S01]  /*0370*/  ULDC.U8 UR10, c[0x0][0x3d0] ;  /* 0x0000f400000a7ab9 */ /* 0x000fe20000000000 */
[----:B------:R-:W-:Y:S01]  /*0380*/  LOP3.LUT R10, R11, 0xffffffe0, RZ, 0xc0, !PT ;  /* 0xffffffe00b0a7812 */ /* 0x000fe200078ec0ff */
[----:B------:R-:W-:Y:S01]  /*0390*/  ULDC UR52, c[0x0][0x224] ;  /* 0x0000890000347ab9 */ /* 0x000fe20000000800 */
[----:B------:R-:W-:Y:S01]  /*03a0*/  LEA.HI R4, R2, R5, RZ, 0x1 ;  /* 0x0000000502047211 */ /* 0x000fe200078f08ff */
[C---:B------:R-:W-:Y:S01]  /*03b0*/  IMAD.IADD R2, R9.reuse, 0x1, -R3 ;  /* 0x0000000109027824 */ /* 0x040fe200078e0a03 */
[----:B------:R-:W-:Y:S01]  /*03c0*/  LOP3.LUT R0, R0, 0xfffffff8, RZ, 0xc0, !PT ;  /* 0xfffffff800007812 */ /* 0x000fe200078ec0ff */
[C---:B------:R-:W-:Y:S01]  /*03d0*/  IMAD.IADD R8, R9.reuse, 0x1, -R8 ;  /* 0x0000000109087824 */ /* 0x040fe200078e0a08 */
[----:B------:R-:W-:Y:S01]  /*03e0*/  SHF.R.S32.HI R15, RZ, 0x3, R14 ;  /* 0x00000003ff0f7819 */ /* 0x000fe2000001140e */
[----:B------:R-:W-:Y:S01]  /*03f0*/  IMAD.IADD R3, R9, 0x1, -R10 ;  /* 0x0000000109037824 */ /* 0x000fe200078e0a0a */
[----:B------:R-:W-:Y:S01]  /*0400*/  LOP3.LUT R4, R4, 0xfffffffe, RZ, 0xc0, !PT ;  /* 0xfffffffe04047812 */ /* 0x000fe200078ec0ff */
[----:B------:R-:W-:Y:S01]  /*0410*/  IMAD.IADD R9, R6, 0x1, -R0 ;  /* 0x0000000106097824 */ /* 0x000fe200078e0a00 */
[----:B------:R-:W-:Y:S01]  /*0420*/  SHF.R.S32.HI R6, RZ, 0x7, R12 ;  /* 0x00000007ff067819 */ /* 0x000fe2000001140c */
[----:B------:R-:W-:Y:S01]  /*0430*/  IMAD.SHL.U32 R0, R15, 0x40, RZ ;  /* 0x000000400f007824 */ /* 0x000fe200078e00ff */
[C---:B------:R-:W-:Y:S01]  /*0440*/  LOP3.LUT P0, RZ, R2.reuse, 0x4, RZ, 0xc0, !PT ;  /* 0x0000000402ff7812 */ /* 0x040fe2000780c0ff */
[----:B------:R-:W-:Y:S01]  /*0450*/  IMAD.IADD R10, R5, 0x1, -R4 ;  /* 0x00000001050a7824 */ /* 0x000fe200078e0a04 */
[----:B------:R-:W-:Y:S01]  /*0460*/  SHF.R.S32.HI R4, RZ, 0x1f, R3 ;  /* 0x0000001fff047819 */ /* 0x000fe20000011403 */
[----:B------:R-:W-:Y:S01]  /*0470*/  IMAD.SHL.U32 R245, R2, 0x8, RZ ;  /* 0x0000000802f57824 */ /* 0x000fe200078e00ff */
[----:B------:R-:W-:Y:S01]  /*0480*/  LOP3.LUT R0, R0, 0x1c0, RZ, 0xc0, !PT ;  /* 0x000001c000007812 */ /* 0x000fe200078ec0ff */
[----:B------:R-:W-:Y:S01]  /*0490*/  IMAD.SHL.U32 R5, R2, 0x40, RZ ;  /* 0x0000004002057824 */ /* 0x000fe200078e00ff */
[----:B------:R-:W-:Y:S01]  /*04a0*/  LEA.HI R17, R4, R3, RZ, 0x2 ;  /* 0x0000000304117211 */ /* 0x000fe200078f10ff */
[----:B------:R-:W-:Y:S01]  /*04b0*/  @UP5 UIMAD UR56, UR34, UR51, URZ ;  /* 0x00000033223852a4 */ /* 0x000fe2000f8e023f */
        /* <DEDUP_REMOVED lines=12> */
[C---:B------:R-:W-:Y:S01]  /*0580*/  LOP3.LUT R0, R9.reuse, 0x1, RZ, 0xc0, !PT ;  /* 0x0000000109007812 */ /* 0x040fe200078ec0ff */
[----:B------:R-:W-:Y:S01]  /*0590*/  UIMAD.WIDE.U32 UR44, UR38, UR46, URZ ;  /* 0x0000002e262c72a5 */ /* 0x000fe2000f8e003f */
[----:B------:R-:W-:Y:S01]  /*05a0*/  LOP3.LUT R4, R4, R3, RZ, 0x3c, !PT ;  /* 0x0000000304047212 */ /* 0x000fe200078e3cff */
[----:B------:R-:W-:Y:S01]  /*05b0*/  IMAD.SHL.U32 R3, R2, 0x20, RZ ;  /* 0x0000002002037824 */ /* 0x000fe200078e00ff */
[----:B------:R-:W-:Y:S01]  /*05c0*/  ISETP.NE.U32.AND P1, PT, R0, 0x1, PT ;  /* 0x000000010000780c */ /* 0x000fe20003f25070 */
[----:B------:R-:W-:Y:S01]  /*05d0*/  IMAD.SHL.U32 R0, R10, 0x100, RZ ;  /* 0x000001000a007824 */ /* 0x000fe200078e00ff */
[----:B------:R-:W-:Y:S01]  /*05e0*/  LOP3.LUT P5, RZ, R2, 0x2, RZ, 0xc0, !PT ;  /* 0x0000000202ff7812 */ /* 0x000fe200078ac0ff */
[----:B------:R-:W-:Y:S01]  /*05f0*/  UIMAD UR53, UR39, UR46, URZ ;  /* 0x0000002e273572a4 */ /* 0x000fe2000f8e023f */
[----:B------:R-:W-:Y:S01]  /*0600*/  LOP3.LUT P2, RZ, R9, 0x2, RZ, 0xc0, !PT ;  /* 0x0000000209ff7812 */ /* 0x000fe2000784c0ff */
[----:B------:R-:W-:Y:S01]  /*0610*/  USHF.R.S32.HI UR55, URZ, 0x1f, UR49 ;  /* 0x0000001f3f377899 */ /* 0x000fe20008011431 */
[----:B------:R-:W-:Y:S01]  /*0620*/  LOP3.LUT R2, R0, 0x100, RZ, 0xc0, !PT ;  /* 0x0000010000027812 */ /* 0x000fe200078ec0ff */
[----:B------:R-:W-:Y:S01]  /*0630*/  IMAD R0, R6, 0x2, R10 ;  /* 0x0000000206007824 */ /* 0x000fe200078e020a */
[----:B------:R-:W-:Y:S01]  /*0640*/  LOP3.LUT P6, RZ, R8, 0x4, RZ, 0xc0, !PT ;  /* 0x0000000408ff7812 */ /* 0x000fe200078cc0ff */
[----:B------:R-:W-:Y:S01]  /*0650*/  UIMAD UR52, UR6, UR52, URZ ;  /* 0x00000034063472a4 */ /* 0x000fe2000f8e023f */
[----:B------:R-:W-:Y:S01]  /*0660*/  LOP3.LUT R226, R2, 0xe0, R3, 0xf8, !PT ;  /* 0x000000e002e27812 */ /* 0x000fe200078ef803 */
[----:B------:R-:W-:Y:S01]  /*0670*/  IMAD.SHL.U32 R3, R10, 0x20, RZ ;  /* 0x000000200a037824 */ /* 0x000fe200078e00ff */
[----:B------:R-:W-:Y:S01]  /*0680*/  SHF.R.S32.HI R2, RZ, 0x6, R13 ;  /* 0x00000006ff027819 */ /* 0x000fe2000001140d */
[----:B------:R-:W-:Y:S01]  /*0690*/  IMAD.U32 R0, R0, 0x200, R4 ;  /* 0x0000020000007824 */ /* 0x000fe200078e0004 */
[----:B------:R-:W-:Y:S01]  /*06a0*/  SEL R232, R227, 0xffffffc0, !P0 ;  /* 0xffffffc0e3e87807 */ /* 0x000fe20004000000 */
[----:B------:R-:W-:Y:S01]  /*06b0*/  IMAD.SHL.U32 R4, R9, 0x20, RZ ;  /* 0x0000002009047824 */ /* 0x000fe200078e00ff */
[----:B------:R-:W-:Y:S01]  /*06c0*/  @!UP5 UIMAD UR51, UR7, UR51, URZ ;  /* 0x000000330733d2a4 */ /* 0x000fe2000f8e023f */
[C---:B------:R-:W-:Y:S01]  /*06d0*/  IMAD R237, R2.reuse, 0x200, R5 ;  /* 0x0000020002ed7824 */ /* 0x040fe200078e0205 */
[----:B------:R-:W-:Y:S01]  /*06e0*/  USHF.R.S32.HI UR50, URZ, 0x1f, UR43 ;  /* 0x0000001f3f327899 */ /* 0x000fe2000801142b */
        /* <DEDUP_REMOVED lines=8> */
[----:B------:R-:W-:Y:S01]  /*0770*/  IMAD.SHL.U32 R4, R10, 0x8, RZ ;  /* 0x000000080a047824 */ /* 0x000fe200078e00ff */
[----:B------:R-:W-:Y:S01]  /*0780*/  SHF.R.S32.HI R3, RZ, 0x1f, R8 ;  /* 0x0000001fff037819 */ /* 0x000fe20000011408 */
[----:B------:R-:W-:Y:S01]  /*0790*/  IMAD.IADD R231, R229, 0x1, R232 ;  /* 0x00000001e5e77824 */ /* 0x000fe200078e02e8 */
[----:B------:R-:W-:Y:S01]  /*07a0*/  SHF.R.S32.HI R2, RZ, 0x5, R11 ;  /* 0x00000005ff027819 */ /* 0x000fe2000001140b */
[----:B------:R-:W-:Y:S01]  /*07b0*/  ULDC UR42, c[0x0][0x2e8] ;  /* 0x0000ba00002a7ab9 */ /* 0x000fe20000000800 */
[----:B------:R-:W-:Y:S01]  /*07c0*/  LEA.HI R225, R3, R8, RZ, 0x3 ;  /* 0x0000000803e17211 */ /* 0x000fe200078f18ff */
[----:B------:R-:W-:Y:S01]  /*07d0*/  IMAD.SHL.U32 R3, R8, 0x20, RZ ;  /* 0x0000002008037824 */ /* 0x000fe200078e00ff */
[----:B------:R-:W-:-:S02]  /*07e0*/  LOP3.LUT R12, R4, 0x8, RZ, 0xc0, !PT ;  /* 0x00000008040c7812 */ /* 0x000fc400078ec0ff */
[C---:B------:R-:W-:Y:S01]  /*07f0*/  LOP3.LUT R5, R225.reuse, 0xfffffff8, RZ, 0xc0, !PT ;  /* 0xfffffff8e1057812 */ /* 0x040fe200078ec0ff */
[----:B------:R-:W-:Y:S01]  /*0800*/  IMAD.SHL.U32 R225, R225, 0x40, RZ ;  /* 0x00000040e1e17824 */ /* 0x000fe200078e00ff */
[----:B------:R-:W-:Y:S02]  /*0810*/  SHF.R.S32.HI R6, RZ, 0x1f, R11 ;  /* 0x0000001fff067819 */ /* 0x000fe4000001140b */
[----:B------:R-:W-:Y:S01]  /*0820*/  LOP3.LUT R4, R12, 0x1e0, R3, 0xf8, !PT ;  /* 0x000001e00c047812 */ /* 0x000fe200078ef803 */
[C---:B------:R-:W-:Y:S01]  /*0830*/  IMAD.IADD R7, R8.reuse, 0x1, -R5 ;  /* 0x0000000108077824 */ /* 0x040fe200078e0a05 */
[-C--:B------:R-:W-:Y:S01]  /*0840*/  LEA.HI R3, R11, R2.reuse, RZ, 0x1 ;  /* 0x000000020b037211 */ /* 0x080fe200078f08ff */
[----:B------:R-:W-:Y:S01]  /*0850*/  IMAD.SHL.U32 R5, R8, 0x4, RZ ;  /* 0x0000000408057824 */ /* 0x000fe200078e00ff */
[----:B------:R-:W-:Y:S01]  /*0860*/  LEA.HI R6, R6, R2, RZ, 0x2 ;  /* 0x0000000206067211 */ /* 0x000fe200078f10ff */
[----:B------:R-:W-:Y:S01]  /*0870*/  IMAD.U32 R8, RZ, RZ, UR14 ;  /* 0x0000000eff087e24 */ /* 0x000fe2000f8e00ff */
        /* <DEDUP_REMOVED lines=45> */
[----:B------:R1:W-:Y:S01]  /*0b50*/  STL [R1+0xc], R5 ;  /* 0x00000c0501007387 */ /* 0x0003e20000100800 */
        /* <DEDUP_REMOVED lines=17> */
[----:B-1----:R-:W-:-:S05]  /*0c70*/  IMAD.MOV.U32 R5, RZ, RZ, 0x1c0 ;  /* 0x000001c0ff057424 */ /* 0x002fca00078e00ff */
[----:B------:R-:W-:-:S05]  /*0c80*/  SEL R5, R5, 0x240, !P1 ;  /* 0x0000024005057807 */ /* 0x000fca0004800000 */
[----:B--2---:R-:W-:-:S05]  /*0c90*/  IMAD.IADD R0, R251, 0x1, R5 ;  /* 0x00000001fb007824 */ /* 0x004fca00078e0205 */
[----:B------:R1:W-:Y:S02]  /*0ca0*/  STL [R1+0x4], R0 ;  /* 0x0000040001007387 */ /* 0x0003e40000100800 */
[----:B-1----:R-:W-:-:S05]  /*0cb0*/  IMAD.IADD R0, R5, 0x1, R252 ;  /* 0x0000000105007824 */ /* 0x002fca00078e02fc */
[----:B------:R1:W-:Y:S02]  /*0cc0*/  STL [R1], R0 ;  /* 0x0000000001007387 */ /* 0x0003e40000100800 */
[----:B-1----:R-:W-:Y:S02]  /*0cd0*/  IMAD.SHL.U32 R0, R4, 0x2, RZ ;  /* 0x0000000204007824 */ /* 0x002fe400078e00ff */
.L_x_323:
        /* <DEDUP_REMOVED lines=53> */
.L_x_289:
        /* <DEDUP_REMOVED lines=22> */
[----:B------:R-:W-:Y:S02]  /*1190*/  ULDC.64 UR8, c[0x0][0x190] ;  /* 0x0000640000087ab9 */ /* 0x000fe40000000a00 */
[----:B------:R-:W-:Y:S02]  /*11a0*/  ULDC UR6, c[0x0][0x2e4] ;  /* 0x0000b90000067ab9 */ /* 0x000fe40000000800 */
[----:B------:R-:W-:Y:S02]  /*11b0*/  UIMAD.WIDE.U32 UR14, UR16, UR8, URZ ;  /* 0x00000008100e72a5 */ /* 0x000fe4000f8e003f */
[----:B------:R-:W-:Y:S02]  /*11c0*/  UIADD3 UR8, UR10, 0x3f, URZ ;  /* 0x0000003f0a087890 */ /* 0x000fe4000fffe03f */
[----:B------:R-:W-:-:S02]  /*11d0*/  UIADD3 UR6, UR37, UR6, -UR7 ;  /* 0x0000000625067290 */ /* 0x000fc4000fffe807 */
[----:B------:R-:W-:Y:S02]  /*11e0*/  UIMAD UR18, UR16, UR9, URZ ;  /* 0x00000009101272a4 */ /* 0x000fe4000f8e023f */
[----:B------:R-:W-:Y:S02]  /*11f0*/  USHF.R.S32.HI UR9, URZ, 0x1f, UR8 ;  /* 0x0000001f3f097899 */ /* 0x000fe40008011408 */
[----:B------:R-:W-:Y:S02]  /*1200*/  UIADD3 UR6, UR6, 0x3f, URZ ;  /* 0x0000003f06067890 */ /* 0x000fe4000fffe03f */
[----:B------:R-:W-:Y:S02]  /*1210*/  ULEA.HI UR17, UR9, UR8, URZ, 0x6 ;  /* 0x0000000809117291 */ /* 0x000fe4000f8f303f */
[----:B------:R-:W-:Y:S02]  /*1220*/  USHF.R.S32.HI UR8, URZ, 0x1f, UR6 ;  /* 0x0000001f3f087899 */ /* 0x000fe40008011406 */
[----:B------:R-:W-:-:S02]  /*1230*/  ULDC.64 UR12, c[0x0][0x178] ;  /* 0x00005e00000c7ab9 */ /* 0x000fc40000000a00 */
[----:B------:R-:W-:Y:S02]  /*1240*/  ULEA.HI UR6, UR8, UR6, URZ, 0x6 ;  /* 0x0000000608067291 */ /* 0x000fe4000f8f303f */
[----:B-1----:R-:W-:Y:S02]  /*1250*/  UISETP.NE.AND UP0, UPT, UR26, -0x1, UPT ;  /* 0xffffffff1a00788c */ /* 0x002fe4000bf05270 */
[----:B------:R-:W-:Y:S02]  /*1260*/  UISETP.NE.AND UP3, UPT, UR16, -0x1, UPT ;  /* 0xffffffff1000788c */ /* 0x000fe4000bf65270 */
[----:B------:R-:W-:Y:S02]  /*1270*/  UIMAD.WIDE.U32 UR8, UR34, UR12, URZ ;  /* 0x0000000c220872a5 */ /* 0x000fe4000f8e003f */
[----:B------:R-:W-:Y:S01]  /*1280*/  UIMAD UR11, UR41, UR12, URZ ;  /* 0x0000000c290b72a4 */ /* 0x000fe2000f8e023f */
[----:B------:R-:W-:Y:S01]  /*1290*/  PLOP3.LUT P0, PT, PT, PT, UP0, 0x40, 0x0 ;  /* 0x000000000000781c */ /* 0x000fe20003f0e808 */
[----:B------:R-:W-:-:S02]  /*12a0*/  USEL UR31, UR8, UR14, !UP3 ;  /* 0x0000000e081f7287 */ /* 0x000fc4000d800000 */
[----:B------:R-:W-:Y:S02]  /*12b0*/  UIMAD UR13, UR34, UR13, UR11 ;  /* 0x0000000d220d72a4 */ /* 0x000fe4000f8e020b */
[----:B------:R-:W-:Y:S02]  /*12c0*/  USHF.R.S32.HI UR8, URZ, 0x6, UR17 ;  /* 0x000000063f087899 */ /* 0x000fe40008011411 */
[----:B------:R-:W-:Y:S02]  /*12d0*/  USHF.R.S32.HI UR6, URZ, 0x6, UR6 ;  /* 0x000000063f067899 */ /* 0x000fe40008011406 */
[----:B------:R-:W-:Y:S02]  /*12e0*/  @UP0 UIADD3 UR11, UR23, UR26, URZ ;  /* 0x0000001a170b0290 */ /* 0x000fe4000fffe03f */
[----:B------:R-:W-:Y:S02]  /*12f0*/  UISETP.LT.AND UP2, UPT, UR8, UR6, UPT ;  /* 0x000000060800728c */ /* 0x000fe4000bf41270 */
[----:B------:R-:W-:-:S02]  /*1300*/  UIADD3 UR27, UR9, UR13, URZ ;  /* 0x0000000d091b7290 */ /* 0x000fc4000fffe03f */
[----:B------:R-:W-:Y:S02]  /*1310*/  USEL UR35, UR8, UR6, UP2 ;  /* 0x0000000608237287 */ /* 0x000fe40009000000 */
[----:B------:R-:W-:Y:S02]  /*1320*/  ULDC.64 UR12, c[0x0][0x198] ;  /* 0x00006600000c7ab9 */ /* 0x000fe40000000a00 */
[----:B------:R-:W-:Y:S02]  /*1330*/  @UP0 UIMAD.WIDE.U32 UR8, UR11, UR12, URZ ;  /* 0x0000000c0b0802a5 */ /* 0x000fe4000f8e003f */
[----:B------:R-:W-:Y:S02]  /*1340*/  @UP3 UIADD3 UR27, UR15, UR18, URZ ;  /* 0x000000120f1b3290 */ /* 0x000fe4000fffe03f */
[----:B------:R-:W-:Y:S02]  /*1350*/  ULEA UR18, UR35, 0xffffffc0, 0x6 ;  /* 0xffffffc023127891 */ /* 0x000fe4000f8e303f */
[----:B------:R-:W-:-:S02]  /*1360*/  @UP0 UIMAD UR32, UR11, UR13, UR9 ;  /* 0x0000000d0b2002a4 */ /* 0x000fc4000f8e0209 */
        /* <DEDUP_REMOVED lines=15> */
.L_x_291:
        /* <DEDUP_REMOVED lines=19> */
.L_x_292:
[----:B------:R-:W-:Y:S01]  /*1590*/  IABS R8, c[0x0][0x1c8] ;  /* 0x0000720000087a13 */ /* 0x000fe20000000000 */
[----:B------:R-:W-:Y:S01]  /*15a0*/  ULDC.64 UR12, c[0x0][0x370] ;  /* 0x0000dc00000c7ab9 */ /* 0x000fe20000000a00 */
[----:B--2---:R-:W-:Y:S01]  /*15b0*/  IABS R7, UR36 ;  /* 0x0000002400077c13 */ /* 0x004fe20008000000 */
[----:B------:R-:W-:Y:S01]  /*15c0*/  @UP3 UIMAD.WIDE.U32 UR8, UR16, UR12, URZ ;  /* 0x0000000c100832a5 */ /* 0x000fe2000f8e003f */
[----:B------:R-:W1:Y:S01]  /*15d0*/  I2F.RP R4, R8 ;  /* 0x0000000800047306 */ /* 0x000e620000209400 */
[----:B------:R-:W-:Y:S01]  /*15e0*/  ULDC UR11, c[0x0][0x224] ;  /* 0x00008900000b7ab9 */ /* 0x000fe20000000800 */
[----:B------:R-:W-:Y:S01]  /*15f0*/  ISETP.LE.AND P1, PT, RZ, UR58, PT ;  /* 0x0000003aff007c0c */ /* 0x000fe2000bf23270 */
[----:B------:R-:W-:Y:S02]  /*1600*/  @UP3 UIMAD UR20, UR16, UR13, UR9 ;  /* 0x0000000d101432a4 */ /* 0x000fe4000f8e0209 */
[----:B------:R-:W-:Y:S02]  /*1610*/  ULDC UR15, c[0x0][0x234] ;  /* 0x00008d00000f7ab9 */ /* 0x000fe40000000800 */
[----:B------:R-:W-:-:S02]  /*1620*/  @UP3 UMOV UR19, UR8 ;  /* 0x0000000800133c82 */ /* 0x000fc40008000000 */
[----:B------:R-:W-:Y:S02]  /*1630*/  ULDC.64 UR8, c[0x0][0x368] ;  /* 0x0000da0000087ab9 */ /* 0x000fe40000000a00 */
[----:B------:R-:W-:Y:S02]  /*1640*/  @!UP3 UIMAD UR6, UR41, UR8, URZ ;  /* 0x000000082906b2a4 */ /* 0x000fe4000f8e023f */
[----:B------:R-:W-:Y:S02]  /*1650*/  ULDC.64 UR12, c[0x0][0x3d8] ;  /* 0x0000f600000c7ab9 */ /* 0x000fe40000000a00 */
[----:B------:R-:W-:Y:S01]  /*1660*/  @!UP3 UIMAD UR6, UR34, UR9, UR6 ;  /* 0x000000092206b2a4 */ /* 0x000fe2000f8e0206 */
[----:B-1----:R-:W1:Y:S01]  /*1670*/  MUFU.RCP R4, R4 ;  /* 0x0000000400047308 */ /* 0x002e620000001000 */
[----:B------:R-:W-:-:S04]  /*1680*/  @!UP3 UIMAD.WIDE.U32 UR8, UR34, UR8, URZ ;  /* 0x000000082208b2a5 */ /* 0x000fc8000f8e003f */
[----:B------:R-:W-:Y:S02]  /*1690*/  @!UP3 UIADD3 UR20, UR9, UR6, URZ ;  /* 0x000000060914b290 */ /* 0x000fe4000fffe03f */
[----:B------:R-:W-:Y:S01]  /*16a0*/  UIMAD UR6, UR41, UR11, UR54 ;  /* 0x0000000b290672a4 */ /* 0x000fe2000f8e0236 */
[----:B------:R-:W2:Y:S01]  /*16b0*/  S2UR UR11, SR_CTAID.X ;  /* 0x00000000000b79c3 */ /* 0x000ea20000002500 */
        /* <DEDUP_REMOVED lines=8> */
[----:B------:R-:W-:-:S04]  /*1740*/  UIMAD UR6, UR39, UR16, URZ ;  /* 0x00000010270672a4 */ /* 0x000fc8000f8e023f */
[----:B------:R-:W-:Y:S02]  /*1750*/  @UP3 UIADD3 UR14, UR9, UR6, URZ ;  /* 0x00000006090e3290 */ /* 0x000fe4000fffe03f */
[----:B------:R-:W-:-:S04]  /*1760*/  USHF.L.U64.HI UR6, UR34, 0x7, UR41 ;  /* 0x0000000722067899 */ /* 0x000fc80008010229 */
[----:B------:R-:W-:Y:S02]  /*1770*/  USEL UR6, UR6, URZ, UP1 ;  /* 0x0000003f06067287 */ /* 0x000fe40008800000 */
[----:B--2---:R-:W-:Y:S01]  /*1780*/  UIMAD.WIDE.U32 UR8, UR11, UR12, URZ ;  /* 0x0000000c0b0872a5 */ /* 0x004fe2000f8e003f */
[----:B-1----:R-:W-:-:S03]  /*1790*/  IMAD.MOV R4, RZ, RZ, -R5 ;  /* 0x000000ffff047224 */ /* 0x002fc600078e0a05 */
[----:B------:R-:W-:Y:S02]  /*17a0*/  UIMAD UR12, UR11, UR13, UR9 ;  /* 0x0000000d0b0c72a4 */ /* 0x000fe4000f8e0209 */
[----:B------:R-:W-:Y:S01]  /*17b0*/  USHF.L.U32 UR11, UR34, 0x7, URZ ;  /* 0x00000007220b7899 */ /* 0x000fe2000800063f */
[----:B------:R-:W-:Y:S01]  /*17c0*/  IMAD R6, R4, R8, RZ ;  /* 0x0000000804067224 */ /* 0x000fe200078e02ff */
[----:B------:R-:W-:Y:S01]  /*17d0*/  USEL UR17, UR8, URZ, UP6 ;  /* 0x0000003f08117287 */ /* 0x000fe2000b000000 */
[----:B------:R-:W-:Y:S01]  /*17e0*/  IMAD.MOV.U32 R4, RZ, RZ, RZ ;  /* 0x000000ffff047224 */ /* 0x000fe200078e00ff */
[----:B------:R-:W-:Y:S02]  /*17f0*/  USEL UR8, UR11, URZ, UP1 ;  /* 0x0000003f0b087287 */ /* 0x000fe40008800000 */
[----:B------:R-:W-:Y:S01]  /*1800*/  USEL UR12, UR12, URZ, UP6 ;  /* 0x0000003f0c0c7287 */ /* 0x000fe2000b000000 */
[----:B------:R-:W-:Y:S01]  /*1810*/  IMAD.HI.U32 R4, R5, R6, R4 ;  /* 0x0000000605047227 */ /* 0x000fe200078e0004 */
[----:B------:R-:W-:-:S03]  /*1820*/  UIADD3 UR8, UP1, UR18, UR8, URZ ;  /* 0x0000000812087290 */ /* 0x000fc6000ff3e03f */
[----:B------:R-:W-:Y:S01]  /*1830*/  IMAD.MOV.U32 R5, RZ, RZ, R7 ;  /* 0x000000ffff057224 */ /* 0x000fe200078e0007 */
[----:B------:R-:W-:Y:S02]  /*1840*/  UIADD3.X UR9, UR33, UR6, URZ, UP1, !UPT ;  /* 0x0000000621097290 */ /* 0x000fe40008ffe43f */
[----:B------:R-:W-:Y:S01]  /*1850*/  UIMAD UR6, UR39, UR8, URZ ;  /* 0x00000008270672a4 */ /* 0x000fe2000f8e023f */
[----:B------:R-:W-:-:S03]  /*1860*/  IMAD.HI.U32 R4, R4, R5, RZ ;  /* 0x0000000504047227 */ /* 0x000fc600078e00ff */
[----:B------:R-:W-:Y:S01]  /*1870*/  UIMAD UR11, UR38, UR9, UR6 ;  /* 0x00000009260b72a4 */ /* 0x000fe2000f8e0206 */
[----:B------:R-:W-:Y:S01]  /*1880*/  IMAD.MOV R6, RZ, RZ, -R4 ;  /* 0x000000ffff067224 */ /* 0x000fe200078e0a04 */
[----:B------:R-:W-:Y:S02]  /*1890*/  @UP5 USEL UR6, UR56, UR16, !UP3 ;  /* 0x0000001038065287 */ /* 0x000fe4000d800000 */
[----:B------:R-:W-:Y:S01]  /*18a0*/  UIMAD.WIDE.U32 UR8, UR38, UR8, URZ ;  /* 0x00000008260872a5 */ /* 0x000fe2000f8e003f */
[C---:B------:R-:W-:Y:S01]  /*18b0*/  IMAD R5, R8.reuse, R6, R5 ;  /* 0x0000000608057224 */ /* 0x040fe200078e0205 */
[----:B------:R-:W-:Y:S02]  /*18c0*/  @UP5 UIMAD UR15, UR36, UR15, UR6 ;  /* 0x0000000f240f52a4 */ /* 0x000fe4000f8e0206 */
[----:B------:R-:W-:Y:S02]  /*18d0*/  UIADD3 UR11, UR9, UR11, URZ ;  /* 0x0000000b090b7290 */ /* 0x000fe4000fffe03f */
[----:B------:R-:W-:-:S03]  /*18e0*/  ISETP.GT.U32.AND P0, PT, R8, R5, PT ;  /* 0x000000050800720c */ /* 0x000fc60003f04070 */
[----:B------:R-:W-:-:S10]  /*18f0*/  @!UP5 UMOV UR15, UR51 ;  /* 0x00000033000fdc82 */ /* 0x000fd40008000000 */
        /* <DEDUP_REMOVED lines=16> */
.L_x_293:
[----:B------:R-:W-:Y:S02]  /*1a00*/  UMOV UR13, UR52 ;  /* 0x00000034000d7c82 */ /* 0x000fe40008000000 */
.L_x_294:
[----:B------:R-:W-:Y:S01]  /*1a10*/  UIADD3 UR8, UP4, UP3, UR8, UR43, UR49 ;  /* 0x0000002b08087290 */ /* 0x000fe2000fb9e031 */
[----:B------:R-:W1:Y:S01]  /*1a20*/  S2R R30, SR_TID.X ;  /* 0x00000000001e7919 */ /* 0x000e620000002100 */
[----:B------:R-:W-:Y:S01]  /*1a30*/  IMAD.U32 R5, RZ, RZ, UR5 ;  /* 0x00000005ff057e24 */ /* 0x000fe2000f8e00ff */
[--C-:B------:R-:W-:Y:S01]  /*1a40*/  SHF.R.S32.HI R33, RZ, 0x1f, R245.reuse ;  /* 0x0000001fff217819 */ /* 0x100fe200000114f5 */
[----:B------:R-:W-:Y:S01]  /*1a50*/  UIADD3 UR29, UP2, UP1, UR17, UR8, UR21 ;  /* 0x00000008111d7290 */ /* 0x000fe2000f95e015 */
[----:B------:R-:W2:Y:S01]  /*1a60*/  S2R R34, SR_TID.X ;  /* 0x0000000000227919 */ /* 0x000ea20000002100 */
[----:B------:R-:W-:Y:S01]  /*1a70*/  UIADD3.X UR6, UR11, UR50, UR55, UP4, UP3 ;  /* 0x000000320b067290 */ /* 0x000fe2000a7e6437 */
[----:B------:R-:W-:Y:S01]  /*1a80*/  IMAD.U32 R4, RZ, RZ, UR4 ;  /* 0x00000004ff047e24 */ /* 0x000fe2000f8e00ff */
[----:B------:R-:W-:Y:S01]  /*1a90*/  ULDC.64 UR8, c[0x0][0x1a8] ;  /* 0x00006a0000087ab9 */ /* 0x000fe20000000a00 */
[----:B------:R-:W3:Y:S01]  /*1aa0*/  S2R R35, SR_TID.X ;  /* 0x0000000000237919 */ /* 0x000ee20000002100 */
[----:B------:R-:W-:Y:S01]  /*1ab0*/  UIADD3.X UR24, UR12, UR6, UR14, UP2, UP1 ;  /* 0x000000060c187290 */ /* 0x000fe200097e240e */
[----:B------:R-:W-:Y:S01]  /*1ac0*/  IMAD.U32 R7, RZ, RZ, UR18 ;  /* 0x00000012ff077e24 */ /* 0x000fe2000f8e00ff */
        /* <DEDUP_REMOVED lines=12> */
[----:B------:R-:W-:Y:S01]  /*1b90*/  BSSY B1, `(.L_x_290) ;  /* 0x0000616000017945 */ /* 0x000fe20003800000 */
[----:B-1----:R-:W-:Y:S01]  /*1ba0*/  SHF.R.S32.HI R31, RZ, 0x1f, R30 ;  /* 0x0000001fff1f7819 */ /* 0x002fe2000001141e */
[----:B------:R-:W-:-:S03]  /*1bb0*/  UIMAD UR21, UR18, UR9, UR6 ;  /* 0x00000009121572a4 */ /* 0x000fc6000f8e0206 */
[----:B------:R-:W-:Y:S01]  /*1bc0*/  ULDC.64 UR8, c[0x0][0x378] ;  /* 0x0000de0000087ab9 */ /* 0x000fe20000000a00 */
[----:B--2---:R-:W-:Y:S01]  /*1bd0*/  SHF.R.S32.HI R34, RZ, 0x1f, R34 ;  /* 0x0000001fff227819 */ /* 0x004fe20000011422 */
[----:B------:R-:W-:Y:S02]  /*1be0*/  UIMAD UR6, UR59, UR8, URZ ;  /* 0x000000083b0672a4 */ /* 0x000fe4000f8e023f */
[----:B------:R-:W-:Y:S01]  /*1bf0*/  UIADD3 UR8, UR18, UR13, URZ ;  /* 0x0000000d12087290 */ /* 0x000fe2000fffe03f */
[----:B---3--:R-:W-:Y:S01]  /*1c00*/  LEA.HI R34, R34, R35, RZ, 0x3 ;  /* 0x0000002322227211 */ /* 0x008fe200078f18ff */
[----:B------:R-:W-:Y:S02]  /*1c10*/  UIMAD UR11, UR36, UR9, UR6 ;  /* 0x00000009240b72a4 */ /* 0x000fe4000f8e0206 */
[----:B------:R-:W-:Y:S01]  /*1c20*/  UIMAD.WIDE UR8, UR8, UR14, UR4 ;  /* 0x0000000e080872a5 */ /* 0x000fe2000f8e0204 */
[----:B------:R-:W-:Y:S01]  /*1c30*/  SHF.R.S32.HI R34, RZ, 0x3, R34 ;  /* 0x00000003ff227819 */ /* 0x000fe20000011422 */
[----:B------:R-:W-:-:S02]  /*1c40*/  UIADD3 UR6, -UR7, UR10, UR22 ;  /* 0x0000000a07067290 */ /* 0x000fc4000fffe116 */
[----:B------:R-:W-:Y:S01]  /*1c50*/  ULDC.64 UR4, c[0x0][0x200] ;  /* 0x0000800000047ab9 */ /* 0x000fe20000000a00 */
[----:B------:R-:W-:Y:S01]  /*1c60*/  IADD3 R19, P0, R34, UR18, RZ ;  /* 0x0000001222137c10 */ /* 0x000fe2000ff1e0ff */
[----:B------:R-:W-:Y:S01]  /*1c70*/  ULDC UR13, c[0x0][0x2e8] ;  /* 0x0000ba00000d7ab9 */ /* 0x000fe20000000800 */
[----:B------:R-:W-:Y:S01]  /*1c80*/  SHF.R.S32.HI R29, RZ, 0x1f, R34 ;  /* 0x0000001fff1d7819 */ /* 0x000fe20000011422 */
[----:B------:R-:W-:Y:S02]  /*1c90*/  UMOV UR17, UR8 ;  /* 0x0000000800117c82 */ /* 0x000fe40008000000 */
[----:B------:R-:W-:Y:S01]  /*1ca0*/  UIADD3 UR8, UR18, UR15, URZ ;  /* 0x0000000f12087290 */ /* 0x000fe2000fffe03f */
[----:B------:R-:W-:Y:S01]  /*1cb0*/  IADD3.X R23, R29, UR33, RZ, P0, !PT ;  /* 0x000000211d177c10 */ /* 0x000fe200087fe4ff */
[----:B------:R-:W-:Y:S02]  /*1cc0*/  UMOV UR16, UR9 ;  /* 0x0000000900107c82 */ /* 0x000fe40008000000 */
[----:B------:R-:W-:Y:S01]  /*1cd0*/  UIMAD.WIDE UR8, UR8, UR14, UR4 ;  /* 0x0000000e080872a5 */ /* 0x000fe2000f8e0204 */
[----:B------:R1:W2:Y:S01]  /*1ce0*/  R2UR UR4, R4 ;  /* 0x00000000040473c2 */ /* 0x0002a200000e0000 */
[----:B------:R-:W-:Y:S01]  /*1cf0*/  UIADD3 UR6, UR6, -UR13, URZ ;  /* 0x8000000d06067290 */ /* 0x000fe2000fffe03f */
[----:B------:R-:W-:-:S03]  /*1d00*/  IMAD R8, R23, c[0x0][0x190], RZ ;  /* 0x0000640017087a24 */ /* 0x000fc600078e02ff */
[----:B------:R-:W-:Y:S01]  /*1d10*/  USHF.R.S32.HI UR18, URZ, 0x1f, UR6 ;  /* 0x0000001f3f127899 */ /* 0x000fe20008011406 */
[----:B------:R-:W-:Y:S01]  /*1d20*/  IMAD R27, R19, c[0x0][0x194], R8 ;  /* 0x00006500131b7a24 */ /* 0x000fe200078e0208 */
[----:B------:R-:W-:Y:S01]  /*1d30*/  UMOV UR15, UR8 ;  /* 0x00000008000f7c82 */ /* 0x000fe20008000000 */
[----:B------:R3:W4:Y:S01]  /*1d40*/  R2UR UR5, R5 ;  /* 0x00000000050573c2 */ /* 0x00072200000e0000 */
[----:B------:R-:W-:Y:S02]  /*1d50*/  ULEA.HI UR18, UR18, UR6, URZ, 0x6 ;  /* 0x0000000612127291 */ /* 0x000fe4000f8f303f */
[----:B------:R-:W-:Y:S02]  /*1d60*/  UMOV UR14, UR9 ;  /* 0x00000009000e7c82 */ /* 0x000fe40008000000 */
[----:B------:R-:W-:Y:S02]  /*1d70*/  USHF.R.S32.HI UR18, URZ, 0x6, UR18 ;  /* 0x000000063f127899 */ /* 0x000fe40008011412 */
[----:B------:R-:W-:-:S02]  /*1d80*/  UIADD3 UR8, UR35, -0x1, URZ ;  /* 0xffffffff23087890 */ /* 0x000fc4000fffe03f */
[----:B------:R-:W-:-:S04]  /*1d90*/  UISETP.LT.AND UP1, UPT, URZ, UR18, UPT ;  /* 0x000000123f00728c */ /* 0x000fc8000bf21270 */
[----:B------:R-:W-:Y:S01]  /*1da0*/  USEL UR18, URZ, UR18, !UP1 ;  /* 0x000000123f127287 */ /* 0x000fe2000c800000 */
[----:B-1----:R-:W-:-:S03]  /*1db0*/  LEA.HI R4, R31, R30, RZ, 0x5 ;  /* 0x0000001e1f047211 */ /* 0x002fc600078f28ff */
[----:B------:R-:W-:Y:S01]  /*1dc0*/  UISETP.GT.AND UP1, UPT, UR35, UR18, UPT ;  /* 0x000000122300728c */ /* 0x000fe2000bf24270 */
[----:B------:R-:W-:Y:S02]  /*1dd0*/  LOP3.LUT R6, R4, 0xffffffe0, RZ, 0xc0, !PT ;  /* 0xffffffe004067812 */ /* 0x000fe400078ec0ff */
[----:B------:R-:W-:-:S03]  /*1de0*/  SHF.R.S32.HI R4, RZ, 0x5, R4 ;  /* 0x00000005ff047819 */ /* 0x000fc60000011404 */
[----:B------:R-:W-:Y:S01]  /*1df0*/  PLOP3.LUT P2, PT, PT, PT, UP1, 0x80, 0x0 ;  /* 0x000000000000781c */ /* 0x000fe20003f4f018 */
[----:B------:R-:W-:-:S04]  /*1e00*/  IMAD.IADD R6, R30, 0x1, -R6 ;  /* 0x000000011e067824 */ /* 0x000fc800078e0a06 */
[----:B------:R-:W-:Y:S01]  /*1e10*/  IMAD R6, R4, UR48, R6 ;  /* 0x0000003004067c24 */ /* 0x000fe2000f8e0206 */
[----:B------:R-:W-:-:S04]  /*1e20*/  IADD3 R4, P1, R245, UR19, RZ ;  /* 0x00000013f5047c10 */ /* 0x000fc8000ff3e0ff */
[----:B---3--:R-:W-:Y:S02]  /*1e30*/  IADD3.X R5, R33, UR20, RZ, P1, !PT ;  /* 0x0000001421057c10 */ /* 0x008fe40008ffe4ff */
[----:B------:R-:W-:-:S03]  /*1e40*/  IADD3 R10, P0, R6, UR29, RZ ;  /* 0x0000001d060a7c10 */ /* 0x000fc6000ff1e0ff */
[----:B------:R-:W-:Y:S01]  /*1e50*/  IMAD.WIDE.U32 R4, R7, c[0x0][0x370], R4 ;  /* 0x0000dc0007047a25 */ /* 0x000fe200078e0004 */
[----:B------:R-:W-:-:S03]  /*1e60*/  LEA.HI.X.SX32 R12, R6, UR24, 0x1, P0 ;  /* 0x00000018060c7c11 */ /* 0x000fc600080f0eff */
        /* <DEDUP_REMOVED lines=50> */
.L_x_296:
[----:B------:R-:W-:Y:S01]  /*2190*/  PLOP3.LUT P0, PT, PT, PT, UP0, 0x40, 0x0 ;  /* 0x000000000000781c */ /* 0x000fe20003f0e808 */
[----:B------:R-:W-:Y:S02]  /*21a0*/  @UP0 UIADD3 UR6, UR23, UR26, URZ ;  /* 0x0000001a17060290 */ /* 0x000fe4000fffe03f */
[----:B------:R-:W-:Y:S02]  /*21b0*/  ULDC.64 UR10, c[0x0][0x3a8] ;  /* 0x0000ea00000a7ab9 */ /* 0x000fe40000000a00 */
[----:B------:R-:W-:-:S04]  /*21c0*/  @UP0 UIMAD.WIDE.U32 UR8, UR6, UR10, URZ ;  /* 0x0000000a060802a5 */ /* 0x000fc8000f8e003f */
[----:B------:R-:W-:-:S04]  /*21d0*/  @UP0 UIMAD UR11, UR6, UR11, UR9 ;  /* 0x0000000b060b02a4 */ /* 0x000fc8000f8e0209 */
        /* <DEDUP_REMOVED lines=12> */
.L_x_297:
        /* <DEDUP_REMOVED lines=28> */
.L_x_299:
[----:B------:R-:W-:Y:S05]  /*2460*/  BSYNC B0 ;  /* 0x0000000000007941 */ /* 0x000fea0003800000 */
.L_x_298:
        /* <DEDUP_REMOVED lines=27> */
.L_x_295:
        /* <DEDUP_REMOVED lines=62> */
.L_x_302:
[----:B------:R-:W-:Y:S05]  /*2a00*/  BSYNC B0 ;  /* 0x0000000000007941 */ /* 0x000fea0003800000 */
.L_x_301:
        /* <DEDUP_REMOVED lines=45> */
.L_x_304:
[----:B------:R-:W-:Y:S05]  /*2ce0*/  BSYNC B0 ;  /* 0x0000000000007941 */ /* 0x000fea0003800000 */
.L_x_303:
        /* <DEDUP_REMOVED lines=48> */
.L_x_306:
[----:B------:R-:W-:Y:S05]  /*2ff0*/  BSYNC B0 ;  /* 0x0000000000007941 */ /* 0x000fea0003800000 */
.L_x_305:
        /* <DEDUP_REMOVED lines=40> */
.L_x_308:
[----:B------:R-:W-:Y:S05]  /*3280*/  BSYNC B0 ;  /* 0x0000000000007941 */ /* 0x000fea0003800000 */
.L_x_307:
        /* <DEDUP_REMOVED lines=41> */
.L_x_310:
[----:B------:R-:W-:Y:S05]  /*3520*/  BSYNC B0 ;  /* 0x0000000000007941 */ /* 0x000fea0003800000 */
.L_x_309:
        /* <DEDUP_REMOVED lines=69> */
.L_x_312:
[----:B------:R-:W-:Y:S05]  /*3980*/  BSYNC B0 ;  /* 0x0000000000007941 */ /* 0x000fea0003800000 */
.L_x_311:
        /* <DEDUP_REMOVED lines=17> */
[----:B------:R-:W-:-:S05]  /*3aa0*/  IMAD.U32 R5, RZ, RZ, UR21 ;  /* 0x00000015ff057e24 */ /* 0x000fca000f8e00ff */
[----:B------:R1:W2:Y:S01]  /*3ab0*/  @P0 LDG.E R6, [R4.64] ;  /* 0x0000000404060981 */ /* 0x0002a2000c1e1900 */
[----:B------:R-:W2:Y:S01]  /*3ac0*/  @P0 MUFU.RCP R7, c[0x0][0x238] ;  /* 0x00008e0000070b08 */ /* 0x000ea20000001000 */
[----:B------:R-:W-:Y:S01]  /*3ad0*/  ULDC UR9, c[0x0][0x2e8] ;  /* 0x0000ba0000097ab9 */ /* 0x000fe20000000800 */
[----:B------:R-:W-:Y:S01]  /*3ae0*/  CS2R R126, SRZ ;  /* 0x00000000007e7805 */ /* 0x000fe2000001ff00 */
[----:B------:R4:W3:Y:S01]  /*3af0*/  LDSM.16.M88.4 R132, [R229+0x14000] ;  /* 0x01400000e584783b */ /* 0x0008e20000000200 */
[----:B------:R-:W-:Y:S01]  /*3b00*/  UIADD3 UR19, UR37, -UR9, -UR7 ;  /* 0x8000000925137290 */ /* 0x000fe2000fffe807 */
        /* <DEDUP_REMOVED lines=20> */
[----:B------:R-:W-:Y:S01]  /*3c50*/  IMAD.SHL.U32 R30, R30, 0x2, RZ ;  /* 0x000000021e1e7824 */ /* 0x000fe200078e00ff */
[----:B------:R-:W-:Y:S01]  /*3c60*/  CS2R R100, SRZ ;  /* 0x0000000000647805 */ /* 0x000fe2000001ff00 */
[----:B------:R4:W1:Y:S01]  /*3c70*/  LDSM.16.M88.4 R156, [R231+0x15000] ;  /* 0x01500000e79c783b */ /* 0x0008620000000200 */
[----:B------:R-:W-:Y:S01]  /*3c80*/  SHF.R.S32.HI R4, RZ, 0x7, R4 ;  /* 0x00000007ff047819 */ /* 0x000fe20000011404 */
[----:B------:R-:W-:Y:S01]  /*3c90*/  CS2R R38, SRZ ;  /* 0x0000000000267805 */ /* 0x000fe2000001ff00 */
[----:B------:R-:W-:Y:S01]  /*3ca0*/  CS2R R36, SRZ ;  /* 0x0000000000247805 */ /* 0x000fe2000001ff00 */
[----:B------:R4:W1:Y:S01]  /*3cb0*/  LDSM.16.M88.4 R160, [R236+0x1000] ;  /* 0x00100000eca0783b */ /* 0x0008620000000200 */
[----:B------:R-:W-:Y:S01]  /*3cc0*/  CS2R R42, SRZ ;  /* 0x00000000002a7805 */ /* 0x000fe2000001ff00 */
[----:B------:R-:W-:Y:S01]  /*3cd0*/  IMAD.SHL.U32 R5, R4, 0x10, RZ ;  /* 0x0000001004057824 */ /* 0x000fe200078e00ff */
[----:B------:R-:W-:Y:S01]  /*3ce0*/  CS2R R40, SRZ ;  /* 0x0000000000287805 */ /* 0x000fe2000001ff00 */
[----:B------:R4:W1:Y:S01]  /*3cf0*/  LDSM.16.M88.4 R164, [R229+0x16000] ;  /* 0x01600000e5a4783b */ /* 0x0008620000000200 */
[----:B------:R-:W-:Y:S01]  /*3d00*/  CS2R R34, SRZ ;  /* 0x0000000000227805 */ /* 0x000fe2000001ff00 */
[----:B------:R-:W-:Y:S01]  /*3d10*/  CS2R R32, SRZ ;  /* 0x0000000000207805 */ /* 0x000fe2000001ff00 */
[----:B------:R-:W-:Y:S01]  /*3d20*/  LOP3.LUT R5, R5, 0x6, R30, 0xf8, !PT ;  /* 0x0000000605057812 */ /* 0x000fe200078ef81e */
        /* <DEDUP_REMOVED lines=10> */
[----:B------:R-:W-:Y:S01]  /*3dd0*/  CS2R R18, SRZ ;  /* 0x0000000000127805 */ /* 0x000fe2000001ff00 */
[----:B------:R-:W-:Y:S01]  /*3de0*/  CS2R R16, SRZ ;  /* 0x0000000000107805 */ /* 0x000fe2000001ff00 */
[----:B------:R4:W1:Y:S01]  /*3df0*/  LDSM.16.M88.4 R180, [R229+0x17000] ;  /* 0x01700000e5b4783b */ /* 0x0008620000000200 */
[----:B------:R-:W-:Y:S01]  /*3e00*/  CS2R R14, SRZ ;  /* 0x00000000000e7805 */ /* 0x000fe2000001ff00 */
[----:B------:R-:W-:Y:S01]  /*3e10*/  CS2R R12, SRZ ;  /* 0x00000000000c7805 */ /* 0x000fe2000001ff00 */
[----:B------:R-:W-:Y:S01]  /*3e20*/  UMOV UR6, URZ ;  /* 0x0000003f00067c82 */ /* 0x000fe20008000000 */
[----:B------:R4:W1:Y:S01]  /*3e30*/  LDSM.16.M88.4 R184, [R230+0x17000] ;  /* 0x01700000e6b8783b */ /* 0x0008620000000200 */
[----:B------:R-:W-:-:S02]  /*3e40*/  ULDC UR13, c[0x0][0x2e4] ;  /* 0x0000b900000d7ab9 */ /* 0x000fc40000000800 */
[----:B------:R-:W-:Y:S01]  /*3e50*/  UIADD3 UR20, UR22, 0x20, URZ ;  /* 0x0000002016147890 */ /* 0x000fe2000fffe03f */
[----:B------:R4:W1:Y:S04]  /*3e60*/  LDSM.16.M88.4 R188, [R231+0x17000] ;  /* 0x01700000e7bc783b */ /* 0x0008680000000200 */
[----:B------:R4:W1:Y:S01]  /*3e70*/  LDSM.16.M88.4 R192, [R236+0x3000] ;  /* 0x00300000ecc0783b */ /* 0x0008620000000200 */
[----:B--2---:R-:W-:-:S04]  /*3e80*/  @P0 FMUL.FTZ R4, R6, R7 ;  /* 0x0000000706040220 */ /* 0x004fc80000410000 */
[----:B------:R2:W1:Y:S02]  /*3e90*/  @P0 R2UR UR9, R4 ;  /* 0x00000000040903c2 */ /* 0x00046400000e0000 */
[----:B--2---:R-:W-:Y:S01]  /*3ea0*/  IADD3 R4, R44, -UR10, -R240 ;  /* 0x8000000a2c047c10 */ /* 0x004fe2000fffe8f0 */
[----:B-1----:R-:W-:-:S03]  /*3eb0*/  @UP1 UMOV UR6, UR9 ;  /* 0x0000000900061c82 */ /* 0x002fc60008000000 */
[----:B------:R-:W-:-:S05]  /*3ec0*/  IADD3 R4, R4, UR7, RZ ;  /* 0x0000000704047c10 */ /* 0x000fca000fffe0ff */
[----:B---3--:R4:W-:Y:S02]  /*3ed0*/  STL [R1+0x10], R4 ;  /* 0x0000100401007387 */ /* 0x0089e40000100800 */
.L_x_317:
[----:B------:R-:W0:Y:S01]  /*3ee0*/  LDGDEPBAR ;  /* 0x00000000000079af */ /* 0x000e220000000000 */
[----:B------:R-:W-:Y:S02]  /*3ef0*/  USHF.L.U32 UR9, UR8, 0x6, URZ ;  /* 0x0000000608097899 */ /* 0x000fe4000800063f */
[----:B------:R-:W-:Y:S01]  /*3f00*/  ULDC UR11, c[0x0][0x2e4] ;  /* 0x0000b900000b7ab9 */ /* 0x000fe20000000800 */
[----:B------:R-:W2:Y:S01]  /*3f10*/  LDL R68, [R1+0x10] ;  /* 0x0000100001447983 */ /* 0x000ea20000100800 */
[----:B------:R-:W-:Y:S01]  /*3f20*/  UISETP.GE.AND UP0, UPT, UR9, UR19, UPT ;  /* 0x000000130900728c */ /* 0x000fe2000bf06270 */
[----:B------:R-:W-:Y:S04]  /*3f30*/  DEPBAR.LE SB0, 0x0 ;  /* 0x000080000000791a */ /* 0x000fe80000000000 */
[----:B------:R-:W-:Y:S06]  /*3f40*/  BAR.SYNC.DEFER_BLOCKING 0x0 ;  /* 0x0000000000007b1d */ /* 0x000fec0000010000 */
[----:B-1----:R-:W-:Y:S04]  /*3f50*/  LDSM.16.M88.4 R8, [R2] ;  /* 0x000000000208783b */ /* 0x002fe80000000200 */
[----:B------:R-:W1:Y:S04]  /*3f60*/  LDSM.16.M88.4 R44, [R229+0x10000] ;  /* 0x01000000e52c783b */ /* 0x000e680000000200 */
[----:B------:R-:W-:Y:S04]  /*3f70*/  LDSM.16.M88.4 R48, [R3] ;  /* 0x000000000330783b */ /* 0x000fe80000000200 */
[----:B------:R-:W3:Y:S04]  /*3f80*/  LDSM.16.M88.4 R52, [R230+0x10000] ;  /* 0x01000000e634783b */ /* 0x000ee80000000200 */
[----:B------:R-:W-:Y:S04]  /*3f90*/  LDSM.16.M88.4 R56, [R228] ;  /* 0x00000000e438783b */ /* 0x000fe80000000200 */
[----:B------:R-:W4:Y:S04]  /*3fa0*/  LDSM.16.M88.4 R60, [R231+0x10000] ;  /* 0x01000000e73c783b */ /* 0x000f280000000200 */
[----:B------:R-:W-:Y:S01]  /*3fb0*/  LDSM.16.M88.4 R64, [R232+0x10000] ;  /* 0x01000000e840783b */ /* 0x000fe20000000200 */
[C---:B-1--4-:R-:W-:Y:S08]  /*3fc0*/  HMMA.16816.F32.BF16 R4, R8.reuse, R44, RZ ;  /* 0x0000002c0804723c */ /* 0x052ff000000418ff */
[----:B------:R-:W-:Y:S01]  /*3fd0*/  HMMA.16816.F32.BF16 R8, R8, R46, RZ ;  /* 0x0000002e0808723c */ /* 0x000fe200000418ff */
[----:B------:R-:W1:Y:S11]  /*3fe0*/  LDSM.16.M88.4 R44, [R227] ;  /* 0x00000000e32c783b */ /* 0x000e760000000200 */
[----:B------:R-:W-:Y:S04]  /*3ff0*/  @!UPT UIADD3 URZ, URZ, URZ, URZ ;  /* 0x0000003f3f3ff290 */ /* 0x000fe8000fffe03f */
[C---:B---3--:R-:W-:Y:S08]  /*4000*/  HMMA.16816.F32.BF16 R4, R48.reuse, R52, R4 ;  /* 0x000000343004723c */ /* 0x048ff00000041804 */
[----:B------:R-:W-:Y:S01]  /*4010*/  HMMA.16816.F32.BF16 R8, R48, R54, R8 ;  /* 0x000000363008723c */ /* 0x000fe20000041808 */
[----:B------:R-:W-:Y:S04]  /*4020*/  LDSM.16.M88.4 R48, [R2+0x2000] ;  /* 0x002000000230783b */ /* 0x000fe80000000200 */
[----:B------:R-:W3:Y:S11]  /*4030*/  LDSM.16.M88.4 R52, [R229+0x11000] ;  /* 0x01100000e534783b */ /* 0x000ef60000000200 */
[C---:B------:R-:W-:Y:S07]  /*4040*/  HMMA.16816.F32.BF16 R4, R56.reuse, R60, R4 ;  /* 0x0000003c3804723c */ /* 0x040fee0000041804 */
[----:B------:R-:W-:Y:S01]  /*4050*/  IADD3 R60, P0, R249, UR17, RZ ;  /* 0x00000011f93c7c10 */ /* 0x000fe2000ff1e0ff */
[----:B------:R-:W-:Y:S01]  /*4060*/  HMMA.16816.F32.BF16 R8, R56, R62, R8 ;  /* 0x0000003e3808723c */ /* 0x000fe20000041808 */
[----:B------:R-:W-:Y:S03]  /*4070*/  LDSM.16.M88.4 R56, [R230+0x11000] ;  /* 0x01100000e638783b */ /* 0x000fe60000000200 */
[----:B------:R-:W-:Y:S05]  /*4080*/  IADD3.X R61, R248, UR16, RZ, P0, !PT ;  /* 0x00000010f83d7c10 */ /* 0x000fea00087fe4ff */
[----:B-----5:R2:W5:Y:S07]  /*4090*/  LDG.E R63, [R60.64+0x20] ;  /* 0x000020043c3f7981 */ /* 0x02056e000c1e1900 */
[C---:B-1----:R-:W-:Y:S01]  /*40a0*/  HMMA.16816.F32.BF16 R4, R44.reuse, R64, R4 ;  /* 0x000000402c04723c */ /* 0x042fe20000041804 */
[----:B------:R2:W5:Y:S07]  /*40b0*/  LDG.E R64, [R60.64] ;  /* 0x000000043c407981 */ /* 0x00056e000c1e1900 */
[----:B------:R-:W-:Y:S01]  /*40c0*/  HMMA.16816.F32.BF16 R8, R44, R66, R8 ;  /* 0x000000422c08723c */ /* 0x000fe20000041808 */
[----:B------:R-:W1:Y:S11]  /*40d0*/  LDSM.16.M88.4 R44, [R3+0x2000] ;  /* 0x00200000032c783b */ /* 0x000e760000000200 */
[----:B------:R-:W-:Y:S04]  /*40e0*/  @!UPT UIADD3 URZ, URZ, URZ, URZ ;  /* 0x0000003f3f3ff290 */ /* 0x000fe8000fffe03f */
        /* <DEDUP_REMOVED lines=16> */
[C---:B---3--:R-:W-:Y:S05]  /*41f0*/  HMMA.16816.F32.BF16 R4, R48.reuse, R52, R4 ;  /* 0x000000343004723c */ /* 0x048fea0000041804 */
[----:B--2---:R-:W-:Y:S03]  /*4200*/  IADD3 R60, R68, UR9, RZ ;  /* 0x00000009443c7c10 */ /* 0x004fe6000fffe0ff */
[----:B------:R-:W-:Y:S01]  /*4210*/  HMMA.16816.F32.BF16 R8, R48, R54, R8 ;  /* 0x000000363008723c */ /* 0x000fe20000041808 */
[----:B------:R-:W-:Y:S03]  /*4220*/  LDSM.16.M88.4 R48, [R228+0x4000] ;  /* 0x00400000e430783b */ /* 0x000fe60000000200 */
[C---:B------:R-:W-:Y:S01]  /*4230*/  IADD3 R61, R60.reuse, 0x8, RZ ;  /* 0x000000083c3d7810 */ /* 0x040fe20007ffe0ff */
[----:B------:R-:W2:Y:S01]  /*4240*/  LDSM.16.M88.4 R52, [R231+0x12000] ;  /* 0x01200000e734783b */ /* 0x000ea20000000200 */
[----:B------:R-:W-:Y:S02]  /*4250*/  IADD3 R62, R60, 0x7, RZ ;  /* 0x000000073c3e7810 */ /* 0x000fe40007ffe0ff */
[----:B------:R-:W-:Y:S02]  /*4260*/  ISETP.GE.AND P1, PT, R61, RZ, PT ;  /* 0x000000ff3d00720c */ /* 0x000fe40003f26270 */
[----:B------:R-:W-:Y:S02]  /*4270*/  ISETP.GE.AND P0, PT, R62, RZ, PT ;  /* 0x000000ff3e00720c */ /* 0x000fe40003f06270 */
[----:B------:R-:W-:Y:S04]  /*4280*/  IABS R65, R60 ;  /* 0x0000003c00417213 */ /* 0x000fe80000000000 */
[C---:B-1----:R-:W-:Y:S05]  /*4290*/  HMMA.16816.F32.BF16 R4, R44.reuse, R56, R4 ;  /* 0x000000382c04723c */ /* 0x042fea0000041804 */
[C---:B------:R-:W-:Y:S02]  /*42a0*/  @!P1 IADD3 R61, -R60.reuse, -0x8, RZ ;  /* 0xfffffff83c3d9810 */ /* 0x040fe40007ffe1ff */
[C---:B------:R-:W-:Y:S01]  /*42b0*/  @!P0 IADD3 R62, -R60.reuse, -0x7, RZ ;  /* 0xfffffff93c3e8810 */ /* 0x040fe20007ffe1ff */
[----:B------:R-:W-:Y:S01]  /*42c0*/  HMMA.16816.F32.BF16 R8, R44, R58, R8 ;  /* 0x0000003a2c08723c */ /* 0x000fe20000041808 */
[----:B------:R-:W-:Y:S02]  /*42d0*/  LDSM.16.M88.4 R44, [R227+0x4000] ;  /* 0x00400000e32c783b */ /* 0x000fe40000000200 */
[----:B------:R-:W1:Y:S02]  /*42e0*/  I2F R61, R61 ;  /* 0x0000003d003d7306 */ /* 0x000e640000201400 */
[----:B------:R-:W3:Y:S08]  /*42f0*/  LDSM.16.M88.4 R56, [R232+0x12000] ;  /* 0x01200000e838783b */ /* 0x000ef00000000200 */
[----:B------:R-:W4:Y:S03]  /*4300*/  I2F R62, R62 ;  /* 0x0000003e003e7306 */ /* 0x000f260000201400 */
        /* <DEDUP_REMOVED lines=16> */
[C---:B--2---:R-:W-:Y:S01]  /*4410*/  HMMA.16816.F32.BF16 R4, R48.reuse, R52, R4 ;  /* 0x000000343004723c */ /* 0x044fe20000041804 */
[----:B------:R-:W2:Y:S06]  /*4420*/  I2F R53, R65 ;  /* 0x0000004100357306 */ /* 0x000eac0000201400 */
[----:B------:R-:W-:Y:S01]  /*4430*/  IADD3 R52, R60, -0x1, RZ ;  /* 0xffffffff3c347810 */ /* 0x000fe20007ffe0ff */
[----:B------:R-:W-:Y:S03]  /*4440*/  HMMA.16816.F32.BF16 R8, R48, R54, R8 ;  /* 0x000000363008723c */ /* 0x000fe60000041808 */
[----:B------:R-:W-:Y:S04]  /*4450*/  ISETP.GE.AND P2, PT, R52, RZ, PT ;  /* 0x000000ff3400720c */ /* 0x000fe80003f46270 */
[C---:B------:R-:W-:Y:S02]  /*4460*/  IADD3 R48, R60.reuse, -0x8, RZ ;  /* 0xfffffff83c307810 */ /* 0x040fe40007ffe0ff */
[----:B------:R-:W-:Y:S02]  /*4470*/  IADD3 R49, R60, -0x9, RZ ;  /* 0xfffffff73c317810 */ /* 0x000fe40007ffe0ff */
[----:B------:R-:W-:Y:S02]  /*4480*/  ISETP.GE.AND P1, PT, R48, RZ, PT ;  /* 0x000000ff3000720c */ /* 0x000fe40003f26270 */
[----:B------:R-:W-:Y:S03]  /*4490*/  ISETP.GE.AND P0, PT, R49, RZ, PT ;  /* 0x000000ff3100720c */ /* 0x000fe60003f06270 */
[C---:B------:R-:W-:Y:S01]  /*44a0*/  @!P2 IADD3 R52, -R60.reuse, 0x1, RZ ;  /* 0x000000013c34a810 */ /* 0x040fe20007ffe1ff */
[C---:B---3--:R-:W-:Y:S05]  /*44b0*/  HMMA.16816.F32.BF16 R4, R44.reuse, R56, R4 ;  /* 0x000000382c04723c */ /* 0x048fea0000041804 */
[----:B------:R-:W3:Y:S02]  /*44c0*/  I2F R52, R52 ;  /* 0x0000003400347306 */ /* 0x000ee40000201400 */
[C---:B------:R-:W-:Y:S01]  /*44d0*/  @!P1 IADD3 R48, -R60.reuse, 0x8, RZ ;  /* 0x000000083c309810 */ /* 0x040fe20007ffe1ff */
[----:B------:R-:W-:Y:S04]  /*44e0*/  HMMA.16816.F32.BF16 R8, R44, R58, R8 ;  /* 0x0000003a2c08723c */ /* 0x000fe80000041808 */
[----:B------:R-:W-:Y:S02]  /*44f0*/  @!P0 IADD3 R49, -R60, 0x9, RZ ;  /* 0x000000093c318810 */ /* 0x000fe40007ffe1ff */
[----:B------:R-:W-:Y:S01]  /*4500*/  PLOP3.LUT P0, PT, PT, PT, UP0, 0x80, 0x0 ;  /* 0x000000000000781c */ /* 0x000fe20003f0f008 */
[----:B------:R-:W3:Y:S09]  /*4510*/  I2F R48, R48 ;  /* 0x0000003000307306 */ /* 0x000ef20000201400 */
[----:B-1----:R-:W-:Y:S01]  /*4520*/  FFMA.FTZ R6, R61, -UR6, R6 ;  /* 0x800000063d067c23 */ /* 0x002fe20008010006 */
[----:B------:R-:W1:Y:S01]  /*4530*/  I2F R49, R49 ;  /* 0x0000003100317306 */ /* 0x000e620000201400 */
[----:B----4-:R-:W-:Y:S02]  /*4540*/  FFMA.FTZ R7, R62, -UR6, R7 ;  /* 0x800000063e077c23 */ /* 0x010fe40008010007 */
[C---:B--2---:R-:W-:Y:S02]  /*4550*/  FFMA.FTZ R4, R53.reuse, -UR6, R4 ;  /* 0x8000000635047c23 */ /* 0x044fe40008010004 */
[C---:B---3--:R-:W-:Y:S02]  /*4560*/  FFMA.FTZ R5, R52.reuse, -UR6, R5 ;  /* 0x8000000634057c23 */ /* 0x048fe40008010005 */
[----:B------:R-:W-:Y:S02]  /*4570*/  FFMA.FTZ R10, R53, -UR6, R10 ;  /* 0x80000006350a7c23 */ /* 0x000fe4000801000a */
[----:B------:R-:W-:Y:S02]  /*4580*/  FFMA.FTZ R11, R52, -UR6, R11 ;  /* 0x80000006340b7c23 */ /* 0x000fe4000801000b */
[----:B------:R-:W-:Y:S02]  /*4590*/  FFMA.FTZ R8, R48, -UR6, R8 ;  /* 0x8000000630087c23 */ /* 0x000fe40008010008 */
[----:B-1----:R-:W-:Y:S01]  /*45a0*/  FFMA.FTZ R9, R49, -UR6, R9 ;  /* 0x8000000631097c23 */ /* 0x002fe20008010009 */
[----:B------:R-:W-:-:S05]  /*45b0*/  @!P0 BRA `(.L_x_313) ;  /* 0x000000a000008947 */ /* 0x000fca0003800000 */
[----:B------:R-:W-:Y:S01]  /*45c0*/  UIADD3 UR11, -UR7, UR10, UR22 ;  /* 0x0000000a070b7290 */ /* 0x000fe2000fffe116 */
[----:B------:R-:W-:Y:S03]  /*45d0*/  IMAD.U32 R44, RZ, RZ, UR20 ;  /* 0x00000014ff2c7e24 */ /* 0x000fe6000f8e00ff */
[----:B------:R-:W-:Y:S02]  /*45e0*/  UIADD3 UR12, UR11, UR13, URZ ;  /* 0x0000000d0b0c7290 */ /* 0x000fe4000fffe03f */
[----:B------:R-:W-:Y:S01]  /*45f0*/  UIADD3 UR11, UR9, 0x40, URZ ;  /* 0x00000040090b7890 */ /* 0x000fe2000fffe03f */
[----:B------:R-:W-:Y:S03]  /*4600*/  ISETP.LT.AND P0, PT, R44, UR7, PT ;  /* 0x000000072c007c0c */ /* 0x000fe6000bf01270 */
[----:B------:R-:W-:Y:S03]  /*4610*/  UISETP.GE.AND UP0, UPT, UR11, UR12, UPT ;  /* 0x0000000c0b00728c */ /* 0x000fe6000bf06270 */
[----:B------:R-:W-:Y:S03]  /*4620*/  UMOV UR11, UR13 ;  /* 0x0000000d000b7c82 */ /* 0x000fe60008000000 */
[----:B------:R-:W-:Y:S11]  /*4630*/  PLOP3.LUT P1, PT, PT, PT, UP0, 0x80, 0x0 ;  /* 0x000000000000781c */ /* 0x000ff60003f2f008 */
[----:B------:R-:W-:Y:S02]  /*4640*/  @!UPT UIADD3 URZ, URZ, URZ, URZ ;  /* 0x0000003f3f3ff290 */ /* 0x000fe4000fffe03f */
[----:B------:R-:W-:-:S05]  /*4650*/  @!P1 BRA P0, `(.L_x_314) ;  /* 0x000002a000009947 */ /* 0x000fca0000000000 */
.L_x_313:
[C---:B------:R-:W-:Y:S01]  /*4660*/  IADD3 R49, R240.reuse, 0x1, RZ ;  /* 0x00000001f0317810 */ /* 0x040fe20007ffe0ff */
[----:B------:R-:W2:Y:S01]  /*4670*/  LDL R44, [R1+0xc] ;  /* 0x00000c00012c7983 */ /* 0x000ea20000100800 */
[C---:B------:R-:W-:Y:S01]  /*4680*/  IADD3 R48, R240.reuse, 0x8, RZ ;  /* 0x00000008f0307810 */ /* 0x040fe20007ffe0ff */
[----:B------:R-:W-:Y:S01]  /*4690*/  UIADD3 UR13, UR7, 0x1, -UR10 ;  /* 0x00000001070d7890 */ /* 0x000fe2000fffe80a */
[----:B------:R-:W-:Y:S01]  /*46a0*/  IADD3 R47, R240, 0x9, RZ ;  /* 0x00000009f02f7810 */ /* 0x000fe20007ffe0ff */
[----:B------:R-:W-:Y:S01]  /*46b0*/  UIADD3 UR12, -UR11, UR7, -UR10 ;  /* 0x000000070b0c7290 */ /* 0x000fe2000fffe90a */
[----:B--2---:R-:W-:Y:S01]  /*46c0*/  IADD3 R45, R44, UR9, RZ ;  /* 0x000000092c2d7c10 */ /* 0x004fe2000fffe0ff */
[----:B------:R-:W-:Y:S04]  /*46d0*/  UIADD3 UR9, UR13, UR42, URZ ;  /* 0x0000002a0d097290 */ /* 0x000fe8000fffe03f */
[C---:B------:R-:W-:Y:S01]  /*46e0*/  IADD3 R44, R45.reuse, UR12, RZ ;  /* 0x0000000c2d2c7c10 */ /* 0x040fe2000fffe0ff */
[----:B------:R-:W-:Y:S01]  /*46f0*/  UMOV UR13, UR11 ;  /* 0x0000000b000d7c82 */ /* 0x000fe20008000000 */
[C---:B------:R-:W-:Y:S02]  /*4700*/  IADD3 R46, R45.reuse, UR9, RZ ;  /* 0x000000092d2e7c10 */ /* 0x040fe4000fffe0ff */
[----:B------:R-:W-:Y:S02]  /*4710*/  IMNMX R44, RZ, R44, !PT ;  /* 0x0000002cff2c7217 */ /* 0x000fe40007800200 */
[----:B------:R-:W-:Y:S02]  /*4720*/  IADD3 R45, R45, 0x8, RZ ;  /* 0x000000082d2d7810 */ /* 0x000fe40007ffe0ff */
[----:B------:R-:W-:Y:S02]  /*4730*/  IMNMX R46, R46, UR7, PT ;  /* 0x000000072e2e7c17 */ /* 0x000fe4000b800200 */
[CC--:B------:R-:W-:Y:S02]  /*4740*/  ISETP.GE.AND P1, PT, R240.reuse, R44.reuse, PT ;  /* 0x0000002cf000720c */ /* 0x0c0fe40003f26270 */
[----:B------:R-:W-:Y:S02]  /*4750*/  IADD3 R51, R45, UR12, RZ ;  /* 0x0000000c2d337c10 */ /* 0x000fe4000fffe0ff */
[----:B------:R-:W-:Y:S02]  /*4760*/  ISETP.GE.AND P0, PT, R49, R44, PT ;  /* 0x0000002c3100720c */ /* 0x000fe40003f06270 */
        /* <DEDUP_REMOVED lines=25> */
.L_x_314:
[----:B------:R-:W2:Y:S01]  /*4900*/  LDL R61, [R1+0x4] ;  /* 0x00000400013d7983 */ /* 0x000ea20000100800 */
[C---:B------:R-:W-:Y:S01]  /*4910*/  FMUL.FTZ R44, R246.reuse, 1.4426950216293334961 ;  /* 0x3fb8aa3bf62c7820 */ /* 0x040fe20000410000 */
[----:B------:R-:W-:Y:S01]  /*4920*/  FSETP.NEU.FTZ.AND P0, PT, R246, -INF , PT ;  /* 0xff800000f600780b */ /* 0x000fe20003f1d000 */
[----:B------:R-:W-:Y:S01]  /*4930*/  UISETP.GT.AND UP2, UPT, UR8, UR18, UPT ;  /* 0x000000120800728c */ /* 0x000fe2000bf44270 */
[----:B------:R-:W-:Y:S02]  /*4940*/  MOV R250, c[0x0][0x22c] ;  /* 0x00008b0000fa7a02 */ /* 0x000fe40000000f00 */
[----:B------:R-:W3:Y:S01]  /*4950*/  LDL R60, [R1] ;  /* 0x00000000013c7983 */ /* 0x000ee20000100800 */
        /* <DEDUP_REMOVED lines=11> */
[----:B-1----:R-:W-:Y:S05]  /*4a10*/  FMUL.FTZ R4, R247, 1.4426950216293334961 ;  /* 0x3fb8aa3bf7047820 */ /* 0x002fea0000410000 */
[----:B------:R-:W-:Y:S04]  /*4a20*/  FSEL R4, R4, RZ, P0 ;  /* 0x000000ff04047208 */ /* 0x000fe80000000000 */
[----:B------:R-:W1:Y:S01]  /*4a30*/  MUFU.EX2 R54, R44 ;  /* 0x0000002c00367308 */ /* 0x000e620000000800 */
        /* <DEDUP_REMOVED lines=9> */
[----:B-1----:R-:W-:Y:S02]  /*4ad0*/  F2FP.BF16.PACK_AB R5, R54, R55 ;  /* 0x000000373605723e */ /* 0x002fe400000010ff */
[----:B------:R-:W-:Y:S01]  /*4ae0*/  F2FP.BF16.PACK_AB R6, R56, R57 ;  /* 0x000000393806723e */ /* 0x000fe200000010ff */
[----:B------:R-:W-:Y:S01]  /*4af0*/  STS [R251+0x15000], R7 ;  /* 0x01500007fb007388 */ /* 0x000fe20000000800 */
[----:B------:R-:W-:Y:S05]  /*4b00*/  F2FP.BF16.PACK_AB R4, R52, R53 ;  /* 0x000000353404723e */ /* 0x000fea00000010ff */
[----:B--2---:R-:W-:Y:S06]  /*4b10*/  STS [R61+0x15000], R6 ;  /* 0x015000063d007388 */ /* 0x004fec0000000800 */
[----:B------:R-:W-:Y:S06]  /*4b20*/  STS [R252+0x15000], R5 ;  /* 0x01500005fc007388 */ /* 0x000fec0000000800 */
[----:B---3--:R-:W-:Y:S06]  /*4b30*/  STS [R60+0x15000], R4 ;  /* 0x015000043c007388 */ /* 0x008fec0000000800 */
        /* <DEDUP_REMOVED lines=203> */
.L_x_315:
        /* <DEDUP_REMOVED lines=376> */
.L_x_316:
        /* <DEDUP_REMOVED lines=123> */
.L_x_318:
        /* <DEDUP_REMOVED lines=16> */
.L_x_319:
        /* <DEDUP_REMOVED lines=49> */
.L_x_321:
[----:B------:R-:W-:Y:S05]  /*7b30*/  BSYNC B0 ;  /* 0x0000000000007941 */ /* 0x000fea0003800000 */
.L_x_320:
        /* <DEDUP_REMOVED lines=27> */
.L_x_300:
[----:B------:R-:W-:Y:S05]  /*7cf0*/  BSYNC B1 ;  /* 0x0000000000017941 */ /* 0x000fea0003800000 */
.L_x_290:
        /* <DEDUP_REMOVED lines=12> */
.L_x_322:
[----:B------:R-:W-:Y:S05]  /*7dc0*/  EXIT ;  /* 0x000000000000794d */ /* 0x000fea0003800000 */
.L_x_324:
        /* <DEDUP_REMOVED lines=11> */
.L_x_2008:


//--------------------- .text._ZN5flash44flash_bwd_dq_dk_dv_loop_seqk_parallel_kernelI23Flash_bwd_kernel_traitsILi256ELi64ELi32ELi8ELi4ELi1ELi2ELb1ELb1EN7cutlass10bfloat16_tE19Flash_kernel_traitsILi256ELi64ELi32ELi8ES3_EELb0ELb0ELb1ELb1ELb0ELb0ELb1EEEvNS_16Flash_bwd_paramsE --------------------------
	.section	.text._ZN5flash44flash_bwd_dq_dk_dv_loop_seqk_parallel_kernelI23Flash_bwd_kernel_traitsILi256ELi64ELi32ELi8ELi4ELi1ELi2ELb1ELb1EN7cutlass10bfloat16_tE19Flash_kernel_traitsILi256ELi64ELi32ELi8ES3_EELb0ELb0ELb1ELb1ELb0ELb0ELb1EEEvNS_16Flash_bwd_paramsE,"ax",@progbits
	.sectioninfo	@"SHI_REGISTERS=255"
	.align	128
        .global         _ZN5flash44flash_bwd_dq_dk_dv_loop_seqk_parallel_kernelI23Flash_bwd_kernel_traitsILi256ELi64ELi32ELi8ELi4ELi1ELi2ELb1ELb1EN7cutlass10bfloat16_tE19Flash_kernel_traitsILi256ELi64ELi32ELi8ES3_EELb0ELb0ELb1ELb1ELb0ELb0ELb1EEEvNS_16Flash_bwd_paramsE
        .type           _ZN5flash44flash_bwd_dq_dk_dv_loop_seqk_parallel_kernelI23Flash_bwd_kernel_traitsILi256ELi64ELi32ELi8ELi4ELi1ELi2ELb1ELb1EN7cutlass10bfloat16_tE19Flash_kernel_traitsILi256ELi64ELi32ELi8ES3_EELb0ELb0ELb1ELb1ELb0ELb0ELb1EEEvNS_16Flash_bwd_paramsE,@function
        .size           _ZN5flash44flash_bwd_dq_dk_dv_loop_seqk_parallel_kernelI23Flash_bwd_kernel_traitsILi256ELi64ELi32ELi8ELi4ELi1ELi2ELb1ELb1EN7cutlass10bfloat16_tE19Flash_kernel_traitsILi256ELi64ELi32ELi8ES3_EELb0ELb0ELb1ELb1ELb0ELb0ELb1EEEvNS_16Flash_bwd_paramsE,(.L_x_2009 - _ZN5flash44flash_bwd_dq_dk_dv_loop_seqk_parallel_kernelI23Flash_bwd_kernel_traitsILi256ELi64ELi32ELi8ELi4ELi1ELi2ELb1ELb1EN7cutlass10bfloat16_tE19Flash_kernel_traitsILi256ELi64ELi32ELi8ES3_EELb0ELb0ELb1ELb1ELb0ELb0ELb1EEEvNS_16Flash_bwd_paramsE)
        .other          _ZN5flash44flash_bwd_dq_dk_dv_loop_seqk_parallel_kernelI23Flash_bwd_kernel_traitsILi256ELi64ELi32ELi8ELi4ELi1ELi2ELb1ELb1EN7cutlass10bfloat16_tE19Flash_kernel_traitsILi256ELi64ELi32ELi8ES3_EELb0ELb0ELb1ELb1ELb0ELb0ELb1EEEvNS_16Flash_bwd_paramsE,@"STO_CUDA_ENTRY STV_DEFAULT"
_ZN5flash44flash_bwd_dq_dk_dv_loop_seqk_parallel_kernelI23Flash_bwd_kernel_traitsILi256ELi64ELi32ELi8ELi4ELi1ELi2ELb1ELb1EN7cutlass10bfloat16_tE19Flash_kernel_traitsILi256ELi64ELi32ELi8ES3_EELb0ELb0ELb1ELb1ELb0ELb0ELb1EEEvNS_16Flash_bwd_paramsE:
.text._ZN5flash44flash_bwd_dq_dk_dv_loop_seqk_parallel_kernelI23Flash_bwd_kernel_traitsILi256ELi64ELi32ELi8ELi4ELi1ELi2ELb1ELb1EN7cutlass10bfloat16_tE19Flash_kernel_traitsILi256ELi64ELi32ELi8ES3_EELb0ELb0ELb1ELb1ELb0ELb0ELb1EEEvNS_16Flash_bwd_paramsE:
        /* <DEDUP_REMOVED lines=206> */
.L_x_359:
        /* <DEDUP_REMOVED lines=53> */
.L_x_325:
        /* <DEDUP_REMOVED lines=67> */
.L_x_327:
        /* <DEDUP_REMOVED lines=19> */
.L_x_328:
        /* <DEDUP_REMOVED lines=71> */
.L_x_329:
[----:B------:R-:W-:Y:S02]  /*1a00*/  UMOV UR13, UR52 ;  /* 0x00000034000d7c82 */ /* 0x000fe40008000000 */
.L_x_330:
        /* <DEDUP_REMOVED lines=120> */
.L_x_332:
        /* <DEDUP_REMOVED lines=17> */
.L_x_333:
        /* <DEDUP_REMOVED lines=28> */
.L_x_335:
[----:B------:R-:W-:Y:S05]  /*2460*/  BSYNC B0 ;  /* 0x0000000000007941 */ /* 0x000fea0003800000 */
.L_x_334:
        /* <DEDUP_REMOVED lines=27> */
.L_x_331:
        /* <DEDUP_REMOVED lines=62> */
.L_x_338:
[----:B------:R-:W-:Y:S05]  /*2a00*/  BSYNC B0 ;  /* 0x0000000000007941 */ /* 0x000fea0003800000 */
.L_x_337:
        /* <DEDUP_REMOVED lines=45> */
.L_x_340:
[----:B------:R-:W-:Y:S05]  /*2ce0*/  BSYNC B0 ;  /* 0x0000000000007941 */ /* 0x000fea0003800000 */
.L_x_339:
        /* <DEDUP_REMOVED lines=48> */
.L_x_342:
[----:B------:R-:W-:Y:S05]  /*2ff0*/  BSYNC B0 ;  /* 0x0000000000007941 */ /* 0x000fea0003800000 */
.L_x_341:
        /* <DEDUP_REMOVED lines=40> */
.L_x_344:
[----:B------:R-:W-:Y:S05]  /*3280*/  BSYNC B0 ;  /* 0x0000000000007941 */ /* 0x000fea0003800000 */
.L_x_343:
        /* <DEDUP_REMOVED lines=41> */
.L_x_346:
[----:B------:R-:W-:Y:S05]  /*3520*/  BSYNC B0 ;  /* 0x0000000000007941 */ /* 0x000fea0003800000 */
.L_x_345:
        /* <DEDUP_REMOVED lines=69> */
.L_x_348:
[----:B------:R-:W-:Y:S05]  /*3980*/  BSYNC B0 ;  /* 0x0000000000007941 */ /* 0x000fea0003800000 */
.L_x_347:
        /* <DEDUP_REMOVED lines=85> */
.L_x_353:
[----:B------:R-:W0:Y:S01]  /*3ee0*/  LDGDEPBAR ;  /* 0x00000000000079af */ /* 0x000e220000000000 */
[----:B------:R-:W-:Y:S02]  /*3ef0*/  USHF.L.U32 UR9, UR8, 0x6, URZ ;  /* 0x0000000608097899 */ /* 0x000fe4000800063f */
[----:B------:R-:W-:Y:S02]  /*3f00*/  ULDC UR11, c[0x0][0x2e4] ;  /* 0x0000b900000b7ab9 */ /* 0x000fe40000000800 */
[----:B------:R-:W2:Y:S01]  /*3f10*/  LDL R70, [R1+0x10] ;  /* 0x0000100001467983 */ /* 0x000ea20000100800 */
[----:B------:R-:W-:Y:S01]  /*3f20*/  UISETP.GE.AND UP0, UPT, UR9, UR19, UPT ;  /* 0x000000130900728c */ /* 0x000fe2000bf06270 */
        /* <DEDUP_REMOVED lines=9> */
[C---:B-1--4-:R-:W-:Y:S08]  /*3fc0*/  HMMA.16816.F32.BF16 R4, R8.reuse, R44, RZ ;  /* 0x0000002c0804723c */ /* 0x052ff000000418ff */
[----:B------:R-:W-:Y:S01]  /*3fd0*/  HMMA.16816.F32.BF16 R8, R8, R46, RZ ;  /* 0x0000002e0808723c */ /* 0x000fe200000418ff */
[----:B------:R-:W1:Y:S11]  /*3fe0*/  LDSM.16.M88.4 R44, [R227] ;  /* 0x00000000e32c783b */ /* 0x000e760000000200 */
[----:B------:R-:W-:Y:S04]  /*3ff0*/  @!UPT UIADD3 URZ, URZ, URZ, URZ ;  /* 0x0000003f3f3ff290 */ /* 0x000fe8000fffe03f */
[C---:B---3--:R-:W-:Y:S08]  /*4000*/  HMMA.16816.F32.BF16 R4, R48.reuse, R52, R4 ;  /* 0x000000343004723c */ /* 0x048ff00000041804 */
[----:B------:R-:W-:Y:S01]  /*4010*/  HMMA.16816.F32.BF16 R8, R48, R54, R8 ;  /* 0x000000363008723c */ /* 0x000fe20000041808 */
[----:B------:R-:W-:Y:S05]  /*4020*/  LDSM.16.M88.4 R48, [R2+0x2000] ;  /* 0x002000000230783b */ /* 0x000fea0000000200 */
[----:B------:R-:W3:Y:S10]  /*4030*/  LDSM.16.M88.4 R52, [R229+0x11000] ;  /* 0x01100000e534783b */ /* 0x000ef40000000200 */
[C---:B------:R-:W-:Y:S08]  /*4040*/  HMMA.16816.F32.BF16 R4, R56.reuse, R60, R4 ;  /* 0x0000003c3804723c */ /* 0x040ff00000041804 */
        /* <DEDUP_REMOVED lines=15> */
[C---:B-1----:R-:W-:Y:S07]  /*4140*/  HMMA.16816.F32.BF16 R4, R44.reuse, R64, R4 ;  /* 0x000000402c04723c */ /* 0x042fee0000041804 */
[----:B------:R-:W-:Y:S01]  /*4150*/  IADD3 R64, P0, R249, UR17, RZ ;  /* 0x00000011f9407c10 */ /* 0x000fe2000ff1e0ff */
[----:B------:R-:W-:Y:S01]  /*4160*/  HMMA.16816.F32.BF16 R8, R44, R66, R8 ;  /* 0x000000422c08723c */ /* 0x000fe20000041808 */
[----:B------:R-:W-:Y:S03]  /*4170*/  LDSM.16.M88.4 R44, [R3+0x4000] ;  /* 0x00400000032c783b */ /* 0x000fe60000000200 */
[----:B------:R-:W-:Y:S05]  /*4180*/  IADD3.X R65, R248, UR16, RZ, P0, !PT ;  /* 0x00000010f8417c10 */ /* 0x000fea00087fe4ff */
[----:B-----5:R1:W5:Y:S05]  /*4190*/  LDG.E R69, [R64.64] ;  /* 0x0000000440457981 */ /* 0x02036a000c1e1900 */
[----:B------:R1:W5:Y:S02]  /*41a0*/  LDG.E R68, [R64.64+0x20] ;  /* 0x0000200440447981 */ /* 0x000364000c1e1900 */
[C---:B---3--:R-:W-:Y:S08]  /*41b0*/  HMMA.16816.F32.BF16 R4, R48.reuse, R52, R4 ;  /* 0x000000343004723c */ /* 0x048ff00000041804 */
[----:B------:R-:W-:Y:S01]  /*41c0*/  HMMA.16816.F32.BF16 R8, R48, R54, R8 ;  /* 0x000000363008723c */ /* 0x000fe20000041808 */
[----:B------:R-:W-:Y:S05]  /*41d0*/  LDSM.16.M88.4 R48, [R228+0x4000] ;  /* 0x00400000e430783b */ /* 0x000fea0000000200 */
[----:B------:R-:W-:Y:S05]  /*41e0*/  LDSM.16.M88.4 R52, [R231+0x12000] ;  /* 0x01200000e734783b */ /* 0x000fea0000000200 */
[----:B-1----:R-:W1:Y:S05]  /*41f0*/  LDSM.16.M88.4 R64, [R230+0x12000] ;  /* 0x01200000e640783b */ /* 0x002e6a0000000200 */
[C---:B----4-:R-:W-:Y:S08]  /*4200*/  HMMA.16816.F32.BF16 R4, R56.reuse, R60, R4 ;  /* 0x0000003c3804723c */ /* 0x050ff00000041804 */
[----:B------:R-:W-:Y:S01]  /*4210*/  HMMA.16816.F32.BF16 R8, R56, R62, R8 ;  /* 0x0000003e3808723c */ /* 0x000fe20000041808 */
[----:B------:R-:W-:Y:S05]  /*4220*/  LDSM.16.M88.4 R56, [R227+0x4000] ;  /* 0x00400000e338783b */ /* 0x000fea0000000200 */
[----:B------:R-:W3:Y:S10]  /*4230*/  LDSM.16.M88.4 R60, [R232+0x12000] ;  /* 0x01200000e83c783b */ /* 0x000ef40000000200 */
[C---:B-1----:R-:W-:Y:S08]  /*4240*/  HMMA.16816.F32.BF16 R4, R44.reuse, R64, R4 ;  /* 0x000000402c04723c */ /* 0x042ff00000041804 */
[----:B------:R-:W-:Y:S01]  /*4250*/  HMMA.16816.F32.BF16 R8, R44, R66, R8 ;  /* 0x000000422c08723c */ /* 0x000fe20000041808 */
[----:B------:R-:W-:Y:S05]  /*4260*/  LDSM.16.M88.4 R44, [R2+0x6000] ;  /* 0x00600000022c783b */ /* 0x000fea0000000200 */
[----:B------:R-:W1:Y:S10]  /*4270*/  LDSM.16.M88.4 R64, [R229+0x13000] ;  /* 0x01300000e540783b */ /* 0x000e740000000200 */
[C---:B------:R-:W-:Y:S08]  /*4280*/  HMMA.16816.F32.BF16 R4, R48.reuse, R52, R4 ;  /* 0x000000343004723c */ /* 0x040ff00000041804 */
[----:B------:R-:W-:Y:S01]  /*4290*/  HMMA.16816.F32.BF16 R8, R48, R54, R8 ;  /* 0x000000363008723c */ /* 0x000fe20000041808 */
[----:B------:R-:W-:Y:S05]  /*42a0*/  LDSM.16.M88.4 R48, [R3+0x6000] ;  /* 0x006000000330783b */ /* 0x000fea0000000200 */
[----:B------:R-:W4:Y:S10]  /*42b0*/  LDSM.16.M88.4 R52, [R230+0x13000] ;  /* 0x01300000e634783b */ /* 0x000f340000000200 */
[C---:B---3--:R-:W-:Y:S08]  /*42c0*/  HMMA.16816.F32.BF16 R4, R56.reuse, R60, R4 ;  /* 0x0000003c3804723c */ /* 0x048ff00000041804 */
[----:B------:R-:W-:Y:S01]  /*42d0*/  HMMA.16816.F32.BF16 R8, R56, R62, R8 ;  /* 0x0000003e3808723c */ /* 0x000fe20000041808 */
[----:B------:R-:W-:Y:S05]  /*42e0*/  LDSM.16.M88.4 R56, [R228+0x6000] ;  /* 0x00600000e438783b */ /* 0x000fea0000000200 */
[----:B------:R-:W3:Y:S10]  /*42f0*/  LDSM.16.M88.4 R60, [R231+0x13000] ;  /* 0x01300000e73c783b */ /* 0x000ef40000000200 */
[C---:B-1----:R-:W-:Y:S08]  /*4300*/  HMMA.16816.F32.BF16 R4, R44.reuse, R64, R4 ;  /* 0x000000402c04723c */ /* 0x042ff00000041804 */
[----:B------:R-:W-:Y:S01]  /*4310*/  HMMA.16816.F32.BF16 R8, R44, R66, R8 ;  /* 0x000000422c08723c */ /* 0x000fe20000041808 */
[----:B------:R-:W-:Y:S05]  /*4320*/  LDSM.16.M88.4 R44, [R227+0x6000] ;  /* 0x00600000e32c783b */ /* 0x000fea0000000200 */
[----:B------:R-:W1:Y:S10]  /*4330*/  LDSM.16.M88.4 R64, [R232+0x13000] ;  /* 0x01300000e840783b */ /* 0x000e740000000200 */
[C---:B----4-:R-:W-:Y:S07]  /*4340*/  HMMA.16816.F32.BF16 R4, R48.reuse, R52, R4 ;  /* 0x000000343004723c */ /* 0x050fee0000041804 */
[----:B--2---:R-:W-:Y:S01]  /*4350*/  IADD3 R52, R70, UR9, RZ ;  /* 0x0000000946347c10 */ /* 0x004fe2000fffe0ff */
[----:B------:R-:W-:Y:S07]  /*4360*/  HMMA.16816.F32.BF16 R8, R48, R54, R8 ;  /* 0x000000363008723c */ /* 0x000fee0000041808 */
[C---:B------:R-:W-:Y:S02]  /*4370*/  IADD3 R48, R52.reuse, 0x8, RZ ;  /* 0x0000000834307810 */ /* 0x040fe40007ffe0ff */
[----:B------:R-:W-:Y:S02]  /*4380*/  IADD3 R50, R52, 0x7, RZ ;  /* 0x0000000734327810 */ /* 0x000fe40007ffe0ff */
[----:B------:R-:W-:Y:S02]  /*4390*/  ISETP.GE.AND P1, PT, R48, RZ, PT ;  /* 0x000000ff3000720c */ /* 0x000fe40003f26270 */
[----:B------:R-:W-:Y:S02]  /*43a0*/  ISETP.GE.AND P0, PT, R50, RZ, PT ;  /* 0x000000ff3200720c */ /* 0x000fe40003f06270 */
[----:B------:R-:W-:Y:S01]  /*43b0*/  IABS R49, R52 ;  /* 0x0000003400317213 */ /* 0x000fe20000000000 */
[C---:B---3--:R-:W-:Y:S05]  /*43c0*/  HMMA.16816.F32.BF16 R4, R56.reuse, R60, R4 ;  /* 0x0000003c3804723c */ /* 0x048fea0000041804 */
[C---:B------:R-:W-:Y:S02]  /*43d0*/  IADD3 R51, R52.reuse, -0x1, RZ ;  /* 0xffffffff34337810 */ /* 0x040fe40007ffe0ff */
[----:B------:R-:W-:Y:S01]  /*43e0*/  MOV R60, R49 ;  /* 0x00000031003c7202 */ /* 0x000fe20000000f00 */
[----:B------:R-:W-:Y:S03]  /*43f0*/  HMMA.16816.F32.BF16 R8, R56, R62, R8 ;  /* 0x0000003e3808723c */ /* 0x000fe60000041808 */
[----:B------:R-:W-:Y:S02]  /*4400*/  ISETP.GE.AND P2, PT, R51, RZ, PT ;  /* 0x000000ff3300720c */ /* 0x000fe40003f46270 */
[----:B------:R-:W-:Y:S01]  /*4410*/  I2F R60, R60 ;  /* 0x0000003c003c7306 */ /* 0x000fe20000201400 */
[C---:B------:R-:W-:Y:S02]  /*4420*/  @!P1 IADD3 R48, -R52.reuse, -0x8, RZ ;  /* 0xfffffff834309810 */ /* 0x040fe40007ffe1ff */
[C---:B------:R-:W-:Y:S04]  /*4430*/  IADD3 R49, R52.reuse, -0x8, RZ ;  /* 0xfffffff834317810 */ /* 0x040fe80007ffe0ff */
[----:B------:R-:W-:Y:S02]  /*4440*/  ISETP.GE.AND P1, PT, R49, RZ, PT ;  /* 0x000000ff3100720c */ /* 0x000fe40003f26270 */
[C---:B------:R-:W-:Y:S01]  /*4450*/  @!P0 IADD3 R50, -R52.reuse, -0x7, RZ ;  /* 0xfffffff934328810 */ /* 0x040fe20007ffe1ff */
[----:B------:R2:W-:Y:S01]  /*4460*/  I2F R53, R48 ;  /* 0x0000003000357306 */ /* 0x0005e20000201400 */
[C---:B-1----:R-:W-:Y:S05]  /*4470*/  HMMA.16816.F32.BF16 R4, R44.reuse, R64, R4 ;  /* 0x000000402c04723c */ /* 0x042fea0000041804 */
[C---:B------:R-:W-:Y:S03]  /*4480*/  @!P2 IADD3 R51, -R52.reuse, 0x1, RZ ;  /* 0x000000013433a810 */ /* 0x040fe60007ffe1ff */
[----:B------:R-:W-:Y:S01]  /*4490*/  HMMA.16816.F32.BF16 R8, R44, R66, R8 ;  /* 0x000000422c08723c */ /* 0x000fe20000041808 */
[----:B------:R-:W-:Y:S03]  /*44a0*/  I2F R50, R50 ;  /* 0x0000003200327306 */ /* 0x000fe60000201400 */
[C---:B------:R-:W-:Y:S07]  /*44b0*/  @!P1 IADD3 R49, -R52.reuse, 0x8, RZ ;  /* 0x0000000834319810 */ /* 0x040fee0007ffe1ff */
[----:B------:R-:W-:Y:S01]  /*44c0*/  I2F R49, R49 ;  /* 0x0000003100317306 */ /* 0x000fe20000201400 */
[----:B--2---:R-:W-:Y:S04]  /*44d0*/  IADD3 R48, R52, -0x9, RZ ;  /* 0xfffffff734307810 */ /* 0x004fe80007ffe0ff */
[----:B------:R-:W-:Y:S02]  /*44e0*/  FMUL.FTZ R6, R6, c[0x0][0x2ec] ;  /* 0x0000bb0006067a20 */ /* 0x000fe40000410000 */
[----:B------:R-:W-:Y:S01]  /*44f0*/  FMUL.FTZ R5, R5, c[0x0][0x2ec] ;  /* 0x0000bb0005057a20 */ /* 0x000fe20000410000 */
[----:B------:R-:W-:Y:S01]  /*4500*/  ISETP.GE.AND P0, PT, R48, RZ, PT ;  /* 0x000000ff3000720c */ /* 0x000fe20003f06270 */
[----:B------:R-:W-:Y:S01]  /*4510*/  FMUL.FTZ R4, R4, c[0x0][0x2ec] ;  /* 0x0000bb0004047a20 */ /* 0x000fe20000410000 */
[----:B------:R1:W2:Y:S03]  /*4520*/  MUFU.TANH R54, R6 ;  /* 0x0000000600367308 */ /* 0x0002a60000002400 */
[----:B------:R-:W-:Y:S02]  /*4530*/  FMUL.FTZ R9, R9, c[0x0][0x2ec] ;  /* 0x0000bb0009097a20 */ /* 0x000fe40000410000 */
[----:B------:R-:W-:Y:S02]  /*4540*/  FMUL.FTZ R8, R8, c[0x0][0x2ec] ;  /* 0x0000bb0008087a20 */ /* 0x000fe40000410000 */
[----:B------:R-:W-:Y:S03]  /*4550*/  FMUL.FTZ R11, R11, c[0x0][0x2ec] ;  /* 0x0000bb000b0b7a20 */ /* 0x000fe60000410000 */
[----:B------:R-:W3:Y:S01]  /*4560*/  MUFU.TANH R4, R4 ;  /* 0x0000000400047308 */ /* 0x000ee20000002400 */
[----:B------:R-:W-:Y:S02]  /*4570*/  @!P0 IADD3 R48, -R52, 0x9, RZ ;  /* 0x0000000934308810 */ /* 0x000fe40007ffe1ff */
[----:B------:R-:W-:Y:S07]  /*4580*/  PLOP3.LUT P0, PT, PT, PT, UP0, 0x80, 0x0 ;  /* 0x000000000000781c */ /* 0x000fee0003f0f008 */
[----:B------:R4:W4:Y:S01]  /*4590*/  MUFU.TANH R47, R8 ;  /* 0x00000008002f7308 */ /* 0x0009220000002400 */
[----:B-1----:R-:W-:Y:S02]  /*45a0*/  FMUL.FTZ R6, R7, c[0x0][0x2ec] ;  /* 0x0000bb0007067a20 */ /* 0x002fe40000410000 */
[----:B--2---:R-:W-:Y:S02]  /*45b0*/  FFMA.FTZ R44, R53, -UR6, R54 ;  /* 0x80000006352c7c23 */ /* 0x004fe40008010036 */
[----:B------:R-:W-:Y:S05]  /*45c0*/  FFMA.FTZ R54, -R54, R54, 1 ;  /* 0x3f80000036367423 */ /* 0x000fea0000010136 */
[----:B------:R1:W2:Y:S01]  /*45d0*/  MUFU.TANH R7, R5 ;  /* 0x0000000500077308 */ /* 0x0002a20000002400 */
[----:B------:R-:W-:Y:S02]  /*45e0*/  FMUL.FTZ R59, R54, c[0x0][0x2ec] ;  /* 0x0000bb00363b7a20 */ /* 0x000fe40000410000 */
[----:B---3--:R-:W-:Y:S04]  /*45f0*/  FFMA.FTZ R53, -R4, R4, 1 ;  /* 0x3f80000004357423 */ /* 0x008fe80000010104 */
[----:B------:R-:W-:Y:S03]  /*4600*/  FMUL.FTZ R53, R53, c[0x0][0x2ec] ;  /* 0x0000bb0035357a20 */ /* 0x000fe60000410000 */
[----:B------:R-:W-:Y:S01]  /*4610*/  MUFU.TANH R6, R6 ;  /* 0x0000000600067308 */ /* 0x000fe20000002400 */
[----:B----4-:R-:W-:Y:S02]  /*4620*/  FFMA.FTZ R8, R60, -UR6, R4 ;  /* 0x800000063c087c23 */ /* 0x010fe40008010004 */
[----:B------:R-:W-:Y:S02]  /*4630*/  FFMA.FTZ R46, R49, -UR6, R47 ;  /* 0x80000006312e7c23 */ /* 0x000fe4000801002f */
[----:B------:R-:W-:Y:S05]  /*4640*/  FFMA.FTZ R47, -R47, R47, 1 ;  /* 0x3f8000002f2f7423 */ /* 0x000fea000001012f */
[----:B------:R-:W-:Y:S01]  /*4650*/  MUFU.TANH R9, R9 ;  /* 0x0000000900097308 */ /* 0x000fe20000002400 */
[----:B------:R-:W-:Y:S02]  /*4660*/  FMUL.FTZ R56, R47, c[0x0][0x2ec] ;  /* 0x0000bb002f387a20 */ /* 0x000fe40000410000 */
[----:B-1----:R-:W-:Y:S02]  /*4670*/  FMUL.FTZ R5, R10, c[0x0][0x2ec] ;  /* 0x0000bb000a057a20 */ /* 0x002fe40000410000 */
[----:B--2---:R-:W-:Y:S05]  /*4680*/  FFMA.FTZ R52, -R7, R7, 1 ;  /* 0x3f80000007347423 */ /* 0x004fea0000010107 */
[----:B------:R-:W1:Y:S01]  /*4690*/  MUFU.TANH R5, R5 ;  /* 0x0000000500057308 */ /* 0x000e620000002400 */
[----:B------:R-:W-:Y:S09]  /*46a0*/  FMUL.FTZ R52, R52, c[0x0][0x2ec] ;  /* 0x0000bb0034347a20 */ /* 0x000ff20000410000 */
[----:B------:R2:W3:Y:S10]  /*46b0*/  MUFU.TANH R55, R11 ;  /* 0x0000000b00377308 */ /* 0x0004f40000002400 */
[----:B------:R-:W4:Y:S01]  /*46c0*/  I2F R51, R51 ;  /* 0x0000003300337306 */ /* 0x000f220000201400 */
[----:B-1----:R-:W-:Y:S09]  /*46d0*/  FFMA.FTZ R10, R60, -UR6, R5 ;  /* 0x800000063c0a7c23 */ /* 0x002ff20008010005 */
[----:B------:R-:W1:Y:S01]  /*46e0*/  I2F R48, R48 ;  /* 0x0000003000307306 */ /* 0x000e620000201400 */
[----:B--2---:R-:W-:Y:S02]  /*46f0*/  FFMA.FTZ R11, R50, -UR6, R6 ;  /* 0x80000006320b7c23 */ /* 0x004fe40008010006 */
[----:B------:R-:W-:Y:S02]  /*4700*/  FFMA.FTZ R50, -R6, R6, 1 ;  /* 0x3f80000006327423 */ /* 0x000fe40000010106 */
[----:B------:R-:W-:Y:S02]  /*4710*/  FFMA.FTZ R6, -R5, R5, 1 ;  /* 0x3f80000005067423 */ /* 0x000fe40000010105 */
[----:B------:R-:W-:Y:S02]  /*4720*/  FFMA.FTZ R5, -R9, R9, 1 ;  /* 0x3f80000009057423 */ /* 0x000fe40000010109 */
[----:B---3--:R-:W-:Y:S02]  /*4730*/  FFMA.FTZ R4, -R55, R55, 1 ;  /* 0x3f80000037047423 */ /* 0x008fe40000010137 */
[----:B----4-:R-:W-:Y:S02]  /*4740*/  FFMA.FTZ R7, R51, -UR6, R7 ;  /* 0x8000000633077c23 */ /* 0x010fe40008010007 */
[----:B------:R-:W-:Y:S02]  /*4750*/  FMUL.FTZ R58, R50, c[0x0][0x2ec] ;  /* 0x0000bb00323a7a20 */ /* 0x000fe40000410000 */
[----:B------:R-:W-:Y:S02]  /*4760*/  FMUL.FTZ R57, R6, c[0x0][0x2ec] ;  /* 0x0000bb0006397a20 */ /* 0x000fe40000410000 */
[----:B------:R-:W-:Y:S02]  /*4770*/  FMUL.FTZ R54, R5, c[0x0][0x2ec] ;  /* 0x0000bb0005367a20 */ /* 0x000fe40000410000 */
[----:B-1----:R-:W-:Y:S02]  /*4780*/  FFMA.FTZ R45, R48, -UR6, R9 ;  /* 0x80000006302d7c23 */ /* 0x002fe40008010009 */
[----:B------:R-:W-:Y:S02]  /*4790*/  FFMA.FTZ R9, R51, -UR6, R55 ;  /* 0x8000000633097c23 */ /* 0x000fe40008010037 */
[----:B------:R-:W-:Y:S01]  /*47a0*/  FMUL.FTZ R55, R4, c[0x0][0x2ec] ;  /* 0x0000bb0004377a20 */ /* 0x000fe20000410000 */
        /* <DEDUP_REMOVED lines=11> */
.L_x_349:
        /* <DEDUP_REMOVED lines=42> */
.L_x_350:
[----:B------:R-:W2:Y:S01]  /*4b00*/  LDL R71, [R1+0x4] ;  /* 0x0000040001477983 */ /* 0x000ea20000100800 */
[C---:B------:R-:W-:Y:S01]  /*4b10*/  FMUL.FTZ R5, R246.reuse, 1.4426950216293334961 ;  /* 0x3fb8aa3bf6057820 */ /* 0x040fe20000410000 */
[----:B------:R-:W-:Y:S01]  /*4b20*/  FSETP.NEU.FTZ.AND P0, PT, R246, -INF , PT ;  /* 0xff800000f600780b */ /* 0x000fe20003f1d000 */
[----:B------:R-:W-:Y:S01]  /*4b30*/  FMUL.FTZ R4, R247, 1.4426950216293334961 ;  /* 0x3fb8aa3bf7047820 */ /* 0x000fe20000410000 */
[----:B------:R-:W-:Y:S01]  /*4b40*/  MOV R250, c[0x0][0x22c] ;  /* 0x00008b0000fa7a02 */ /* 0x000fe20000000f00 */
[----:B------:R-:W-:Y:S01]  /*4b50*/  UISETP.GT.AND UP0, UPT, UR8, UR18, UPT ;  /* 0x000000120800728c */ /* 0x000fe2000bf04270 */
[----:B------:R-:W3:Y:S01]  /*4b60*/  LDL R70, [R1] ;  /* 0x0000000001467983 */ /* 0x000ee20000100800 */
[----:B------:R-:W-:Y:S02]  /*4b70*/  FSEL R5, R5, RZ, P0 ;  /* 0x000000ff05057208 */ /* 0x000fe40000000000 */
[----:B------:R-:W-:Y:S01]  /*4b80*/  FSETP.NEU.FTZ.AND P0, PT, R247, -INF , PT ;  /* 0xff800000f700780b */ /* 0x000fe20003f1d000 */
[----:B------:R-:W-:Y:S01]  /*4b90*/  IMAD R250, R250, c[0x0][0x1c0], RZ ;  /* 0x00007000fafa7a24 */ /* 0x000fe200078e02ff */
[----:B------:R-:W-:Y:S01]  /*4ba0*/  PLOP3.LUT P2, PT, PT, PT, UP0, 0x80, 0x0 ;  /* 0x000000000000781c */ /* 0x000fe20003f4f008 */
[--C-:B------:R-:W-:Y:S01]  /*4bb0*/  FFMA.FTZ R8, R8, c[0x0][0x23c], -R5.reuse ;  /* 0x00008f0008087a23 */ /* 0x100fe20000010805 */
[----:B------:R-:W-:Y:S01]  /*4bc0*/  FSEL R4, R4, RZ, P0 ;  /* 0x000000ff04047208 */ /* 0x000fe20000000000 */
[--C-:B------:R-:W-:Y:S02]  /*4bd0*/  FFMA.FTZ R7, R7, c[0x0][0x23c], -R5.reuse ;  /* 0x00008f0007077a23 */ /* 0x100fe40000010805 */
[----:B------:R-:W-:Y:S01]  /*4be0*/  MUFU.EX2 R67, R8 ;  /* 0x0000000800437308 */ /* 0x000fe20000000800 */
[--C-:B------:R-:W-:Y:S02]  /*4bf0*/  FFMA.FTZ R46, R46, c[0x0][0x23c], -R5.reuse ;  /* 0x00008f002e2e7a23 */ /* 0x100fe40000010805 */
[--C-:B------:R-:W-:Y:S02]  /*4c00*/  FFMA.FTZ R44, R44, c[0x0][0x23c], -R4.reuse ;  /* 0x00008f002c2c7a23 */ /* 0x100fe40000010804 */
[--C-:B------:R-:W-:Y:S02]  /*4c10*/  FFMA.FTZ R11, R11, c[0x0][0x23c], -R4.reuse ;  /* 0x00008f000b0b7a23 */ /* 0x100fe40000010804 */
[----:B------:R-:W-:Y:S02]  /*4c20*/  FFMA.FTZ R5, R45, c[0x0][0x23c], -R5 ;  /* 0x00008f002d057a23 */ /* 0x000fe40000010805 */
[--C-:B------:R-:W-:Y:S01]  /*4c30*/  FFMA.FTZ R10, R10, c[0x0][0x23c], -R4.reuse ;  /* 0x00008f000a0a7a23 */ /* 0x100fe20000010804 */
[----:B------:R-:W1:Y:S01]  /*4c40*/  MUFU.EX2 R66, R7 ;  /* 0x0000000700427308 */ /* 0x000e620000000800 */
[----:B------:R-:W-:Y:S09]  /*4c50*/  FFMA.FTZ R4, R9, c[0x0][0x23c], -R4 ;  /* 0x00008f0009047a23 */ /* 0x000ff20000010804 */
[----:B------:R-:W-:Y:S10]  /*4c60*/  MUFU.EX2 R65, R44 ;  /* 0x0000002c00417308 */ /* 0x000ff40000000800 */
[----:B------:R-:W4:Y:S10]  /*4c70*/  MUFU.EX2 R64, R11 ;  /* 0x0000000b00407308 */ /* 0x000f340000000800 */
[----:B------:R-:W-:Y:S10]  /*4c80*/  MUFU.EX2 R63, R46 ;  /* 0x0000002e003f7308 */ /* 0x000ff40000000800 */
[----:B------:R-:W4:Y:S10]  /*4c90*/  MUFU.EX2 R62, R5 ;  /* 0x00000005003e7308 */ /* 0x000f340000000800 */
[----:B------:R-:W-:Y:S10]  /*4ca0*/  MUFU.EX2 R61, R10 ;  /* 0x0000000a003d7308 */ /* 0x000ff40000000800 */
[----:B------:R-:W4:Y:S01]  /*4cb0*/  MUFU.EX2 R60, R4 ;  /* 0x00000004003c7308 */ /* 0x000f220000000800 */
[----:B-1----:R-:W-:Y:S02]  /*4cc0*/  F2FP.BF16.PACK_AB R7, R66, R67 ;  /* 0x000000434207723e */ /* 0x002fe400000010ff */
[----:B----4-:R-:W-:Y:S02]  /*4cd0*/  F2FP.BF16.PACK_AB R6, R64, R65 ;  /* 0x000000414006723e */ /* 0x010fe400000010ff */
        /* <DEDUP_REMOVED lines=72> */
[C---:B------:R-:W-:Y:S02]  /*5160*/  FADD.FTZ R6, -R68.reuse, R6 ;  /* 0x0000000644067221 */ /* 0x040fe40000010100 */
[----:B------:R-:W-:Y:S02]  /*5170*/  FADD.FTZ R7, -R68, R7 ;  /* 0x0000000744077221 */ /* 0x000fe40000010100 */
[----:B------:R-:W-:Y:S02]  /*5180*/  FMUL.FTZ R4, R67, R4 ;  /* 0x0000000443047220 */ /* 0x000fe40000410000 */
[----:B------:R-:W-:Y:S02]  /*5190*/  FMUL.FTZ R46, R66, R5 ;  /* 0x00000005422e7220 */ /* 0x000fe40000410000 */
[----:B------:R-:W-:Y:S02]  /*51a0*/  FMUL.FTZ R5, R65, R6 ;  /* 0x0000000641057220 */ /* 0x000fe40000410000 */
[----:B------:R-:W-:Y:S02]  /*51b0*/  FMUL.FTZ R6, R64, R7 ;  /* 0x0000000740067220 */ /* 0x000fe40000410000 */
[----:B------:R-:W-:Y:S02]  /*51c0*/  FMUL.FTZ R4, R53, R4 ;  /* 0x0000000435047220 */ /* 0x000fe40000410000 */
[----:B------:R-:W-:Y:S02]  /*51d0*/  FMUL.FTZ R7, R52, R46 ;  /* 0x0000002e34077220 */ /* 0x000fe40000410000 */
[C---:B------:R-:W-:Y:S02]  /*51e0*/  FADD.FTZ R8, -R69.reuse, R8 ;  /* 0x0000000845087221 */ /* 0x040fe40000010100 */
[----:B------:R-:W-:Y:S01]  /*51f0*/  FADD.FTZ R9, -R69, R9 ;  /* 0x0000000945097221 */ /* 0x000fe20000010100 */
[----:B------:R-:W-:Y:S01]  /*5200*/  F2FP.BF16.PACK_AB R7, R7, R4 ;  /* 0x000000040707723e */ /* 0x000fe200000010ff */
[----:B------:R-:W-:Y:S02]  /*5210*/  FMUL.FTZ R5, R59, R5 ;  /* 0x000000053b057220 */ /* 0x000fe40000410000 */
[----:B------:R-:W-:Y:S02]  /*5220*/  FMUL.FTZ R6, R58, R6 ;  /* 0x000000063a067220 */ /* 0x000fe40000410000 */
[----:B------:R-:W-:Y:S01]  /*5230*/  FMUL.FTZ R45, R63, R8 ;  /* 0x000000083f2d7220 */ /* 0x000fe20000410000 */
[----:B------:R-:W-:Y:S01]  /*5240*/  STS [R251+0x14000], R7 ;  /* 0x01400007fb007388 */ /* 0x000fe20000000800 */
[----:B------:R-:W-:Y:S01]  /*5250*/  FMUL.FTZ R8, R62, R9 ;  /* 0x000000093e087220 */ /* 0x000fe20000410000 */
[----:B------:R-:W-:Y:S01]  /*5260*/  F2FP.BF16.PACK_AB R6, R6, R5 ;  /* 0x000000050606723e */ /* 0x000fe200000010ff */
[C---:B------:R-:W-:Y:S02]  /*5270*/  FADD.FTZ R10, -R68.reuse, R10 ;  /* 0x0000000a440a7221 */ /* 0x040fe40000010100 */
[----:B------:R-:W-:Y:S02]  /*5280*/  FADD.FTZ R11, -R68, R11 ;  /* 0x0000000b440b7221 */ /* 0x000fe40000010100 */
[----:B------:R-:W-:Y:S01]  /*5290*/  FMUL.FTZ R9, R56, R45 ;  /* 0x0000002d38097220 */ /* 0x000fe20000410000 */
[----:B------:R-:W-:Y:S01]  /*52a0*/  STS [R71+0x14000], R6 ;  /* 0x0140000647007388 */ /* 0x000fe20000000800 */
[----:B------:R-:W-:Y:S02]  /*52b0*/  FMUL.FTZ R8, R54, R8 ;  /* 0x0000000836087220 */ /* 0x000fe40000410000 */
[----:B------:R-:W-:Y:S02]  /*52c0*/  FMUL.FTZ R44, R61, R10 ;  /* 0x0000000a3d2c7220 */ /* 0x000fe40000410000 */
[----:B------:R-:W-:Y:S01]  /*52d0*/  FMUL.FTZ R10, R60, R11 ;  /* 0x0000000b3c0a7220 */ /* 0x000fe20000410000 */
        /* <DEDUP_REMOVED lines=121> */
.L_x_351:
        /* <DEDUP_REMOVED lines=376> */
.L_x_352:
        /* <DEDUP_REMOVED lines=123> */
.L_x_354:
        /* <DEDUP_REMOVED lines=16> */
.L_x_355:
[----:B------:R-:W-:Y:S01]  /*7aa0*/  BAR.SYNC.DEFER_BLOCKING 0x0 ;  /* 0x0000000000007b1d */ /* 0x000fe20000010000 */
[----:B------:R-:W-:Y:S01]  /*7ab0*/  UIADD3 UR7, -UR22, UR7, URZ ;  /* 0x0000000716077290 */ /* 0x000fe2000fffe13f */
[----:B-1----:R-:W-:Y:S02]  /*7ac0*/  SHF.R.S32.HI R44, RZ, 0x1f, R245 ;  /* 0x0000001fff2c7819 */ /* 0x002fe400000114f5 */
[C---:B------:R-:W-:Y:S02]  /*7ad0*/  IADD3 R42, R245.reuse, 0xc0, RZ ;  /* 0x000000c0f52a7810 */ /* 0x040fe40007ffe0ff */
[----:B------:R-:W1:Y:S01]  /*7ae0*/  S2R R45, SR_TID.X ;  /* 0x00000000002d7919 */ /* 0x000e620000002100 */
[----:B------:R-:W-:Y:S01]  /*7af0*/  BSSY B0, `(.L_x_356) ;  /* 0x000002c000007945 */ /* 0x000fe20003800000 */
[C---:B------:R-:W-:Y:S02]  /*7b00*/  IADD3 R41, R245.reuse, 0x80, RZ ;  /* 0x00000080f5297810 */ /* 0x040fe40007ffe0ff */
        /* <DEDUP_REMOVED lines=42> */
.L_x_357:
[----:B------:R-:W-:Y:S05]  /*7db0*/  BSYNC B0 ;  /* 0x0000000000007941 */ /* 0x000fea0003800000 */
.L_x_356:
        /* <DEDUP_REMOVED lines=27> */
.L_x_336:
[----:B------:R-:W-:Y:S05]  /*7f70*/  BSYNC B1 ;  /* 0x0000000000017941 */ /* 0x000fea0003800000 */
.L_x_326:
        /* <DEDUP_REMOVED lines=12> */
.L_x_358:
[----:B------:R-:W-:Y:S05]  /*8040*/  EXIT ;  /* 0x000000000000794d */ /* 0x000fea0003800000 */
.L_x_360:
        /* <DEDUP_REMOVED lines=11> */
.L_x_2009:


//--------------------- .text._ZN5flash25flash_bwd_dot_do_o_kernelILb0E23Flash_bwd_kernel_traitsILi256ELi64ELi32ELi8ELi4ELi1ELi2ELb1ELb1EN7cutlass10bfloat16_tE19Flash_kernel_traitsILi256ELi64ELi32ELi8ES3_EEEEvNS_16Flash_bwd_paramsE --------------------------
	.section	.text._ZN5flash25flash_bwd_dot_do_o_kernelILb0E23Flash_bwd_kernel_traitsILi256ELi64ELi32ELi8ELi4ELi1ELi2ELb1ELb1EN7cutlass10bfloat16_tE19Flash_kernel_traitsILi256ELi64ELi32ELi8ES3_EEEEvNS_16Flash_bwd_paramsE,"ax",@progbits
	.sectioninfo	@"SHI_REGISTERS=79"
	.align	128
        .global         _ZN5flash25flash_bwd_dot_do_o_kernelILb0E23Flash_bwd_kernel_traitsILi256ELi64ELi32ELi8ELi4ELi1ELi2ELb1ELb1EN7cutlass10bfloat16_tE19Flash_kernel_traitsILi256ELi64ELi32ELi8ES3_EEEEvNS_16Flash_bwd_paramsE
        .type           _ZN5flash25flash_bwd_dot_do_o_kernelILb0E23Flash_bwd_kernel_traitsILi256ELi64ELi32ELi8ELi4ELi1ELi2ELb1ELb1EN7cutlass10bfloat16_tE19Flash_kernel_traitsILi256ELi64ELi32ELi8ES3_EEEEvNS_16Flash_bwd_paramsE,@function
        .size           _ZN5flash25flash_bwd_dot_do_o_kernelILb0E23Flash_bwd_kernel_traitsILi256ELi64ELi32ELi8ELi4ELi1ELi2ELb1ELb1EN7cutlass10bfloat16_tE19Flash_kernel_traitsILi256ELi64ELi32ELi8ES3_EEEEvNS_16Flash_bwd_paramsE,(.L_x_2010 - _ZN5flash25flash_bwd_dot_do_o_kernelILb0E23Flash_bwd_kernel_traitsILi256ELi64ELi32ELi8ELi4ELi1ELi2ELb1ELb1EN7cutlass10bfloat16_tE19Flash_kernel_traitsILi256ELi64ELi32ELi8ES3_EEEEvNS_16Flash_bwd_paramsE)
        .other          _ZN5flash25flash_bwd_dot_do_o_kernelILb0E23Flash_bwd_kernel_traitsILi256ELi64ELi32ELi8ELi4ELi1ELi2ELb1ELb1EN7cutlass10bfloat16_tE19Flash_kernel_traitsILi256ELi64ELi32ELi8ES3_EEEEvNS_16Flash_bwd_paramsE,@"STO_CUDA_ENTRY STV_DEFAULT"
_ZN5flash25flash_bwd_dot_do_o_kernelILb0E23Flash_bwd_kernel_traitsILi256ELi64ELi32ELi8ELi4ELi1ELi2ELb1ELb1EN7cutlass10bfloat16_tE19Flash_kernel_traitsILi256ELi64ELi32ELi8ES3_EEEEvNS_16Flash_bwd_paramsE:
.text._ZN5flash25flash_bwd_dot_do_o_kernelILb0E23Flash_bwd_kernel_traitsILi256ELi64ELi32ELi8ELi4ELi1ELi2ELb1ELb1EN7cutlass10bfloat16_tE19Flash_kernel_traitsILi256ELi64ELi32ELi8ES3_EEEEvNS_16Flash_bwd_paramsE:
[----:B------:R-:W-:Y:S02]  /*0000*/  IMAD.MOV.U32 R1, RZ, RZ, c[0x0][0x28] ;  /* 0x00000a00ff017624 */ /* 0x000fe400078e00ff */
[----:B------:R-:W0:Y:S01]  /*0010*/  S2R R0, SR_CTAID.Y ;  /* 0x0000000000007919 */ /* 0x000e220000002600 */
[----:B------:R-:W-:Y:S01]  /*0020*/  ISETP.NE.U32.AND P0, PT, RZ, c[0x0][0x240], PT ;  /* 0x00009000ff007a0c */ /* 0x000fe20003f05070 */
[----:B------:R-:W-:Y:S01]  /*0030*/  IMAD.MOV.U32 R13, RZ, RZ, -0x1 ;  /* 0xffffffffff0d7424 */ /* 0x000fe200078e00ff */
[----:B------:R-:W-:Y:S02]  /*0040*/  ULDC.64 UR4, c[0x0][0x118] ;  /* 0x0000460000047ab9 */ /* 0x000fe40000000a00 */
[----:B------:R-:W-:-:S13]  /*0050*/  ISETP.NE.AND.EX P0, PT, RZ, c[0x0][0x244], PT, P0 ;  /* 0x00009100ff007a0c */ /* 0x000fda0003f05300 */
[----:B------:R-:W-:Y:S01]  /*0060*/  @P0 MOV R5, 0x4 ;  /* 0x0000000400050802 */ /* 0x000fe20000000f00 */
[----:B------:R-:W-:Y:S01]  /*0070*/  @P0 IMAD.MOV.U32 R3, RZ, RZ, 0x4 ;  /* 0x00000004ff030424 */ /* 0x000fe200078e00ff */
[----:B0-----:R-:W-:-:S03]  /*0080*/  @P0 IADD3 R4, R0, 0x1, RZ ;  /* 0x0000000100040810 */ /* 0x001fc60007ffe0ff */
[----:B------:R-:W-:-:S04]  /*0090*/  @P0 IMAD.WIDE R2, R0, R3, c[0x0][0x240] ;  /* 0x0000900000020625 */ /* 0x000fc800078e0203 */
[----:B------:R-:W-:Y:S01]  /*00a0*/  @P0 IMAD.WIDE R4, R4, R5, c[0x0][0x240] ;  /* 0x0000900004040625 */ /* 0x000fe200078e0205 */
[----:B------:R-:W2:Y:S05]  /*00b0*/  @P0 LDG.E R13, [R2.64] ;  /* 0x00000004020d0981 */ /* 0x000eaa000c1e1900 */
[----:B------:R-:W2:Y:S04]  /*00c0*/  @P0 LDG.E R4, [R4.64] ;  /* 0x0000000404040981 */ /* 0x000ea8000c1e1900 */
[----:B------:R-:W0:Y:S02]  /*00d0*/  S2R R9, SR_CTAID.X ;  /* 0x0000000000097919 */ /* 0x000e240000002500 */
[----:B0-----:R-:W-:Y:S01]  /*00e0*/  SHF.L.U32 R9, R9, 0x6, RZ ;  /* 0x0000000609097819 */ /* 0x001fe200000006ff */
[----:B--2---:R-:W-:-:S02]  /*00f0*/  @P0 IMAD.IADD R8, R4, 0x1, -R13 ;  /* 0x0000000104080824 */ /* 0x004fc400078e0a0d */
[----:B------:R-:W-:-:S05]  /*0100*/  @!P0 IMAD.MOV.U32 R8, RZ, RZ, c[0x0][0x214] ;  /* 0x00008500ff088624 */ /* 0x000fca00078e00ff */
[----:B------:R-:W-:-:S13]  /*0110*/  ISETP.GT.AND P0, PT, R8, R9, PT ;  /* 0x000000090800720c */ /* 0x000fda0003f04270 */
[----:B------:R-:W-:Y:S05]  /*0120*/  @!P0 EXIT ;  /* 0x000000000000894d */ /* 0x000fea0003800000 */
[----:B------:R-:W-:Y:S01]  /*0130*/  ISETP.NE.AND P1, PT, R13, -0x1, PT ;  /* 0xffffffff0d00780c */ /* 0x000fe20003f25270 */
[----:B------:R-:W0:Y:S01]  /*0140*/  S2R R11, SR_CTAID.Z ;  /* 0x00000000000b7919 */ /* 0x000e220000002700 */
[----:B------:R-:W-:Y:S02]  /*0150*/  ULDC.U8 UR6, c[0x0][0x328] ;  /* 0x0000ca0000067ab9 */ /* 0x000fe40000000000 */
[----:B------:R-:W-:-:S09]  /*0160*/  ISETP.NE.AND P0, PT, RZ, UR6, PT ;  /* 0x00000006ff007c0c */ /* 0x000fd2000bf05270 */
[----:B------:R-:W-:Y:S01]  /*0170*/  @P1 IMAD.WIDE.U32 R2, R13, c[0x0][0x370], RZ ;  /* 0x0000dc000d021a25 */ /* 0x000fe200078e00ff */
[----:B------:R-:W-:-:S03]  /*0180*/  @!P1 SHF.R.S32.HI R23, RZ, 0x1f, R0 ;  /* 0x0000001fff179819 */ /* 0x000fc60000011400 */
[C---:B------:R-:W-:Y:S02]  /*0190*/  @P1 IMAD R19, R13.reuse, c[0x0][0x374], R3 ;  /* 0x0000dd000d131a24 */ /* 0x040fe400078e0203 */
[----:B------:R-:W1:Y:S01]  /*01a0*/  S2R R3, SR_TID.X ;  /* 0x0000000000037919 */ /* 0x000e620000002100 */
[----:B------:R-:W-:Y:S01]  /*01b0*/  @P1 IMAD.MOV.U32 R17, RZ, RZ, R2 ;  /* 0x000000ffff111224 */ /* 0x000fe200078e0002 */
[----:B------:R-:W-:Y:S01]  /*01c0*/  @!P1 SHF.R.S32.HI R2, RZ, 0x1f, R0 ;  /* 0x0000001fff029819 */ /* 0x000fe20000011400 */
[----:B------:R-:W-:-:S04]  /*01d0*/  @P1 IMAD.WIDE.U32 R4, R13, c[0x0][0x1e8], RZ ;  /* 0x00007a000d041a25 */ /* 0x000fc800078e00ff */
[----:B------:R-:W-:Y:S01]  /*01e0*/  @!P1 IMAD R7, R2, c[0x0][0x368], RZ ;  /* 0x0000da0002079a24 */ /* 0x000fe200078e02ff */
[----:B------:R-:W-:Y:S01]  /*01f0*/  @P1 MOV R71, R4 ;  /* 0x0000000400471202 */ /* 0x000fe20000000f00 */
[----:B------:R-:W-:Y:S02]  /*0200*/  @!P1 IMAD R23, R23, c[0x0][0x1e0], RZ ;  /* 0x0000780017179a24 */ /* 0x000fe400078e02ff */
[C---:B------:R-:W-:Y:S02]  /*0210*/  @!P1 IMAD R21, R0.reuse, c[0x0][0x36c], R7 ;  /* 0x0000db0000159a24 */ /* 0x040fe400078e0207 */
[----:B------:R-:W-:Y:S02]  /*0220*/  @P1 IMAD R15, R13, c[0x0][0x1ec], R5 ;  /* 0x00007b000d0f1a24 */ /* 0x000fe400078e0205 */
[----:B------:R-:W-:-:S04]  /*0230*/  @!P1 IMAD.WIDE.U32 R6, R0, c[0x0][0x1e0], RZ ;  /* 0x0000780000069a25 */ /* 0x000fc800078e00ff */
[----:B------:R-:W-:Y:S01]  /*0240*/  @!P1 IMAD.WIDE.U32 R4, R0, c[0x0][0x368], RZ ;  /* 0x0000da0000049a25 */ /* 0x000fe200078e00ff */
[----:B------:R-:W-:-:S03]  /*0250*/  @!P1 MOV R71, R6 ;  /* 0x0000000600479202 */ /* 0x000fc60000000f00 */
[----:B------:R-:W-:Y:S02]  /*0260*/  @!P1 IMAD R23, R0, c[0x0][0x1e4], R23 ;  /* 0x0000790000179a24 */ /* 0x000fe400078e0217 */
[----:B------:R-:W-:Y:S02]  /*0270*/  @!P1 IMAD.MOV.U32 R17, RZ, RZ, R4 ;  /* 0x000000ffff119224 */ /* 0x000fe400078e0004 */
[----:B------:R-:W-:Y:S02]  /*0280*/  @!P1 IMAD.IADD R19, R5, 0x1, R21 ;  /* 0x0000000105139824 */ /* 0x000fe400078e0215 */
[----:B------:R-:W-:Y:S01]  /*0290*/  @!P1 IMAD.IADD R15, R7, 0x1, R23 ;  /* 0x00000001070f9824 */ /* 0x000fe200078e0217 */
[----:B------:R-:W-:Y:S05]  /*02a0*/  @!P0 BRA `(.L_x_361) ;  /* 0x0000007000008947 */ /* 0x000fea0003800000 */
[C---:B01----:R-:W-:Y:S01]  /*02b0*/  @!P1 IMAD R13, R0.reuse, c[0x0][0x224], RZ ;  /* 0x00008900000d9a24 */ /* 0x043fe200078e02ff */
[----:B------:R-:W-:Y:S01]  /*02c0*/  MOV R7, c[0x0][0x210] ;  /* 0x0000840000077a02 */ /* 0x000fe20000000f00 */
[----:B------:R-:W-:Y:S02]  /*02d0*/  IMAD.MOV.U32 R2, RZ, RZ, 0x80 ;  /* 0x00000080ff027424 */ /* 0x000fe400078e00ff */
[----:B------:R-:W-:-:S02]  /*02e0*/  IMAD R5, R0, 0x80, R13 ;  /* 0x0000008000057824 */ /* 0x000fc400078e020d */
[----:B------:R-:W-:-:S04]  /*02f0*/  IMAD R0, R2, R7, c[0x0][0x234] ;  /* 0x00008d0002007624 */ /* 0x000fc800078e0207 */
[----:B------:R-:W-:Y:S01]  /*0300*/  IMAD R0, R0, R11, R5 ;  /* 0x0000000b00007224 */ /* 0x000fe200078e0205 */
[----:B------:R-:W-:Y:S05]  /*0310*/  BRA `(.L_x_362) ;  /* 0x0000002000007947 */ /* 0x000fea0003800000 */
.L_x_361:
[----:B01----:R-:W-:-:S04]  /*0320*/  IMAD R0, R0, c[0x0][0x1c0], R11 ;  /* 0x0000700000007a24 */ /* 0x003fc800078e020b */
[----:B------:R-:W-:Y:S02]  /*0330*/  IMAD R0, R0, c[0x0][0x224], RZ ;  /* 0x0000890000007a24 */ /* 0x000fe400078e02ff */
.L_x_362:
[----:B------:R-:W-:Y:S01]  /*0340*/  SHF.R.S32.HI R2, RZ, 0x1f, R3 ;  /* 0x0000001fff027819 */ /* 0x000fe20000011403 */
[----:B------:R-:W-:Y:S01]  /*0350*/  IMAD.IADD R8, R8, 0x1, -R9 ;  /* 0x0000000108087824 */ /* 0x000fe200078e0a09 */
[----:B------:R-:W-:Y:S01]  /*0360*/  SHF.R.S32.HI R10, RZ, 0x1f, R11 ;  /* 0x0000001fff0a7819 */ /* 0x000fe2000001140b */
[----:B------:R-:W-:Y:S01]  /*0370*/  BSSY B0, `(.L_x_363) ;  /* 0x0000041000007945 */ /* 0x000fe20003800000 */
[----:B------:R-:W-:Y:S01]  /*0380*/  LEA.HI R2, R2, R3, RZ, 0x3 ;  /* 0x0000000302027211 */ /* 0x000fe200078f18ff */
[----:B------:R-:W-:Y:S01]  /*0390*/  IMAD.IADD R0, R9, 0x1, R0 ;  /* 0x0000000109007824 */ /* 0x000fe200078e0200 */
[----:B------:R-:W-:Y:S01]  /*03a0*/  CS2R R26, SRZ ;  /* 0x00000000001a7805 */ /* 0x000fe2000001ff00 */
[----:B------:R-:W-:Y:S01]  /*03b0*/  CS2R R34, SRZ ;  /* 0x0000000000227805 */ /* 0x000fe2000001ff00 */
[----:B------:R-:W-:Y:S01]  /*03c0*/  LOP3.LUT R4, R2, 0x1ffffff8, RZ, 0xc0, !PT ;  /* 0x1ffffff802047812 */ /* 0x000fe200078ec0ff */
[----:B------:R-:W-:Y:S01]  /*03d0*/  CS2R R32, SRZ ;  /* 0x0000000000207805 */ /* 0x000fe2000001ff00 */
[----:B------:R-:W-:Y:S01]  /*03e0*/  SHF.R.S32.HI R75, RZ, 0x3, R2 ;  /* 0x00000003ff4b7819 */ /* 0x000fe20000011402 */
[----:B------:R-:W-:Y:S01]  /*03f0*/  CS2R R62, SRZ ;  /* 0x00000000003e7805 */ /* 0x000fe2000001ff00 */
[----:B------:R-:W-:Y:S01]  /*0400*/  CS2R R60, SRZ ;  /* 0x00000000003c7805 */ /* 0x000fe2000001ff00 */
[----:B------:R-:W-:Y:S01]  /*0410*/  IMAD.IADD R4, R3, 0x1, -R4 ;  /* 0x0000000103047824 */ /* 0x000fe200078e0a04 */
[----:B------:R-:W-:Y:S01]  /*0420*/  IADD3 R2, R75, 0x20, RZ ;  /* 0x000000204b027810 */ /* 0x000fe20007ffe0ff */
[----:B------:R-:W-:Y:S01]  /*0430*/  CS2R R66, SRZ ;  /* 0x0000000000427805 */ /* 0x000fe2000001ff00 */
[----:B------:R-:W-:Y:S01]  /*0440*/  CS2R R64, SRZ ;  /* 0x0000000000407805 */ /* 0x000fe2000001ff00 */
[----:B------:R-:W-:Y:S01]  /*0450*/  CS2R R24, SRZ ;  /* 0x0000000000187805 */ /* 0x000fe2000001ff00 */
[----:B------:R-:W-:Y:S01]  /*0460*/  SHF.L.U32 R68, R4, 0x3, RZ ;  /* 0x0000000304447819 */ /* 0x000fe200000006ff */
[----:B------:R-:W-:Y:S01]  /*0470*/  CS2R R58, SRZ ;  /* 0x00000000003a7805 */ /* 0x000fe2000001ff00 */
[----:B------:R-:W-:Y:S01]  /*0480*/  SHF.R.S32.HI R4, RZ, 0x1f, R9 ;  /* 0x0000001fff047819 */ /* 0x000fe20000011409 */
[----:B------:R-:W-:Y:S01]  /*0490*/  CS2R R56, SRZ ;  /* 0x0000000000387805 */ /* 0x000fe2000001ff00 */
[--C-:B------:R-:W-:Y:S01]  /*04a0*/  SHF.R.S32.HI R69, RZ, 0x1f, R68.reuse ;  /* 0x0000001fff457819 */ /* 0x100fe20000011444 */
[----:B------:R-:W-:Y:S01]  /*04b0*/  CS2R R46, SRZ ;  /* 0x00000000002e7805 */ /* 0x000fe2000001ff00 */
[----:B------:R-:W-:Y:S01]  /*04c0*/  CS2R R44, SRZ ;  /* 0x00000000002c7805 */ /* 0x000fe2000001ff00 */
[C---:B------:R-:W-:Y:S01]  /*04d0*/  IMAD R12, R4.reuse, c[0x0][0x370], RZ ;  /* 0x0000dc00040c7a24 */ /* 0x040fe200078e02ff */
[----:B------:R-:W-:Y:S01]  /*04e0*/  SHF.R.S32.HI R74, RZ, 0x1f, R75 ;  /* 0x0000001fff4a7819 */ /* 0x000fe2000001144b */
[----:B------:R-:W-:Y:S01]  /*04f0*/  IMAD R14, R4, c[0x0][0x1e8], RZ ;  /* 0x00007a00040e7a24 */ /* 0x000fe200078e02ff */
[----:B------:R-:W-:Y:S01]  /*0500*/  IADD3 R76, R68, 0x40, RZ ;  /* 0x00000040444c7810 */ /* 0x000fe20007ffe0ff */
[----:B------:R-:W-:-:S04]  /*0510*/  IMAD.WIDE.U32 R4, R9, c[0x0][0x370], R68 ;  /* 0x0000dc0009047a25 */ /* 0x000fc800078e0044 */
[----:B------:R-:W-:Y:S01]  /*0520*/  IMAD R13, R9, c[0x0][0x374], R12 ;  /* 0x0000dd00090d7a24 */ /* 0x000fe200078e020c */
[----:B------:R-:W-:Y:S01]  /*0530*/  IADD3 R12, P0, R17, R4, RZ ;  /* 0x00000004110c7210 */ /* 0x000fe20007f1e0ff */
[----:B------:R-:W-:-:S03]  /*0540*/  IMAD.WIDE.U32 R6, R9, c[0x0][0x1e8], R68 ;  /* 0x00007a0009067a25 */ /* 0x000fc600078e0044 */
[----:B------:R-:W-:Y:S01]  /*0550*/  IADD3.X R13, R19, R5, R13, P0, !PT ;  /* 0x00000005130d7210 */ /* 0x000fe200007fe40d */
[----:B------:R-:W-:Y:S01]  /*0560*/  IMAD R14, R9, c[0x0][0x1ec], R14 ;  /* 0x00007b00090e7a24 */ /* 0x000fe200078e020e */
[----:B------:R-:W-:Y:S01]  /*0570*/  ISETP.GE.AND P0, PT, R75, R8, PT ;  /* 0x000000084b00720c */ /* 0x000fe20003f06270 */
[C---:B------:R-:W-:Y:S01]  /*0580*/  IMAD R4, R10.reuse, c[0x0][0x378], RZ ;  /* 0x0000de000a047a24 */ /* 0x040fe200078e02ff */
[----:B------:R-:W-:Y:S01]  /*0590*/  IADD3 R70, P1, R71, R6, RZ ;  /* 0x0000000647467210 */ /* 0x000fe20007f3e0ff */
[----:B------:R-:W-:Y:S02]  /*05a0*/  IMAD R10, R10, c[0x0][0x1f0], RZ ;  /* 0x00007c000a0a7a24 */ /* 0x000fe400078e02ff */
[----:B------:R-:W-:Y:S01]  /*05b0*/  IMAD R17, R11, c[0x0][0x37c], R4 ;  /* 0x0000df000b117a24 */ /* 0x000fe200078e0204 */
[----:B------:R-:W-:Y:S01]  /*05c0*/  IADD3.X R71, R15, R7, R14, P1, !PT ;  /* 0x000000070f477210 */ /* 0x000fe20000ffe40e */
[C---:B------:R-:W-:Y:S01]  /*05d0*/  IMAD.WIDE.U32 R12, R11.reuse, c[0x0][0x378], R12 ;  /* 0x0000de000b0c7a25 */ /* 0x040fe200078e000c */
[----:B------:R-:W-:Y:S01]  /*05e0*/  ISETP.GE.AND P1, PT, R2, R8, PT ;  /* 0x000000080200720c */ /* 0x000fe20003f26270 */
[----:B------:R-:W-:Y:S01]  /*05f0*/  CS2R R6, SRZ ;  /* 0x0000000000067805 */ /* 0x000fe2000001ff00 */
[----:B------:R-:W-:Y:S01]  /*0600*/  CS2R R4, SRZ ;  /* 0x0000000000047805 */ /* 0x000fe2000001ff00 */
[C---:B------:R-:W-:Y:S01]  /*0610*/  IMAD R73, R11.reuse, c[0x0][0x1f4], R10 ;  /* 0x00007d000b497a24 */ /* 0x040fe200078e020a */
[----:B------:R-:W-:Y:S01]  /*0620*/  CS2R R8, SRZ ;  /* 0x0000000000087805 */ /* 0x000fe2000001ff00 */
[----:B------:R-:W-:Y:S01]  /*0630*/  IMAD.WIDE.U32 R70, R11, c[0x0][0x1f0], R70 ;  /* 0x00007c000b467a25 */ /* 0x000fe200078e0046 */
[----:B------:R-:W-:Y:S01]  /*0640*/  IADD3 R17, R13, R17, RZ ;  /* 0x000000110d117210 */ /* 0x000fe20007ffe0ff */
[----:B------:R-:W-:Y:S01]  /*0650*/  CS2R R10, SRZ ;  /* 0x00000000000a7805 */ /* 0x000fe2000001ff00 */
[----:B------:R-:W-:Y:S05]  /*0660*/  @P0 BRA `(.L_x_364) ;  /* 0x0000011000000947 */ /* 0x000fea0003800000 */
[----:B------:R-:W-:Y:S01]  /*0670*/  IMAD R2, R74, c[0x0][0x370], RZ ;  /* 0x0000dc004a027a24 */ /* 0x000fe200078e02ff */
[C---:B------:R-:W-:Y:S01]  /*0680*/  IADD3 R18, R68.reuse, 0x80, RZ ;  /* 0x0000008044127810 */ /* 0x040fe20007ffe0ff */
[----:B------:R-:W-:Y:S01]  /*0690*/  IMAD.MOV.U32 R16, RZ, RZ, R12 ;  /* 0x000000ffff107224 */ /* 0x000fe200078e000c */
[----:B------:R-:W-:Y:S01]  /*06a0*/  IADD3 R20, R68, 0xc0, RZ ;  /* 0x000000c044147810 */ /* 0x000fe20007ffe0ff */
[C---:B------:R-:W-:Y:S01]  /*06b0*/  IMAD R19, R75.reuse, c[0x0][0x374], R2 ;  /* 0x0000dd004b137a24 */ /* 0x040fe200078e0202 */
[----:B------:R-:W-:Y:S01]  /*06c0*/  ISETP.GE.AND P4, PT, R18, c[0x0][0x220], PT ;  /* 0x0000880012007a0c */ /* 0x000fe20003f86270 */
[----:B------:R-:W-:Y:S01]  /*06d0*/  IMAD.WIDE.U32 R14, R75, c[0x0][0x370], R16 ;  /* 0x0000dc004b0e7a25 */ /* 0x000fe200078e0010 */
[----:B------:R-:W-:-:S02]  /*06e0*/  ISETP.GE.AND P5, PT, R20, c[0x0][0x220], PT ;  /* 0x0000880014007a0c */ /* 0x000fc40003fa6270 */
[----:B------:R-:W-:Y:S01]  /*06f0*/  ISETP.GE.AND P2, PT, R68, c[0x0][0x220], PT ;  /* 0x0000880044007a0c */ /* 0x000fe20003f46270 */
[----:B------:R-:W-:Y:S01]  /*0700*/  IMAD.IADD R15, R15, 0x1, R19 ;  /* 0x000000010f0f7824 */ /* 0x000fe200078e0213 */
[----:B------:R-:W-:Y:S02]  /*0710*/  ISETP.GE.AND P3, PT, R76, c[0x0][0x220], PT ;  /* 0x000088004c007a0c */ /* 0x000fe40003f66270 */
[----:B------:R-:W-:-:S04]  /*0720*/  LEA R18, P6, R14, c[0x0][0x330], 0x1 ;  /* 0x0000cc000e127a11 */ /* 0x000fc800078c08ff */
[----:B------:R-:W-:-:S05]  /*0730*/  LEA.HI.X R19, R14, c[0x0][0x334], R15, 0x1, P6 ;  /* 0x0000cd000e137a11 */ /* 0x000fca00030f0c0f */
[----:B------:R0:W5:Y:S04]  /*0740*/  @!P2 LDG.E.128 R64, [R18.64] ;  /* 0x000000041240a981 */ /* 0x000168000c1e1d00 */
[----:B------:R0:W5:Y:S04]  /*0750*/  @!P3 LDG.E.128 R60, [R18.64+0x80] ;  /* 0x00008004123cb981 */ /* 0x000168000c1e1d00 */
[----:B------:R0:W5:Y:S04]  /*0760*/  @!P4 LDG.E.128 R32, [R18.64+0x100] ;  /* 0x000100041220c981 */ /* 0x000168000c1e1d00 */
[----:B------:R0:W5:Y:S02]  /*0770*/  @!P5 LDG.E.128 R4, [R18.64+0x180] ;  /* 0x000180041204d981 */ /* 0x000164000c1e1d00 */
.L_x_364:
[----:B------:R-:W-:Y:S05]  /*0780*/  BSYNC B0 ;  /* 0x0000000000007941 */ /* 0x000fea0003800000 */
.L_x_363:
[----:B------:R-:W-:Y:S01]  /*0790*/  BSSY B0, `(.L_x_365) ;  /* 0x0000015000007945 */ /* 0x000fe20003800000 */
[----:B------:R-:W-:Y:S05]  /*07a0*/  @P1 BRA `(.L_x_366) ;  /* 0x0000013000001947 */ /* 0x000fea0003800000 */
[----:B------:R-:W-:Y:S01]  /*07b0*/  IADD3 R15, P2, R75, 0x20, RZ ;  /* 0x000000204b0f7810 */ /* 0x000fe20007f5e0ff */
[----:B------:R-:W-:Y:S01]  /*07c0*/  IMAD.MOV.U32 R13, RZ, RZ, R17 ;  /* 0x000000ffff0d7224 */ /* 0x000fe200078e0011 */
[----:B------:R-:W-:-:S02]  /*07d0*/  IADD3 R14, R68, 0x80, RZ ;  /* 0x00000080440e7810 */ /* 0x000fc40007ffe0ff */
[----:B------:R-:W-:Y:S01]  /*07e0*/  IADD3.X R2, RZ, R74, RZ, P2, !PT ;  /* 0x0000004aff027210 */ /* 0x000fe200017fe4ff */
[C---:B------:R-:W-:Y:S01]  /*07f0*/  IMAD.WIDE.U32 R12, R15.reuse, c[0x0][0x370], R12 ;  /* 0x0000dc000f0c7a25 */ /* 0x040fe200078e000c */
[----:B------:R-:W-:Y:S02]  /*0800*/  IADD3 R16, R68, 0xc0, RZ ;  /* 0x000000c044107810 */ /* 0x000fe40007ffe0ff */
[----:B------:R-:W-:Y:S01]  /*0810*/  ISETP.GE.AND P5, PT, R14, c[0x0][0x220], PT ;  /* 0x000088000e007a0c */ /* 0x000fe20003fa6270 */
[----:B------:R-:W-:Y:S01]  /*0820*/  IMAD R2, R2, c[0x0][0x370], RZ ;  /* 0x0000dc0002027a24 */ /* 0x000fe200078e02ff */
[----:B------:R-:W-:Y:S02]  /*0830*/  ISETP.GE.AND P6, PT, R16, c[0x0][0x220], PT ;  /* 0x0000880010007a0c */ /* 0x000fe40003fc6270 */
[----:B------:R-:W-:Y:S01]  /*0840*/  ISETP.GE.AND P3, PT, R68, c[0x0][0x220], PT ;  /* 0x0000880044007a0c */ /* 0x000fe20003f66270 */
[----:B------:R-:W-:Y:S01]  /*0850*/  IMAD R15, R15, c[0x0][0x374], R2 ;  /* 0x0000dd000f0f7a24 */ /* 0x000fe200078e0202 */
[----:B------:R-:W-:-:S02]  /*0860*/  ISETP.GE.AND P4, PT, R76, c[0x0][0x220], PT ;  /* 0x000088004c007a0c */ /* 0x000fc40003f86270 */
[----:B------:R-:W-:Y:S01]  /*0870*/  LEA R14, P2, R12, c[0x0][0x330], 0x1 ;  /* 0x0000cc000c0e7a11 */ /* 0x000fe200078408ff */
[----:B------:R-:W-:-:S05]  /*0880*/  IMAD.IADD R13, R13, 0x1, R15 ;  /* 0x000000010d0d7824 */ /* 0x000fca00078e020f */
[----:B------:R-:W-:-:S05]  /*0890*/  LEA.HI.X R15, R12, c[0x0][0x334], R13, 0x1, P2 ;  /* 0x0000cd000c0f7a11 */ /* 0x000fca00010f0c0d */
[----:B------:R1:W5:Y:S04]  /*08a0*/  @!P3 LDG.E.128 R44, [R14.64] ;  /* 0x000000040e2cb981 */ /* 0x000368000c1e1d00 */
[----:B------:R1:W5:Y:S04]  /*08b0*/  @!P4 LDG.E.128 R56, [R14.64+0x80] ;  /* 0x000080040e38c981 */ /* 0x000368000c1e1d00 */
[----:B------:R1:W5:Y:S04]  /*08c0*/  @!P5 LDG.E.128 R24, [R14.64+0x100] ;  /* 0x000100040e18d981 */ /* 0x000368000c1e1d00 */
[----:B------:R1:W5:Y:S02]  /*08d0*/  @!P6 LDG.E.128 R8, [R14.64+0x180] ;  /* 0x000180040e08e981 */ /* 0x000364000c1e1d00 */
.L_x_366:
[----:B------:R-:W-:Y:S05]  /*08e0*/  BSYNC B0 ;  /* 0x0000000000007941 */ /* 0x000fea0003800000 */
.L_x_365:
[----:B------:R-:W-:Y:S01]  /*08f0*/  BSSY B0, `(.L_x_367) ;  /* 0x000001c000007945 */ /* 0x000fe20003800000 */
[----:B------:R-:W-:Y:S01]  /*0900*/  CS2R R38, SRZ ;  /* 0x0000000000267805 */ /* 0x000fe2000001ff00 */
[----:B------:R-:W-:Y:S01]  /*0910*/  CS2R R36, SRZ ;  /* 0x0000000000247805 */ /* 0x000fe2000001ff00 */
[----:B------:R-:W-:Y:S01]  /*0920*/  CS2R R50, SRZ ;  /* 0x0000000000327805 */ /* 0x000fe2000001ff00 */
[----:B------:R-:W-:Y:S01]  /*0930*/  CS2R R48, SRZ ;  /* 0x0000000000307805 */ /* 0x000fe2000001ff00 */
[----:B------:R-:W-:Y:S01]  /*0940*/  CS2R R42, SRZ ;  /* 0x00000000002a7805 */ /* 0x000fe2000001ff00 */
[----:B------:R-:W-:Y:S01]  /*0950*/  CS2R R40, SRZ ;  /* 0x0000000000287805 */ /* 0x000fe2000001ff00 */
[----:B-1----:R-:W-:Y:S01]  /*0960*/  CS2R R14, SRZ ;  /* 0x00000000000e7805 */ /* 0x002fe2000001ff00 */
[----:B------:R-:W-:Y:S01]  /*0970*/  CS2R R12, SRZ ;  /* 0x00000000000c7805 */ /* 0x000fe2000001ff00 */
[----:B------:R-:W-:Y:S01]  /*0980*/  IADD3 R73, R71, R73, RZ ;  /* 0x0000004947497210 */ /* 0x000fe20007ffe0ff */
[----:B------:R-:W-:Y:S05]  /*0990*/  @P0 BRA `(.L_x_368) ;  /* 0x0000011000000947 */ /* 0x000fea0003800000 */
[----:B------:R-:W-:Y:S01]  /*09a0*/  IMAD R2, R74, c[0x0][0x1e8], RZ ;  /* 0x00007a004a027a24 */ /* 0x000fe200078e02ff */
[C---:B0-----:R-:W-:Y:S01]  /*09b0*/  IADD3 R18, R68.reuse, 0x80, RZ ;  /* 0x0000008044127810 */ /* 0x041fe20007ffe0ff */
        /* <DEDUP_REMOVED lines=15> */
.L_x_368:
[----:B------:R-:W-:Y:S05]  /*0ab0*/  BSYNC B0 ;  /* 0x0000000000007941 */ /* 0x000fea0003800000 */
.L_x_367:
[----:B------:R-:W-:Y:S01]  /*0ac0*/  BSSY B0, `(.L_x_369) ;  /* 0x000001d000007945 */ /* 0x000fe20003800000 */
[----:B------:R-:W-:Y:S01]  /*0ad0*/  CS2R R22, SRZ ;  /* 0x0000000000167805 */ /* 0x000fe2000001ff00 */
[----:B------:R-:W-:Y:S01]  /*0ae0*/  CS2R R20, SRZ ;  /* 0x0000000000147805 */ /* 0x000fe2000001ff00 */
[----:B------:R-:W-:Y:S01]  /*0af0*/  CS2R R30, SRZ ;  /* 0x00000000001e7805 */ /* 0x000fe2000001ff00 */
[----:B------:R-:W-:Y:S01]  /*0b00*/  CS2R R28, SRZ ;  /* 0x00000000001c7805 */ /* 0x000fe2000001ff00 */
[----:B0-----:R-:W-:Y:S01]  /*0b10*/  CS2R R18, SRZ ;  /* 0x0000000000127805 */ /* 0x001fe2000001ff00 */
[----:B------:R-:W-:Y:S01]  /*0b20*/  CS2R R16, SRZ ;  /* 0x0000000000107805 */ /* 0x000fe2000001ff00 */
[----:B------:R-:W-:Y:S01]  /*0b30*/  CS2R R54, SRZ ;  /* 0x0000000000367805 */ /* 0x000fe2000001ff00 */
[----:B------:R-:W-:Y:S01]  /*0b40*/  CS2R R52, SRZ ;  /* 0x0000000000347805 */ /* 0x000fe2000001ff00 */
[----:B------:R-:W-:Y:S05]  /*0b50*/  @P1 BRA `(.L_x_370) ;  /* 0x0000013000001947 */ /* 0x000fea0003800000 */
[----:B------:R-:W-:Y:S01]  /*0b60*/  IADD3 R2, P0, R75, 0x20, RZ ;  /* 0x000000204b027810 */ /* 0x000fe20007f1e0ff */
[----:B------:R-:W-:Y:S01]  /*0b70*/  IMAD.MOV.U32 R71, RZ, RZ, R73 ;  /* 0x000000ffff477224 */ /* 0x000fe200078e0049 */
[----:B------:R-:W-:-:S02]  /*0b80*/  ISETP.GE.AND P2, PT, R76, c[0x0][0x220], PT ;  /* 0x000088004c007a0c */ /* 0x000fc40003f46270 */
[----:B------:R-:W-:Y:S01]  /*0b90*/  IADD3.X R69, RZ, R74, RZ, P0, !PT ;  /* 0x0000004aff457210 */ /* 0x000fe200007fe4ff */
[----:B------:R-:W-:Y:S01]  /*0ba0*/  IMAD.WIDE.U32 R70, R2, c[0x0][0x1e8], R70 ;  /* 0x00007a0002467a25 */ /* 0x000fe200078e0046 */
[----:B------:R-:W-:-:S03]  /*0bb0*/  ISETP.GE.AND P1, PT, R68, c[0x0][0x220], PT ;  /* 0x0000880044007a0c */ /* 0x000fc60003f26270 */
[----:B------:R-:W-:-:S04]  /*0bc0*/  IMAD R69, R69, c[0x0][0x1e8], RZ ;  /* 0x00007a0045457a24 */ /* 0x000fc800078e02ff */
[----:B------:R-:W-:Y:S01]  /*0bd0*/  IMAD R69, R2, c[0x0][0x1ec], R69 ;  /* 0x00007b0002457a24 */ /* 0x000fe200078e0245 */
[----:B------:R-:W-:-:S03]  /*0be0*/  IADD3 R2, R68, 0x80, RZ ;  /* 0x0000008044027810 */ /* 0x000fc60007ffe0ff */
[----:B------:R-:W-:Y:S01]  /*0bf0*/  IMAD.IADD R69, R71, 0x1, R69 ;  /* 0x0000000147457824 */ /* 0x000fe200078e0245 */
[----:B------:R-:W-:Y:S02]  /*0c00*/  ISETP.GE.AND P3, PT, R2, c[0x0][0x220], PT ;  /* 0x0000880002007a0c */ /* 0x000fe40003f66270 */
[----:B------:R-:W-:Y:S02]  /*0c10*/  IADD3 R2, R68, 0xc0, RZ ;  /* 0x000000c044027810 */ /* 0x000fe40007ffe0ff */
[----:B------:R-:W-:Y:S02]  /*0c20*/  LEA R68, P0, R70, c[0x0][0x1d0], 0x1 ;  /* 0x0000740046447a11 */ /* 0x000fe400078008ff */
[----:B------:R-:W-:Y:S02]  /*0c30*/  ISETP.GE.AND P4, PT, R2, c[0x0][0x220], PT ;  /* 0x0000880002007a0c */ /* 0x000fe40003f86270 */
[----:B------:R-:W-:-:S05]  /*0c40*/  LEA.HI.X R69, R70, c[0x0][0x1d4], R69, 0x1, P0 ;  /* 0x0000750046457a11 */ /* 0x000fca00000f0c45 */
[----:B------:R0:W5:Y:S04]  /*0c50*/  @!P1 LDG.E.128 R52, [R68.64] ;  /* 0x0000000444349981 */ /* 0x000168000c1e1d00 */
[----:B------:R0:W5:Y:S04]  /*0c60*/  @!P2 LDG.E.128 R28, [R68.64+0x80] ;  /* 0x00008004441ca981 */ /* 0x000168000c1e1d00 */
[----:B------:R0:W5:Y:S04]  /*0c70*/  @!P3 LDG.E.128 R20, [R68.64+0x100] ;  /* 0x000100044414b981 */ /* 0x000168000c1e1d00 */
[----:B------:R0:W5:Y:S02]  /*0c80*/  @!P4 LDG.E.128 R16, [R68.64+0x180] ;  /* 0x000180044410c981 */ /* 0x000164000c1e1d00 */
.L_x_370:
[----:B------:R-:W-:Y:S05]  /*0c90*/  BSYNC B0 ;  /* 0x0000000000007941 */ /* 0x000fea0003800000 */
.L_x_369:
[----:B-----5:R-:W-:Y:S02]  /*0ca0*/  LOP3.LUT R2, R64, 0xffff0000, RZ, 0xc0, !PT ;  /* 0xffff000040027812 */ /* 0x020fe400078ec0ff */
[----:B0-----:R-:W-:-:S02]  /*0cb0*/  LOP3.LUT R69, R40, 0xffff0000, RZ, 0xc0, !PT ;  /* 0xffff000028457812 */ /* 0x001fc400078ec0ff */
[----:B------:R-:W-:Y:S02]  /*0cc0*/  LOP3.LUT R70, R45, 0xffff0000, RZ, 0xc0, !PT ;  /* 0xffff00002d467812 */ /* 0x000fe400078ec0ff */
[----:B------:R-:W-:Y:S01]  /*0cd0*/  LOP3.LUT P0, RZ, R3, 0x7, RZ, 0xc0, !PT ;  /* 0x0000000703ff7812 */ /* 0x000fe2000780c0ff */
[----:B------:R-:W-:Y:S01]  /*0ce0*/  FMUL.FTZ R68, R2, R69 ;  /* 0x0000004502447220 */ /* 0x000fe20000410000 */
[----:B------:R-:W-:Y:S01]  /*0cf0*/  SHF.L.U32 R2, R64, 0x10, RZ ;  /* 0x0000001040027819 */ /* 0x000fe200000006ff */
[----:B------:R-:W-:Y:S01]  /*0d00*/  IMAD.U32 R69, R40, 0x10000, RZ ;  /* 0x0001000028457824 */ /* 0x000fe200078e00ff */
[----:B------:R-:W-:Y:S02]  /*0d10*/  LOP3.LUT R40, R52, 0xffff0000, RZ, 0xc0, !PT ;  /* 0xffff000034287812 */ /* 0x000fe400078ec0ff */
[----:B------:R-:W-:Y:S01]  /*0d20*/  SHF.L.U32 R64, R66, 0x10, RZ ;  /* 0x0000001042407819 */ /* 0x000fe200000006ff */
[----:B------:R-:W-:Y:S01]  /*0d30*/  FFMA.FTZ R2, R2, R69, R68 ;  /* 0x0000004502027223 */ /* 0x000fe20000010044 */
[C---:B------:R-:W-:Y:S01]  /*0d40*/  LOP3.LUT R69, R44.reuse, 0xffff0000, RZ, 0xc0, !PT ;  /* 0xffff00002c457812 */ /* 0x040fe200078ec0ff */
[----:B------:R-:W-:Y:S01]  /*0d50*/  IMAD.U32 R44, R44, 0x10000, RZ ;  /* 0x000100002c2c7824 */ /* 0x000fe200078e00ff */
[----:B------:R-:W-:-:S02]  /*0d60*/  LOP3.LUT R68, R41, 0xffff0000, RZ, 0xc0, !PT ;  /* 0xffff000029447812 */ /* 0x000fc400078ec0ff */
[----:B------:R-:W-:Y:S01]  /*0d70*/  LEA.HI R3, P1, R3, R0, RZ, 0x1d ;  /* 0x0000000003037211 */ /* 0x000fe2000783e8ff */
[----:B------:R-:W-:Y:S01]  /*0d80*/  FMUL.FTZ R40, R40, R69 ;  /* 0x0000004528287220 */ /* 0x000fe20000410000 */
[----:B------:R-:W-:Y:S01]  /*0d90*/  SHF.L.U32 R69, R52, 0x10, RZ ;  /* 0x0000001034457819 */ /* 0x000fe200000006ff */
[----:B------:R-:W-:Y:S01]  /*0da0*/  IMAD.U32 R52, R45, 0x10000, RZ ;  /* 0x000100002d347824 */ /* 0x000fe200078e00ff */
[----:B------:R-:W-:-:S03]  /*0db0*/  SHF.L.U32 R45, R60, 0x10, RZ ;  /* 0x000000103c2d7819 */ /* 0x000fc600000006ff */
[----:B------:R-:W-:Y:S01]  /*0dc0*/  FFMA.FTZ R40, R69, R44, R40 ;  /* 0x0000002c45287223 */ /* 0x000fe20000010028 */
[----:B------:R-:W-:Y:S01]  /*0dd0*/  SHF.L.U32 R44, R65, 0x10, RZ ;  /* 0x00000010412c7819 */ /* 0x000fe200000006ff */
[----:B------:R-:W-:Y:S02]  /*0de0*/  IMAD.U32 R69, R41, 0x10000, RZ ;  /* 0x0001000029457824 */ /* 0x000fe400078e00ff */
[C---:B------:R-:W-:Y:S01]  /*0df0*/  IMAD.U32 R41, R43.reuse, 0x10000, RZ ;  /* 0x000100002b297824 */ /* 0x040fe200078e00ff */
[----:B------:R-:W-:Y:S01]  /*0e00*/  LOP3.LUT R43, R43, 0xffff0000, RZ, 0xc0, !PT ;  /* 0xffff00002b2b7812 */ /* 0x000fe200078ec0ff */
[----:B------:R-:W-:Y:S01]  /*0e10*/  FFMA.FTZ R44, R44, R69, R2 ;  /* 0x000000452c2c7223 */ /* 0x000fe20000010002 */
[----:B------:R-:W-:Y:S01]  /*0e20*/  LOP3.LUT R69, R65, 0xffff0000, RZ, 0xc0, !PT ;  /* 0xffff000041457812 */ /* 0x000fe200078ec0ff */
[----:B------:R-:W-:Y:S01]  /*0e30*/  IMAD.U32 R2, R67, 0x10000, RZ ;  /* 0x0001000043027824 */ /* 0x000fe200078e00ff */
[C---:B------:R-:W-:Y:S02]  /*0e40*/  SHF.L.U32 R65, R53.reuse, 0x10, RZ ;  /* 0x0000001035417819 */ /* 0x040fe400000006ff */
[----:B------:R-:W-:Y:S01]  /*0e50*/  LOP3.LUT R53, R53, 0xffff0000, RZ, 0xc0, !PT ;  /* 0xffff000035357812 */ /* 0x000fe200078ec0ff */
[----:B------:R-:W-:Y:S01]  /*0e60*/  FFMA.FTZ R68, R69, R68, R44 ;  /* 0x0000004445447223 */ /* 0x000fe2000001002c */
[----:B------:R-:W-:Y:S01]  /*0e70*/  LOP3.LUT R44, R60, 0xffff0000, RZ, 0xc0, !PT ;  /* 0xffff00003c2c7812 */ /* 0x000fe200078ec0ff */
[----:B------:R-:W-:Y:S01]  /*0e80*/  FFMA.FTZ R52, R65, R52, R40 ;  /* 0x0000003441347223 */ /* 0x000fe20000010028 */
[----:B------:R-:W-:-:S02]  /*0e90*/  LOP3.LUT R40, R66, 0xffff0000, RZ, 0xc0, !PT ;  /* 0xffff000042287812 */ /* 0x000fc400078ec0ff */
[----:B------:R-:W-:Y:S01]  /*0ea0*/  LOP3.LUT R66, R67, 0xffff0000, RZ, 0xc0, !PT ;  /* 0xffff000043427812 */ /* 0x000fe200078ec0ff */
[----:B------:R-:W-:Y:S01]  /*0eb0*/  FFMA.FTZ R70, R53, R70, R52 ;  /* 0x0000004635467223 */ /* 0x000fe20000010034 */
[C---:B------:R-:W-:Y:S01]  /*0ec0*/  SHF.L.U32 R67, R42.reuse, 0x10, RZ ;  /* 0x000000102a437819 */ /* 0x040fe200000006ff */
[----:B------:R-:W-:Y:S01]  /*0ed0*/  IMAD.U32 R53, R49, 0x10000, RZ ;  /* 0x0001000031357824 */ /* 0x000fe200078e00ff */
[----:B------:R-:W-:Y:S01]  /*0ee0*/  LOP3.LUT R65, R42, 0xffff0000, RZ, 0xc0, !PT ;  /* 0xffff00002a417812 */ /* 0x000fe200078ec0ff */
[----:B------:R-:W-:Y:S01]  /*0ef0*/  IMAD.U32 R42, R61, 0x10000, RZ ;  /* 0x000100003d2a7824 */ /* 0x000fe200078e00ff */
[----:B------:R-:W-:Y:S01]  /*0f00*/  SHF.L.U32 R52, R48, 0x10, RZ ;  /* 0x0000001030347819 */ /* 0x000fe200000006ff */
[----:B------:R-:W-:Y:S01]  /*0f10*/  FFMA.FTZ R64, R64, R67, R68 ;  /* 0x0000004340407223 */ /* 0x000fe20000010044 */
[----:B------:R-:W-:Y:S01]  /*0f20*/  SHF.L.U32 R67, R54, 0x10, RZ ;  /* 0x0000001036437819 */ /* 0x000fe200000006ff */
[----:B------:R-:W-:Y:S01]  /*0f30*/  IMAD.U32 R68, R46, 0x10000, RZ ;  /* 0x000100002e447824 */ /* 0x000fe200078e00ff */
[----:B------:R-:W-:Y:S01]  /*0f40*/  LOP3.LUT R54, R54, 0xffff0000, RZ, 0xc0, !PT ;  /* 0xffff000036367812 */ /* 0x000fe200078ec0ff */
[----:B------:R-:W-:Y:S01]  /*0f50*/  FFMA.FTZ R64, R40, R65, R64 ;  /* 0x0000004128407223 */ /* 0x000fe20000010040 */
[----:B------:R-:W-:Y:S01]  /*0f60*/  LOP3.LUT R65, R46, 0xffff0000, RZ, 0xc0, !PT ;  /* 0xffff00002e417812 */ /* 0x000fe200078ec0ff */
[----:B------:R-:W-:Y:S01]  /*0f70*/  FFMA.FTZ R67, R67, R68, R70 ;  /* 0x0000004443437223 */ /* 0x000fe20000010046 */
[----:B------:R-:W-:Y:S01]  /*0f80*/  LOP3.LUT R60, R61, 0xffff0000, RZ, 0xc0, !PT ;  /* 0xffff00003d3c7812 */ /* 0x000fe200078ec0ff */
[----:B------:R-:W-:Y:S01]  /*0f90*/  FFMA.FTZ R2, R2, R41, R64 ;  /* 0x0000002902027223 */ /* 0x000fe20000010040 */
[----:B------:R-:W-:Y:S01]  /*0fa0*/  SHF.L.U32 R41, R50, 0x10, RZ ;  /* 0x0000001032297819 */ /* 0x000fe200000006ff */
[----:B------:R-:W-:Y:S01]  /*0fb0*/  FFMA.FTZ R54, R54, R65, R67 ;  /* 0x0000004136367223 */ /* 0x000fe20000010043 */
[----:B------:R-:W-:Y:S01]  /*0fc0*/  LOP3.LUT R65, R50, 0xffff0000, RZ, 0xc0, !PT ;  /* 0xffff000032417812 */ /* 0x000fe200078ec0ff */
[----:B------:R-:W-:Y:S01]  /*0fd0*/  IMAD.U32 R67, R55, 0x10000, RZ ;  /* 0x0001000037437824 */ /* 0x000fe200078e00ff */
[----:B------:R-:W-:Y:S01]  /*0fe0*/  SHF.L.U32 R50, R47, 0x10, RZ ;  /* 0x000000102f327819 */ /* 0x000fe200000006ff */
[----:B------:R-:W-:Y:S01]  /*0ff0*/  FFMA.FTZ R66, R66, R43, R2 ;  /* 0x0000002b42427223 */ /* 0x000fe20000010002 */
[----:B------:R-:W-:Y:S01]  /*1000*/  LOP3.LUT R55, R55, 0xffff0000, RZ, 0xc0, !PT ;  /* 0xffff000037377812 */ /* 0x000fe200078ec0ff */
[----:B------:R-:W-:Y:S01]  /*1010*/  IMAD.U32 R64, R56, 0x10000, RZ ;  /* 0x0001000038407824 */ /* 0x000fe200078e00ff */
[----:B------:R-:W-:Y:S01]  /*1020*/  LOP3.LUT R47, R47, 0xffff0000, RZ, 0xc0, !PT ;  /* 0xffff00002f2f7812 */ /* 0x000fe200078ec0ff */
[----:B------:R-:W-:Y:S01]  /*1030*/  FFMA.FTZ R50, R67, R50, R54 ;  /* 0x0000003243327223 */ /* 0x000fe20000010036 */
[----:B------:R-:W-:Y:S01]  /*1040*/  LOP3.LUT R61, R48, 0xffff0000, RZ, 0xc0, !PT ;  /* 0xffff0000303d7812 */ /* 0x000fe200078ec0ff */
[----:B------:R-:W-:Y:S01]  /*1050*/  FFMA.FTZ R52, R45, R52, R66 ;  /* 0x000000342d347223 */ /* 0x000fe20000010042 */
[----:B------:R-:W-:Y:S01]  /*1060*/  SHF.L.U32 R54, R28, 0x10, RZ ;  /* 0x000000101c367819 */ /* 0x000fe200000006ff */
[----:B------:R-:W-:Y:S01]  /*1070*/  FFMA.FTZ R55, R55, R47, R50 ;  /* 0x0000002f37377223 */ /* 0x000fe20000010032 */
[----:B------:R-:W-:Y:S01]  /*1080*/  LOP3.LUT R56, R56, 0xffff0000, RZ, 0xc0, !PT ;  /* 0xffff000038387812 */ /* 0x000fe200078ec0ff */
[----:B------:R-:W-:Y:S01]  /*1090*/  FFMA.FTZ R52, R44, R61, R52 ;  /* 0x0000003d2c347223 */ /* 0x000fe20000010034 */
[----:B------:R-:W-:Y:S01]  /*10a0*/  LOP3.LUT R49, R49, 0xffff0000, RZ, 0xc0, !PT ;  /* 0xffff000031317812 */ /* 0x000fe200078ec0ff */
[----:B------:R-:W-:Y:S01]  /*10b0*/  FFMA.FTZ R54, R54, R64, R55 ;  /* 0x0000004036367223 */ /* 0x000fe20000010037 */
[----:B------:R-:W-:Y:S01]  /*10c0*/  LOP3.LUT R55, R28, 0xffff0000, RZ, 0xc0, !PT ;  /* 0xffff00001c377812 */ /* 0x000fe200078ec0ff */
[----:B------:R-:W-:Y:S01]  /*10d0*/  FFMA.FTZ R42, R42, R53, R52 ;  /* 0x000000352a2a7223 */ /* 0x000fe20000010034 */
[----:B------:R-:W-:Y:S01]  /*10e0*/  SHF.L.U32 R52, R57, 0x10, RZ ;  /* 0x0000001039347819 */ /* 0x000fe200000006ff */
[----:B------:R-:W-:Y:S01]  /*10f0*/  IMAD.U32 R46, R63, 0x10000, RZ ;  /* 0x000100003f2e7824 */ /* 0x000fe200078e00ff */
[----:B------:R-:W-:Y:S01]  /*1100*/  SHF.L.U32 R40, R62, 0x10, RZ ;  /* 0x000000103e287819 */ /* 0x000fe200000006ff */
[----:B------:R-:W-:Y:S01]  /*1110*/  FFMA.FTZ R54, R55, R56, R54 ;  /* 0x0000003837367223 */ /* 0x000fe20000010036 */
[----:B------:R-:W-:Y:S01]  /*1120*/  LOP3.LUT R56, R57, 0xffff0000, RZ, 0xc0, !PT ;  /* 0xffff000039387812 */ /* 0x000fe200078ec0ff */
[C---:B------:R-:W-:Y:S01]  /*1130*/  IMAD.U32 R55, R29.reuse, 0x10000, RZ ;  /* 0x000100001d377824 */ /* 0x040fe200078e00ff */
        /* <DEDUP_REMOVED lines=8> */
[----:B------:R-:W-:Y:S01]  /*11c0*/  LOP3.LUT R30, R30, 0xffff0000, RZ, 0xc0, !PT ;  /* 0xffff00001e1e7812 */ /* 0x000fe200078ec0ff */
[----:B------:R-:W-:Y:S01]  /*11d0*/  FFMA.FTZ R29, R29, R56, R52 ;  /* 0x000000381d1d7223 */ /* 0x000fe20000010034 */
[----:B------:R-:W-:Y:S01]  /*11e0*/  LOP3.LUT R41, R58, 0xffff0000, RZ, 0xc0, !PT ;  /* 0xffff00003a297812 */ /* 0x000fe200078ec0ff */
[C---:B------:R-:W-:Y:S01]  /*11f0*/  IMAD.U32 R63, R51.reuse, 0x10000, RZ ;  /* 0x00010000333f7824 */ /* 0x040fe200078e00ff */
[----:B------:R-:W-:Y:S01]  /*1200*/  LOP3.LUT R51, R51, 0xffff0000, RZ, 0xc0, !PT ;  /* 0xffff000033337812 */ /* 0x000fe200078ec0ff */
[----:B------:R-:W-:Y:S01]  /*1210*/  FFMA.FTZ R40, R48, R65, R40 ;  /* 0x0000004130287223 */ /* 0x000fe20000010028 */
[----:B------:R-:W-:Y:S01]  /*1220*/  SHF.L.U32 R42, R31, 0x10, RZ ;  /* 0x000000101f2a7819 */ /* 0x000fe200000006ff */
[----:B------:R-:W-:Y:S01]  /*1230*/  FFMA.FTZ R29, R54, R49, R29 ;  /* 0x00000031361d7223 */ /* 0x000fe2000001001d */
[----:B------:R-:W-:Y:S01]  /*1240*/  SHF.L.U32 R43, R32, 0x10, RZ ;  /* 0x00000010202b7819 */ /* 0x000fe200000006ff */
[----:B------:R-:W-:Y:S01]  /*1250*/  FFMA.FTZ R40, R46, R63, R40 ;  /* 0x0000003f2e287223 */ /* 0x000fe20000010028 */
[----:B------:R-:W-:Y:S01]  /*1260*/  SHF.L.U32 R50, R36, 0x10, RZ ;  /* 0x0000001024327819 */ /* 0x000fe200000006ff */
[C---:B------:R-:W-:Y:S01]  /*1270*/  IMAD.U32 R48, R59.reuse, 0x10000, RZ ;  /* 0x000100003b307824 */ /* 0x040fe200078e00ff */
[----:B------:R-:W-:Y:S01]  /*1280*/  LOP3.LUT R58, R59, 0xffff0000, RZ, 0xc0, !PT ;  /* 0xffff00003b3a7812 */ /* 0x000fe200078ec0ff */
        /* <DEDUP_REMOVED lines=9> */
[----:B------:R-:W-:Y:S01]  /*1320*/  LOP3.LUT R20, R20, 0xffff0000, RZ, 0xc0, !PT ;  /* 0xffff000014147812 */ /* 0x000fe200078ec0ff */
[----:B------:R-:W-:Y:S01]  /*1330*/  FFMA.FTZ R29, R30, R58, R29 ;  /* 0x0000003a1e1d7223 */ /* 0x000fe2000001001d */
[----:B------:R-:W-:Y:S01]  /*1340*/  LOP3.LUT R24, R24, 0xffff0000, RZ, 0xc0, !PT ;  /* 0xffff000018187812 */ /* 0x000fe200078ec0ff */
[C---:B------:R-:W-:Y:S01]  /*1350*/  IMAD.U32 R2, R33.reuse, 0x10000, RZ ;  /* 0x0001000021027824 */ /* 0x040fe200078e00ff */
        /* <DEDUP_REMOVED lines=19> */
[C---:B------:R-:W-:Y:S01]  /*1490*/  IMAD.U32 R28, R35.reuse, 0x10000, RZ ;  /* 0x00010000231c7824 */ /* 0x040fe200078e00ff */
[----:B------:R-:W-:Y:S01]  /*14a0*/  LOP3.LUT R34, R35, 0xffff0000, RZ, 0xc0, !PT ;  /* 0xffff000023227812 */ /* 0x000fe200078ec0ff */
[----:B------:R-:W-:-:S02]  /*14b0*/  IMAD.U32 R29, R26, 0x10000, RZ ;  /* 0x000100001a1d7824 */ /* 0x000fc400078e00ff */
        /* <DEDUP_REMOVED lines=9> */
[C---:B------:R-:W-:Y:S01]  /*1550*/  SHF.L.U32 R2, R4.reuse, 0x10, RZ ;  /* 0x0000001004027819 */ /* 0x040fe200000006ff */
[----:B------:R-:W-:Y:S01]  /*1560*/  FFMA.FTZ R20, R21, R22, R20 ;  /* 0x0000001615147223 */ /* 0x000fe20000010014 */
[----:B------:R-:W-:Y:S01]  /*1570*/  LOP3.LUT R4, R4, 0xffff0000, RZ, 0xc0, !PT ;  /* 0xffff000004047812 */ /* 0x000fe200078ec0ff */
[----:B------:R-:W-:Y:S01]  /*1580*/  IMAD.U32 R21, R12, 0x10000, RZ ;  /* 0x000100000c157824 */ /* 0x000fe200078e00ff */
[----:B------:R-:W-:Y:S01]  /*1590*/  LOP3.LUT R23, R23, 0xffff0000, RZ, 0xc0, !PT ;  /* 0xffff000017177812 */ /* 0x000fe200078ec0ff */
[----:B------:R-:W-:Y:S01]  /*15a0*/  FFMA.FTZ R28, R34, R39, R28 ;  /* 0x00000027221c7223 */ /* 0x000fe2000001001c */
[C---:B------:R-:W-:Y:S01]  /*15b0*/  LOP3.LUT R26, R27.reuse, 0xffff0000, RZ, 0xc0, !PT ;  /* 0xffff00001b1a7812 */ /* 0x040fe200078ec0ff */
[----:B------:R-:W-:-:S02]  /*15c0*/  IMAD.U32 R24, R27, 0x10000, RZ ;  /* 0x000100001b187824 */ /* 0x000fc400078e00ff */
        /* <DEDUP_REMOVED lines=11> */
[----:B------:R-:W-:Y:S01]  /*1680*/  SHF.L.U32 R23, R16, 0x10, RZ ;  /* 0x0000001010177819 */ /* 0x000fe200000006ff */
        /* <DEDUP_REMOVED lines=19> */
[----:B------:R-:W-:Y:S01]  /*17c0*/  SHF.L.U32 R2, R7, 0x10, RZ ;  /* 0x0000001007027819 */ /* 0x000fe200000006ff */
[C---:B------:R-:W-:Y:S01]  /*17d0*/  IMAD.U32 R4, R10.reuse, 0x10000, RZ ;  /* 0x000100000a047824 */ /* 0x040fe200078e00ff */
        /* <DEDUP_REMOVED lines=9> */
[C---:B------:R-:W-:Y:S01]  /*1870*/  IMAD.U32 R6, R11.reuse, 0x10000, RZ ;  /* 0x000100000b067824 */ /* 0x040fe200078e00ff */
[----:B------:R-:W-:Y:S01]  /*1880*/  LOP3.LUT R11, R11, 0xffff0000, RZ, 0xc0, !PT ;  /* 0xffff00000b0b7812 */ /* 0x000fe200078ec0ff */
[----:B------:R-:W-:-:S02]  /*1890*/  FFMA.FTZ R2, R7, R4, R2 ;  /* 0x0000000407027223 */ /* 0x000fc40000010002 */
[----:B------:R-:W-:-:S03]  /*18a0*/  FFMA.FTZ R6, R5, R6, R8 ;  /* 0x0000000605067223 */ /* 0x000fc60000010008 */
[----:B------:R-:W0:Y:S01]  /*18b0*/  SHFL.BFLY PT, R5, R2, 0x4, 0x1f ;  /* 0x0c801f0002057f89 */ /* 0x000e2200000e0000 */
[----:B------:R-:W-:-:S05]  /*18c0*/  FFMA.FTZ R6, R19, R11, R6 ;  /* 0x0000000b13067223 */ /* 0x000fca0000010006 */
[----:B------:R-:W1:Y:S01]  /*18d0*/  SHFL.BFLY PT, R7, R6, 0x4, 0x1f ;  /* 0x0c801f0006077f89 */ /* 0x000e6200000e0000 */
[----:B0-----:R-:W-:-:S05]  /*18e0*/  FADD.FTZ R5, R2, R5 ;  /* 0x0000000502057221 */ /* 0x001fca0000010000 */
[----:B------:R-:W0:Y:S01]  /*18f0*/  SHFL.BFLY PT, R4, R5, 0x2, 0x1f ;  /* 0x0c401f0005047f89 */ /* 0x000e2200000e0000 */
[----:B-1----:R-:W-:-:S05]  /*1900*/  FADD.FTZ R7, R6, R7 ;  /* 0x0000000706077221 */ /* 0x002fca0000010000 */
[----:B------:R-:W1:Y:S01]  /*1910*/  SHFL.BFLY PT, R8, R7, 0x2, 0x1f ;  /* 0x0c401f0007087f89 */ /* 0x000e6200000e0000 */
[----:B0-----:R-:W-:Y:S01]  /*1920*/  FADD.FTZ R10, R5, R4 ;  /* 0x00000004050a7221 */ /* 0x001fe20000010000 */
[----:B------:R-:W-:-:S04]  /*1930*/  SHF.R.S32.HI R4, RZ, 0x1f, R0 ;  /* 0x0000001fff047819 */ /* 0x000fc80000011400 */
[----:B------:R-:W0:Y:S01]  /*1940*/  SHFL.BFLY PT, R11, R10, 0x1, 0x1f ;  /* 0x0c201f000a0b7f89 */ /* 0x000e2200000e0000 */
[----:B-1----:R-:W-:Y:S01]  /*1950*/  FADD.FTZ R8, R7, R8 ;  /* 0x0000000807087221 */ /* 0x002fe20000010000 */
[----:B------:R-:W-:Y:S02]  /*1960*/  IADD3.X R4, RZ, R4, RZ, P1, !PT ;  /* 0x00000004ff047210 */ /* 0x000fe40000ffe4ff */
[C---:B------:R-:W-:Y:S02]  /*1970*/  LEA R2, P1, R3.reuse, c[0x0][0x3c8], 0x2 ;  /* 0x0000f20003027a11 */ /* 0x040fe400078210ff */
[----:B------:R-:W1:Y:S02]  /*1980*/  SHFL.BFLY PT, R9, R8, 0x1, 0x1f ;  /* 0x0c201f0008097f89 */ /* 0x000e6400000e0000 */
[----:B------:R-:W-:Y:S01]  /*1990*/  LEA.HI.X R3, R3, c[0x0][0x3cc], R4, 0x2, P1 ;  /* 0x0000f30003037a11 */ /* 0x000fe200008f1404 */
[----:B0-----:R-:W-:-:S04]  /*19a0*/  @!P0 FADD.FTZ R0, R10, R11 ;  /* 0x0000000b0a008221 */ /* 0x001fc80000010000 */
[----:B------:R-:W-:Y:S02]  /*19b0*/  @!P0 FMUL.FTZ R5, R0, c[0x0][0x2d4] ;  /* 0x0000b50000058a20 */ /* 0x000fe40000410000 */
[----:B-1----:R-:W-:-:S03]  /*19c0*/  FADD.FTZ R9, R8, R9 ;  /* 0x0000000908097221 */ /* 0x002fc60000010000 */
[----:B------:R0:W-:Y:S01]  /*19d0*/  @!P0 STG.E [R2.64], R5 ;  /* 0x0000000502008986 */ /* 0x0001e2000c101904 */
[----:B------:R-:W-:Y:S05]  /*19e0*/  @P0 EXIT ;  /* 0x000000000000094d */ /* 0x000fea0003800000 */
[----:B------:R-:W-:-:S05]  /*19f0*/  FMUL.FTZ R9, R9, c[0x0][0x2d4] ;  /* 0x0000b50009097a20 */ /* 0x000fca0000410000 */
[----:B------:R-:W-:Y:S01]  /*1a00*/  STG.E [R2.64+0x80], R9 ;  /* 0x0000800902007986 */ /* 0x000fe2000c101904 */
[----:B------:R-:W-:Y:S05]  /*1a10*/  EXIT ;  /* 0x000000000000794d */ /* 0x000fea0003800000 */
.L_x_371:
        /* <DEDUP_REMOVED lines=14> */
.L_x_2010:


//--------------------- .text._ZN5flash25flash_bwd_dot_do_o_kernelILb1E23Flash_bwd_kernel_traitsILi256ELi64ELi32ELi8ELi4ELi1ELi2ELb1ELb1EN7cutlass10bfloat16_tE19Flash_kernel_traitsILi256ELi64ELi32ELi8ES3_EEEEvNS_16Flash_bwd_paramsE --------------------------
	.section	.text._ZN5flash25flash_bwd_dot_do_o_kernelILb1E23Flash_bwd_kernel_traitsILi256ELi64ELi32ELi8ELi4ELi1ELi2ELb1ELb1EN7cutlass10bfloat16_tE19Flash_kernel_traitsILi256ELi64ELi32ELi8ES3_EEEEvNS_16Flash_bwd_paramsE,"ax",@progbits
	.sectioninfo	@"SHI_REGISTERS=81"
	.align	128
        .global         _ZN5flash25flash_bwd_dot_do_o_kernelILb1E23Flash_bwd_kernel_traitsILi256ELi64ELi32ELi8ELi4ELi1ELi2ELb1ELb1EN7cutlass10bfloat16_tE19Flash_kernel_traitsILi256ELi64ELi32ELi8ES3_EEEEvNS_16Flash_bwd_paramsE
        .type           _ZN5flash25flash_bwd_dot_do_o_kernelILb1E23Flash_bwd_kernel_traitsILi256ELi64ELi32ELi8ELi4ELi1ELi2ELb1ELb1EN7cutlass10bfloat16_tE19Flash_kernel_traitsILi256ELi64ELi32ELi8ES3_EEEEvNS_16Flash_bwd_paramsE,@function
        .size           _ZN5flash25flash_bwd_dot_do_o_kernelILb1E23Flash_bwd_kernel_traitsILi256ELi64ELi32ELi8ELi4ELi1ELi2ELb1ELb1EN7cutlass10bfloat16_tE19Flash_kernel_traitsILi256ELi64ELi32ELi8ES3_EEEEvNS_16Flash_bwd_paramsE,(.L_x_2011 - _ZN5flash25flash_bwd_dot_do_o_kernelILb1E23Flash_bwd_kernel_traitsILi256ELi64ELi32ELi8ELi4ELi1ELi2ELb1ELb1EN7cutlass10bfloat16_tE19Flash_kernel_traitsILi256ELi64ELi32ELi8ES3_EEEEvNS_16Flash_bwd_paramsE)
        .other          _ZN5flash25flash_bwd_dot_do_o_kernelILb1E23Flash_bwd_kernel_traitsILi256ELi64ELi32ELi8ELi4ELi1ELi2ELb1ELb1EN7cutlass10bfloat16_tE19Flash_kernel_traitsILi256ELi64ELi32ELi8ES3_EEEEvNS_16Flash_bwd_paramsE,@"STO_CUDA_ENTRY STV_DEFAULT"
_ZN5flash25flash_bwd_dot_do_o_kernelILb1E23Flash_bwd_kernel_traitsILi256ELi64ELi32ELi8ELi4ELi1ELi2ELb1ELb1EN7cutlass10bfloat16_tE19Flash_kernel_traitsILi256ELi64ELi32ELi8ES3_EEEEvNS_16Flash_bwd_paramsE:
.text._ZN5flash25flash_bwd_dot_do_o_kernelILb1E23Flash_bwd_kernel_traitsILi256ELi64ELi32ELi8ELi4ELi1ELi2ELb1ELb1EN7cutlass10bfloat16_tE19Flash_kernel_traitsILi256ELi64ELi32ELi8ES3_EEEEvNS_16Flash_bwd_paramsE:
        /* <DEDUP_REMOVED lines=20> */
[----:B------:R-:W-:Y:S01]  /*0140*/  IMAD.WIDE R2, R17, 0x80, RZ ;  /* 0x0000008011027825 */ /* 0x000fe200078e02ff */
[----:B------:R-:W-:Y:S01]  /*0150*/  MOV R68, c[0x0][0x1c0] ;  /* 0x0000700000447a02 */ /* 0x000fe20000000f00 */
[----:B------:R-:W0:Y:S01]  /*0160*/  S2R R74, SR_CTAID.Z ;  /* 0x00000000004a7919 */ /* 0x000e220000002700 */
[----:B------:R-:W-:Y:S02]  /*0170*/  ULDC.U8 UR6, c[0x0][0x328] ;  /* 0x0000ca0000067ab9 */ /* 0x000fe40000000000 */
[----:B------:R-:W-:Y:S01]  /*0180*/  SEL R12, R2, RZ, P0 ;  /* 0x000000ff020c7207 */ /* 0x000fe20000000000 */
[----:B------:R-:W1:Y:S01]  /*0190*/  S2R R69, SR_TID.X ;  /* 0x0000000000457919 */ /* 0x000e620000002100 */
[----:B------:R-:W-:Y:S02]  /*01a0*/  SHF.R.S32.HI R13, RZ, 0x1f, R68 ;  /* 0x0000001fff0d7819 */ /* 0x000fe40000011444 */
[----:B------:R-:W-:-:S02]  /*01b0*/  SEL R15, R3, RZ, P0 ;  /* 0x000000ff030f7207 */ /* 0x000fc40000000000 */
[----:B------:R-:W-:Y:S01]  /*01c0*/  IADD3 R21, P0, R5, R12, RZ ;  /* 0x0000000c05157210 */ /* 0x000fe20007f1e0ff */
[C---:B------:R-:W-:Y:S01]  /*01d0*/  @P1 IMAD.WIDE.U32 R6, R19.reuse, c[0x0][0x370], RZ ;  /* 0x0000dc0013061a25 */ /* 0x040fe200078e00ff */
[--C-:B------:R-:W-:Y:S02]  /*01e0*/  @!P1 SHF.R.S32.HI R0, RZ, 0x1f, R17.reuse ;  /* 0x0000001fff009819 */ /* 0x100fe40000011411 */
[----:B------:R-:W-:Y:S01]  /*01f0*/  @!P1 SHF.R.S32.HI R18, RZ, 0x1f, R17 ;  /* 0x0000001fff129819 */ /* 0x000fe20000011411 */
[----:B------:R-:W-:Y:S02]  /*0200*/  @P1 IMAD R2, R19, c[0x0][0x374], R7 ;  /* 0x0000dd0013021a24 */ /* 0x000fe400078e0207 */
[----:B------:R-:W-:Y:S02]  /*0210*/  @P1 IMAD.MOV.U32 R4, RZ, RZ, R6 ;  /* 0x000000ffff041224 */ /* 0x000fe400078e0006 */
[----:B------:R-:W-:-:S04]  /*0220*/  IMAD.WIDE R6, R17, c[0x0][0x224], RZ ;  /* 0x0000890011067a25 */ /* 0x000fc800078e02ff */
[----:B------:R-:W-:Y:S02]  /*0230*/  @!P1 IMAD R0, R0, c[0x0][0x368], RZ ;  /* 0x0000da0000009a24 */ /* 0x000fe400078e02ff */
[----:B------:R-:W-:Y:S02]  /*0240*/  IMAD R16, R7, c[0x0][0x1c0], RZ ;  /* 0x0000700007107a24 */ /* 0x000fe400078e02ff */
[----:B------:R-:W-:-:S04]  /*0250*/  @!P1 IMAD.WIDE.U32 R8, R17, c[0x0][0x368], RZ ;  /* 0x0000da0011089a25 */ /* 0x000fc800078e00ff */
[----:B------:R-:W-:Y:S02]  /*0260*/  @!P1 IMAD R7, R17, c[0x0][0x36c], R0 ;  /* 0x0000db0011079a24 */ /* 0x000fe400078e0200 */
[----:B------:R-:W-:Y:S02]  /*0270*/  @!P1 IMAD R0, R18, c[0x0][0x1e0], RZ ;  /* 0x0000780012009a24 */ /* 0x000fe400078e02ff */
[----:B------:R-:W-:Y:S01]  /*0280*/  @P1 IMAD.WIDE.U32 R10, R19, c[0x0][0x1e8], RZ ;  /* 0x00007a00130a1a25 */ /* 0x000fe200078e00ff */
[----:B------:R-:W-:-:S03]  /*0290*/  @!P1 IADD3 R2, R9, R7, RZ ;  /* 0x0000000709029210 */ /* 0x000fc60007ffe0ff */
[----:B------:R-:W-:Y:S02]  /*02a0*/  @!P1 IMAD.MOV.U32 R4, RZ, RZ, R8 ;  /* 0x000000ffff049224 */ /* 0x000fe400078e0008 */
[----:B------:R-:W-:-:S04]  /*02b0*/  @!P1 IMAD.WIDE.U32 R8, R17, c[0x0][0x1e0], RZ ;  /* 0x0000780011089a25 */ /* 0x000fc800078e00ff */
[----:B------:R-:W-:Y:S02]  /*02c0*/  @!P1 IMAD R7, R17, c[0x0][0x1e4], R0 ;  /* 0x0000790011079a24 */ /* 0x000fe400078e0200 */
[----:B------:R-:W-:Y:S02]  /*02d0*/  @P1 IMAD R3, R19, c[0x0][0x1ec], R11 ;  /* 0x00007b0013031a24 */ /* 0x000fe400078e020b */
[----:B------:R-:W-:Y:S01]  /*02e0*/  @P1 IMAD.MOV.U32 R23, RZ, RZ, R10 ;  /* 0x000000ffff171224 */ /* 0x000fe200078e000a */
[----:B------:R-:W-:Y:S01]  /*02f0*/  @!P1 IADD3 R3, R9, R7, RZ ;  /* 0x0000000709039210 */ /* 0x000fe20007ffe0ff */
[C---:B------:R-:W-:Y:S01]  /*0300*/  IMAD R13, R6.reuse, R13, R16 ;  /* 0x0000000d060d7224 */ /* 0x040fe200078e0210 */
[----:B------:R-:W-:Y:S01]  /*0310*/  SHF.R.S32.HI R16, RZ, 0x1f, R5 ;  /* 0x0000001fff107819 */ /* 0x000fe20000011405 */
[----:B------:R-:W-:-:S04]  /*0320*/  IMAD.WIDE.U32 R10, R6, c[0x0][0x1c0], RZ ;  /* 0x00007000060a7a25 */ /* 0x000fc800078e00ff */
[----:B------:R-:W-:Y:S01]  /*0330*/  IMAD.MOV.U32 R9, RZ, RZ, c[0x0][0x22c] ;  /* 0x00008b00ff097624 */ /* 0x000fe200078e00ff */
[----:B------:R-:W-:Y:S01]  /*0340*/  IADD3 R0, R11, R13, RZ ;  /* 0x0000000d0b007210 */ /* 0x000fe20007ffe0ff */
[----:B------:R-:W-:Y:S01]  /*0350*/  @P1 IMAD.MOV.U32 R25, RZ, RZ, R19 ;  /* 0x000000ffff191224 */ /* 0x000fe200078e0013 */
[----:B------:R-:W-:Y:S01]  /*0360*/  IADD3.X R13, R16, R15, RZ, P0, !PT ;  /* 0x0000000f100d7210 */ /* 0x000fe200007fe4ff */
[----:B------:R-:W-:Y:S01]  /*0370*/  IMAD.WIDE R6, R68, c[0x0][0x22c], RZ ;  /* 0x00008b0044067a25 */ /* 0x000fe200078e02ff */
[----:B------:R-:W-:Y:S02]  /*0380*/  ISETP.NE.AND P0, PT, RZ, UR6, PT ;  /* 0x00000006ff007c0c */ /* 0x000fe4000bf05270 */
[----:B------:R-:W-:Y:S01]  /*0390*/  SHF.R.S32.HI R9, RZ, 0x1f, R9 ;  /* 0x0000001fff097819 */ /* 0x000fe20000011409 */
[----:B------:R-:W-:Y:S02]  /*03a0*/  @!P1 IMAD.MOV.U32 R25, RZ, RZ, -0x1 ;  /* 0xffffffffff199424 */ /* 0x000fe400078e00ff */
[----:B------:R-:W-:-:S02]  /*03b0*/  IMAD R0, R0, c[0x0][0x22c], RZ ;  /* 0x00008b0000007a24 */ /* 0x000fc400078e02ff */
[----:B------:R-:W-:Y:S02]  /*03c0*/  @!P1 IMAD.MOV.U32 R23, RZ, RZ, R8 ;  /* 0x000000ffff179224 */ /* 0x000fe400078e0008 */
[----:B------:R-:W-:Y:S02]  /*03d0*/  IMAD.MOV.U32 R11, RZ, RZ, RZ ;  /* 0x000000ffff0b7224 */ /* 0x000fe400078e00ff */
[----:B------:R-:W-:Y:S02]  /*03e0*/  IMAD R8, R7, R25, RZ ;  /* 0x0000001907087224 */ /* 0x000fe400078e02ff */
[----:B------:R-:W-:Y:S02]  /*03f0*/  IMAD R27, R9, R10, R0 ;  /* 0x0000000a091b7224 */ /* 0x000fe400078e0200 */
[----:B------:R-:W-:Y:S02]  /*0400*/  IMAD R0, R13, R6, RZ ;  /* 0x000000060d007224 */ /* 0x000fe400078e02ff */
[----:B------:R-:W-:-:S02]  /*0410*/  IMAD R29, R6, R11, R8 ;  /* 0x0000000b061d7224 */ /* 0x000fc400078e0208 */
[----:B------:R-:W-:-:S04]  /*0420*/  IMAD.WIDE.U32 R10, R10, c[0x0][0x22c], RZ ;  /* 0x00008b000a0a7a25 */ /* 0x000fc800078e00ff */
[----:B------:R-:W-:-:S04]  /*0430*/  IMAD.WIDE.U32 R8, R6, R25, RZ ;  /* 0x0000001906087225 */ /* 0x000fc800078e00ff */
[----:B0-----:R-:W-:Y:S01]  /*0440*/  IMAD R15, R74, c[0x0][0x22c], RZ ;  /* 0x00008b004a0f7a24 */ /* 0x001fe200078e02ff */
[----:B------:R-:W-:Y:S01]  /*0450*/  SEL R20, R10, R8, !P1 ;  /* 0x000000080a147207 */ /* 0x000fe20004800000 */
[----:B------:R-:W-:-:S03]  /*0460*/  IMAD.WIDE.U32 R12, R21, R6, RZ ;  /* 0x00000006150c7225 */ /* 0x000fc600078e00ff */
[----:B------:R-:W-:Y:S01]  /*0470*/  SHF.R.S32.HI R18, RZ, 0x1f, R15 ;  /* 0x0000001fff127819 */ /* 0x000fe2000001140f */
[----:B------:R-:W-:Y:S02]  /*0480*/  IMAD R21, R7, R21, R0 ;  /* 0x0000001507157224 */ /* 0x000fe400078e0200 */
[----:B------:R-:W-:Y:S01]  /*0490*/  IMAD.IADD R27, R11, 0x1, R27 ;  /* 0x000000010b1b7824 */ /* 0x000fe200078e021b */
[----:B------:R-:W-:Y:S01]  /*04a0*/  @P1 IADD3 R27, R9, R29, RZ ;  /* 0x0000001d091b1210 */ /* 0x000fe20007ffe0ff */
[----:B------:R-:W-:Y:S01]  /*04b0*/  IMAD.IADD R21, R13, 0x1, R21 ;  /* 0x000000010d157824 */ /* 0x000fe200078e0215 */
[----:B------:R-:W-:Y:S01]  /*04c0*/  SHF.R.S32.HI R11, RZ, 0x1f, R74 ;  /* 0x0000001fff0b7819 */ /* 0x000fe2000001144a */
[----:B------:R-:W-:Y:S05]  /*04d0*/  @!P0 BRA `(.L_x_372) ;  /* 0x0000007000008947 */ /* 0x000fea0003800000 */
[----:B-1----:R-:W-:Y:S01]  /*04e0*/  HFMA2.MMA R7, -RZ, RZ, 0, 7.62939453125e-06 ;  /* 0x00000080ff077435 */ /* 0x002fe200000001ff */
[----:B------:R-:W-:Y:S02]  /*04f0*/  @!P1 IMAD R19, R17, c[0x0][0x224], RZ ;  /* 0x0000890011139a24 */ /* 0x000fe400078e02ff */
[----:B------:R-:W-:-:S03]  /*0500*/  IMAD.MOV.U32 R6, RZ, RZ, c[0x0][0x210] ;  /* 0x00008400ff067624 */ /* 0x000fc600078e00ff */
[----:B------:R-:W-:-:S04]  /*0510*/  LEA R0, R17, R19, 0x7 ;  /* 0x0000001311007211 */ /* 0x000fc800078e38ff */
[----:B------:R-:W-:-:S04]  /*0520*/  IMAD R7, R7, R6, c[0x0][0x234] ;  /* 0x00008d0007077624 */ /* 0x000fc800078e0206 */
[----:B------:R-:W-:Y:S01]  /*0530*/  IMAD R0, R7, R74, R0 ;  /* 0x0000004a07007224 */ /* 0x000fe200078e0200 */
[----:B------:R-:W-:Y:S05]  /*0540*/  BRA `(.L_x_373) ;  /* 0x0000002000007947 */ /* 0x000fea0003800000 */
.L_x_372:
[----:B-1----:R-:W-:-:S04]  /*0550*/  IMAD R0, R17, c[0x0][0x1c0], R74 ;  /* 0x0000700011007a24 */ /* 0x002fc800078e024a */
[----:B------:R-:W-:Y:S02]  /*0560*/  IMAD R0, R0, c[0x0][0x224], RZ ;  /* 0x0000890000007a24 */ /* 0x000fe400078e02ff */
.L_x_373:
[----:B------:R-:W-:Y:S01]  /*0570*/  SHF.R.S32.HI R6, RZ, 0x1f, R69 ;  /* 0x0000001fff067819 */ /* 0x000fe20000011445 */
[----:B------:R-:W-:Y:S01]  /*0580*/  IMAD R68, R68, c[0x0][0x22c], RZ ;  /* 0x00008b0044447a24 */ /* 0x000fe200078e02ff */
[----:B------:R-:W-:Y:S01]  /*0590*/  IADD3 R13, P0, P1, R12, R20, R15 ;  /* 0x000000140c0d7210 */ /* 0x000fe2000791e00f */
[----:B------:R-:W-:Y:S01]  /*05a0*/  IMAD.IADD R0, R5, 0x1, R0 ;  /* 0x0000000105007824 */ /* 0x000fe200078e0200 */
[CC--:B------:R-:W-:Y:S01]  /*05b0*/  LEA.HI R7, R6.reuse, R69.reuse, RZ, 0x4 ;  /* 0x0000004506077211 */ /* 0x0c0fe200078f20ff */
[----:B------:R-:W-:Y:S01]  /*05c0*/  BSSY B0, `(.L_x_374) ;  /* 0x000004a000007945 */ /* 0x000fe20003800000 */
[-C--:B------:R-:W-:Y:S01]  /*05d0*/  LEA.HI R6, R6, R69.reuse, RZ, 0x3 ;  /* 0x0000004506067211 */ /* 0x080fe200078f18ff */
[----:B------:R-:W-:Y:S01]  /*05e0*/  CS2R R24, SRZ ;  /* 0x0000000000187805 */ /* 0x000fe2000001ff00 */
[----:B------:R-:W-:Y:S01]  /*05f0*/  LOP3.LUT R10, R7, 0x3ffffff0, RZ, 0xc0, !PT ;  /* 0x3ffffff0070a7812 */ /* 0x000fe200078ec0ff */
[----:B------:R-:W-:Y:S01]  /*0600*/  CS2R R32, SRZ ;  /* 0x0000000000207805 */ /* 0x000fe2000001ff00 */
[----:B------:R-:W-:Y:S01]  /*0610*/  LOP3.LUT R8, R6, 0x1ffffff8, RZ, 0xc0, !PT ;  /* 0x1ffffff806087812 */ /* 0x000fe200078ec0ff */
[----:B------:R-:W-:Y:S01]  /*0620*/  CS2R R28, SRZ ;  /* 0x00000000001c7805 */ /* 0x000fe2000001ff00 */
[----:B------:R-:W-:Y:S01]  /*0630*/  SHF.R.S32.HI R9, RZ, 0x4, R7 ;  /* 0x00000004ff097819 */ /* 0x000fe20000011407 */
[----:B------:R-:W-:Y:S01]  /*0640*/  IMAD.IADD R10, R69, 0x1, -R10 ;  /* 0x00000001450a7824 */ /* 0x000fe200078e0a0a */
[----:B------:R-:W-:Y:S01]  /*0650*/  IADD3 R8, -R8, R69, RZ ;  /* 0x0000004508087210 */ /* 0x000fe20007ffe1ff */
[----:B------:R-:W-:Y:S01]  /*0660*/  CS2R R30, SRZ ;  /* 0x00000000001e7805 */ /* 0x000fe2000001ff00 */
[----:B------:R-:W-:Y:S01]  /*0670*/  SHF.R.S32.HI R72, RZ, 0x3, R6 ;  /* 0x00000003ff487819 */ /* 0x000fe20000011406 */
[----:B------:R-:W-:Y:S01]  /*0680*/  IMAD.SHL.U32 R7, R10, 0x4, RZ ;  /* 0x000000040a077824 */ /* 0x000fe200078e00ff */
[----:B------:R-:W-:Y:S01]  /*0690*/  SHF.L.U32 R70, R8, 0x3, RZ ;  /* 0x0000000308467819 */ /* 0x000fe200000006ff */
[C---:B------:R-:W-:Y:S01]  /*06a0*/  IMAD R8, R16.reuse, c[0x0][0x370], RZ ;  /* 0x0000dc0010087a24 */ /* 0x040fe200078e02ff */
[----:B------:R-:W-:Y:S01]  /*06b0*/  IADD3 R14, -R5, R14, RZ ;  /* 0x0000000e050e7210 */ /* 0x000fe20007ffe1ff */
[----:B------:R-:W-:Y:S01]  /*06c0*/  IMAD R10, R9, R68, R7 ;  /* 0x00000044090a7224 */ /* 0x000fe200078e0207 */
[----:B------:R-:W-:Y:S01]  /*06d0*/  SHF.R.S32.HI R71, RZ, 0x1f, R70 ;  /* 0x0000001fff477819 */ /* 0x000fe20000011446 */
[----:B------:R-:W-:Y:S01]  /*06e0*/  IMAD R16, R16, c[0x0][0x1e8], RZ ;  /* 0x00007a0010107a24 */ /* 0x000fe200078e02ff */
[----:B------:R-:W-:Y:S01]  /*06f0*/  IADD3.X R15, R21, R27, R18, P0, P1 ;  /* 0x0000001b150f7210 */ /* 0x000fe200007e2412 */
[C---:B------:R-:W-:Y:S01]  /*0700*/  IMAD R17, R5.reuse, c[0x0][0x374], R8 ;  /* 0x0000dd0005117a24 */ /* 0x040fe200078e0208 */
[----:B------:R-:W-:Y:S01]  /*0710*/  ISETP.GE.AND P0, PT, R72, R14, PT ;  /* 0x0000000e4800720c */ /* 0x000fe20003f06270 */
[C---:B------:R-:W-:Y:S01]  /*0720*/  IMAD.WIDE.U32 R6, R5.reuse, c[0x0][0x370], R70 ;  /* 0x0000dc0005067a25 */ /* 0x040fe200078e0046 */
[----:B------:R-:W-:Y:S01]  /*0730*/  IADD3 R12, P2, R10, R13, RZ ;  /* 0x0000000d0a0c7210 */ /* 0x000fe20007f5e0ff */
[----:B------:R-:W-:Y:S01]  /*0740*/  CS2R R18, SRZ ;  /* 0x0000000000127805 */ /* 0x000fe2000001ff00 */
[----:B------:R-:W-:Y:S01]  /*0750*/  CS2R R20, SRZ ;  /* 0x0000000000147805 */ /* 0x000fe2000001ff00 */
[C---:B------:R-:W-:Y:S01]  /*0760*/  IMAD R16, R5.reuse, c[0x0][0x1ec], R16 ;  /* 0x00007b0005107a24 */ /* 0x040fe200078e0210 */
[----:B------:R-:W-:Y:S01]  /*0770*/  IADD3 R4, P3, R4, R6, RZ ;  /* 0x0000000604047210 */ /* 0x000fe20007f7e0ff */
[----:B------:R-:W-:Y:S01]  /*0780*/  IMAD.WIDE.U32 R8, R5, c[0x0][0x1e8], R70 ;  /* 0x00007a0005087a25 */ /* 0x000fe200078e0046 */
[----:B------:R-:W-:Y:S01]  /*0790*/  IADD3 R5, R72, 0x20, RZ ;  /* 0x0000002048057810 */ /* 0x000fe20007ffe0ff */
[----:B------:R-:W-:Y:S01]  /*07a0*/  CS2R R26, SRZ ;  /* 0x00000000001a7805 */ /* 0x000fe2000001ff00 */
[----:B------:R-:W-:Y:S01]  /*07b0*/  LEA.HI.X.SX32 R13, R10, R15, 0x1, P2 ;  /* 0x0000000f0a0d7211 */ /* 0x000fe200010f0eff */
[----:B------:R-:W-:Y:S01]  /*07c0*/  IMAD R15, R11, c[0x0][0x378], RZ ;  /* 0x0000de000b0f7a24 */ /* 0x000fe200078e02ff */
[----:B------:R-:W-:Y:S01]  /*07d0*/  ISETP.GE.AND P1, PT, R5, R14, PT ;  /* 0x0000000e0500720c */ /* 0x000fe20003f26270 */
[----:B------:R-:W-:Y:S01]  /*07e0*/  IMAD R11, R11, c[0x0][0x1f0], RZ ;  /* 0x00007c000b0b7a24 */ /* 0x000fe200078e02ff */
[----:B------:R-:W-:Y:S01]  /*07f0*/  IADD3.X R5, R2, R7, R17, P3, !PT ;  /* 0x0000000702057210 */ /* 0x000fe20001ffe411 */
[C---:B------:R-:W-:Y:S01]  /*0800*/  IMAD R39, R74.reuse, c[0x0][0x37c], R15 ;  /* 0x0000df004a277a24 */ /* 0x040fe200078e020f */
[----:B------:R-:W-:Y:S01]  /*0810*/  IADD3 R6, P3, R23, R8, RZ ;  /* 0x0000000817067210 */ /* 0x000fe20007f7e0ff */
[----:B------:R-:W-:Y:S01]  /*0820*/  IMAD R77, R74, c[0x0][0x1f4], R11 ;  /* 0x00007d004a4d7a24 */ /* 0x000fe200078e020b */
[----:B------:R-:W-:Y:S01]  /*0830*/  LEA R2, P2, R12, c[0x0][0x350], 0x2 ;  /* 0x0000d4000c027a11 */ /* 0x000fe200078410ff */
[----:B------:R-:W-:Y:S01]  /*0840*/  IMAD.WIDE.U32 R40, R74, c[0x0][0x378], R4 ;  /* 0x0000de004a287a25 */ /* 0x000fe200078e0004 */
[----:B------:R-:W-:Y:S01]  /*0850*/  IADD3.X R7, R3, R9, R16, P3, !PT ;  /* 0x0000000903077210 */ /* 0x000fe20001ffe410 */
[----:B------:R-:W-:Y:S01]  /*0860*/  CS2R R4, SRZ ;  /* 0x0000000000047805 */ /* 0x000fe2000001ff00 */
[----:B------:R-:W-:Y:S01]  /*0870*/  LEA.HI.X R3, R12, c[0x0][0x354], R13, 0x2, P2 ;  /* 0x0000d5000c037a11 */ /* 0x000fe200010f140d */
[----:B------:R-:W-:Y:S01]  /*0880*/  CS2R R16, SRZ ;  /* 0x0000000000107805 */ /* 0x000fe2000001ff00 */
[----:B------:R-:W-:Y:S01]  /*0890*/  CS2R R8, SRZ ;  /* 0x0000000000087805 */ /* 0x000fe2000001ff00 */
[----:B------:R-:W-:Y:S01]  /*08a0*/  IMAD.WIDE.U32 R74, R74, c[0x0][0x1f0], R6 ;  /* 0x00007c004a4a7a25 */ /* 0x000fe200078e0006 */
[----:B------:R-:W-:Y:S01]  /*08b0*/  CS2R R10, SRZ ;  /* 0x00000000000a7805 */ /* 0x000fe2000001ff00 */
[----:B------:R-:W-:Y:S01]  /*08c0*/  CS2R R6, SRZ ;  /* 0x0000000000067805 */ /* 0x000fe2000001ff00 */
[----:B------:R-:W-:Y:S01]  /*08d0*/  CS2R R12, SRZ ;  /* 0x00000000000c7805 */ /* 0x000fe2000001ff00 */
[----:B------:R-:W-:Y:S01]  /*08e0*/  CS2R R14, SRZ ;  /* 0x00000000000e7805 */ /* 0x000fe2000001ff00 */
[----:B------:R-:W-:Y:S01]  /*08f0*/  CS2R R22, SRZ ;  /* 0x0000000000167805 */ /* 0x000fe2000001ff00 */
[----:B------:R-:W-:Y:S01]  /*0900*/  CS2R R34, SRZ ;  /* 0x0000000000227805 */ /* 0x000fe2000001ff00 */
[----:B------:R-:W-:Y:S01]  /*0910*/  SHF.R.S32.HI R73, RZ, 0x1f, R72 ;  /* 0x0000001fff497819 */ /* 0x000fe20000011448 */
[----:B------:R-:W-:Y:S01]  /*0920*/  IMAD.IADD R39, R41, 0x1, R39 ;  /* 0x0000000129277824 */ /* 0x000fe200078e0227 */
[----:B------:R-:W-:Y:S01]  /*0930*/  IADD3 R78, R70, 0x40, RZ ;  /* 0x00000040464e7810 */ /* 0x000fe20007ffe0ff */
[----:B------:R-:W-:Y:S05]  /*0940*/  @P0 BRA `(.L_x_375) ;  /* 0x0000011000000947 */ /* 0x000fea0003800000 */
[----:B------:R-:W-:Y:S01]  /*0950*/  MOV R38, R40 ;  /* 0x0000002800267202 */ /* 0x000fe20000000f00 */
[----:B------:R-:W-:Y:S01]  /*0960*/  IMAD R43, R73, c[0x0][0x370], RZ ;  /* 0x0000dc00492b7a24 */ /* 0x000fe200078e02ff */
[----:B------:R-:W-:-:S02]  /*0970*/  IADD3 R42, R70, 0x80, RZ ;  /* 0x00000080462a7810 */ /* 0x000fc40007ffe0ff */
[----:B------:R-:W-:Y:S01]  /*0980*/  IADD3 R44, R70, 0xc0, RZ ;  /* 0x000000c0462c7810 */ /* 0x000fe20007ffe0ff */
[----:B------:R-:W-:Y:S01]  /*0990*/  IMAD.WIDE.U32 R36, R72, c[0x0][0x370], R38 ;  /* 0x0000dc0048247a25 */ /* 0x000fe200078e0026 */
[----:B------:R-:W-:Y:S02]  /*09a0*/  ISETP.GE.AND P4, PT, R42, c[0x0][0x220], PT ;  /* 0x000088002a007a0c */ /* 0x000fe40003f86270 */
[----:B------:R-:W-:Y:S01]  /*09b0*/  ISETP.GE.AND P5, PT, R44, c[0x0][0x220], PT ;  /* 0x000088002c007a0c */ /* 0x000fe20003fa6270 */
[----:B------:R-:W-:Y:S01]  /*09c0*/  IMAD R43, R72, c[0x0][0x374], R43 ;  /* 0x0000dd00482b7a24 */ /* 0x000fe200078e022b */
[----:B------:R-:W-:Y:S02]  /*09d0*/  ISETP.GE.AND P2, PT, R70, c[0x0][0x220], PT ;  /* 0x0000880046007a0c */ /* 0x000fe40003f46270 */
[----:B------:R-:W-:Y:S01]  /*09e0*/  ISETP.GE.AND P3, PT, R78, c[0x0][0x220], PT ;  /* 0x000088004e007a0c */ /* 0x000fe20003f66270 */
[----:B------:R-:W-:Y:S01]  /*09f0*/  IMAD.IADD R37, R37, 0x1, R43 ;  /* 0x0000000125257824 */ /* 0x000fe200078e022b */
[----:B------:R-:W-:-:S04]  /*0a00*/  LEA R42, P6, R36, c[0x0][0x330], 0x1 ;  /* 0x0000cc00242a7a11 */ /* 0x000fc800078c08ff */
[----:B------:R-:W-:-:S05]  /*0a10*/  LEA.HI.X R43, R36, c[0x0][0x334], R37, 0x1, P6 ;  /* 0x0000cd00242b7a11 */ /* 0x000fca00030f0c25 */
[----:B------:R0:W5:Y:S04]  /*0a20*/  @!P2 LDG.E.128 R4, [R42.64] ;  /* 0x000000042a04a981 */ /* 0x000168000c1e1d00 */
[----:B------:R0:W5:Y:S04]  /*0a30*/  @!P3 LDG.E.128 R8, [R42.64+0x80] ;  /* 0x000080042a08b981 */ /* 0x000168000c1e1d00 */
[----:B------:R0:W5:Y:S04]  /*0a40*/  @!P4 LDG.E.128 R12, [R42.64+0x100] ;  /* 0x000100042a0cc981 */ /* 0x000168000c1e1d00 */
[----:B------:R0:W5:Y:S02]  /*0a50*/  @!P5 LDG.E.128 R28, [R42.64+0x180] ;  /* 0x000180042a1cd981 */ /* 0x000164000c1e1d00 */
.L_x_375:
[----:B------:R-:W-:Y:S05]  /*0a60*/  BSYNC B0 ;  /* 0x0000000000007941 */ /* 0x000fea0003800000 */
.L_x_374:
[----:B------:R-:W-:Y:S01]  /*0a70*/  BSSY B0, `(.L_x_376) ;  /* 0x0000016000007945 */ /* 0x000fe20003800000 */
[----:B------:R-:W-:Y:S05]  /*0a80*/  @P1 BRA `(.L_x_377) ;  /* 0x0000014000001947 */ /* 0x000fea0003800000 */
[----:B------:R-:W-:Y:S01]  /*0a90*/  IADD3 R41, P2, R72, 0x20, RZ ;  /* 0x0000002048297810 */ /* 0x000fe20007f5e0ff */
[----:B------:R-:W-:Y:S01]  /*0aa0*/  IMAD.MOV.U32 R36, RZ, RZ, R40 ;  /* 0x000000ffff247224 */ /* 0x000fe200078e0028 */
[----:B------:R-:W-:-:S02]  /*0ab0*/  MOV R37, R39 ;  /* 0x0000002700257202 */ /* 0x000fc40000000f00 */
[----:B------:R-:W-:Y:S02]  /*0ac0*/  IADD3.X R38, RZ, R73, RZ, P2, !PT ;  /* 0x00000049ff267210 */ /* 0x000fe400017fe4ff */
[C---:B0-----:R-:W-:Y:S01]  /*0ad0*/  IADD3 R42, R70.reuse, 0x80, RZ ;  /* 0x00000080462a7810 */ /* 0x041fe20007ffe0ff */
[----:B------:R-:W-:Y:S01]  /*0ae0*/  IMAD.WIDE.U32 R36, R41, c[0x0][0x370], R36 ;  /* 0x0000dc0029247a25 */ /* 0x000fe200078e0024 */
        /* <DEDUP_REMOVED lines=14> */
.L_x_377:
[----:B------:R-:W-:Y:S05]  /*0bd0*/  BSYNC B0 ;  /* 0x0000000000007941 */ /* 0x000fea0003800000 */
.L_x_376:
[----:B------:R-:W-:Y:S01]  /*0be0*/  BSSY B0, `(.L_x_378) ;  /* 0x000001c000007945 */ /* 0x000fe20003800000 */
[----:B------:R-:W-:Y:S01]  /*0bf0*/  CS2R R36, SRZ ;  /* 0x0000000000247805 */ /* 0x000fe2000001ff00 */
[----:B0-----:R-:W-:Y:S01]  /*0c00*/  CS2R R38, SRZ ;  /* 0x0000000000267805 */ /* 0x001fe2000001ff00 */
[----:B------:R-:W-:Y:S01]  /*0c10*/  CS2R R40, SRZ ;  /* 0x0000000000287805 */ /* 0x000fe2000001ff00 */
[----:B------:R-:W-:Y:S01]  /*0c20*/  CS2R R42, SRZ ;  /* 0x00000000002a7805 */ /* 0x000fe2000001ff00 */
[----:B------:R-:W-:Y:S01]  /*0c30*/  CS2R R44, SRZ ;  /* 0x00000000002c7805 */ /* 0x000fe2000001ff00 */
[----:B------:R-:W-:Y:S01]  /*0c40*/  CS2R R46, SRZ ;  /* 0x00000000002e7805 */ /* 0x000fe2000001ff00 */
[----:B------:R-:W-:Y:S01]  /*0c50*/  CS2R R48, SRZ ;  /* 0x0000000000307805 */ /* 0x000fe2000001ff00 */
[----:B------:R-:W-:Y:S01]  /*0c60*/  CS2R R50, SRZ ;  /* 0x0000000000327805 */ /* 0x000fe2000001ff00 */
[----:B------:R-:W-:Y:S01]  /*0c70*/  IADD3 R77, R75, R77, RZ ;  /* 0x0000004d4b4d7210 */ /* 0x000fe20007ffe0ff */
[----:B------:R-:W-:Y:S05]  /*0c80*/  @P0 BRA `(.L_x_379) ;  /* 0x0000011000000947 */ /* 0x000fea0003800000 */
[----:B------:R-:W-:Y:S01]  /*0c90*/  IMAD R55, R73, c[0x0][0x1e8], RZ ;  /* 0x00007a0049377a24 */ /* 0x000fe200078e02ff */
[C---:B------:R-:W-:Y:S01]  /*0ca0*/  IADD3 R54, R70.reuse, 0x80, RZ ;  /* 0x0000008046367810 */ /* 0x040fe20007ffe0ff */
[----:B------:R-:W-:Y:S01]  /*0cb0*/  IMAD.MOV.U32 R76, RZ, RZ, R74 ;  /* 0x000000ffff4c7224 */ /* 0x000fe200078e004a */
[----:B------:R-:W-:Y:S01]  /*0cc0*/  IADD3 R56, R70, 0xc0, RZ ;  /* 0x000000c046387810 */ /* 0x000fe20007ffe0ff */
[----:B------:R-:W-:Y:S01]  /*0cd0*/  IMAD R55, R72, c[0x0][0x1ec], R55 ;  /* 0x00007b0048377a24 */ /* 0x000fe200078e0237 */
[----:B------:R-:W-:Y:S01]  /*0ce0*/  ISETP.GE.AND P4, PT, R54, c[0x0][0x220], PT ;  /* 0x0000880036007a0c */ /* 0x000fe20003f86270 */
[----:B------:R-:W-:Y:S01]  /*0cf0*/  IMAD.WIDE.U32 R52, R72, c[0x0][0x1e8], R76 ;  /* 0x00007a0048347a25 */ /* 0x000fe200078e004c */
[----:B------:R-:W-:-:S02]  /*0d00*/  ISETP.GE.AND P5, PT, R56, c[0x0][0x220], PT ;  /* 0x0000880038007a0c */ /* 0x000fc40003fa6270 */
[----:B------:R-:W-:Y:S02]  /*0d10*/  ISETP.GE.AND P2, PT, R70, c[0x0][0x220], PT ;  /* 0x0000880046007a0c */ /* 0x000fe40003f46270 */
[----:B------:R-:W-:Y:S02]  /*0d20*/  ISETP.GE.AND P3, PT, R78, c[0x0][0x220], PT ;  /* 0x000088004e007a0c */ /* 0x000fe40003f66270 */
[----:B------:R-:W-:Y:S02]  /*0d30*/  IADD3 R53, R53, R55, RZ ;  /* 0x0000003735357210 */ /* 0x000fe40007ffe0ff */
[----:B------:R-:W-:-:S04]  /*0d40*/  LEA R54, P0, R52, c[0x0][0x1d0], 0x1 ;  /* 0x0000740034367a11 */ /* 0x000fc800078008ff */
[----:B------:R-:W-:-:S05]  /*0d50*/  LEA.HI.X R55, R52, c[0x0][0x1d4], R53, 0x1, P0 ;  /* 0x0000750034377a11 */ /* 0x000fca00000f0c35 */
[----:B------:R0:W5:Y:S04]  /*0d60*/  @!P2 LDG.E.128 R36, [R54.64] ;  /* 0x000000043624a981 */ /* 0x000168000c1e1d00 */
[----:B------:R0:W5:Y:S04]  /*0d70*/  @!P3 LDG.E.128 R40, [R54.64+0x80] ;  /* 0x000080043628b981 */ /* 0x000168000c1e1d00 */
[----:B------:R0:W5:Y:S04]  /*0d80*/  @!P4 LDG.E.128 R44, [R54.64+0x100] ;  /* 0x00010004362cc981 */ /* 0x000168000c1e1d00 */
[----:B------:R0:W5:Y:S02]  /*0d90*/  @!P5 LDG.E.128 R48, [R54.64+0x180] ;  /* 0x000180043630d981 */ /* 0x000164000c1e1d00 */
.L_x_379:
[----:B------:R-:W-:Y:S05]  /*0da0*/  BSYNC B0 ;  /* 0x0000000000007941 */ /* 0x000fea0003800000 */
.L_x_378:
        /* <DEDUP_REMOVED lines=9> */
[----:B------:R-:W-:Y:S05]  /*0e40*/  @P1 BRA `(.L_x_381) ;  /* 0x0000014000001947 */ /* 0x000fea0003800000 */
[----:B------:R-:W-:Y:S02]  /*0e50*/  IADD3 R75, P0, R72, 0x20, RZ ;  /* 0x00000020484b7810 */ /* 0x000fe40007f1e0ff */
[----:B------:R-:W-:-:S02]  /*0e60*/  MOV R72, R74 ;  /* 0x0000004a00487202 */ /* 0x000fc40000000f00 */
[----:B------:R-:W-:Y:S01]  /*0e70*/  ISETP.GE.AND P1, PT, R78, c[0x0][0x220], PT ;  /* 0x000088004e007a0c */ /* 0x000fe20003f26270 */
[----:B------:R-:W-:Y:S02]  /*0e80*/  IMAD.X R71, RZ, RZ, R73, P0 ;  /* 0x000000ffff477224 */ /* 0x000fe400000e0649 */
[----:B------:R-:W-:Y:S02]  /*0e90*/  IMAD.MOV.U32 R73, RZ, RZ, R77 ;  /* 0x000000ffff497224 */ /* 0x000fe400078e004d */
[----:B------:R-:W-:Y:S02]  /*0ea0*/  IMAD R71, R71, c[0x0][0x1e8], RZ ;  /* 0x00007a0047477a24 */ /* 0x000fe400078e02ff */
[----:B------:R-:W-:-:S04]  /*0eb0*/  IMAD.WIDE.U32 R72, R75, c[0x0][0x1e8], R72 ;  /* 0x00007a004b487a25 */ /* 0x000fc800078e0048 */
[----:B------:R-:W-:Y:S01]  /*0ec0*/  IMAD R71, R75, c[0x0][0x1ec], R71 ;  /* 0x00007b004b477a24 */ /* 0x000fe200078e0247 */
[----:B------:R-:W-:-:S04]  /*0ed0*/  LEA R74, P0, R72, c[0x0][0x1d0], 0x1 ;  /* 0x00007400484a7a11 */ /* 0x000fc800078008ff */
[----:B------:R-:W-:-:S04]  /*0ee0*/  IADD3 R71, R73, R71, RZ ;  /* 0x0000004749477210 */ /* 0x000fc80007ffe0ff */
[----:B------:R-:W-:Y:S02]  /*0ef0*/  LEA.HI.X R75, R72, c[0x0][0x1d4], R71, 0x1, P0 ;  /* 0x00007500484b7a11 */ /* 0x000fe400000f0c47 */
[C---:B------:R-:W-:Y:S02]  /*0f00*/  ISETP.GE.AND P0, PT, R70.reuse, c[0x0][0x220], PT ;  /* 0x0000880046007a0c */ /* 0x040fe40003f06270 */
[C---:B------:R-:W-:Y:S01]  /*0f10*/  IADD3 R71, R70.reuse, 0x80, RZ ;  /* 0x0000008046477810 */ /* 0x040fe20007ffe0ff */
[----:B------:R0:W5:Y:S01]  /*0f20*/  @!P1 LDG.E.128 R60, [R74.64+0x80] ;  /* 0x000080044a3c9981 */ /* 0x000162000c1e1d00 */
[----:B------:R-:W-:Y:S02]  /*0f30*/  IADD3 R70, R70, 0xc0, RZ ;  /* 0x000000c046467810 */ /* 0x000fe40007ffe0ff */
[----:B------:R-:W-:Y:S02]  /*0f40*/  ISETP.GE.AND P2, PT, R71, c[0x0][0x220], PT ;  /* 0x0000880047007a0c */ /* 0x000fe40003f46270 */
[----:B------:R-:W-:-:S05]  /*0f50*/  ISETP.GE.AND P3, PT, R70, c[0x0][0x220], PT ;  /* 0x0000880046007a0c */ /* 0x000fca0003f66270 */
[----:B------:R0:W5:Y:S06]  /*0f60*/  @!P0 LDG.E.128 R52, [R74.64] ;  /* 0x000000044a348981 */ /* 0x00016c000c1e1d00 */
[----:B------:R0:W5:Y:S04]  /*0f70*/  @!P2 LDG.E.128 R64, [R74.64+0x100] ;  /* 0x000100044a40a981 */ /* 0x000168000c1e1d00 */
[----:B------:R0:W5:Y:S02]  /*0f80*/  @!P3 LDG.E.128 R56, [R74.64+0x180] ;  /* 0x000180044a38b981 */ /* 0x000164000c1e1d00 */
.L_x_381:
[----:B------:R-:W-:Y:S05]  /*0f90*/  BSYNC B0 ;  /* 0x0000000000007941 */ /* 0x000fea0003800000 */
.L_x_380:
[C---:B-----5:R-:W-:Y:S01]  /*0fa0*/  LOP3.LUT R70, R4.reuse, 0xffff0000, RZ, 0xc0, !PT ;  /* 0xffff000004467812 */ /* 0x060fe200078ec0ff */
[----:B------:R-:W-:Y:S01]  /*0fb0*/  IMAD.U32 R4, R4, 0x10000, RZ ;  /* 0x0001000004047824 */ /* 0x000fe200078e00ff */
[----:B------:R-:W-:-:S02]  /*0fc0*/  LOP3.LUT R71, R36, 0xffff0000, RZ, 0xc0, !PT ;  /* 0xffff000024477812 */ /* 0x000fc400078ec0ff */
[C---:B------:R-:W-:Y:S02]  /*0fd0*/  LOP3.LUT R73, R16.reuse, 0xffff0000, RZ, 0xc0, !PT ;  /* 0xffff000010497812 */ /* 0x040fe400078ec0ff */
[----:B------:R-:W-:Y:S01]  /*0fe0*/  SHF.L.U32 R16, R16, 0x10, RZ ;  /* 0x0000001010107819 */ /* 0x000fe200000006ff */
[----:B------:R-:W-:Y:S01]  /*0ff0*/  FMUL.FTZ R70, R70, R71 ;  /* 0x0000004746467220 */ /* 0x000fe20000410000 */
[----:B------:R-:W-:Y:S02]  /*1000*/  SHF.L.U32 R71, R36, 0x10, RZ ;  /* 0x0000001024477819 */ /* 0x000fe400000006ff */
[C---:B------:R-:W-:Y:S02]  /*1010*/  LOP3.LUT P0, RZ, R69.reuse, 0x7, RZ, 0xc0, !PT ;  /* 0x0000000745ff7812 */ /* 0x040fe4000780c0ff */
[----:B------:R-:W-:Y:S01]  /*1020*/  LEA.HI R69, P1, R69, R0, RZ, 0x1d ;  /* 0x0000000045457211 */ /* 0x000fe2000783e8ff */
[----:B------:R-:W-:Y:S01]  /*1030*/  FFMA.FTZ R70, R4, R71, R70 ;  /* 0x0000004704467223 */ /* 0x000fe20000010046 */
[----:B------:R-:W-:Y:S01]  /*1040*/  SHF.L.U32 R71, R37, 0x10, RZ ;  /* 0x0000001025477819 */ /* 0x000fe200000006ff */
[----:B------:R-:W-:Y:S01]  /*1050*/  IMAD.U32 R4, R5, 0x10000, RZ ;  /* 0x0001000005047824 */ /* 0x000fe200078e00ff */
[----:B------:R-:W-:-:S02]  /*1060*/  LOP3.LUT R37, R37, 0xffff0000, RZ, 0xc0, !PT ;  /* 0xffff000025257812 */ /* 0x000fc400078ec0ff */
[----:B------:R-:W-:Y:S01]  /*1070*/  LEA.HI.X.SX32 R0, R0, RZ, 0x1, P1 ;  /* 0x000000ff00007211 */ /* 0x000fe200008f0eff */
[----:B------:R-:W-:Y:S01]  /*1080*/  FFMA.FTZ R70, R4, R71, R70 ;  /* 0x0000004704467223 */ /* 0x000fe20000010046 */
[----:B------:R-:W-:Y:S02]  /*1090*/  LOP3.LUT R4, R5, 0xffff0000, RZ, 0xc0, !PT ;  /* 0xffff000005047812 */ /* 0x000fe400078ec0ff */
[----:B------:R-:W-:Y:S02]  /*10a0*/  SHF.L.U32 R5, R38, 0x10, RZ ;  /* 0x0000001026057819 */ /* 0x000fe400000006ff */
[----:B------:R-:W-:Y:S01]  /*10b0*/  LOP3.LUT R71, R39, 0xffff0000, RZ, 0xc0, !PT ;  /* 0xffff000027477812 */ /* 0x000fe200078ec0ff */
[----:B------:R-:W-:Y:S01]  /*10c0*/  FFMA.FTZ R37, R4, R37, R70 ;  /* 0x0000002504257223 */ /* 0x000fe20000010046 */
[----:B------:R-:W-:Y:S01]  /*10d0*/  LOP3.LUT R70, R9, 0xffff0000, RZ, 0xc0, !PT ;  /* 0xffff000009467812 */ /* 0x000fe200078ec0ff */
[----:B------:R-:W-:-:S04]  /*10e0*/  IMAD.U32 R4, R6, 0x10000, RZ ;  /* 0x0001000006047824 */ /* 0x000fc800078e00ff */
[----:B------:R-:W-:Y:S01]  /*10f0*/  FFMA.FTZ R36, R4, R5, R37 ;  /* 0x0000000504247223 */ /* 0x000fe20000010025 */
[----:B------:R-:W-:Y:S01]  /*1100*/  LOP3.LUT R4, R6, 0xffff0000, RZ, 0xc0, !PT ;  /* 0xffff000006047812 */ /* 0x000fe200078ec0ff */
[----:B------:R-:W-:Y:S01]  /*1110*/  IMAD.U32 R5, R7, 0x10000, RZ ;  /* 0x0001000007057824 */ /* 0x000fe200078e00ff */
[----:B------:R-:W-:Y:S02]  /*1120*/  LOP3.LUT R37, R38, 0xffff0000, RZ, 0xc0, !PT ;  /* 0xffff000026257812 */ /* 0x000fe400078ec0ff */
[----:B------:R-:W-:Y:S02]  /*1130*/  SHF.L.U32 R38, R39, 0x10, RZ ;  /* 0x0000001027267819 */ /* 0x000fe400000006ff */
[----:B------:R-:W-:Y:S01]  /*1140*/  LOP3.LUT R6, R7, 0xffff0000, RZ, 0xc0, !PT ;  /* 0xffff000007067812 */ /* 0x000fe200078ec0ff */
[----:B------:R-:W-:Y:S01]  /*1150*/  FFMA.FTZ R4, R4, R37, R36 ;  /* 0x0000002504047223 */ /* 0x000fe20000010024 */
[C---:B------:R-:W-:Y:S01]  /*1160*/  LOP3.LUT R36, R8.reuse, 0xffff0000, RZ, 0xc0, !PT ;  /* 0xffff000008247812 */ /* 0x040fe200078ec0ff */
[----:B------:R-:W-:Y:S01]  /*1170*/  IMAD.U32 R7, R8, 0x10000, RZ ;  /* 0x0001000008077824 */ /* 0x000fe200078e00ff */
[----:B------:R-:W-:Y:S01]  /*1180*/  SHF.L.U32 R39, R9, 0x10, RZ ;  /* 0x0000001009277819 */ /* 0x000fe200000006ff */
[----:B------:R-:W-:Y:S01]  /*1190*/  FFMA.FTZ R4, R5, R38, R4 ;  /* 0x0000002605047223 */ /* 0x000fe20000010004 */
[C---:B------:R-:W-:Y:S01]  /*11a0*/  LOP3.LUT R9, R40.reuse, 0xffff0000, RZ, 0xc0, !PT ;  /* 0xffff000028097812 */ /* 0x040fe200078ec0ff */
[----:B------:R-:W-:Y:S01]  /*11b0*/  IMAD.U32 R8, R40, 0x10000, RZ ;  /* 0x0001000028087824 */ /* 0x000fe200078e00ff */
[C---:B------:R-:W-:Y:S01]  /*11c0*/  SHF.L.U32 R40, R41.reuse, 0x10, RZ ;  /* 0x0000001029287819 */ /* 0x040fe200000006ff */
[----:B------:R-:W-:Y:S01]  /*11d0*/  FFMA.FTZ R71, R6, R71, R4 ;  /* 0x0000004706477223 */ /* 0x000fe20000010004 */
[----:B------:R-:W-:Y:S01]  /*11e0*/  LOP3.LUT R41, R41, 0xffff0000, RZ, 0xc0, !PT ;  /* 0xffff000029297812 */ /* 0x000fe200078ec0ff */
[C---:B------:R-:W-:Y:S01]  /*11f0*/  IMAD.U32 R4, R10.reuse, 0x10000, RZ ;  /* 0x000100000a047824 */ /* 0x040fe200078e00ff */
[----:B------:R-:W-:Y:S01]  /*1200*/  LOP3.LUT R6, R10, 0xffff0000, RZ, 0xc0, !PT ;  /* 0xffff00000a067812 */ /* 0x000fe200078ec0ff */
[----:B------:R-:W-:Y:S01]  /*1210*/  FFMA.FTZ R7, R7, R8, R71 ;  /* 0x0000000807077223 */ /* 0x000fe20000010047 */
[C---:B------:R-:W-:Y:S01]  /*1220*/  SHF.L.U32 R5, R11.reuse, 0x10, RZ ;  /* 0x000000100b057819 */ /* 0x040fe200000006ff */
[----:B------:R-:W-:Y:S01]  /*1230*/  IMAD.U32 R71, R44, 0x10000, RZ ;  /* 0x000100002c477824 */ /* 0x000fe200078e00ff */
[----:B------:R-:W-:Y:S01]  /*1240*/  LOP3.LUT R10, R11, 0xffff0000, RZ, 0xc0, !PT ;  /* 0xffff00000b0a7812 */ /* 0x000fe200078ec0ff */
[----:B------:R-:W-:Y:S01]  /*1250*/  FFMA.FTZ R7, R36, R9, R7 ;  /* 0x0000000924077223 */ /* 0x000fe20000010007 */
[C---:B------:R-:W-:Y:S01]  /*1260*/  LOP3.LUT R11, R42.reuse, 0xffff0000, RZ, 0xc0, !PT ;  /* 0xffff00002a0b7812 */ /* 0x040fe200078ec0ff */
[----:B------:R-:W-:Y:S01]  /*1270*/  IMAD.U32 R37, R42, 0x10000, RZ ;  /* 0x000100002a257824 */ /* 0x000fe200078e00ff */
[----:B------:R-:W-:Y:S01]  /*1280*/  SHF.L.U32 R8, R43, 0x10, RZ ;  /* 0x000000102b087819 */ /* 0x000fe200000006ff */
[----:B------:R-:W-:Y:S01]  /*1290*/  FFMA.FTZ R7, R39, R40, R7 ;  /* 0x0000002827077223 */ /* 0x000fe20000010007 */
[----:B------:R-:W-:Y:S01]  /*12a0*/  LOP3.LUT R39, R44, 0xffff0000, RZ, 0xc0, !PT ;  /* 0xffff00002c277812 */ /* 0x000fe200078ec0ff */
[----:B------:R-:W-:Y:S01]  /*12b0*/  IMAD.U32 R38, R12, 0x10000, RZ ;  /* 0x000100000c267824 */ /* 0x000fe200078e00ff */
[C---:B------:R-:W-:Y:S01]  /*12c0*/  SHF.L.U32 R40, R45.reuse, 0x10, RZ ;  /* 0x000000102d287819 */ /* 0x040fe200000006ff */
[----:B------:R-:W-:Y:S01]  /*12d0*/  IMAD.U32 R42, R14, 0x10000, RZ ;  /* 0x000100000e2a7824 */ /* 0x000fe200078e00ff */
[----:B------:R-:W-:Y:S01]  /*12e0*/  LOP3.LUT R44, R45, 0xffff0000, RZ, 0xc0, !PT ;  /* 0xffff00002d2c7812 */ /* 0x000fe200078ec0ff */
[----:B------:R-:W-:Y:S01]  /*12f0*/  FFMA.FTZ R45, R70, R41, R7 ;  /* 0x00000029462d7223 */ /* 0x000fe20000010007 */
[----:B------:R-:W-:-:S02]  /*1300*/  LOP3.LUT R70, R52, 0xffff0000, RZ, 0xc0, !PT ;  /* 0xffff000034467812 */ /* 0x000fc400078ec0ff */
[----:B------:R-:W-:Y:S01]  /*1310*/  LOP3.LUT R43, R43, 0xffff0000, RZ, 0xc0, !PT ;  /* 0xffff00002b2b7812 */ /* 0x000fe200078ec0ff */
[----:B------:R-:W-:Y:S01]  /*1320*/  FFMA.FTZ R4, R4, R37, R45 ;  /* 0x0000002504047223 */ /* 0x000fe2000001002d */
[----:B------:R-:W-:Y:S01]  /*1330*/  LOP3.LUT R36, R12, 0xffff0000, RZ, 0xc0, !PT ;  /* 0xffff00000c247812 */ /* 0x000fe200078ec0ff */
[----:B------:R-:W-:Y:S01]  /*1340*/  FMUL.FTZ R70, R70, R73 ;  /* 0x0000004946467220 */ /* 0x000fe20000410000 */
[----:B------:R-:W-:Y:S01]  /*1350*/  SHF.L.U32 R9, R13, 0x10, RZ ;  /* 0x000000100d097819 */ /* 0x000fe200000006ff */
[----:B------:R-:W-:Y:S01]  /*1360*/  IMAD.U32 R73, R52, 0x10000, RZ ;  /* 0x0001000034497824 */ /* 0x000fe200078e00ff */
[C---:B------:R-:W-:Y:S01]  /*1370*/  SHF.L.U32 R52, R17.reuse, 0x10, RZ ;  /* 0x0000001011347819 */ /* 0x040fe200000006ff */
[----:B------:R-:W-:Y:S01]  /*1380*/  FFMA.FTZ R4, R6, R11, R4 ;  /* 0x0000000b06047223 */ /* 0x000fe20000010004 */
[----:B------:R-:W-:Y:S01]  /*1390*/  LOP3.LUT R17, R17, 0xffff0000, RZ, 0xc0, !PT ;  /* 0xffff000011117812 */ /* 0x000fe200078ec0ff */
[----:B------:R-:W-:Y:S01]  /*13a0*/  FFMA.FTZ R16, R73, R16, R70 ;  /* 0x0000001049107223 */ /* 0x000fe20000010046 */
[----:B------:R-:W-:Y:S01]  /*13b0*/  SHF.L.U32 R6, R23, 0x10, RZ ;  /* 0x0000001017067819 */ /* 0x000fe200000006ff */
[C---:B------:R-:W-:Y:S01]  /*13c0*/  IMAD.U32 R73, R53.reuse, 0x10000, RZ ;  /* 0x0001000035497824 */ /* 0x040fe200078e00ff */
[----:B------:R-:W-:Y:S01]  /*13d0*/  LOP3.LUT R53, R53, 0xffff0000, RZ, 0xc0, !PT ;  /* 0xffff000035357812 */ /* 0x000fe200078ec0ff */
[C---:B------:R-:W-:Y:S01]  /*13e0*/  IMAD.U32 R11, R63.reuse, 0x10000, RZ ;  /* 0x000100003f0b7824 */ /* 0x040fe200078e00ff */
[----:B------:R-:W-:Y:S01]  /*13f0*/  LOP3.LUT R63, R63, 0xffff0000, RZ, 0xc0, !PT ;  /* 0xffff00003f3f7812 */ /* 0x000fe200078ec0ff */
[----:B------:R-:W-:Y:S01]  /*1400*/  FFMA.FTZ R16, R73, R52, R16 ;  /* 0x0000003449107223 */ /* 0x000fe20000010010 */
[C---:B------:R-:W-:Y:S01]  /*1410*/  SHF.L.U32 R52, R18.reuse, 0x10, RZ ;  /* 0x0000001012347819 */ /* 0x040fe200000006ff */
        /* <DEDUP_REMOVED lines=49> */
[----:B------:R-:W-:Y:S01]  /*1730*/  SHF.L.U32 R18, R67, 0x10, RZ ;  /* 0x0000001043127819 */ /* 0x000fe200000006ff */
        /* <DEDUP_REMOVED lines=8> */
[C---:B------:R-:W-:Y:S01]  /*17c0*/  IMAD.U32 R4, R28.reuse, 0x10000, RZ ;  /* 0x000100001c047824 */ /* 0x040fe200078e00ff */
[----:B------:R-:W-:Y:S01]  /*17d0*/  LOP3.LUT R28, R28, 0xffff0000, RZ, 0xc0, !PT ;  /* 0xffff00001c1c7812 */ /* 0x000fe200078ec0ff */
[----:B------:R-:W-:Y:S01]  /*17e0*/  FFMA.FTZ R5, R5, R8, R6 ;  /* 0x0000000805057223 */ /* 0x000fe20000010006 */
[----:B------:R-:W-:Y:S01]  /*17f0*/  SHF.L.U32 R8, R25, 0x10, RZ ;  /* 0x0000001019087819 */ /* 0x000fe200000006ff */
[----:B------:R-:W-:Y:S01]  /*1800*/  IMAD.U32 R6, R65, 0x10000, RZ ;  /* 0x0001000041067824 */ /* 0x000fe200078e00ff */
[----:B------:R-:W-:Y:S01]  /*1810*/  LOP3.LUT R12, R49, 0xffff0000, RZ, 0xc0, !PT ;  /* 0xffff0000310c7812 */ /* 0x000fe200078ec0ff */
[----:B------:R-:W-:Y:S01]  /*1820*/  FFMA.FTZ R5, R10, R11, R5 ;  /* 0x0000000b0a057223 */ /* 0x000fe20000010005 */
[----:B------:R-:W-:Y:S01]  /*1830*/  LOP3.LUT R10, R66, 0xffff0000, RZ, 0xc0, !PT ;  /* 0xffff0000420a7812 */ /* 0x000fe200078ec0ff */
[----:B------:R-:W-:Y:S01]  /*1840*/  IMAD.U32 R7, R48, 0x10000, RZ ;  /* 0x0001000030077824 */ /* 0x000fe200078e00ff */
[----:B------:R-:W-:Y:S01]  /*1850*/  LOP3.LUT R11, R26, 0xffff0000, RZ, 0xc0, !PT ;  /* 0xffff00001a0b7812 */ /* 0x000fe200078ec0ff */
[----:B------:R-:W-:Y:S01]  /*1860*/  FFMA.FTZ R5, R6, R8, R5 ;  /* 0x0000000806057223 */ /* 0x000fe20000010005 */
[----:B------:R-:W-:Y:S01]  /*1870*/  LOP3.LUT R13, R50, 0xffff0000, RZ, 0xc0, !PT ;  /* 0xffff0000320d7812 */ /* 0x000fe200078ec0ff */
[----:B------:R-:W-:Y:S01]  /*1880*/  IMAD.U32 R6, R66, 0x10000, RZ ;  /* 0x0001000042067824 */ /* 0x000fe200078e00ff */
        /* <DEDUP_REMOVED lines=12> */
[----:B------:R-:W-:Y:S01]  /*1950*/  LOP3.LUT R9, R48, 0xffff0000, RZ, 0xc0, !PT ;  /* 0xffff000030097812 */ /* 0x000fe200078ec0ff */
[----:B------:R-:W-:Y:S01]  /*1960*/  IMAD.U32 R14, R57, 0x10000, RZ ;  /* 0x00010000390e7824 */ /* 0x000fe200078e00ff */
        /* <DEDUP_REMOVED lines=19> */
[----:B------:R-:W-:Y:S01]  /*1aa0*/  IMAD.U32 R11, R50, 0x10000, RZ ;  /* 0x00010000320b7824 */ /* 0x000fe200078e00ff */
[----:B------:R-:W-:Y:S01]  /*1ab0*/  SHF.L.U32 R8, R31, 0x10, RZ ;  /* 0x000000101f087819 */ /* 0x000fe200000006ff */
[----:B------:R-:W-:Y:S01]  /*1ac0*/  FFMA.FTZ R4, R29, R12, R4 ;  /* 0x0000000c1d047223 */ /* 0x000fe20000010004 */
[----:B------:R-:W-:Y:S01]  /*1ad0*/  LOP3.LUT R31, R31, 0xffff0000, RZ, 0xc0, !PT ;  /* 0xffff00001f1f7812 */ /* 0x000fe200078ec0ff */
[C---:B------:R-:W-:Y:S01]  /*1ae0*/  IMAD.U32 R12, R58.reuse, 0x10000, RZ ;  /* 0x000100003a0c7824 */ /* 0x040fe200078e00ff */
[----:B------:R-:W-:Y:S01]  /*1af0*/  LOP3.LUT R58, R58, 0xffff0000, RZ, 0xc0, !PT ;  /* 0xffff00003a3a7812 */ /* 0x000fe200078ec0ff */
[----:B------:R-:W-:-:S02]  /*1b00*/  FFMA.FTZ R7, R10, R33, R7 ;  /* 0x000000210a077223 */ /* 0x000fc40000010007 */
[----:B------:R-:W-:Y:S02]  /*1b10*/  FFMA.FTZ R4, R6, R11, R4 ;  /* 0x0000000b06047223 */ /* 0x000fe40000010004 */
[----:B------:R-:W-:Y:S01]  /*1b20*/  FFMA.FTZ R5, R12, R5, R7 ;  /* 0x000000050c057223 */ /* 0x000fe20000010007 */
[C---:B------:R-:W-:Y:S01]  /*1b30*/  SHF.L.U32 R7, R35.reuse, 0x10, RZ ;  /* 0x0000001023077819 */ /* 0x040fe200000006ff */
[----:B------:R-:W-:Y:S01]  /*1b40*/  FFMA.FTZ R4, R30, R13, R4 ;  /* 0x0000000d1e047223 */ /* 0x000fe20000010004 */
[----:B------:R-:W-:Y:S01]  /*1b50*/  LOP3.LUT R35, R35, 0xffff0000, RZ, 0xc0, !PT ;  /* 0xffff000023237812 */ /* 0x000fe200078ec0ff */
[----:B------:R-:W-:Y:S01]  /*1b60*/  IMAD.U32 R6, R59, 0x10000, RZ ;  /* 0x000100003b067824 */ /* 0x000fe200078e00ff */
[----:B------:R-:W-:Y:S01]  /*1b70*/  LEA R12, P1, R69, c[0x0][0x3c8], 0x2 ;  /* 0x0000f200450c7a11 */ /* 0x000fe200078210ff */
[----:B------:R-:W-:Y:S02]  /*1b80*/  FFMA.FTZ R5, R58, R34, R5 ;  /* 0x000000223a057223 */ /* 0x000fe40000010005 */
[----:B------:R-:W-:Y:S01]  /*1b90*/  FFMA.FTZ R4, R8, R15, R4 ;  /* 0x0000000f08047223 */ /* 0x000fe20000010004 */
[----:B------:R-:W-:Y:S01]  /*1ba0*/  LOP3.LUT R8, R59, 0xffff0000, RZ, 0xc0, !PT ;  /* 0xffff00003b087812 */ /* 0x000fe200078ec0ff */
[----:B------:R-:W-:-:S02]  /*1bb0*/  FFMA.FTZ R5, R6, R7, R5 ;  /* 0x0000000706057223 */ /* 0x000fc40000010005 */
[----:B------:R-:W-:Y:S02]  /*1bc0*/  FFMA.FTZ R4, R31, R16, R4 ;  /* 0x000000101f047223 */ /* 0x000fe40000010004 */
[----:B------:R-:W-:Y:S02]  /*1bd0*/  FFMA.FTZ R8, R8, R35, R5 ;  /* 0x0000002308087223 */ /* 0x000fe40000010005 */
[----:B------:R-:W-:Y:S01]  /*1be0*/  IMAD.SHL.U32 R11, R68, 0x4, RZ ;  /* 0x00000004440b7824 */ /* 0x000fe200078e00ff */
[----:B------:R-:W1:Y:S04]  /*1bf0*/  SHFL.BFLY PT, R5, R4, 0x4, 0x1f ;  /* 0x0c801f0004057f89 */ /* 0x000e6800000e0000 */
[----:B------:R-:W2:Y:S01]  /*1c00*/  SHFL.BFLY PT, R7, R8, 0x4, 0x1f ;  /* 0x0c801f0008077f89 */ /* 0x000ea200000e0000 */
[----:B-1----:R-:W-:-:S02]  /*1c10*/  FADD.FTZ R5, R4, R5 ;  /* 0x0000000504057221 */ /* 0x002fc40000010000 */
[----:B--2---:R-:W-:-:S03]  /*1c20*/  FADD.FTZ R7, R8, R7 ;  /* 0x0000000708077221 */ /* 0x004fc60000010000 */
[----:B------:R-:W1:Y:S01]  /*1c30*/  SHFL.BFLY PT, R6, R5, 0x2, 0x1f ;  /* 0x0c401f0005067f89 */ /* 0x000e6200000e0000 */
[----:B------:R-:W-:-:S03]  /*1c40*/  IADD3 R8, R11, 0x10, R11 ;  /* 0x000000100b087810 */ /* 0x000fc60007ffe00b */
[----:B------:R-:W2:Y:S01]  /*1c50*/  SHFL.BFLY PT, R10, R7, 0x2, 0x1f ;  /* 0x0c401f00070a7f89 */ /* 0x000ea200000e0000 */
[----:B-1----:R-:W-:Y:S02]  /*1c60*/  FADD.FTZ R14, R5, R6 ;  /* 0x00000006050e7221 */ /* 0x002fe40000010000 */
[C---:B------:R-:W-:Y:S01]  /*1c70*/  IMAD.WIDE R4, R11.reuse, 0x10, R2 ;  /* 0x000000100b047825 */ /* 0x040fe200078e0202 */
[----:B------:R-:W-:Y:S02]  /*1c80*/  IADD3 R11, R11, R8, RZ ;  /* 0x000000080b0b7210 */ /* 0x000fe40007ffe0ff */
[----:B------:R-:W1:Y:S01]  /*1c90*/  SHFL.BFLY PT, R13, R14, 0x1, 0x1f ;  /* 0x0c201f000e0d7f89 */ /* 0x000e6200000e0000 */
[----:B--2---:R-:W-:-:S05]  /*1ca0*/  FADD.FTZ R10, R7, R10 ;  /* 0x0000000a070a7221 */ /* 0x004fca0000010000 */
[----:B------:R-:W2:Y:S01]  /*1cb0*/  SHFL.BFLY PT, R9, R10, 0x1, 0x1f ;  /* 0x0c201f000a097f89 */ /* 0x000ea200000e0000 */
[----:B-1----:R-:W-:Y:S01]  /*1cc0*/  @!P0 FADD.FTZ R6, R14, R13 ;  /* 0x0000000d0e068221 */ /* 0x002fe20000010000 */
[----:B------:R-:W-:-:S03]  /*1cd0*/  LEA.HI.X R13, R69, c[0x0][0x3cc], R0, 0x2, P1 ;  /* 0x0000f300450d7a11 */ /* 0x000fc600008f1400 */
[----:B------:R-:W-:Y:S02]  /*1ce0*/  @!P0 FMUL.FTZ R15, R6, c[0x0][0x2d4] ;  /* 0x0000b500060f8a20 */ /* 0x000fe40000410000 */
[----:B--2---:R-:W-:Y:S02]  /*1cf0*/  FADD.FTZ R9, R10, R9 ;  /* 0x000000090a097221 */ /* 0x004fe40000010000 */
[C---:B------:R-:W-:Y:S01]  /*1d00*/  IMAD.WIDE R6, R68.reuse, 0x40, R4 ;  /* 0x0000004044067825 */ /* 0x040fe200078e0204 */
[----:B------:R-:W-:Y:S03]  /*1d10*/  @!P0 STG.E [R12.64], R15 ;  /* 0x0000000f0c008986 */ /* 0x000fe6000c101904 */
[----:B------:R-:W-:Y:S02]  /*1d20*/  FMUL.FTZ R17, R9, c[0x0][0x2d4] ;  /* 0x0000b50009117a20 */ /* 0x000fe40000410000 */
[----:B------:R-:W-:-:S03]  /*1d30*/  IMAD.WIDE R68, R68, 0x40, R6 ;  /* 0x0000004044447825 */ /* 0x000fc600078e0206 */
[----:B------:R-:W-:Y:S01]  /*1d40*/  @!P0 STG.E [R12.64+0x80], R17 ;  /* 0x000080110c008986 */ /* 0x000fe2000c101904 */
[----:B------:R-:W-:-:S03]  /*1d50*/  IMAD.WIDE R8, R8, 0x10, R2 ;  /* 0x0000001008087825 */ /* 0x000fc600078e0202 */
[----:B------:R-:W-:Y:S01]  /*1d60*/  STG.E.128 [R2.64], RZ ;  /* 0x000000ff02007986 */ /* 0x000fe2000c101d04 */
[----:B------:R-:W-:-:S03]  /*1d70*/  IMAD.WIDE R10, R11, 0x10, R2 ;  /* 0x000000100b0a7825 */ /* 0x000fc600078e0202 */
[----:B------:R-:W-:Y:S04]  /*1d80*/  STG.E.128 [R4.64], RZ ;  /* 0x000000ff04007986 */ /* 0x000fe8000c101d04 */
[----:B------:R-:W-:Y:S04]  /*1d90*/  STG.E.128 [R6.64], RZ ;  /* 0x000000ff06007986 */ /* 0x000fe8000c101d04 */
[----:B------:R-:W-:Y:S04]  /*1da0*/  STG.E.128 [R68.64], RZ ;  /* 0x000000ff44007986 */ /* 0x000fe8000c101d04 */
[----:B------:R-:W-:Y:S04]  /*1db0*/  STG.E.128 [R2.64+0x100], RZ ;  /* 0x000100ff02007986 */ /* 0x000fe8000c101d04 */
[----:B------:R-:W-:Y:S04]  /*1dc0*/  STG.E.128 [R4.64+0x100], RZ ;  /* 0x000100ff04007986 */ /* 0x000fe8000c101d04 */
[----:B------:R-:W-:Y:S04]  /*1dd0*/  STG.E.128 [R8.64], RZ ;  /* 0x000000ff08007986 */ /* 0x000fe8000c101d04 */
[----:B------:R-:W-:Y:S04]  /*1de0*/  STG.E.128 [R10.64], RZ ;  /* 0x000000ff0a007986 */ /* 0x000fe8000c101d04 */
[----:B------:R-:W-:Y:S04]  /*1df0*/  STG.E.128 [R2.64+0x200], RZ ;  /* 0x000200ff02007986 */ /* 0x000fe8000c101d04 */
[----:B------:R-:W-:Y:S04]  /*1e00*/  STG.E.128 [R4.64+0x200], RZ ;  /* 0x000200ff04007986 */ /* 0x000fe8000c101d04 */
[----:B------:R-:W-:Y:S04]  /*1e10*/  STG.E.128 [R8.64+0x100], RZ ;  /* 0x000100ff08007986 */ /* 0x000fe8000c101d04 */
[----:B------:R-:W-:Y:S04]  /*1e20*/  STG.E.128 [R10.64+0x100], RZ ;  /* 0x000100ff0a007986 */ /* 0x000fe8000c101d04 */
[----:B------:R-:W-:Y:S04]  /*1e30*/  STG.E.128 [R2.64+0x300], RZ ;  /* 0x000300ff02007986 */ /* 0x000fe8000c101d04 */
[----:B------:R-:W-:Y:S04]  /*1e40*/  STG.E.128 [R4.64+0x300], RZ ;  /* 0x000300ff04007986 */ /* 0x000fe8000c101d04 */
[----:B------:R-:W-:Y:S04]  /*1e50*/  STG.E.128 [R8.64+0x200], RZ ;  /* 0x000200ff08007986 */ /* 0x000fe8000c101d04 */
[----:B------:R-:W-:Y:S01]  /*1e60*/  STG.E.128 [R10.64+0x200], RZ ;  /* 0x000200ff0a007986 */ /* 0x000fe2000c101d04 */
[----:B------:R-:W-:Y:S05]  /*1e70*/  EXIT ;  /* 0x000000000000794d */ /* 0x000fea0003800000 */
.L_x_382:
        /* <DEDUP_REMOVED lines=16> */
.L_x_2011:


//--------------------- .text._ZN5flash44flash_bwd_dq_dk_dv_loop_seqk_parallel_kernelI23Flash_bwd_kernel_traitsILi256ELi64ELi64ELi8ELi4ELi2ELi2ELb0ELb1EN7cutlass10bfloat16_tE19Flash_kernel_traitsILi256ELi64ELi64ELi8ES3_EELb0ELb0ELb0ELb0ELb0ELb0ELb0EEEvNS_16Flash_bwd_paramsE --------------------------
	.section	.text._ZN5flash44flash_bwd_dq_dk_dv_loop_seqk_parallel_kernelI23Flash_bwd_kernel_traitsILi256ELi64ELi64ELi8ELi4ELi2ELi2ELb0ELb1EN7cutlass10bfloat16_tE19Flash_kernel_traitsILi256ELi64ELi64ELi8ES3_EELb0ELb0ELb0ELb0ELb0ELb0ELb0EEEvNS_16Flash_bwd_paramsE,"ax",@progbits
	.sectioninfo	@"SHI_REGISTERS=255"
	.align	128
        .global         _ZN5flash44flash_bwd_dq_dk_dv_loop_seqk_parallel_kernelI23Flash_bwd_kernel_traitsILi256ELi64ELi64ELi8ELi4ELi2ELi2ELb0ELb1EN7cutlass10bfloat16_tE19Flash_kernel_traitsILi256ELi64ELi64ELi8ES3_EELb0ELb0ELb0ELb0ELb0ELb0ELb0EEEvNS_16Flash_bwd_paramsE
        .type           _ZN5flash44flash_bwd_dq_dk_dv_loop_seqk_parallel_kernelI23Flash_bwd_kernel_traitsILi256ELi64ELi64ELi8ELi4ELi2ELi2ELb0ELb1EN7cutlass10bfloat16_tE19Flash_kernel_traitsILi256ELi64ELi64ELi8ES3_EELb0ELb0ELb0ELb0ELb0ELb0ELb0EEEvNS_16Flash_bwd_paramsE,@function
        .size           _ZN5flash44flash_bwd_dq_dk_dv_loop_seqk_parallel_kernelI23Flash_bwd_kernel_traitsILi256ELi64ELi64ELi8ELi4ELi2ELi2ELb0ELb1EN7cutlass10bfloat16_tE19Flash_kernel_traitsILi256ELi64ELi64ELi8ES3_EELb0ELb0ELb0ELb0ELb0ELb0ELb0EEEvNS_16Flash_bwd_paramsE,(.L_x_2012 - _ZN5flash44flash_bwd_dq_dk_dv_loop_seqk_parallel_kernelI23Flash_bwd_kernel_traitsILi256ELi64ELi64ELi8ELi4ELi2ELi2ELb0ELb1EN7cutlass10bfloat16_tE19Flash_kernel_traitsILi256ELi64ELi64ELi8ES3_EELb0ELb0ELb0ELb0ELb0ELb0ELb0EEEvNS_16Flash_bwd_paramsE)
        .other          _ZN5flash44flash_bwd_dq_dk_dv_loop_seqk_parallel_kernelI23Flash_bwd_kernel_traitsILi256ELi64ELi64ELi8ELi4ELi2ELi2ELb0ELb1EN7cutlass10bfloat16_tE19Flash_kernel_traitsILi256ELi64ELi64ELi8ES3_EELb0ELb0ELb0ELb0ELb0ELb0ELb0EEEvNS_16Flash_bwd_paramsE,@"STO_CUDA_ENTRY STV_DEFAULT"
_ZN5flash44flash_bwd_dq_dk_dv_loop_seqk_parallel_kernelI23Flash_bwd_kernel_traitsILi256ELi64ELi64ELi8ELi4ELi2ELi2ELb0ELb1EN7cutlass10bfloat16_tE19Flash_kernel_traitsILi256ELi64ELi64ELi8ES3_EELb0ELb0ELb0ELb0ELb0ELb0ELb0EEEvNS_16Flash_bwd_paramsE:
.text._ZN5flash44flash_bwd_dq_dk_dv_loop_seqk_parallel_kernelI23Flash_bwd_kernel_traitsILi256ELi64ELi64ELi8ELi4ELi2ELi2ELb0ELb1EN7cutlass10bfloat16_tE19Flash_kernel_traitsILi256ELi64ELi64ELi8ES3_EELb0ELb0ELb0ELb0ELb0ELb0ELb0EEEvNS_16Flash_bwd_paramsE:
[----:B------:R-:W-:Y:S02]  /*0000*/  MOV R1, c[0x0][0x28] ;  /* 0x00000a0000017a02 */ /* 0x000fe40000000f00 */
[----:B------:R-:W1:Y:S01]  /*0010*/  S2UR UR19, SR_CTAID.X ;  /* 0x00000000001379c3 */ /* 0x000e620000002500 */
[----:B------:R-:W-:Y:S02]  /*0020*/  ULDC UR4, c[0x0][0x218] ;  /* 0x0000860000047ab9 */ /* 0x000fe40000000800 */
[----:B------:R-:W-:-:S04]  /*0030*/  UIADD3 UR5, UR4, 0x3f, URZ ;  /* 0x0000003f04057890 */ /* 0x000fc8000fffe03f */
        /* <DEDUP_REMOVED lines=8> */
[----:B------:R-:W-:Y:S01]  /*00c0*/  IMAD.MOV.U32 R222, RZ, RZ, 0x20 ;  /* 0x00000020ffde7424 */ /* 0x000fe200078e00ff */
[----:B------:R-:W-:Y:S01]  /*00d0*/  ULDC.U8 UR7, c[0x0][0x328] ;  /* 0x0000ca0000077ab9 */ /* 0x000fe20000000000 */
[----:B------:R-:W-:Y:S01]  /*00e0*/  IMAD.MOV.U32 R218, RZ, RZ, 0x40 ;  /* 0x00000040ffda7424 */ /* 0x000fe200078e00ff */
[----:B------:R-:W-:Y:S01]  /*00f0*/  UISETP.NE.AND UP2, UPT, UR7, URZ, UPT ;  /* 0x0000003f0700728c */ /* 0x000fe2000bf45270 */
[----:B------:R-:W-:Y:S01]  /*0100*/  IMAD.MOV.U32 R235, RZ, RZ, -0x10 ;  /* 0xfffffff0ffeb7424 */ /* 0x000fe200078e00ff */
[----:B------:R-:W-:Y:S02]  /*0110*/  ULDC UR12, c[0x0][0x224] ;  /* 0x00008900000c7ab9 */ /* 0x000fe40000000800 */
[----:B------:R-:W3:Y:S01]  /*0120*/  S2UR UR35, SR_CTAID.Z ;  /* 0x00000000002379c3 */ /* 0x000ee20000002700 */
[----:B------:R-:W-:-:S02]  /*0130*/  UMOV UR6, 0x80 ;  /* 0x0000008000067882 */ /* 0x000fc40000000000 */
[----:B------:R-:W-:Y:S02]  /*0140*/  ULDC UR4, c[0x0][0x210] ;  /* 0x0000840000047ab9 */ /* 0x000fe40000000800 */
[----:B------:R-:W-:Y:S02]  /*0150*/  ULDC UR56, c[0x0][0x234] ;  /* 0x00008d0000387ab9 */ /* 0x000fe40000000800 */
[----:B------:R-:W-:Y:S02]  /*0160*/  ULDC UR47, c[0x0][0x22c] ;  /* 0x00008b00002f7ab9 */ /* 0x000fe40000000800 */
[----:B------:R-:W-:Y:S02]  /*0170*/  ULDC UR36, c[0x0][0x1c0] ;  /* 0x0000700000247ab9 */ /* 0x000fe40000000800 */
[----:B------:R-:W-:Y:S02]  /*0180*/  ULDC UR10, c[0x0][0x1c0] ;  /* 0x00007000000a7ab9 */ /* 0x000fe40000000800 */
[----:B------:R-:W-:Y:S01]  /*0190*/  USHF.R.S32.HI UR5, URZ, 0x1f, UR12 ;  /* 0x0000001f3f057899 */ /* 0x000fe2000801140c */
[----:B-1----:R-:W-:Y:S01]  /*01a0*/  SHF.R.S32.HI R10, RZ, 0x1f, R13 ;  /* 0x0000001fff0a7819 */ /* 0x002fe2000001140d */
[----:B------:R-:W-:Y:S01]  /*01b0*/  IMAD.SHL.U32 R247, R13, 0x2, RZ ;  /* 0x000000020df77824 */ /* 0x000fe200078e00ff */
[----:B--2---:R-:W-:-:S02]  /*01c0*/  UIMAD.WIDE.U32 UR44, UR33, UR12, URZ ;  /* 0x0000000c212c72a5 */ /* 0x004fc4000f8e003f */
[CC--:B------:R-:W-:Y:S01]  /*01d0*/  LEA.HI R5, R10.reuse, R13.reuse, RZ, 0x5 ;  /* 0x0000000d0a057211 */ /* 0x0c0fe200078f28ff */
[----:B------:R-:W-:Y:S01]  /*01e0*/  UIMAD UR56, UR6, UR4, UR56 ;  /* 0x00000004063872a4 */ /* 0x000fe2000f8e0238 */
[-C--:B------:R-:W-:Y:S01]  /*01f0*/  LEA.HI R6, R10, R13.reuse, RZ, 0x4 ;  /* 0x0000000d0a067211 */ /* 0x080fe200078f20ff */
[----:B------:R-:W-:Y:S01]  /*0200*/  UIMAD.WIDE UR36, UR47, UR36, URZ ;  /* 0x000000242f2472a5 */ /* 0x000fe2000f8e023f */
[--C-:B------:R-:W-:Y:S01]  /*0210*/  SHF.R.S32.HI R4, RZ, 0x5, R5.reuse ;  /* 0x00000005ff047819 */ /* 0x100fe20000011405 */
[----:B------:R-:W-:Y:S01]  /*0220*/  USHF.L.U32 UR12, UR33, 0x7, URZ ;  /* 0x00000007210c7899 */ /* 0x000fe2000800063f */
[----:B------:R-:W-:Y:S01]  /*0230*/  SHF.R.S32.HI R0, RZ, 0x1f, R5 ;  /* 0x0000001fff007819 */ /* 0x000fe20000011405 */
[----:B---3--:R-:W-:Y:S01]  /*0240*/  UIMAD UR48, UR35, UR47, URZ ;  /* 0x0000002f233072a4 */ /* 0x008fe2000f8e023f */
[-C--:B------:R-:W-:Y:S01]  /*0250*/  LEA.HI R3, R5, R4.reuse, RZ, 0x1 ;  /* 0x0000000405037211 */ /* 0x080fe200078f08ff */
[----:B------:R-:W-:Y:S01]  /*0260*/  USHF.R.S32.HI UR6, URZ, 0x1f, UR35 ;  /* 0x0000001f3f067899 */ /* 0x000fe20008011423 */
[----:B------:R-:W-:Y:S01]  /*0270*/  LEA.HI R0, R0, R4, RZ, 0x2 ;  /* 0x0000000400007211 */ /* 0x000fe200078f10ff */
[----:B------:R-:W-:Y:S01]  /*0280*/  UIMAD UR47, UR47, UR10, URZ ;  /* 0x0000000a2f2f72a4 */ /* 0x000fe2000f8e023f */
[----:B------:R-:W-:Y:S01]  /*0290*/  LEA.HI R15, R10, R13, RZ, 0x2 ;  /* 0x0000000d0a0f7211 */ /* 0x000fe200078f10ff */
[----:B------:R-:W-:Y:S01]  /*02a0*/  ULDC UR11, c[0x0][0x1c0] ;  /* 0x00007000000b7ab9 */ /* 0x000fe20000000800 */
[----:B------:R-:W-:Y:S01]  /*02b0*/  LOP3.LUT R2, R0, 0xfffffffc, RZ, 0xc0, !PT ;  /* 0xfffffffc00027812 */ /* 0x000fe200078ec0ff */
[----:B------:R-:W-:Y:S01]  /*02c0*/  ULDC UR9, c[0x0][0x1c0] ;  /* 0x0000700000097ab9 */ /* 0x000fe20000000800 */
[----:B------:R-:W-:Y:S01]  /*02d0*/  LOP3.LUT R0, R3, 0xfffffffe, RZ, 0xc0, !PT ;  /* 0xfffffffe03007812 */ /* 0x000fe200078ec0ff */
[----:B------:R-:W-:Y:S01]  /*02e0*/  UIMAD UR53, UR5, UR33, URZ ;  /* 0x00000021053572a4 */ /* 0x000fe2000f8e023f */
[----:B------:R-:W-:Y:S01]  /*02f0*/  SHF.R.S32.HI R3, RZ, 0x4, R6 ;  /* 0x00000004ff037819 */ /* 0x000fe20000011406 */
[C---:B------:R-:W-:Y:S01]  /*0300*/  IMAD.IADD R214, R4.reuse, 0x1, -R2 ;  /* 0x0000000104d67824 */ /* 0x040fe200078e0a02 */
[--C-:B------:R-:W-:Y:S01]  /*0310*/  SHF.R.S32.HI R7, RZ, 0x2, R15.reuse ;  /* 0x00000002ff077819 */ /* 0x100fe2000001140f */
[----:B------:R-:W-:Y:S01]  /*0320*/  IMAD.IADD R220, R4, 0x1, -R0 ;  /* 0x0000000104dc7824 */ /* 0x000fe200078e0a00 */
[----:B------:R-:W-:Y:S01]  /*0330*/  LEA.HI R0, R6, R3, RZ, 0x1 ;  /* 0x0000000306007211 */ /* 0x000fe200078f08ff */
[----:B------:R-:W-:Y:S01]  /*0340*/  UIMAD UR4, UR33, UR9, UR35 ;  /* 0x00000009210472a4 */ /* 0x000fe2000f8e0223 */
[----:B------:R-:W-:Y:S01]  /*0350*/  SHF.R.S32.HI R4, RZ, 0x1f, R15 ;  /* 0x0000001fff047819 */ /* 0x000fe2000001140f */
[----:B------:R-:W-:Y:S01]  /*0360*/  @!UP2 UIMAD UR5, UR33, UR11, UR35 ;  /* 0x0000000b2105a2a4 */ /* 0x000fe2000f8e0223 */
[----:B------:R-:W-:Y:S01]  /*0370*/  LOP3.LUT R2, R0, 0xfffffffe, RZ, 0xc0, !PT ;  /* 0xfffffffe00027812 */ /* 0x000fe200078ec0ff */
[----:B------:R-:W-:Y:S01]  /*0380*/  USHF.L.U32 UR46, UR47, 0x6, URZ ;  /* 0x000000062f2e7899 */ /* 0x000fe2000800063f */
[----:B------:R-:W-:Y:S01]  /*0390*/  LEA.HI R0, R4, R7, RZ, 0x3 ;  /* 0x0000000704007211 */ /* 0x000fe200078f18ff */
[----:B------:R-:W-:Y:S01]  /*03a0*/  ULDC UR50, c[0x0][0x214] ;  /* 0x0000850000327ab9 */ /* 0x000fe20000000800 */
[-C--:B------:R-:W-:Y:S01]  /*03b0*/  LEA.HI R14, R10, R13.reuse, RZ, 0x3 ;  /* 0x0000000d0a0e7211 */ /* 0x080fe200078f18ff */
[----:B------:R-:W-:Y:S01]  /*03c0*/  IMAD.IADD R11, R3, 0x1, -R2 ;  /* 0x00000001030b7824 */ /* 0x000fe200078e0a02 */
[----:B------:R-:W-:Y:S01]  /*03d0*/  LOP3.LUT R0, R0, 0xfffffff8, RZ, 0xc0, !PT ;  /* 0xfffffff800007812 */ /* 0x000fe200078ec0ff */
[----:B------:R-:W-:Y:S01]  /*03e0*/  IMAD.U32 R252, RZ, RZ, UR12 ;  /* 0x0000000cfffc7e24 */ /* 0x000fe2000f8e00ff */
[----:B------:R-:W-:Y:S01]  /*03f0*/  LOP3.LUT R2, R6, 0xfffffff0, RZ, 0xc0, !PT ;  /* 0xfffffff006027812 */ /* 0x000fe200078ec0ff */
[----:B------:R-:W-:Y:S01]  /*0400*/  IMAD.U32 R251, RZ, RZ, UR6 ;  /* 0x00000006fffb7e24 */ /* 0x000fe2000f8e00ff */
[----:B------:R-:W-:Y:S01]  /*0410*/  SHF.R.S32.HI R244, RZ, 0x3, R14 ;  /* 0x00000003fff47819 */ /* 0x000fe2000001140e */
[----:B------:R-:W-:Y:S01]  /*0420*/  IMAD.IADD R7, R7, 0x1, -R0 ;  /* 0x0000000107077824 */ /* 0x000fe200078e0a00 */
[----:B------:R-:W-:Y:S01]  /*0430*/  LOP3.LUT R0, R5, 0xffffffe0, RZ, 0xc0, !PT ;  /* 0xffffffe005007812 */ /* 0x000fe200078ec0ff */
[C---:B------:R-:W-:Y:S01]  /*0440*/  IMAD.IADD R2, R13.reuse, 0x1, -R2 ;  /* 0x000000010d027824 */ /* 0x040fe200078e0a02 */
[----:B------:R-:W-:Y:S01]  /*0450*/  LOP3.LUT R5, R14, 0xfffffff8, RZ, 0xc0, !PT ;  /* 0xfffffff80e057812 */ /* 0x000fe200078ec0ff */
[----:B------:R-:W-:Y:S01]  /*0460*/  IMAD.SHL.U32 R3, R244, 0x40, RZ ;  /* 0x00000040f4037824 */ /* 0x000fe200078e00ff */
[----:B------:R-:W-:Y:S01]  /*0470*/  ULDC UR57, c[0x0][0x1c8] ;  /* 0x0000720000397ab9 */ /* 0x000fe20000000800 */
[C---:B------:R-:W-:Y:S01]  /*0480*/  IMAD.IADD R4, R13.reuse, 0x1, -R0 ;  /* 0x000000010d047824 */ /* 0x040fe200078e0a00 */
[----:B------:R-:W-:Y:S01]  /*0490*/  ULDC.U8 UR8, c[0x0][0x3d0] ;  /* 0x0000f40000087ab9 */ /* 0x000fe20000000000 */
[----:B------:R-:W-:Y:S01]  /*04a0*/  IMAD.IADD R0, R13, 0x1, -R5 ;  /* 0x000000010d007824 */ /* 0x000fe200078e0a05 */
[----:B------:R-:W-:Y:S01]  /*04b0*/  SHF.R.S32.HI R5, RZ, 0x1f, R2 ;  /* 0x0000001fff057819 */ /* 0x000fe20000011402 */
[----:B------:R-:W-:Y:S01]  /*04c0*/  ULDC UR51, c[0x0][0x224] ;  /* 0x0000890000337ab9 */ /* 0x000fe20000000800 */
[----:B------:R-:W-:Y:S01]  /*04d0*/  SHF.R.S32.HI R6, RZ, 0x1f, R4 ;  /* 0x0000001fff067819 */ /* 0x000fe20000011404 */
[----:B------:R-:W-:Y:S01]  /*04e0*/  IMAD.SHL.U32 R232, R0, 0x8, RZ ;  /* 0x0000000800e87824 */ /* 0x000fe200078e00ff */
[----:B------:R-:W-:Y:S01]  /*04f0*/  LOP3.LUT R3, R3, 0x1c0, RZ, 0xc0, !PT ;  /* 0x000001c003037812 */ /* 0x000fe200078ec0ff */
[----:B------:R-:W-:Y:S01]  /*0500*/  @UP2 UIMAD UR55, UR33, UR50, URZ ;  /* 0x00000032213722a4 */ /* 0x000fe2000f8e023f */
[----:B------:R-:W-:Y:S01]  /*0510*/  LEA.HI R12, R5, R2, RZ, 0x3 ;  /* 0x00000002050c7211 */ /* 0x000fe200078f18ff */
[----:B------:R-:W-:Y:S01]  /*0520*/  UMOV UR39, URZ ;  /* 0x0000003f00277c82 */ /* 0x000fe20008000000 */
[----:B------:R-:W-:Y:S01]  /*0530*/  LEA.HI R16, R6, R4, RZ, 0x2 ;  /* 0x0000000406107211 */ /* 0x000fe200078f10ff */
[----:B------:R-:W-:Y:S01]  /*0540*/  ULOP3.LUT UR57, UR35, UR57, URZ, 0x3c, !UPT ;  /* 0x0000003923397292 */ /* 0x000fe2000f8e3c3f */
[----:B------:R-:W-:Y:S01]  /*0550*/  LOP3.LUT R5, R3, 0x38, R232, 0xf8, !PT ;  /* 0x0000003803057812 */ /* 0x000fe200078ef8e8 */
[----:B------:R-:W-:Y:S01]  /*0560*/  UISETP.NE.AND UP3, UPT, UR8, URZ, UPT ;  /* 0x0000003f0800728c */ /* 0x000fe2000bf65270 */
[----:B------:R-:W-:Y:S01]  /*0570*/  SHF.R.U32.HI R4, RZ, 0x3, R3 ;  /* 0x00000003ff047819 */ /* 0x000fe20000011603 */
[----:B------:R-:W-:Y:S01]  /*0580*/  USHF.R.S32.HI UR61, URZ, 0x1f, UR33 ;  /* 0x0000001f3f3d7899 */ /* 0x000fe20008011421 */
[----:B------:R-:W-:Y:S01]  /*0590*/  LOP3.LUT R3, R12, 0xfffffff8, RZ, 0xc0, !PT ;  /* 0xfffffff80c037812 */ /* 0x000fe200078ec0ff */
[----:B------:R-:W-:Y:S01]  /*05a0*/  USHF.R.S32.HI UR60, URZ, 0x1f, UR35 ;  /* 0x0000001f3f3c7899 */ /* 0x000fe20008011423 */
[C---:B------:R-:W-:Y:S01]  /*05b0*/  LOP3.LUT P4, RZ, R0.reuse, 0x4, RZ, 0xc0, !PT ;  /* 0x0000000400ff7812 */ /* 0x040fe2000788c0ff */
[----:B------:R-:W-:Y:S01]  /*05c0*/  USHF.R.S32.HI UR59, URZ, 0x1f, UR33 ;  /* 0x0000001f3f3b7899 */ /* 0x000fe20008011421 */
[C---:B------:R-:W-:Y:S01]  /*05d0*/  LOP3.LUT P3, RZ, R0.reuse, 0x2, RZ, 0xc0, !PT ;  /* 0x0000000200ff7812 */ /* 0x040fe2000786c0ff */
[----:B------:R-:W-:Y:S01]  /*05e0*/  IMAD.SHL.U32 R0, R0, 0x40, RZ ;  /* 0x0000004000007824 */ /* 0x000fe200078e00ff */
[-C--:B------:R-:W-:Y:S01]  /*05f0*/  LEA.HI R6, R10, R13.reuse, RZ, 0x7 ;  /* 0x0000000d0a067211 */ /* 0x080fe200078f38ff */
[----:B------:R-:W-:Y:S01]  /*0600*/  IMAD.IADD R9, R2, 0x1, -R3 ;  /* 0x0000000102097824 */ /* 0x000fe200078e0a03 */
[----:B------:R-:W-:Y:S01]  /*0610*/  LOP3.LUT R3, R7, 0x1, RZ, 0xc0, !PT ;  /* 0x0000000107037812 */ /* 0x000fe200078ec0ff */
[----:B------:R-:W-:Y:S01]  /*0620*/  IMAD.SHL.U32 R2, R220, 0x10, RZ ;  /* 0x00000010dc027824 */ /* 0x000fe200078e00ff */
[----:B------:R-:W-:Y:S01]  /*0630*/  LOP3.LUT R0, R0, 0x1c0, RZ, 0xc0, !PT ;  /* 0x000001c000007812 */ /* 0x000fe200078ec0ff */
[----:B------:R-:W-:Y:S01]  /*0640*/  USHF.R.S32.HI UR58, URZ, 0x1f, UR35 ;  /* 0x0000001f3f3a7899 */ /* 0x000fe20008011423 */
[----:B------:R-:W-:Y:S01]  /*0650*/  LOP3.LUT R8, R5, R4, RZ, 0x3c, !PT ;  /* 0x0000000405087212 */ /* 0x000fe200078e3cff */
[----:B------:R-:W-:Y:S01]  /*0660*/  UIMAD.WIDE.U32 UR42, UR36, UR44, URZ ;  /* 0x0000002c242a72a5 */ /* 0x000fe2000f8e003f */
[C---:B------:R-:W-:Y:S01]  /*0670*/  LOP3.LUT R2, R0.reuse, 0x10, R2, 0xf8, !PT ;  /* 0x0000001000027812 */ /* 0x040fe200078ef802 */
[----:B------:R-:W-:Y:S01]  /*0680*/  UIMAD UR52, UR37, UR44, URZ ;  /* 0x0000002c253472a4 */ /* 0x000fe2000f8e023f */
[----:B------:R-:W-:Y:S01]  /*0690*/  ISETP.NE.U32.AND P0, PT, R3, 0x1, PT ;  /* 0x000000010300780c */ /* 0x000fe20003f05070 */
[----:B------:R-:W-:Y:S01]  /*06a0*/  IMAD.SHL.U32 R3, R11, 0x200, RZ ;  /* 0x000002000b037824 */ /* 0x000fe200078e00ff */
[----:B------:R-:W-:Y:S01]  /*06b0*/  SHF.R.S32.HI R6, RZ, 0x7, R6 ;  /* 0x00000007ff067819 */ /* 0x000fe20000011406 */
[----:B------:R-:W-:Y:S01]  /*06c0*/  USHF.R.S32.HI UR54, URZ, 0x1f, UR48 ;  /* 0x0000001f3f367899 */ /* 0x000fe20008011430 */
[----:B------:R-:W-:Y:S01]  /*06d0*/  LOP3.LUT R4, R0, 0x8, R14, 0xf8, !PT ;  /* 0x0000000800047812 */ /* 0x000fe200078ef80e */
[----:B------:R-:W-:Y:S01]  /*06e0*/  UIMAD UR51, UR4, UR51, URZ ;  /* 0x00000033043372a4 */ /* 0x000fe2000f8e023f */
[----:B------:R-:W-:Y:S01]  /*06f0*/  SHF.R.U32.HI R216, RZ, 0x3, R0 ;  /* 0x00000003ffd87819 */ /* 0x000fe20000011600 */
[----:B------:R-:W-:Y:S01]  /*0700*/  IMAD R0, R6, 0x800, R3 ;  /* 0x0000080006007824 */ /* 0x000fe200078e0203 */
[----:B------:R-:W-:Y:S01]  /*0710*/  LOP3.LUT R5, R2, 0x8, R14, 0xf8, !PT ;  /* 0x0000000802057812 */ /* 0x000fe200078ef80e */
[----:B------:R-:W-:Y:S01]  /*0720*/  @!UP2 UIMAD UR50, UR5, UR50, URZ ;  /* 0x000000320532a2a4 */ /* 0x000fe2000f8e023f */
[----:B------:R-:W-:Y:S01]  /*0730*/  LOP3.LUT R2, R4, R216, RZ, 0x3c, !PT ;  /* 0x000000d804027212 */ /* 0x000fe200078e3cff */
[----:B------:R-:W-:Y:S01]  /*0740*/  USHF.R.S32.HI UR49, URZ, 0x1f, UR46 ;  /* 0x0000001f3f317899 */ /* 0x000fe2000801142e */
[----:B------:R-:W-:Y:S01]  /*0750*/  LEA.HI R4, R10, R13, RZ, 0x6 ;  /* 0x0000000d0a047211 */ /* 0x000fe200078f30ff */
[----:B------:R-:W-:Y:S01]  /*0760*/  ULDC.64 UR40, c[0x0][0x118] ;  /* 0x0000460000287ab9 */ /* 0x000fe20000000a00 */
[----:B------:R-:W-:Y:S01]  /*0770*/  LOP3.LUT R216, R3, R5, R216, 0xf6, !PT ;  /* 0x0000000503d87212 */ /* 0x000fe200078ef6d8 */
[----:B------:R-:W-:Y:S01]  /*0780*/  IMAD.IADD R2, R0, 0x1, R2 ;  /* 0x0000000100027824 */ /* 0x000fe200078e0202 */
[----:B------:R-:W-:Y:S01]  /*0790*/  SHF.R.S32.HI R0, RZ, 0x6, R4 ;  /* 0x00000006ff007819 */ /* 0x000fe20000011404 */
[----:B------:R-:W-:Y:S01]  /*07a0*/  IMAD.SHL.U32 R4, R6, 0x20, RZ ;  /* 0x0000002006047824 */ /* 0x000fe200078e00ff */
[----:B------:R-:W-:Y:S01]  /*07b0*/  LOP3.LUT R3, R15, 0x7ffffffc, RZ, 0xc0, !PT ;  /* 0x7ffffffc0f037812 */ /* 0x000fe200078ec0ff */
[----:B------:R-:W-:Y:S01]  /*07c0*/  IMAD.SHL.U32 R6, R11, 0x20, RZ ;  /* 0x000000200b067824 */ /* 0x000fe200078e00ff */
[----:B------:R-:W-:Y:S01]  /*07d0*/  R2P PR, R7, 0x6 ;  /* 0x0000000607007804 */ /* 0x000fe20000000000 */
[----:B------:R-:W-:Y:S01]  /*07e0*/  IMAD R226, R0, 0x200, R8 ;  /* 0x0000020000e27824 */ /* 0x000fe200078e0208 */
[----:B------:R-:W-:Y:S01]  /*07f0*/  LOP3.LUT R247, R4, 0x6, R247, 0xf8, !PT ;  /* 0x0000000604f77812 */ /* 0x000fe200078ef8f7 */
[----:B------:R-:W-:Y:S01]  /*0800*/  IMAD.SHL.U32 R5, R0, 0x8, RZ ;  /* 0x0000000800057824 */ /* 0x000fe200078e00ff */
[----:B------:R-:W-:Y:S01]  /*0810*/  LOP3.LUT P6, RZ, R9, 0x4, RZ, 0xc0, !PT ;  /* 0x0000000409ff7812 */ /* 0x000fe200078cc0ff */
[----:B------:R-:W-:Y:S01]  /*0820*/  IMAD.SHL.U32 R0, R7, 0x40, RZ ;  /* 0x0000004007007824 */ /* 0x000fe200078e00ff */
[----:B------:R-:W-:Y:S01]  /*0830*/  LOP3.LUT P5, RZ, R9, 0x2, RZ, 0xc0, !PT ;  /* 0x0000000209ff7812 */ /* 0x000fe200078ac0ff */
[----:B------:R-:W-:Y:S01]  /*0840*/  IMAD.IADD R8, R13, 0x1, -R3 ;  /* 0x000000010d087824 */ /* 0x000fe200078e0a03 */
[----:B------:R-:W-:Y:S01]  /*0850*/  LOP3.LUT R3, R5, 0x18, RZ, 0xc0, !PT ;  /* 0x0000001805037812 */ /* 0x000fe200078ec0ff */
[----:B------:R-:W-:Y:S01]  /*0860*/  IMAD.SHL.U32 R2, R2, 0x2, RZ ;  /* 0x0000000202027824 */ /* 0x000fe200078e00ff */
[----:B------:R-:W-:Y:S01]  /*0870*/  LOP3.LUT R0, R0, 0x1c0, RZ, 0xc0, !PT ;  /* 0x000001c000007812 */ /* 0x000fe200078ec0ff */
[----:B------:R-:W-:Y:S01]  /*0880*/  IMAD.SHL.U32 R217, R216, 0x2, RZ ;  /* 0x00000002d8d97824 */ /* 0x000fe200078e00ff */
[----:B------:R-:W-:Y:S01]  /*0890*/  LOP3.LUT R10, R3, 0x20, R6, 0xf8, !PT ;  /* 0x00000020030a7812 */ /* 0x000fe200078ef806 */
[----:B------:R-:W-:Y:S01]  /*08a0*/  IMAD.SHL.U32 R6, R9, 0x40, RZ ;  /* 0x0000004009067824 */ /* 0x000fe200078e00ff */
[----:B------:R-:W-:Y:S01]  /*08b0*/  SHF.R.U32.HI R5, RZ, 0x3, R0 ;  /* 0x00000003ff057819 */ /* 0x000fe20000011600 */
[----:B------:R-:W-:Y:S01]  /*08c0*/  IMAD.SHL.U32 R226, R226, 0x2, RZ ;  /* 0x00000002e2e27824 */ /* 0x000fe200078e00ff */
[----:B------:R-:W-:-:S02]  /*08d0*/  LOP3.LUT R4, R0, 0x20, R4, 0xf8, !PT ;  /* 0x0000002000047812 */ /* 0x000fc400078ef804 */
[----:B------:R-:W-:Y:S01]  /*08e0*/  LOP3.LUT R7, R5, R0, R3, 0x1e, !PT ;  /* 0x0000000005077212 */ /* 0x000fe200078e1e03 */
[----:B------:R-:W-:Y:S01]  /*08f0*/  IMAD.SHL.U32 R0, R8, 0x2, RZ ;  /* 0x0000000208007824 */ /* 0x000fe200078e00ff */
[----:B------:R-:W-:Y:S02]  /*0900*/  LOP3.LUT R5, R4, R5, RZ, 0x3c, !PT ;  /* 0x0000000504057212 */ /* 0x000fe400078e3cff */
[----:B------:R-:W-:Y:S01]  /*0910*/  SEL R212, R218, 0xffffffc0, !P4 ;  /* 0xffffffc0dad47807 */ /* 0x000fe20006000000 */
[--C-:B------:R-:W-:Y:S01]  /*0920*/  IMAD R4, R214, 0x400, R0.reuse ;  /* 0x00000400d6047824 */ /* 0x100fe200078e0200 */
[----:B------:R-:W-:Y:S01]  /*0930*/  SEL R218, R218, 0xffffffc0, !P6 ;  /* 0xffffffc0dada7807 */ /* 0x000fe20007000000 */
[----:B------:R-:W-:Y:S01]  /*0940*/  IMAD R3, R220, 0x400, R0 ;  /* 0x00000400dc037824 */ /* 0x000fe200078e0200 */
[----:B------:R-:W-:Y:S01]  /*0950*/  LOP3.LUT R0, R6, 0x1c0, RZ, 0xc0, !PT ;  /* 0x000001c006007812 */ /* 0x000fe200078ec0ff */
[----:B------:R-:W-:Y:S01]  /*0960*/  IMAD.IADD R231, R4, 0x1, R5 ;  /* 0x0000000104e77824 */ /* 0x000fe200078e0205 */
[----:B------:R-:W-:Y:S01]  /*0970*/  SEL R235, R235, 0x10, !P0 ;  /* 0x00000010ebeb7807 */ /* 0x000fe20004000000 */
[----:B------:R-:W-:Y:S01]  /*0980*/  IMAD.IADD R245, R3, 0x1, R7 ;  /* 0x0000000103f57824 */ /* 0x000fe200078e0207 */
[--C-:B------:R-:W-:Y:S01]  /*0990*/  SHF.R.U32.HI R3, RZ, 0x3, R0.reuse ;  /* 0x00000003ff037819 */ /* 0x100fe20000011600 */
[----:B------:R-:W-:Y:S01]  /*09a0*/  IMAD.SHL.U32 R4, R11, 0x8, RZ ;  /* 0x000000080b047824 */ /* 0x000fe200078e00ff */
[----:B------:R-:W-:Y:S01]  /*09b0*/  IADD3 R240, R232, 0x40, RZ ;  /* 0x00000040e8f07810 */ /* 0x000fe20007ffe0ff */
[----:B------:R-:W-:Y:S01]  /*09c0*/  IMAD.SHL.U32 R5, R12, 0x40, RZ ;  /* 0x000000400c057824 */ /* 0x000fe200078e00ff */
[----:B------:R-:W-:Y:S01]  /*09d0*/  LOP3.LUT R7, R3, R10, R0, 0x1e, !PT ;  /* 0x0000000a03077212 */ /* 0x000fe200078e1e00 */
[----:B------:R-:W-:Y:S01]  /*09e0*/  IMAD.SHL.U32 R231, R231, 0x2, RZ ;  /* 0x00000002e7e77824 */ /* 0x000fe200078e00ff */
[----:B------:R-:W-:Y:S01]  /*09f0*/  LOP3.LUT R6, R0, 0x8, R4, 0xf8, !PT ;  /* 0x0000000800067812 */ /* 0x000fe200078ef804 */
[--C-:B------:R-:W-:Y:S01]  /*0a00*/  IMAD R216, R216, 0x2, R212.reuse ;  /* 0x00000002d8d87824 */ /* 0x100fe200078e02d4 */
[----:B------:R-:W-:Y:S01]  /*0a10*/  LOP3.LUT R0, R5, 0xfffffe00, RZ, 0xc0, !PT ;  /* 0xfffffe0005007812 */ /* 0x000fe200078ec0ff */
[----:B------:R-:W-:Y:S01]  /*0a20*/  IMAD.IADD R213, R2, 0x1, R212 ;  /* 0x0000000102d57824 */ /* 0x000fe200078e02d4 */
[----:B------:R-:W-:Y:S01]  /*0a30*/  SHF.R.S32.HI R4, RZ, 0x2, R16 ;  /* 0x00000002ff047819 */ /* 0x000fe20000011410 */
[C---:B------:R-:W-:Y:S01]  /*0a40*/  IMAD.IADD R236, R231.reuse, 0x1, R235 ;  /* 0x00000001e7ec7824 */ /* 0x040fe200078e02eb */
[----:B------:R-:W-:Y:S01]  /*0a50*/  LOP3.LUT R3, R6, R3, RZ, 0x3c, !PT ;  /* 0x0000000306037212 */ /* 0x000fe200078e3cff */
[----:B------:R-:W-:Y:S01]  /*0a60*/  IMAD R220, R220, 0x400, R0 ;  /* 0x00000400dcdc7824 */ /* 0x000fe200078e0200 */
[----:B------:R-:W-:Y:S01]  /*0a70*/  IADD3 R234, R231, 0x20, RZ ;  /* 0x00000020e7ea7810 */ /* 0x000fe20007ffe0ff */
[C---:B------:R-:W-:Y:S01]  /*0a80*/  IMAD R249, R214.reuse, 0x10, R4 ;  /* 0x00000010d6f97824 */ /* 0x040fe200078e0204 */
[----:B------:R-:W-:Y:S01]  /*0a90*/  LEA R245, R245, 0x10000, 0x1 ;  /* 0x00010000f5f57811 */ /* 0x000fe200078e08ff */
[----:B------:R-:W-:Y:S01]  /*0aa0*/  IMAD R214, R214, 0x400, R0 ;  /* 0x00000400d6d67824 */ /* 0x000fe200078e0200 */
[----:B------:R-:W-:Y:S01]  /*0ab0*/  LOP3.LUT R0, R7, R0, RZ, 0xfc, !PT ;  /* 0x0000000007007212 */ /* 0x000fe200078efcff */
[----:B------:R-:W-:Y:S01]  /*0ac0*/  IMAD.IADD R220, R3, 0x1, R220 ;  /* 0x0000000103dc7824 */ /* 0x000fe200078e02dc */
[----:B------:R-:W-:Y:S01]  /*0ad0*/  @P1 IADD3 R234, R231, -0x20, RZ ;  /* 0xffffffe0e7ea1810 */ /* 0x000fe20007ffe0ff */
[----:B------:R-:W-:Y:S01]  /*0ae0*/  IMAD.IADD R214, R214, 0x1, R3 ;  /* 0x00000001d6d67824 */ /* 0x000fe200078e0203 */
[----:B------:R-:W-:Y:S01]  /*0af0*/  SEL R3, R222, 0xffffffe0, !P3 ;  /* 0xffffffe0de037807 */ /* 0x000fe20005800000 */
[----:B------:R-:W-:Y:S01]  /*0b00*/  IMAD.SHL.U32 R0, R0, 0x2, RZ ;  /* 0x0000000200007824 */ /* 0x000fe200078e00ff */
[----:B------:R-:W-:Y:S01]  /*0b10*/  SEL R222, R222, 0xffffffe0, !P5 ;  /* 0xffffffe0dede7807 */ /* 0x000fe20006800000 */
[----:B------:R-:W-:Y:S01]  /*0b20*/  IMAD.SHL.U32 R214, R214, 0x2, RZ ;  /* 0x00000002d6d67824 */ /* 0x000fe200078e00ff */
[----:B------:R-:W-:Y:S01]  /*0b30*/  LEA R220, R220, 0x20000, 0x1 ;  /* 0x00020000dcdc7811 */ /* 0x000fe200078e08ff */
[----:B------:R-:W-:Y:S01]  /*0b40*/  IMAD.IADD R3, R2, 0x1, R3 ;  /* 0x0000000102037824 */ /* 0x000fe200078e0203 */
[C---:B------:R-:W-:Y:S01]  /*0b50*/  IADD3 R246, R245.reuse, 0x40, RZ ;  /* 0x00000040f5f67810 */ /* 0x040fe20007ffe0ff */
[----:B------:R-:W-:Y:S01]  /*0b60*/  IMAD.IADD R215, R214, 0x1, R222 ;  /* 0x00000001d6d77824 */ /* 0x000fe200078e02de */
[----:B------:R-:W-:Y:S01]  /*0b70*/  IADD3 R239, R232, 0x80, RZ ;  /* 0x00000080e8ef7810 */ /* 0x000fe20007ffe0ff */
[----:B------:R-:W-:Y:S01]  /*0b80*/  IMAD.IADD R221, R218, 0x1, R220 ;  /* 0x00000001dadd7824 */ /* 0x000fe200078e02dc */
[----:B------:R-:W-:Y:S01]  /*0b90*/  IADD3 R241, R232, 0xc0, RZ ;  /* 0x000000c0e8f17810 */ /* 0x000fe20007ffe0ff */
[----:B------:R-:W-:Y:S01]  /*0ba0*/  IMAD.IADD R219, R214, 0x1, R218 ;  /* 0x00000001d6db7824 */ /* 0x000fe200078e02da */
[----:B------:R-:W-:Y:S01]  /*0bb0*/  @P2 IADD3 R246, R245, -0x40, RZ ;  /* 0xffffffc0f5f62810 */ /* 0x000fe20007ffe0ff */
[----:B------:R-:W-:-:S02]  /*0bc0*/  IMAD.IADD R223, R222, 0x1, R220 ;  /* 0x00000001dedf7824 */ /* 0x000fc400078e02dc */
[----:B------:R-:W-:Y:S02]  /*0bd0*/  IMAD.IADD R212, R212, 0x1, R3 ;  /* 0x00000001d4d47824 */ /* 0x000fe400078e0203 */
[----:B------:R-:W-:Y:S02]  /*0be0*/  IMAD.IADD R235, R235, 0x1, R234 ;  /* 0x00000001ebeb7824 */ /* 0x000fe400078e02ea */
[----:B------:R-:W-:Y:S02]  /*0bf0*/  IMAD.IADD R218, R215, 0x1, R218 ;  /* 0x00000001d7da7824 */ /* 0x000fe400078e02da */
[----:B------:R-:W-:Y:S02]  /*0c00*/  IMAD.IADD R222, R222, 0x1, R221 ;  /* 0x00000001dede7824 */ /* 0x000fe400078e02dd */
.L_x_427:
[----:B------:R-:W-:Y:S02]  /*0c10*/  ULDC.64 UR4, c[0x0][0x240] ;  /* 0x0000900000047ab9 */ /* 0x000fe40000000a00 */
[----:B------:R-:W-:Y:S02]  /*0c20*/  ULDC.64 UR6, c[0x0][0x250] ;  /* 0x0000940000067ab9 */ /* 0x000fe40000000a00 */
[----:B------:R-:W-:-:S02]  /*0c30*/  UISETP.NE.U32.AND UP6, UPT, URZ, UR4, UPT ;  /* 0x000000043f00728c */ /* 0x000fc4000bfc5070 */
[----:B------:R-:W-:Y:S02]  /*0c40*/  UISETP.NE.U32.AND UP4, UPT, URZ, UR6, UPT ;  /* 0x000000063f00728c */ /* 0x000fe4000bf85070 */
[----:B------:R-:W-:Y:S02]  /*0c50*/  USHF.R.S32.HI UR38, URZ, 0x1f, UR33 ;  /* 0x0000001f3f267899 */ /* 0x000fe40008011421 */
[----:B------:R-:W-:Y:S02]  /*0c60*/  USHF.L.U32 UR12, UR33, 0x2, URZ ;  /* 0x00000002210c7899 */ /* 0x000fe4000800063f */
[----:B------:R-:W-:Y:S02]  /*0c70*/  UISETP.NE.AND.EX UP6, UPT, URZ, UR5, UPT, UP6 ;  /* 0x000000053f00728c */ /* 0x000fe4000bfc5360 */
[----:B------:R-:W-:Y:S02]  /*0c80*/  UISETP.NE.AND.EX UP4, UPT, URZ, UR7, UPT, UP4 ;  /* 0x000000073f00728c */ /* 0x000fe4000bf85340 */
[----:B------:R-:W-:-:S02]  /*0c90*/  USHF.L.U64.HI UR11, UR33, 0x2, UR38 ;  /* 0x00000002210b7899 */ /* 0x000fc40008010226 */
[----:B------:R-:W-:Y:S01]  /*0ca0*/  UIADD3 UR4, UP0, UR12, UR4, URZ ;  /* 0x000000040c047290 */ /* 0x000fe2000ff1e03f */
[----:B------:R-:W-:Y:S01]  /*0cb0*/  PLOP3.LUT P2, PT, PT, PT, UP6, 0x80, 0x0 ;  /* 0x000000000000781c */ /* 0x000fe20003f4f068 */
[----:B------:R-:W-:Y:S02]  /*0cc0*/  ULDC.U8 UR10, c[0x0][0x312] ;  /* 0x0000c480000a7ab9 */ /* 0x000fe40000000000 */
[----:B------:R-:W-:Y:S02]  /*0cd0*/  UIADD3.X UR5, UR11, UR5, URZ, UP0, !UPT ;  /* 0x000000050b057290 */ /* 0x000fe400087fe43f */
[----:B------:R-:W-:Y:S01]  /*0ce0*/  ULDC.64 UR8, c[0x0][0x248] ;  /* 0x0000920000087ab9 */ /* 0x000fe20000000a00 */
[----:B-12---:R-:W-:Y:S01]  /*0cf0*/  IMAD.U32 R4, RZ, RZ, UR4 ;  /* 0x00000004ff047e24 */ /* 0x006fe2000f8e00ff */
[----:B------:R-:W-:Y:S02]  /*0d00*/  UISETP.NE.AND UP5, UPT, UR10, URZ, UPT ;  /* 0x0000003f0a00728c */ /* 0x000fe4000bfa5270 */
[----:B------:R-:W-:Y:S01]  /*0d10*/  UISETP.EQ.U32.AND UP1, UPT, URZ, UR8, UPT ;  /* 0x000000083f00728c */ /* 0x000fe2000bf22070 */
[----:B------:R-:W-:Y:S01]  /*0d20*/  IMAD.U32 R5, RZ, RZ, UR5 ;  /* 0x00000005ff057e24 */ /* 0x000fe2000f8e00ff */
[----:B------:R-:W-:-:S02]  /*0d30*/  @UP4 UIADD3 UR6, UP0, UR12, UR6, URZ ;  /* 0x000000060c064290 */ /* 0x000fc4000ff1e03f */
[----:B------:R-:W-:Y:S02]  /*0d40*/  UISETP.EQ.OR.EX UP1, UPT, URZ, UR9, !UP5, UP1 ;  /* 0x000000093f00728c */ /* 0x000fe4000ef22710 */
[----:B------:R-:W-:Y:S02]  /*0d50*/  @UP4 UIADD3.X UR7, UR11, UR7, URZ, UP0, !UPT ;  /* 0x000000070b074290 */ /* 0x000fe400087fe43f */
[----:B------:R-:W-:Y:S01]  /*0d60*/  ULDC.64 UR4, c[0x0][0x118] ;  /* 0x0000460000047ab9 */ /* 0x000fe20000000a00 */
[----:B------:R-:W-:Y:S01]  /*0d70*/  PLOP3.LUT P0, PT, PT, PT, UP4, 0x80, 0x0 ;  /* 0x000000000000781c */ /* 0x000fe20003f0f048 */
[----:B------:R-:W-:Y:S01]  /*0d80*/  UIADD3 UR10, UP0, UR12, UR8, URZ ;  /* 0x000000080c0a7290 */ /* 0x000fe2000ff1e03f */
[----:B------:R1:W2:Y:S01]  /*0d90*/  @P2 LDG.E R9, [R4.64] ;  /* 0x0000000404092981 */ /* 0x0002a2000c1e1900 */
[----:B------:R-:W-:-:S03]  /*0da0*/  PLOP3.LUT P1, PT, PT, PT, UP1, 0x80, 0x0 ;  /* 0x000000000000781c */ /* 0x000fc60003f2f018 */
[----:B------:R1:W3:Y:S01]  /*0db0*/  @P2 LDG.E R8, [R4.64+0x4] ;  /* 0x0000040404082981 */ /* 0x0002e2000c1e1900 */
[----:B------:R-:W-:Y:S01]  /*0dc0*/  UIADD3.X UR8, UR11, UR9, URZ, UP0, !UPT ;  /* 0x000000090b087290 */ /* 0x000fe200087fe43f */
[----:B------:R-:W-:Y:S02]  /*0dd0*/  IMAD.U32 R6, RZ, RZ, UR6 ;  /* 0x00000006ff067e24 */ /* 0x000fe4000f8e00ff */
[----:B----4-:R-:W-:-:S05]  /*0de0*/  IMAD.U32 R7, RZ, RZ, UR7 ;  /* 0x00000007ff077e24 */ /* 0x010fca000f8e00ff */
[----:B-----5:R4:W5:Y:S01]  /*0df0*/  @P0 LDG.E R6, [R6.64] ;  /* 0x0000000406060981 */ /* 0x020962000c1e1900 */
[----:B-1----:R-:W-:Y:S02]  /*0e00*/  IMAD.U32 R4, RZ, RZ, UR10 ;  /* 0x0000000aff047e24 */ /* 0x002fe4000f8e00ff */
[----:B------:R-:W-:-:S05]  /*0e10*/  IMAD.U32 R5, RZ, RZ, UR8 ;  /* 0x00000008ff057e24 */ /* 0x000fca000f8e00ff */
[----:B----4-:R-:W4:Y:S01]  /*0e20*/  @!P1 LDG.E R7, [R4.64] ;  /* 0x0000000404079981 */ /* 0x010f22000c1e1900 */
[----:B------:R-:W1:Y:S01]  /*0e30*/  S2UR UR28, SR_CTAID.X ;  /* 0x00000000001c79c3 */ /* 0x000e620000002500 */
[----:B------:R-:W-:Y:S02]  /*0e40*/  UMOV UR16, 0xffffffff ;  /* 0xffffffff00107882 */ /* 0x000fe40000000000 */
[----:B------:R-:W-:Y:S02]  /*0e50*/  UMOV UR25, 0xffffffff ;  /* 0xffffffff00197882 */ /* 0x000fe40000000000 */
[----:B------:R-:W-:Y:S02]  /*0e60*/  ULDC UR8, c[0x0][0xc] ;  /* 0x0000030000087ab9 */ /* 0x000fe40000000800 */
[----:B------:R-:W-:Y:S02]  /*0e70*/  USHF.L.U32 UR8, UR8, 0x6, URZ ;  /* 0x0000000608087899 */ /* 0x000fe4000800063f */
[----:B------:R-:W-:Y:S01]  /*0e80*/  UMOV UR17, URZ ;  /* 0x0000003f00117c82 */ /* 0x000fe20008000000 */
[----:B------:R-:W-:Y:S01]  /*0e90*/  SHF.R.S32.HI R23, RZ, 0x1f, R244 ;  /* 0x0000001fff177819 */ /* 0x000fe200000114f4 */
[----:B-1----:R-:W-:-:S04]  /*0ea0*/  USHF.L.U32 UR6, UR28, 0x6, URZ ;  /* 0x000000061c067899 */ /* 0x002fc8000800063f */
[----:B------:R-:W-:-:S03]  /*0eb0*/  UIMAD UR6, UR8, UR39, UR6 ;  /* 0x00000027080672a4 */ /* 0x000fc6000f8e0206 */
[----:B------:R-:W-:Y:S01]  /*0ec0*/  ULDC UR8, c[0x0][0x218] ;  /* 0x0000860000087ab9 */ /* 0x000fe20000000800 */
[----:B--2---:R-:W1:Y:S08]  /*0ed0*/  @P2 R2UR UR16, R9 ;  /* 0x00000000091023c2 */ /* 0x004e7000000e0000 */
[----:B---3--:R-:W1:Y:S08]  /*0ee0*/  @P2 R2UR UR7, R8 ;  /* 0x00000000080723c2 */ /* 0x008e7000000e0000 */
[----:B-----5:R2:W3:Y:S01]  /*0ef0*/  @P0 R2UR UR17, R6 ;  /* 0x00000000061103c2 */ /* 0x0204e200000e0000 */
[----:B------:R-:W-:-:S07]  /*0f00*/  IADD3 R19, P0, R244, UR6, RZ ;  /* 0x00000006f4137c10 */ /* 0x000fce000ff1e0ff */
[----:B----4-:R4:W3:Y:S01]  /*0f10*/  @!P1 R2UR UR25, R7 ;  /* 0x00000000071993c2 */ /* 0x0108e200000e0000 */
[----:B------:R-:W-:-:S04]  /*0f20*/  ISETP.NE.U32.AND P1, PT, RZ, c[0x0][0x248], PT ;  /* 0x00009200ff007a0c */ /* 0x000fc80003f25070 */
[----:B------:R-:W-:Y:S01]  /*0f30*/  ISETP.NE.AND.EX P1, PT, RZ, c[0x0][0x24c], PT, P1 ;  /* 0x00009300ff007a0c */ /* 0x000fe20003f25310 */
[----:B-1----:R-:W-:Y:S01]  /*0f40*/  @UP6 UIADD3 UR31, UR7, -UR16, URZ ;  /* 0x80000010071f6290 */ /* 0x002fe2000fffe03f */
[----:B--2---:R-:W-:-:S06]  /*0f50*/  IMAD.U32 R6, RZ, RZ, UR6 ;  /* 0x00000006ff067e24 */ /* 0x004fcc000f8e00ff */
[----:B------:R-:W-:Y:S01]  /*0f60*/  @!UP6 ULDC UR31, c[0x0][0x214] ;  /* 0x00008500001feab9 */ /* 0x000fe20000000800 */
[----:B------:R-:W-:-:S04]  /*0f70*/  LEA.HI.X.SX32 R20, R6, R23, 0x1, P0 ;  /* 0x0000001706147211 */ /* 0x000fc800000f0eff */
[----:B------:R-:W-:Y:S05]  /*0f80*/  @!P1 BRA `(.L_x_383) ;  /* 0x0000007000009947 */ /* 0x000fea0003800000 */
[----:B------:R-:W-:-:S13]  /*0f90*/  PLOP3.LUT P0, PT, PT, PT, UP5, 0x80, 0x0 ;  /* 0x000000000000781c */ /* 0x000fda0003f0f058 */
[----:B------:R-:W2:Y:S04]  /*0fa0*/  @P0 LDG.E R6, [R4.64+0x4] ;  /* 0x0000040404060981 */ /* 0x000ea8000c1e1900 */
[----:B------:R-:W5:Y:S01]  /*0fb0*/  @!P0 LDG.E R4, [R4.64] ;  /* 0x0000000404048981 */ /* 0x000f62000c1e1900 */
[----:B--2---:R-:W1:Y:S02]  /*0fc0*/  @P0 R2UR UR6, R6 ;  /* 0x00000000060603c2 */ /* 0x004e6400000e0000 */
[----:B-1-3--:R-:W-:-:S11]  /*0fd0*/  @UP5 UIADD3 UR8, UR6, -UR25, URZ ;  /* 0x8000001906085290 */ /* 0x00afd6000fffe03f */
[----:B-----5:R1:W2:Y:S01]  /*0fe0*/  @!P0 R2UR UR8, R4 ;  /* 0x00000000040883c2 */ /* 0x0202a200000e0000 */
[----:B------:R-:W-:-:S07]  /*0ff0*/  DEPBAR.LE SB1, 0x0, {2} ;  /* 0x000090040000791a */ /* 0x000fce0000000000 */
.L_x_383:
[----:B------:R-:W-:Y:S02]  /*1000*/  ULDC.64 UR6, c[0x0][0x258] ;  /* 0x0000960000067ab9 */ /* 0x000fe40000000a00 */
        /* <DEDUP_REMOVED lines=8> */
[----:B------:R-:W2:Y:S01]  /*1090*/  @P0 LDG.E R4, [R4.64] ;  /* 0x0000000404040981 */ /* 0x000ea2000c1e1900 */
[----:B------:R-:W-:Y:S02]  /*10a0*/  @!UP1 UISETP.NE.U32.AND UP0, UPT, URZ, UR6, UPT ;  /* 0x000000063f00928c */ /* 0x000fe4000bf05070 */
[----:B------:R-:W-:Y:S02]  /*10b0*/  ULDC UR10, c[0x0][0x21c] ;  /* 0x00008700000a7ab9 */ /* 0x000fe40000000800 */
[----:B------:R-:W-:Y:S02]  /*10c0*/  @!UP1 UISETP.NE.AND.EX UP0, UPT, URZ, UR7, UPT, UP0 ;  /* 0x000000073f00928c */ /* 0x000fe4000bf05300 */
[----:B------:R-:W-:Y:S02]  /*10d0*/  USHF.L.U32 UR24, UR19, 0x6, URZ ;  /* 0x0000000613187899 */ /* 0x000fe4000800063f */
[----:B------:R-:W-:Y:S01]  /*10e0*/  @!UP1 USEL UR7, URZ, UR10, !UP0 ;  /* 0x0000000a3f079287 */ /* 0x000fe2000c000000 */
[----:B--2---:R-:W1:Y:S02]  /*10f0*/  @P0 R2UR UR9, R4 ;  /* 0x00000000040903c2 */ /* 0x004e6400000e0000 */
[----:B-1-3--:R-:W-:-:S02]  /*1100*/  @UP1 UIADD3 UR6, UR9, -UR17, URZ ;  /* 0x8000001109061290 */ /* 0x00afc4000fffe03f */
[----:B------:R-:W-:-:S04]  /*1110*/  @!UP1 UIADD3 UR6, UR7, UR8, -UR17 ;  /* 0x0000000807069290 */ /* 0x000fc8000fffe811 */
[----:B------:R-:W-:-:S06]  /*1120*/  UISETP.GT.AND UP0, UPT, UR6, UR24, UPT ;  /* 0x000000180600728c */ /* 0x000fcc000bf04270 */
[----:B------:R-:W-:-:S13]  /*1130*/  PLOP3.LUT P0, PT, PT, PT, UP0, 0x80, 0x0 ;  /* 0x000000000000781c */ /* 0x000fda0003f0f008 */
[----:B------:R-:W-:Y:S05]  /*1140*/  @!P0 BRA `(.L_x_384) ;  /* 0x00008ce000008947 */ /* 0x000fea0003800000 */
[----:B------:R-:W-:Y:S02]  /*1150*/  UISETP.NE.AND UP0, UPT, UR25, -0x1, UPT ;  /* 0xffffffff1900788c */ /* 0x000fe4000bf05270 */
[----:B------:R-:W-:Y:S02]  /*1160*/  UIADD3 UR7, UR31, 0x3f, URZ ;  /* 0x0000003f1f077890 */ /* 0x000fe4000fffe03f */
[----:B------:R-:W-:Y:S02]  /*1170*/  UISETP.NE.AND UP1, UPT, UR16, -0x1, UPT ;  /* 0xffffffff1000788c */ /* 0x000fe4000bf25270 */
[----:B------:R-:W-:Y:S01]  /*1180*/  ULDC.64 UR12, c[0x0][0x178] ;  /* 0x00005e00000c7ab9 */ /* 0x000fe20000000a00 */
[----:B------:R-:W-:Y:S01]  /*1190*/  PLOP3.LUT P0, PT, PT, PT, UP0, 0x80, 0x0 ;  /* 0x000000000000781c */ /* 0x000fe20003f0f008 */
[----:B------:R-:W-:Y:S02]  /*11a0*/  UIMAD UR14, UR38, UR12, URZ ;  /* 0x0000000c260e72a4 */ /* 0x000fe4000f8e023f */
[----:B------:R-:W-:-:S02]  /*11b0*/  ULDC.64 UR10, c[0x0][0x190] ;  /* 0x00006400000a7ab9 */ /* 0x000fc40000000a00 */
[----:B------:R-:W-:Y:S02]  /*11c0*/  USHF.R.S32.HI UR15, URZ, 0x1f, UR7 ;  /* 0x0000001f3f0f7899 */ /* 0x000fe40008011407 */
[----:B------:R-:W-:Y:S02]  /*11d0*/  UIMAD.WIDE.U32 UR8, UR16, UR10, URZ ;  /* 0x0000000a100872a5 */ /* 0x000fe4000f8e003f */
[----:B------:R-:W-:Y:S02]  /*11e0*/  UIMAD UR18, UR16, UR11, URZ ;  /* 0x0000000b101272a4 */ /* 0x000fe4000f8e023f */
[----:B------:R-:W-:Y:S02]  /*11f0*/  UIMAD.WIDE.U32 UR10, UR33, UR12, URZ ;  /* 0x0000000c210a72a5 */ /* 0x000fe4000f8e003f */
[----:B------:R-:W-:Y:S02]  /*1200*/  UIMAD UR13, UR33, UR13, UR14 ;  /* 0x0000000d210d72a4 */ /* 0x000fe4000f8e020e */
[----:B------:R-:W-:-:S02]  /*1210*/  ULEA.HI UR34, UR15, UR7, URZ, 0x6 ;  /* 0x000000070f227291 */ /* 0x000fc4000f8f303f */
[----:B------:R-:W-:Y:S02]  /*1220*/  @UP0 UIADD3 UR7, UR17, UR25, URZ ;  /* 0x0000001911070290 */ /* 0x000fe4000fffe03f */
[----:B------:R-:W-:Y:S02]  /*1230*/  ULDC.64 UR14, c[0x0][0x198] ;  /* 0x00006600000e7ab9 */ /* 0x000fe40000000a00 */
[----:B------:R-:W-:Y:S02]  /*1240*/  UIADD3 UR29, UR11, UR13, URZ ;  /* 0x0000000d0b1d7290 */ /* 0x000fe4000fffe03f */
[----:B------:R-:W-:Y:S02]  /*1250*/  USEL UR30, UR10, UR8, !UP1 ;  /* 0x000000080a1e7287 */ /* 0x000fe4000c800000 */
[----:B------:R-:W-:Y:S02]  /*1260*/  @UP1 UIADD3 UR29, UR9, UR18, URZ ;  /* 0x00000012091d1290 */ /* 0x000fe4000fffe03f */
[----:B------:R-:W-:-:S02]  /*1270*/  ULOP3.LUT UR10, UR34, 0xffffffc0, URZ, 0xc0, !UPT ;  /* 0xffffffc0220a7892 */ /* 0x000fc4000f8ec03f */
[----:B------:R-:W-:Y:S02]  /*1280*/  @UP0 UIMAD.WIDE.U32 UR8, UR7, UR14, URZ ;  /* 0x0000000e070802a5 */ /* 0x000fe4000f8e003f */
[----:B------:R-:W-:Y:S02]  /*1290*/  UIADD3 UR20, UR10, -0x40, URZ ;  /* 0xffffffc00a147890 */ /* 0x000fe4000fffe03f */
[----:B------:R-:W-:Y:S02]  /*12a0*/  @UP0 UIMAD UR27, UR7, UR15, UR9 ;  /* 0x0000000f071b02a4 */ /* 0x000fe4000f8e0209 */
[----:B------:R-:W-:Y:S02]  /*12b0*/  USHF.R.S32.HI UR32, URZ, 0x1f, UR20 ;  /* 0x0000001f3f207899 */ /* 0x000fe40008011414 */
[----:B------:R-:W-:Y:S01]  /*12c0*/  @UP0 UMOV UR26, UR8 ;  /* 0x00000008001a0c82 */ /* 0x000fe20008000000 */
[----:B------:R-:W-:Y:S05]  /*12d0*/  @P0 BRA `(.L_x_385) ;  /* 0x000000c000000947 */ /* 0x000fea0003800000 */
[----:B------:R-:W-:Y:S02]  /*12e0*/  USHF.R.S32.HI UR7, URZ, 0x1f, UR17 ;  /* 0x0000001f3f077899 */ /* 0x000fe40008011411 */
[----:B------:R-:W-:-:S02]  /*12f0*/  ULDC.64 UR10, c[0x0][0x198] ;  /* 0x00006600000a7ab9 */ /* 0x000fc40000000a00 */
        /* <DEDUP_REMOVED lines=10> */
.L_x_385:
[----:B------:R-:W-:Y:S01]  /*13a0*/  IABS R8, c[0x0][0x1c8] ;  /* 0x0000720000087a13 */ /* 0x000fe20000000000 */
[----:B------:R-:W-:Y:S01]  /*13b0*/  @UP0 UIADD3 UR7, UR17, UR25, URZ ;  /* 0x0000001911070290 */ /* 0x000fe2000fffe03f */
[----:B----4-:R-:W-:Y:S01]  /*13c0*/  IABS R7, UR35 ;  /* 0x0000002300077c13 */ /* 0x010fe20008000000 */
[----:B------:R-:W-:Y:S01]  /*13d0*/  ULDC.64 UR10, c[0x0][0x1a0] ;  /* 0x00006800000a7ab9 */ /* 0x000fe20000000a00 */
[----:B------:R-:W1:Y:S01]  /*13e0*/  I2F.RP R4, R8 ;  /* 0x0000000800047306 */ /* 0x000e620000209400 */
[----:B------:R-:W-:Y:S01]  /*13f0*/  ISETP.LE.AND P1, PT, RZ, UR57, PT ;  /* 0x00000039ff007c0c */ /* 0x000fe2000bf23270 */
[----:B------:R-:W-:-:S04]  /*1400*/  @UP0 UIMAD.WIDE.U32 UR8, UR7, UR10, URZ ;  /* 0x0000000a070802a5 */ /* 0x000fc8000f8e003f */
[----:B------:R-:W-:-:S03]  /*1410*/  @UP0 UIMAD UR23, UR7, UR11, UR9 ;  /* 0x0000000b071702a4 */ /* 0x000fc6000f8e0209 */
[----:B------:R-:W-:Y:S01]  /*1420*/  @UP0 UMOV UR22, UR8 ;  /* 0x0000000800160c82 */ /* 0x000fe20008000000 */
[----:B-1----:R-:W1:Y:S02]  /*1430*/  MUFU.RCP R4, R4 ;  /* 0x0000000400047308 */ /* 0x002e640000001000 */
[----:B-1----:R-:W-:-:S06]  /*1440*/  IADD3 R4, R4, 0xffffffe, RZ ;  /* 0x0ffffffe04047810 */ /* 0x002fcc0007ffe0ff */
[----:B------:R-:W1:Y:S02]  /*1450*/  F2I.FTZ.U32.TRUNC.NTZ R5, R4 ;  /* 0x0000000400057305 */ /* 0x000e64000021f000 */
[----:B-1----:R-:W-:-:S04]  /*1460*/  IMAD.MOV R4, RZ, RZ, -R5 ;  /* 0x000000ffff047224 */ /* 0x002fc800078e0a05 */
[----:B------:R-:W-:Y:S02]  /*1470*/  IMAD R6, R4, R8, RZ ;  /* 0x0000000804067224 */ /* 0x000fe400078e02ff */
[----:B------:R-:W-:-:S04]  /*1480*/  IMAD.MOV.U32 R4, RZ, RZ, RZ ;  /* 0x000000ffff047224 */ /* 0x000fc800078e00ff */
[----:B------:R-:W-:-:S04]  /*1490*/  IMAD.HI.U32 R4, R5, R6, R4 ;  /* 0x0000000605047227 */ /* 0x000fc800078e0004 */
[----:B------:R-:W-:-:S04]  /*14a0*/  IMAD.MOV.U32 R5, RZ, RZ, R7 ;  /* 0x000000ffff057224 */ /* 0x000fc800078e0007 */
[----:B------:R-:W-:-:S04]  /*14b0*/  IMAD.HI.U32 R4, R4, R5, RZ ;  /* 0x0000000504047227 */ /* 0x000fc800078e00ff */
[----:B------:R-:W-:-:S04]  /*14c0*/  IMAD.MOV R6, RZ, RZ, -R4 ;  /* 0x000000ffff067224 */ /* 0x000fc800078e0a04 */
[----:B------:R-:W-:-:S05]  /*14d0*/  IMAD R5, R8, R6, R5 ;  /* 0x0000000608057224 */ /* 0x000fca00078e0205 */
[----:B------:R-:W-:-:S13]  /*14e0*/  ISETP.GT.U32.AND P2, PT, R8, R5, PT ;  /* 0x000000050800720c */ /* 0x000fda0003f44070 */
[----:B------:R-:W-:Y:S01]  /*14f0*/  @!P2 IMAD.IADD R5, R5, 0x1, -R8 ;  /* 0x000000010505a824 */ /* 0x000fe200078e0a08 */
[----:B------:R-:W-:Y:S02]  /*1500*/  @!P2 IADD3 R4, R4, 0x1, RZ ;  /* 0x000000010404a810 */ /* 0x000fe40007ffe0ff */
[----:B------:R-:W-:Y:S02]  /*1510*/  ISETP.NE.AND P2, PT, RZ, c[0x0][0x1c8], PT ;  /* 0x00007200ff007a0c */ /* 0x000fe40003f45270 */
[----:B------:R-:W-:-:S13]  /*1520*/  ISETP.GE.U32.AND P3, PT, R5, R8, PT ;  /* 0x000000080500720c */ /* 0x000fda0003f66070 */
[----:B------:R-:W-:-:S05]  /*1530*/  @P3 IADD3 R4, R4, 0x1, RZ ;  /* 0x0000000104043810 */ /* 0x000fca0007ffe0ff */
[----:B------:R-:W-:-:S04]  /*1540*/  IMAD.MOV.U32 R15, RZ, RZ, R4 ;  /* 0x000000ffff0f7224 */ /* 0x000fc800078e0004 */
[----:B------:R-:W-:Y:S01]  /*1550*/  @!P1 IMAD.MOV R15, RZ, RZ, -R15 ;  /* 0x000000ffff0f9224 */ /* 0x000fe200078e0a0f */
[----:B------:R-:W-:-:S04]  /*1560*/  @!P2 LOP3.LUT R15, RZ, c[0x0][0x1c8], RZ, 0x33, !PT ;  /* 0x00007200ff0faa12 */ /* 0x000fc800078e33ff */
[----:B------:R-:W-:Y:S01]  /*1570*/  SHF.R.S32.HI R21, RZ, 0x1f, R15 ;  /* 0x0000001fff157819 */ /* 0x000fe2000001140f */
        /* <DEDUP_REMOVED lines=13> */
.L_x_386:
[----:B------:R-:W-:Y:S01]  /*1650*/  ULDC.64 UR10, c[0x0][0x370] ;  /* 0x0000dc00000a7ab9 */ /* 0x000fe20000000a00 */
[----:B------:R-:W-:Y:S01]  /*1660*/  PLOP3.LUT P0, PT, PT, PT, UP2, 0x80, 0x0 ;  /* 0x000000000000781c */ /* 0x000fe20003f0f028 */
[----:B------:R-:W-:Y:S02]  /*1670*/  @UP1 UIMAD.WIDE.U32 UR8, UR16, UR10, URZ ;  /* 0x0000000a100812a5 */ /* 0x000fe4000f8e003f */
[----:B------:R-:W-:Y:S02]  /*1680*/  ULDC UR13, c[0x0][0x224] ;  /* 0x00008900000d7ab9 */ /* 0x000fe40000000800 */
[----:B------:R-:W-:Y:S02]  /*1690*/  @UP1 UIMAD UR21, UR16, UR11, UR9 ;  /* 0x0000000b101512a4 */ /* 0x000fe4000f8e0209 */
[----:B------:R-:W-:Y:S02]  /*16a0*/  USHF.L.U32 UR14, UR33, 0x7, URZ ;  /* 0x00000007210e7899 */ /* 0x000fe4000800063f */
[----:B------:R-:W-:-:S02]  /*16b0*/  @UP1 UMOV UR18, UR8 ;  /* 0x0000000800121c82 */ /* 0x000fc40008000000 */
[----:B------:R-:W-:Y:S02]  /*16c0*/  ULDC.64 UR8, c[0x0][0x368] ;  /* 0x0000da0000087ab9 */ /* 0x000fe40000000a00 */
[----:B------:R-:W-:Y:S02]  /*16d0*/  @!UP1 UIMAD UR7, UR38, UR8, URZ ;  /* 0x00000008260792a4 */ /* 0x000fe4000f8e023f */
[----:B------:R-:W-:Y:S02]  /*16e0*/  ULDC.64 UR10, c[0x0][0x3d8] ;  /* 0x0000f600000a7ab9 */ /* 0x000fe40000000a00 */
[----:B------:R-:W-:Y:S02]  /*16f0*/  @!UP1 UIMAD UR7, UR33, UR9, UR7 ;  /* 0x00000009210792a4 */ /* 0x000fe4000f8e0207 */
[----:B------:R-:W-:-:S04]  /*1700*/  @!UP1 UIMAD.WIDE.U32 UR8, UR33, UR8, URZ ;  /* 0x00000008210892a5 */ /* 0x000fc8000f8e003f */
[----:B------:R-:W-:Y:S02]  /*1710*/  @!UP1 UIADD3 UR21, UR9, UR7, URZ ;  /* 0x0000000709159290 */ /* 0x000fe4000fffe03f */
[----:B------:R-:W-:Y:S02]  /*1720*/  UIMAD UR7, UR38, UR13, UR53 ;  /* 0x0000000d260772a4 */ /* 0x000fe4000f8e0235 */
[----:B------:R-:W-:Y:S02]  /*1730*/  @!UP1 UMOV UR18, UR8 ;  /* 0x0000000800129c82 */ /* 0x000fe40008000000 */
[----:B------:R-:W-:Y:S02]  /*1740*/  UIADD3 UR7, UR45, UR7, URZ ;  /* 0x000000072d077290 */ /* 0x000fe4000fffe03f */
[----:B------:R-:W-:Y:S02]  /*1750*/  UIMAD.WIDE.U32 UR8, UR28, UR10, URZ ;  /* 0x0000000a1c0872a5 */ /* 0x000fe4000f8e003f */
[----:B------:R-:W-:-:S02]  /*1760*/  UIMAD UR7, UR36, UR7, UR52 ;  /* 0x00000007240772a4 */ /* 0x000fc4000f8e0234 */
[----:B------:R-:W-:Y:S02]  /*1770*/  UIMAD UR12, UR28, UR11, UR9 ;  /* 0x0000000b1c0c72a4 */ /* 0x000fe4000f8e0209 */
[----:B------:R-:W-:Y:S02]  /*1780*/  UIADD3 UR13, UR43, UR7, URZ ;  /* 0x000000072b0d7290 */ /* 0x000fe4000fffe03f */
[----:B------:R-:W-:Y:S02]  /*1790*/  UIMAD UR7, UR37, UR16, URZ ;  /* 0x00000010250772a4 */ /* 0x000fe4000f8e023f */
[----:B------:R-:W-:Y:S02]  /*17a0*/  UIMAD.WIDE.U32 UR10, UR36, UR16, URZ ;  /* 0x00000010240a72a5 */ /* 0x000fe4000f8e003f */
[----:B------:R-:W-:Y:S02]  /*17b0*/  USEL UR15, UR8, URZ, UP3 ;  /* 0x0000003f080f7287 */ /* 0x000fe40009800000 */
[----:B------:R-:W-:-:S02]  /*17c0*/  @UP1 UIADD3 UR13, UR11, UR7, URZ ;  /* 0x000000070b0d1290 */ /* 0x000fc4000fffe03f */
[----:B------:R-:W-:Y:S02]  /*17d0*/  USHF.L.U64.HI UR7, UR33, 0x7, UR38 ;  /* 0x0000000721077899 */ /* 0x000fe40008010226 */
[----:B------:R-:W-:Y:S02]  /*17e0*/  USEL UR8, UR14, URZ, UP6 ;  /* 0x0000003f0e087287 */ /* 0x000fe4000b000000 */
[----:B------:R-:W-:Y:S02]  /*17f0*/  USEL UR7, UR7, URZ, UP6 ;  /* 0x0000003f07077287 */ /* 0x000fe4000b000000 */
[----:B------:R-:W-:Y:S02]  /*1800*/  UIADD3 UR8, UP0, UR20, UR8, URZ ;  /* 0x0000000814087290 */ /* 0x000fe4000ff1e03f */
[----:B------:R-:W-:Y:S02]  /*1810*/  USEL UR28, UR42, UR10, !UP1 ;  /* 0x0000000a2a1c7287 */ /* 0x000fe4000c800000 */
[----:B------:R-:W-:-:S02]  /*1820*/  UIADD3.X UR9, UR32, UR7, URZ, UP0, !UPT ;  /* 0x0000000720097290 */ /* 0x000fc400087fe43f */
[----:B------:R-:W-:Y:S02]  /*1830*/  UIMAD UR7, UR37, UR8, URZ ;  /* 0x00000008250772a4 */ /* 0x000fe4000f8e023f */
[----:B------:R-:W-:Y:S02]  /*1840*/  ULDC UR14, c[0x0][0x234] ;  /* 0x00008d00000e7ab9 */ /* 0x000fe40000000800 */
[----:B------:R-:W-:Y:S02]  /*1850*/  UIMAD UR10, UR36, UR9, UR7 ;  /* 0x00000009240a72a4 */ /* 0x000fe4000f8e0207 */
[----:B------:R-:W-:Y:S02]  /*1860*/  @UP2 USEL UR7, UR55, UR16, !UP1 ;  /* 0x0000001037072287 */ /* 0x000fe4000c800000 */
[----:B------:R-:W-:Y:S02]  /*1870*/  UIMAD.WIDE.U32 UR8, UR36, UR8, URZ ;  /* 0x00000008240872a5 */ /* 0x000fe4000f8e003f */
[----:B------:R-:W-:-:S02]  /*1880*/  @UP2 UIMAD UR14, UR35, UR14, UR7 ;  /* 0x0000000e230e22a4 */ /* 0x000fc4000f8e0207 */
[----:B------:R-:W-:Y:S02]  /*1890*/  USEL UR12, UR12, URZ, UP3 ;  /* 0x0000003f0c0c7287 */ /* 0x000fe40009800000 */
[----:B------:R-:W-:-:S03]  /*18a0*/  UIADD3 UR10, UR9, UR10, URZ ;  /* 0x0000000a090a7290 */ /* 0x000fc6000fffe03f */
[----:B------:R-:W-:Y:S01]  /*18b0*/  @!UP2 UMOV UR14, UR50 ;  /* 0x00000032000eac82 */ /* 0x000fe20008000000 */
[----:B------:R-:W-:Y:S05]  /*18c0*/  @!P0 BRA `(.L_x_387) ;  /* 0x0000005000008947 */ /* 0x000fea0003800000 */
[----:B------:R-:W-:Y:S02]  /*18d0*/  ULDC UR7, c[0x0][0x224] ;  /* 0x0000890000077ab9 */ /* 0x000fe40000000800 */
[----:B------:R-:W-:-:S04]  /*18e0*/  @!UP1 UIMAD UR16, UR33, UR7, URZ ;  /* 0x00000007211092a4 */ /* 0x000fc8000f8e023f */
[----:B------:R-:W-:-:S04]  /*18f0*/  ULEA UR7, UR33, UR16, 0x7 ;  /* 0x0000001021077291 */ /* 0x000fc8000f8e383f */
[----:B------:R-:W-:Y:S01]  /*1900*/  UIMAD UR11, UR56, UR35, UR7 ;  /* 0x00000023380b72a4 */ /* 0x000fe2000f8e0207 */
[----:B------:R-:W-:Y:S05]  /*1910*/  BRA `(.L_x_388) ;  /* 0x0000001000007947 */ /* 0x000fea0003800000 */
.L_x_387:
[----:B------:R-:W-:-:S03]  /*1920*/  UMOV UR11, UR51 ;  /* 0x00000033000b7c82 */ /* 0x000fc60008000000 */
.L_x_388:
[----:B------:R-:W1:Y:S01]  /*1930*/  S2R R8, SR_TID.X ;  /* 0x0000000000087919 */ /* 0x000e620000002100 */
[----:B------:R-:W-:Y:S01]  /*1940*/  SHF.R.S32.HI R233, RZ, 0x1f, R232 ;  /* 0x0000001fffe97819 */ /* 0x000fe200000114e8 */
[----:B------:R-:W-:Y:S01]  /*1950*/  IMAD.U32 R6, RZ, RZ, UR20 ;  /* 0x00000014ff067e24 */ /* 0x000fe2000f8e00ff */
[----:B------:R-:W-:Y:S01]  /*1960*/  IADD3 R4, P0, R232, UR18, RZ ;  /* 0x00000012e8047c10 */ /* 0x000fe2000ff1e0ff */
[----:B------:R-:W-:Y:S01]  /*1970*/  UIADD3 UR8, UP5, UP4, UR8, UR46, UR48 ;  /* 0x0000002e08087290 */ /* 0x000fe2000fcbe030 */
[----:B------:R-:W-:Y:S01]  /*1980*/  IADD3 R14, P1, R244, UR20, RZ ;  /* 0x00000014f40e7c10 */ /* 0x000fe2000ff3e0ff */
[----:B------:R-:W-:Y:S01]  /*1990*/  USHF.R.S32.HI UR16, URZ, 0x1f, UR35 ;  /* 0x0000001f3f107899 */ /* 0x000fe20008011423 */
[----:B------:R-:W-:Y:S01]  /*19a0*/  IADD3.X R5, R233, UR21, RZ, P0, !PT ;  /* 0x00000015e9057c10 */ /* 0x000fe200087fe4ff */
[----:B------:R-:W-:Y:S01]  /*19b0*/  UIADD3 UR15, UP1, UP0, UR15, UR8, UR28 ;  /* 0x000000080f0f7290 */ /* 0x000fe2000f83e01c */
[----:B------:R-:W-:Y:S01]  /*19c0*/  IADD3.X R11, R23, UR32, RZ, P1, !PT ;  /* 0x00000020170b7c10 */ /* 0x000fe20008ffe4ff */
[----:B------:R-:W-:Y:S01]  /*19d0*/  UIADD3.X UR7, UR10, UR49, UR54, UP5, UP4 ;  /* 0x000000310a077290 */ /* 0x000fe2000afe8436 */
[----:B------:R-:W-:Y:S01]  /*19e0*/  IMAD.U32 R16, RZ, RZ, UR5 ;  /* 0x00000005ff107e24 */ /* 0x000fe2000f8e00ff */
[----:B------:R-:W-:Y:S01]  /*19f0*/  ULDC.64 UR8, c[0x0][0x370] ;  /* 0x0000dc0000087ab9 */ /* 0x000fe20000000a00 */
[----:B------:R-:W-:Y:S01]  /*1a00*/  IMAD.WIDE.U32 R4, R6, c[0x0][0x370], R4 ;  /* 0x0000dc0006047a25 */ /* 0x000fe200078e0004 */
[----:B------:R-:W-:Y:S01]  /*1a10*/  UIADD3.X UR12, UR12, UR7, UR13, UP1, UP0 ;  /* 0x000000070c0c7290 */ /* 0x000fe20008fe040d */
[----:B------:R-:W-:Y:S01]  /*1a20*/  BSSY B1, `(.L_x_384) ;  /* 0x0000840000017945 */ /* 0x000fe20003800000 */
[----:B------:R-:W-:Y:S01]  /*1a30*/  UISETP.GE.AND UP0, UPT, UR31, 0x1, UPT ;  /* 0x000000011f00788c */ /* 0x000fe2000bf06270 */
[----:B------:R-:W-:Y:S01]  /*1a40*/  IMAD.U32 R13, RZ, RZ, UR4 ;  /* 0x00000004ff0d7e24 */ /* 0x000fe2000f8e00ff */
[----:B------:R-:W-:-:S02]  /*1a50*/  UIMAD UR7, UR32, UR8, URZ ;  /* 0x00000008200772a4 */ /* 0x000fc4000f8e023f */
[----:B------:R-:W-:Y:S02]  /*1a60*/  UIADD3 UR14, UR20, UR14, URZ ;  /* 0x0000000e140e7290 */ /* 0x000fe4000fffe03f */
[----:B------:R-:W-:Y:S01]  /*1a70*/  UIMAD UR10, UR20, UR9, UR7 ;  /* 0x00000009140a72a4 */ /* 0x000fe2000f8e0207 */
[----:B-1----:R-:W-:Y:S02]  /*1a80*/  SHF.R.S32.HI R6, RZ, 0x1f, R8 ;  /* 0x0000001fff067819 */ /* 0x002fe40000011408 */
[----:B------:R-:W-:Y:S02]  /*1a90*/  ULDC.64 UR8, c[0x0][0x378] ;  /* 0x0000de0000087ab9 */ /* 0x000fe40000000a00 */
[----:B------:R-:W-:Y:S01]  /*1aa0*/  UIMAD UR7, UR16, UR8, URZ ;  /* 0x00000008100772a4 */ /* 0x000fe2000f8e023f */
[----:B------:R-:W-:Y:S01]  /*1ab0*/  LEA.HI R6, R6, R8, RZ, 0x5 ;  /* 0x0000000806067211 */ /* 0x000fe200078f28ff */
[----:B------:R-:W-:Y:S01]  /*1ac0*/  UIADD3 UR8, UR20, UR11, URZ ;  /* 0x0000000b14087290 */ /* 0x000fe2000fffe03f */
[----:B------:R-:W-:Y:S01]  /*1ad0*/  IADD3 R5, R5, UR10, RZ ;  /* 0x0000000a05057c10 */ /* 0x000fe2000fffe0ff */
[----:B------:R-:W-:Y:S01]  /*1ae0*/  ULDC.64 UR4, c[0x0][0x3c8] ;  /* 0x0000f20000047ab9 */ /* 0x000fe20000000a00 */
[----:B------:R-:W-:Y:S01]  /*1af0*/  LOP3.LUT R7, R6, 0xffffffe0, RZ, 0xc0, !PT ;  /* 0xffffffe006077812 */ /* 0x000fe200078ec0ff */
[----:B------:R-:W-:Y:S01]  /*1b00*/  UIMAD UR16, UR35, UR9, UR7 ;  /* 0x00000009231072a4 */ /* 0x000fe2000f8e0207 */
[----:B------:R-:W-:Y:S01]  /*1b10*/  SHF.R.S32.HI R6, RZ, 0x5, R6 ;  /* 0x00000005ff067819 */ /* 0x000fe20000011406 */
[----:B------:R-:W-:-:S02]  /*1b20*/  UMOV UR13, 0x4 ;  /* 0x00000004000d7882 */ /* 0x000fc40000000000 */
[----:B------:R-:W-:Y:S01]  /*1b30*/  IMAD.IADD R7, R8, 0x1, -R7 ;  /* 0x0000000108077824 */ /* 0x000fe200078e0a07 */
[----:B------:R-:W-:Y:S01]  /*1b40*/  ULDC.64 UR10, c[0x0][0x200] ;  /* 0x00008000000a7ab9 */ /* 0x000fe20000000a00 */
[----:B------:R-:W-:Y:S01]  /*1b50*/  IMAD.WIDE.U32 R8, R14, c[0x0][0x190], R232 ;  /* 0x000064000e087a25 */ /* 0x000fe200078e00e8 */
[----:B------:R-:W-:Y:S01]  /*1b60*/  UIMAD.WIDE UR8, UR8, UR13, UR4 ;  /* 0x0000000d080872a5 */ /* 0x000fe2000f8e0204 */
[----:B------:R1:W2:Y:S01]  /*1b70*/  R2UR UR5, R16 ;  /* 0x00000000100573c2 */ /* 0x0002a200000e0000 */
[----:B------:R-:W-:Y:S01]  /*1b80*/  ULEA.HI.SX32 UR7, UR34, 0xffffffff, 0x1a ;  /* 0xffffffff22077891 */ /* 0x000fe2000f8fd23f */
[----:B------:R-:W-:Y:S01]  /*1b90*/  IMAD R6, R6, UR47, R7 ;  /* 0x0000002f06067c24 */ /* 0x000fe2000f8e0207 */
[----:B------:R-:W-:Y:S01]  /*1ba0*/  IADD3 R8, P1, R8, UR30, RZ ;  /* 0x0000001e08087c10 */ /* 0x000fe2000ff3e0ff */
[----:B------:R-:W-:-:S03]  /*1bb0*/  IMAD.U32 R7, RZ, RZ, UR35 ;  /* 0x00000023ff077e24 */ /* 0x000fc6000f8e00ff */
[C---:B------:R-:W-:Y:S01]  /*1bc0*/  IADD3 R10, P0, R6.reuse, UR15, RZ ;  /* 0x0000000f060a7c10 */ /* 0x040fe2000ff1e0ff */
[----:B------:R-:W-:Y:S01]  /*1bd0*/  IMAD.WIDE.U32 R4, R7, c[0x0][0x378], R4 ;  /* 0x0000de0007047a25 */ /* 0x000fe200078e0004 */
[----:B------:R1:W3:Y:S01]  /*1be0*/  R2UR UR4, R13 ;  /* 0x000000000d0473c2 */ /* 0x0002e200000e0000 */
[----:B------:R-:W-:Y:S01]  /*1bf0*/  UIMAD.WIDE UR14, UR14, UR13, UR10 ;  /* 0x0000000d0e0e72a5 */ /* 0x000fe2000f8e020a */
[----:B------:R-:W-:Y:S01]  /*1c00*/  LEA.HI.X.SX32 R12, R6, UR12, 0x1, P0 ;  /* 0x0000000c060c7c11 */ /* 0x000fe200080f0eff */
[----:B------:R-:W-:Y:S01]  /*1c10*/  IMAD R6, R11, c[0x0][0x190], RZ ;  /* 0x000064000b067a24 */ /* 0x000fe200078e02ff */
[----:B------:R-:W-:Y:S02]  /*1c20*/  LEA R224, P0, R10, c[0x0][0x350], 0x2 ;  /* 0x0000d4000ae07a11 */ /* 0x000fe400078010ff */
[----:B------:R-:W-:Y:S01]  /*1c30*/  IADD3 R7, R5, UR16, RZ ;  /* 0x0000001005077c10 */ /* 0x000fe2000fffe0ff */
[----:B------:R-:W-:Y:S01]  /*1c40*/  IMAD R17, R14, c[0x0][0x194], R6 ;  /* 0x000065000e117a24 */ /* 0x000fe200078e0206 */
[----:B------:R-:W-:Y:S01]  /*1c50*/  LEA.HI.X R225, R10, c[0x0][0x354], R12, 0x2, P0 ;  /* 0x0000d5000ae17a11 */ /* 0x000fe200000f140c */
[----:B------:R-:W-:Y:S01]  /*1c60*/  IMAD.MOV.U32 R6, RZ, RZ, R4 ;  /* 0x000000ffff067224 */ /* 0x000fe200078e0004 */
[----:B------:R-:W-:-:S02]  /*1c70*/  PLOP3.LUT P0, PT, PT, PT, UP0, 0x80, 0x0 ;  /* 0x000000000000781c */ /* 0x000fc40003f0f008 */
[----:B------:R-:W-:-:S11]  /*1c80*/  IADD3.X R9, R9, UR29, R17, P1, !PT ;  /* 0x0000001d09097c10 */ /* 0x000fd60008ffe411 */
[----:B-123--:R-:W-:Y:S05]  /*1c90*/  @!P0 BRA `(.L_x_389) ;  /* 0x0000784000008947 */ /* 0x00efea0003800000 */
[----:B------:R-:W-:Y:S01]  /*1ca0*/  PLOP3.LUT P0, PT, PT, PT, UP3, 0x80, 0x0 ;  /* 0x000000000000781c */ /* 0x000fe20003f0f038 */
[----:B------:R-:W-:Y:S01]  /*1cb0*/  USHF.R.S32.HI UR12, URZ, 0x1f, UR35 ;  /* 0x0000001f3f0c7899 */ /* 0x000fe20008011423 */
[----:B------:R-:W-:Y:S01]  /*1cc0*/  IMAD.U32 R12, RZ, RZ, UR35 ;  /* 0x00000023ff0c7e24 */ /* 0x000fe2000f8e00ff */
[----:B------:R-:W-:Y:S01]  /*1cd0*/  UMOV UR11, UR8 ;  /* 0x00000008000b7c82 */ /* 0x000fe20008000000 */
[----:B------:R-:W-:Y:S01]  /*1ce0*/  IMAD R4, R23, c[0x0][0x370], RZ ;  /* 0x0000dc0017047a24 */ /* 0x000fe200078e02ff */
[----:B------:R-:W-:Y:S01]  /*1cf0*/  UMOV UR10, UR9 ;  /* 0x00000009000a7c82 */ /* 0x000fe20008000000 */
[----:B------:R-:W-:Y:S01]  /*1d00*/  IMAD.WIDE.U32 R6, R244, c[0x0][0x370], R6 ;  /* 0x0000dc00f4067a25 */ /* 0x000fe200078e0006 */
[----:B------:R-:W-:Y:S01]  /*1d10*/  ULDC.64 UR8, c[0x0][0x1a8] ;  /* 0x00006a0000087ab9 */ /* 0x000fe20000000a00 */
[----:B------:R-:W-:Y:S01]  /*1d20*/  BSSY B0, `(.L_x_390) ;  /* 0x000003d000007945 */ /* 0x000fe20003800000 */
[----:B------:R-:W-:Y:S01]  /*1d30*/  UIMAD UR13, UR12, UR8, URZ ;  /* 0x000000080c0d72a4 */ /* 0x000fe2000f8e023f */
[----:B------:R-:W-:Y:S01]  /*1d40*/  IMAD.WIDE.U32 R12, R12, c[0x0][0x1a8], R8 ;  /* 0x00006a000c0c7a25 */ /* 0x000fe200078e0008 */
[----:B------:R-:W-:-:S02]  /*1d50*/  UIMAD UR12, UR7, -0x40, UR31 ;  /* 0xffffffc0070c78a4 */ /* 0x000fc4000f8e021f */
[----:B------:R-:W-:Y:S01]  /*1d60*/  @P0 BAR.SYNC.DEFER_BLOCKING 0x0 ;  /* 0x0000000000000b1d */ /* 0x000fe20000010000 */
[----:B------:R-:W-:Y:S01]  /*1d70*/  UIMAD UR13, UR35, UR9, UR13 ;  /* 0x00000009230d72a4 */ /* 0x000fe2000f8e020d */
[----:B------:R-:W-:Y:S01]  /*1d80*/  IMAD R4, R244, c[0x0][0x374], R4 ;  /* 0x0000dd00f4047a24 */ /* 0x000fe200078e0204 */
[----:B------:R-:W-:Y:S02]  /*1d90*/  LEA R228, P0, R6, c[0x0][0x330], 0x1 ;  /* 0x0000cc0006e47a11 */ /* 0x000fe400078008ff */
[----:B------:R-:W-:Y:S01]  /*1da0*/  ISETP.GE.AND P6, PT, R244, UR12, PT ;  /* 0x0000000cf4007c0c */ /* 0x000fe2000bfc6270 */
[----:B------:R-:W-:Y:S01]  /*1db0*/  IMAD.IADD R16, R7, 0x1, R4 ;  /* 0x0000000107107824 */ /* 0x000fe200078e0204 */
[----:B------:R-:W-:Y:S01]  /*1dc0*/  LEA R227, P1, R12, c[0x0][0x160], 0x1 ;  /* 0x000058000ce37a11 */ /* 0x000fe200078208ff */
[----:B------:R-:W-:Y:S01]  /*1dd0*/  UMOV UR9, UR14 ;  /* 0x0000000e00097c82 */ /* 0x000fe20008000000 */
[----:B------:R-:W-:Y:S01]  /*1de0*/  IADD3 R18, R13, UR13, RZ ;  /* 0x0000000d0d127c10 */ /* 0x000fe2000fffe0ff */
[----:B------:R-:W-:Y:S01]  /*1df0*/  UMOV UR8, UR15 ;  /* 0x0000000f00087c82 */ /* 0x000fe20008000000 */
[----:B------:R-:W-:-:S02]  /*1e00*/  LEA.HI.X R230, R6, c[0x0][0x334], R16, 0x1, P0 ;  /* 0x0000cd0006e67a11 */ /* 0x000fc400000f0c10 */
[----:B------:R-:W-:-:S05]  /*1e10*/  LEA.HI.X R229, R12, c[0x0][0x164], R18, 0x1, P1 ;  /* 0x000059000ce57a11 */ /* 0x000fca00008f0c12 */
[----:B------:R1:W-:Y:S04]  /*1e20*/  @P6 STS.128 [R226+0x8000], RZ ;  /* 0x008000ffe2006388 */ /* 0x0003e80000000c00 */
[----:B------:R1:W-:Y:S04]  /*1e30*/  @P6 STS.128 [R226+0xa000], RZ ;  /* 0x00a000ffe2006388 */ /* 0x0003e80000000c00 */
[----:B------:R1:W-:Y:S04]  /*1e40*/  @P6 STS.128 [R226+0xc000], RZ ;  /* 0x00c000ffe2006388 */ /* 0x0003e80000000c00 */
[----:B------:R1:W-:Y:S01]  /*1e50*/  @P6 STS.128 [R226+0xe000], RZ ;  /* 0x00e000ffe2006388 */ /* 0x0003e20000000c00 */
[----:B------:R-:W-:Y:S05]  /*1e60*/  @P6 BRA `(.L_x_391) ;  /* 0x0000028000006947 */ /* 0x000fea0003800000 */
[----:B------:R-:W-:Y:S01]  /*1e70*/  MOV R5, UR21 ;  /* 0x0000001500057c02 */ /* 0x000fe20008000f00 */
[----:B------:R-:W-:Y:S01]  /*1e80*/  IMAD R8, R11, c[0x0][0x370], RZ ;  /* 0x0000dc000b087a24 */ /* 0x000fe200078e02ff */
[----:B------:R-:W-:Y:S01]  /*1e90*/  ISETP.GE.AND P4, PT, R232, c[0x0][0x220], PT ;  /* 0x00008800e8007a0c */ /* 0x000fe20003f86270 */
[----:B------:R-:W-:Y:S01]  /*1ea0*/  IMAD.U32 R4, RZ, RZ, UR18 ;  /* 0x00000012ff047e24 */ /* 0x000fe2000f8e00ff */
[----:B------:R-:W-:Y:S01]  /*1eb0*/  ISETP.GE.AND P3, PT, R240, c[0x0][0x220], PT ;  /* 0x00008800f0007a0c */ /* 0x000fe20003f66270 */
[C---:B------:R-:W-:Y:S01]  /*1ec0*/  IMAD R8, R14.reuse, c[0x0][0x374], R8 ;  /* 0x0000dd000e087a24 */ /* 0x040fe200078e0208 */
[----:B------:R-:W-:Y:S01]  /*1ed0*/  ISETP.GE.AND P2, PT, R239, c[0x0][0x220], PT ;  /* 0x00008800ef007a0c */ /* 0x000fe20003f46270 */
[----:B------:R-:W-:Y:S01]  /*1ee0*/  IMAD.WIDE.U32 R4, R14, c[0x0][0x370], R4 ;  /* 0x0000dc000e047a25 */ /* 0x000fe200078e0004 */
[----:B------:R-:W-:-:S03]  /*1ef0*/  ISETP.GE.AND P1, PT, R241, c[0x0][0x220], PT ;  /* 0x00008800f1007a0c */ /* 0x000fc60003f26270 */
[----:B------:R-:W-:Y:S01]  /*1f00*/  IMAD.IADD R5, R5, 0x1, R8 ;  /* 0x0000000105057824 */ /* 0x000fe200078e0208 */
[----:B------:R-:W-:Y:S01]  /*1f10*/  MOV R8, UR35 ;  /* 0x0000002300087c02 */ /* 0x000fe20008000f00 */
[----:B------:R-:W-:Y:S02]  /*1f20*/  IMAD.MOV.U32 R10, RZ, RZ, 0x2 ;  /* 0x00000002ff0a7424 */ /* 0x000fe400078e00ff */
[----:B------:R2:W-:Y:S02]  /*1f30*/  @P4 STS.128 [R226+0x8000], RZ ;  /* 0x008000ffe2004388 */ /* 0x0005e40000000c00 */
[----:B------:R-:W-:-:S04]  /*1f40*/  IMAD.WIDE.U32 R8, R8, c[0x0][0x378], R4 ;  /* 0x0000de0008087a25 */ /* 0x000fc800078e0004 */
[----:B------:R-:W-:Y:S01]  /*1f50*/  IMAD.WIDE R4, R232, R10, c[0x0][0x330] ;  /* 0x0000cc00e8047625 */ /* 0x000fe200078e020a */
[----:B------:R-:W-:-:S04]  /*1f60*/  IADD3 R9, R9, UR16, RZ ;  /* 0x0000001009097c10 */ /* 0x000fc8000fffe0ff */
[----:B------:R-:W-:-:S04]  /*1f70*/  LEA R4, P0, R8, R4, 0x1 ;  /* 0x0000000408047211 */ /* 0x000fc800078008ff */
[----:B------:R-:W-:Y:S01]  /*1f80*/  LEA.HI.X R5, R8, R5, R9, 0x1, P0 ;  /* 0x0000000508057211 */ /* 0x000fe200000f0c09 */
[----:B------:R-:W-:Y:S01]  /*1f90*/  @!P4 IMAD.MOV.U32 R9, RZ, RZ, R230 ;  /* 0x000000ffff09c224 */ /* 0x000fe200078e00e6 */
        /* <DEDUP_REMOVED lines=21> */
.L_x_391:
[----:B------:R-:W-:Y:S05]  /*20f0*/  BSYNC B0 ;  /* 0x0000000000007941 */ /* 0x000fea0003800000 */
.L_x_390:
[----:B------:R-:W-:Y:S01]  /*2100*/  IADD3 R22, R244, 0x20, RZ ;  /* 0x00000020f4167810 */ /* 0x000fe20007ffe0ff */
        /* <DEDUP_REMOVED lines=8> */
[----:B------:R-:W-:Y:S01]  /*2190*/  ISETP.GE.AND P4, PT, R232, c[0x0][0x220], PT ;  /* 0x00008800e8007a0c */ /* 0x000fe20003f86270 */
[----:B--23--:R-:W-:Y:S01]  /*21a0*/  IMAD.WIDE.U32 R4, R24, c[0x0][0x370], RZ ;  /* 0x0000dc0018047a25 */ /* 0x00cfe200078e00ff */
[----:B------:R-:W-:-:S02]  /*21b0*/  ISETP.GE.AND P3, PT, R240, c[0x0][0x220], PT ;  /* 0x00008800f0007a0c */ /* 0x000fc40003f66270 */
[----:B------:R-:W-:Y:S01]  /*21c0*/  ISETP.GE.AND P2, PT, R239, c[0x0][0x220], PT ;  /* 0x00008800ef007a0c */ /* 0x000fe20003f46270 */
[----:B------:R-:W-:Y:S01]  /*21d0*/  IMAD R8, R24, c[0x0][0x374], RZ ;  /* 0x0000dd0018087a24 */ /* 0x000fe200078e02ff */
[----:B------:R-:W-:-:S04]  /*21e0*/  IADD3 R4, P1, R6, R4, RZ ;  /* 0x0000000406047210 */ /* 0x000fc80007f3e0ff */
[----:B------:R-:W-:-:S03]  /*21f0*/  IADD3.X R5, R16, R5, R8, P1, !PT ;  /* 0x0000000510057210 */ /* 0x000fc60000ffe408 */
[----:B------:R-:W-:Y:S01]  /*2200*/  @!P4 IMAD.MOV.U32 R7, RZ, RZ, c[0x0][0x370] ;  /* 0x0000dc00ff07c624 */ /* 0x000fe200078e00ff */
[----:B------:R2:W-:Y:S01]  /*2210*/  @P4 STS.128 [R226+0x9000], RZ ;  /* 0x009000ffe2004388 */ /* 0x0005e20000000c00 */
[----:B------:R-:W-:-:S03]  /*2220*/  @!P4 IMAD.MOV.U32 R6, RZ, RZ, c[0x0][0x374] ;  /* 0x0000dd00ff06c624 */ /* 0x000fc600078e00ff */
[----:B------:R-:W-:-:S04]  /*2230*/  @!P4 LEA R10, P0, R7, R228, 0x6 ;  /* 0x000000e4070ac211 */ /* 0x000fc800078030ff */
[----:B------:R-:W-:Y:S02]  /*2240*/  @!P4 LEA.HI.X R11, R7, R230, R6, 0x6, P0 ;  /* 0x000000e6070bc211 */ /* 0x000fe400000f3406 */
[C---:B------:R-:W-:Y:S02]  /*2250*/  @!P3 LEA R8, P0, R4.reuse, c[0x0][0x330], 0x1 ;  /* 0x0000cc000408ba11 */ /* 0x040fe400078008ff */
[C---:B------:R-:W-:Y:S01]  /*2260*/  @!P2 LEA R6, P1, R4.reuse, c[0x0][0x330], 0x1 ;  /* 0x0000cc000406aa11 */ /* 0x040fe200078208ff */
[----:B------:R-:W-:Y:S01]  /*2270*/  @!PT LDS RZ, [RZ] ;  /* 0x00000000fffff984 */ /* 0x000fe20000000800 */
[----:B------:R-:W-:Y:S01]  /*2280*/  @!PT LDS RZ, [RZ] ;  /* 0x00000000fffff984 */ /* 0x000fe20000000800 */
[----:B------:R-:W-:Y:S01]  /*2290*/  @!PT LDS RZ, [RZ] ;  /* 0x00000000fffff984 */ /* 0x000fe20000000800 */
[----:B------:R2:W-:Y:S01]  /*22a0*/  @!P4 LDGSTS.E.BYPASS.LTC128B.128 [R226+0x9000], [R10.64] ;  /* 0x090000000ae2cfae */ /* 0x0005e2000b901d44 */
[C-C-:B------:R-:W-:Y:S02]  /*22b0*/  @!P3 LEA.HI.X R9, R4.reuse, c[0x0][0x334], R5.reuse, 0x1, P0 ;  /* 0x0000cd000409ba11 */ /* 0x140fe400000f0c05 */
[----:B------:R-:W-:Y:S01]  /*22c0*/  ISETP.GE.AND P0, PT, R241, c[0x0][0x220], PT ;  /* 0x00008800f1007a0c */ /* 0x000fe20003f06270 */
[----:B------:R2:W-:Y:S01]  /*22d0*/  @P3 STS.128 [R226+0xb000], RZ ;  /* 0x00b000ffe2003388 */ /* 0x0005e20000000c00 */
[----:B------:R-:W-:-:S03]  /*22e0*/  @!P2 LEA.HI.X R7, R4, c[0x0][0x334], R5, 0x1, P1 ;  /* 0x0000cd000407aa11 */ /* 0x000fc600008f0c05 */
        /* <DEDUP_REMOVED lines=11> */
[----:B--2---:R-:W-:-:S04]  /*23a0*/  LEA R6, P0, R4, c[0x0][0x330], 0x1 ;  /* 0x0000cc0004067a11 */ /* 0x004fc800078008ff */
[----:B------:R-:W-:-:S05]  /*23b0*/  LEA.HI.X R7, R4, c[0x0][0x334], R5, 0x1, P0 ;  /* 0x0000cd0004077a11 */ /* 0x000fca00000f0c05 */
[----:B------:R-:W-:Y:S01]  /*23c0*/  @!PT LDS RZ, [RZ] ;  /* 0x00000000fffff984 */ /* 0x000fe20000000800 */
[----:B------:R-:W-:Y:S01]  /*23d0*/  @!PT LDS RZ, [RZ] ;  /* 0x00000000fffff984 */ /* 0x000fe20000000800 */
[----:B------:R-:W-:Y:S01]  /*23e0*/  @!PT LDS RZ, [RZ] ;  /* 0x00000000fffff984 */ /* 0x000fe20000000800 */
[----:B------:R2:W-:Y:S04]  /*23f0*/  LDGSTS.E.BYPASS.LTC128B.128 [R226+0xf000], [R6.64+0x180] ;  /* 0x0f00018006e27fae */ /* 0x0005e8000b901d44 */
.L_x_393:
[----:B------:R-:W-:Y:S05]  /*2400*/  BSYNC B0 ;  /* 0x0000000000007941 */ /* 0x000fea0003800000 */
.L_x_392:
[----:B------:R1:W-:Y:S01]  /*2410*/  @P6 STS.128 [R226], RZ ;  /* 0x000000ffe2006388 */ /* 0x0003e20000000c00 */
[----:B------:R-:W-:Y:S03]  /*2420*/  BSSY B0, `(.L_x_394) ;  /* 0x000002b000007945 */ /* 0x000fe60003800000 */
[----:B------:R1:W-:Y:S04]  /*2430*/  @P6 STS.128 [R226+0x2000], RZ ;  /* 0x002000ffe2006388 */ /* 0x0003e80000000c00 */
[----:B------:R1:W-:Y:S04]  /*2440*/  @P6 STS.128 [R226+0x4000], RZ ;  /* 0x004000ffe2006388 */ /* 0x0003e80000000c00 */
[----:B------:R1:W-:Y:S01]  /*2450*/  @P6 STS.128 [R226+0x6000], RZ ;  /* 0x006000ffe2006388 */ /* 0x0003e20000000c00 */
[----:B------:R-:W-:Y:S05]  /*2460*/  @P6 BRA `(.L_x_395) ;  /* 0x0000026000006947 */ /* 0x000fea0003800000 */
[----:B--23--:R-:W-:Y:S01]  /*2470*/  IMAD.U32 R4, RZ, RZ, UR30 ;  /* 0x0000001eff047e24 */ /* 0x00cfe2000f8e00ff */
[----:B------:R-:W-:Y:S01]  /*2480*/  MOV R8, 0x2 ;  /* 0x0000000200087802 */ /* 0x000fe20000000f00 */
[----:B------:R-:W-:Y:S01]  /*2490*/  IMAD.U32 R5, RZ, RZ, UR29 ;  /* 0x0000001dff057e24 */ /* 0x000fe2000f8e00ff */
[----:B------:R-:W-:Y:S01]  /*24a0*/  ISETP.GE.AND P3, PT, R232, c[0x0][0x220], PT ;  /* 0x00008800e8007a0c */ /* 0x000fe20003f66270 */
[----:B------:R-:W-:Y:S01]  /*24b0*/  IMAD.U32 R6, RZ, RZ, UR35 ;  /* 0x00000023ff067e24 */ /* 0x000fe2000f8e00ff */
[----:B------:R-:W-:Y:S01]  /*24c0*/  ISETP.GE.AND P2, PT, R240, c[0x0][0x220], PT ;  /* 0x00008800f0007a0c */ /* 0x000fe20003f46270 */
[----:B------:R-:W-:Y:S01]  /*24d0*/  IMAD.WIDE.U32 R4, R14, c[0x0][0x190], R4 ;  /* 0x000064000e047a25 */ /* 0x000fe200078e0004 */
[----:B------:R-:W-:-:S02]  /*24e0*/  ISETP.GE.AND P1, PT, R239, c[0x0][0x220], PT ;  /* 0x00008800ef007a0c */ /* 0x000fc40003f26270 */
[----:B------:R-:W-:Y:S02]  /*24f0*/  ISETP.GE.AND P0, PT, R241, c[0x0][0x220], PT ;  /* 0x00008800f1007a0c */ /* 0x000fe40003f06270 */
[----:B------:R-:W-:-:S05]  /*2500*/  IADD3 R5, R17, R5, RZ ;  /* 0x0000000511057210 */ /* 0x000fca0007ffe0ff */
[----:B------:R-:W-:Y:S01]  /*2510*/  IMAD.WIDE.U32 R6, R6, c[0x0][0x1a8], R4 ;  /* 0x00006a0006067a25 */ /* 0x000fe200078e0004 */
[----:B------:R2:W-:Y:S03]  /*2520*/  @P3 STS.128 [R226], RZ ;  /* 0x000000ffe2003388 */ /* 0x0005e60000000c00 */
        /* <DEDUP_REMOVED lines=26> */
.L_x_395:
[----:B------:R-:W-:Y:S05]  /*26d0*/  BSYNC B0 ;  /* 0x0000000000007941 */ /* 0x000fea0003800000 */
.L_x_394:
[----:B------:R1:W-:Y:S01]  /*26e0*/  @P5 STS.128 [R226+0x1000], RZ ;  /* 0x001000ffe2005388 */ /* 0x0003e20000000c00 */
[----:B------:R-:W-:Y:S03]  /*26f0*/  BSSY B0, `(.L_x_396) ;  /* 0x000002c000007945 */ /* 0x000fe60003800000 */
        /* <DEDUP_REMOVED lines=13> */
[----:B------:R-:W-:Y:S01]  /*27d0*/  @!P4 IMAD.MOV.U32 R7, RZ, RZ, c[0x0][0x194] ;  /* 0x00006500ff07c624 */ /* 0x000fe200078e00ff */
[----:B------:R-:W-:Y:S02]  /*27e0*/  @!P3 LEA R8, P5, R4, c[0x0][0x160], 0x1 ;  /* 0x000058000408ba11 */ /* 0x000fe400078a08ff */
[----:B------:R-:W-:Y:S02]  /*27f0*/  @!P4 LEA R10, P0, R6, R227, 0x6 ;  /* 0x000000e3060ac211 */ /* 0x000fe400078030ff */
[----:B------:R-:W-:Y:S02]  /*2800*/  @!P3 LEA.HI.X R9, R4, c[0x0][0x164], R5, 0x1, P5 ;  /* 0x000059000409ba11 */ /* 0x000fe400028f0c05 */
[----:B------:R-:W-:Y:S02]  /*2810*/  @!P4 LEA.HI.X R11, R6, R229, R7, 0x6, P0 ;  /* 0x000000e5060bc211 */ /* 0x000fe400000f3407 */
[----:B------:R-:W-:-:S02]  /*2820*/  ISETP.GE.AND P0, PT, R241, c[0x0][0x220], PT ;  /* 0x00008800f1007a0c */ /* 0x000fc40003f06270 */
[C---:B------:R-:W-:Y:S01]  /*2830*/  @!P2 LEA R6, P1, R4.reuse, c[0x0][0x160], 0x1 ;  /* 0x000058000406aa11 */ /* 0x040fe200078208ff */
[----:B------:R-:W-:Y:S01]  /*2840*/  @!PT LDS RZ, [RZ] ;  /* 0x00000000fffff984 */ /* 0x000fe20000000800 */
[----:B------:R-:W-:Y:S01]  /*2850*/  @!PT LDS RZ, [RZ] ;  /* 0x00000000fffff984 */ /* 0x000fe20000000800 */
[----:B------:R-:W-:Y:S01]  /*2860*/  @!PT LDS RZ, [RZ] ;  /* 0x00000000fffff984 */ /* 0x000fe20000000800 */
[----:B------:R2:W-:Y:S03]  /*2870*/  @!P4 LDGSTS.E.BYPASS.LTC128B.128 [R226+0x1000], [R10.64] ;  /* 0x010000000ae2cfae */ /* 0x0005e6000b901d44 */
[----:B------:R-:W-:Y:S01]  /*2880*/  @!P2 LEA.HI.X R7, R4, c[0x0][0x164], R5, 0x1, P1 ;  /* 0x000059000407aa11 */ /* 0x000fe200008f0c05 */
        /* <DEDUP_REMOVED lines=18> */
.L_x_397:
[----:B------:R-:W-:Y:S05]  /*29b0*/  BSYNC B0 ;  /* 0x0000000000007941 */ /* 0x000fea0003800000 */
.L_x_396:
[----:B------:R-:W-:Y:S01]  /*29c0*/  UIADD3 UR13, -UR24, UR6, URZ ;  /* 0x00000006180d7290 */ /* 0x000fe2000fffe13f */
[C---:B--23--:R-:W-:Y:S01]  /*29d0*/  IADD3 R4, R249.reuse, 0x8, RZ ;  /* 0x00000008f9047810 */ /* 0x04cfe20007ffe0ff */
[C---:B------:R-:W-:Y:S01]  /*29e0*/  IMAD.SHL.U32 R5, R249.reuse, 0x4, RZ ;  /* 0x00000004f9057824 */ /* 0x040fe200078e00ff */
[----:B------:R-:W-:Y:S01]  /*29f0*/  SHF.R.S32.HI R242, RZ, 0x1f, R249 ;  /* 0x0000001ffff27819 */ /* 0x000fe200000114f9 */
[----:B------:R-:W-:Y:S01]  /*2a00*/  ULDC.64 UR14, c[0x0][0x198] ;  /* 0x00006600000e7ab9 */ /* 0x000fe20000000a00 */
[----:B------:R-:W-:Y:S01]  /*2a10*/  ISETP.GE.AND P2, PT, R249, UR12, PT ;  /* 0x0000000cf9007c0c */ /* 0x000fe2000bf46270 */
[----:B------:R-:W-:Y:S01]  /*2a20*/  IMAD.MOV.U32 R237, RZ, RZ, 0x7f800000 ;  /* 0x7f800000ffed7424 */ /* 0x000fe200078e00ff */
[----:B------:R-:W-:Y:S01]  /*2a30*/  ISETP.GE.AND P5, PT, R244, UR13, PT ;  /* 0x0000000df4007c0c */ /* 0x000fe2000bfa6270 */
[----:B------:R-:W-:Y:S01]  /*2a40*/  IMAD.MOV.U32 R238, RZ, RZ, 0x7f800000 ;  /* 0x7f800000ffee7424 */ /* 0x000fe200078e00ff */
[----:B------:R-:W-:Y:S01]  /*2a50*/  ISETP.GE.AND P1, PT, R4, UR12, PT ;  /* 0x0000000c04007c0c */ /* 0x000fe2000bf26270 */
[----:B------:R-:W-:Y:S01]  /*2a60*/  USHF.R.S32.HI UR12, URZ, 0x1f, UR24 ;  /* 0x0000001f3f0c7899 */ /* 0x000fe20008011418 */
[----:B------:R-:W-:-:S02]  /*2a70*/  IADD3 R4, P0, R5, UR9, RZ ;  /* 0x0000000905047c10 */ /* 0x000fc4000ff1e0ff */
[----:B------:R-:W-:Y:S01]  /*2a80*/  SHF.L.U64.HI R5, R249, 0x2, R242 ;  /* 0x00000002f9057819 */ /* 0x000fe200000102f2 */
[----:B------:R-:W-:Y:S01]  /*2a90*/  UIMAD UR14, UR12, UR14, URZ ;  /* 0x0000000e0c0e72a4 */ /* 0x000fe2000f8e023f */
[----:B------:R-:W-:Y:S02]  /*2aa0*/  IMAD.U32 R17, RZ, RZ, UR24 ;  /* 0x00000018ff117e24 */ /* 0x000fe4000f8e00ff */
[----:B------:R-:W-:Y:S01]  /*2ab0*/  IADD3.X R5, R5, UR8, RZ, P0, !PT ;  /* 0x0000000805057c10 */ /* 0x000fe200087fe4ff */
[----:B------:R-:W-:Y:S02]  /*2ac0*/  UIMAD UR14, UR24, UR15, UR14 ;  /* 0x0000000f180e72a4 */ /* 0x000fe4000f8e020e */
[----:B------:R2:W-:Y:S04]  /*2ad0*/  @P5 STS.128 [R226+0x10000], RZ ;  /* 0x010000ffe2005388 */ /* 0x0005e80000000c00 */
[----:B------:R2:W-:Y:S04]  /*2ae0*/  @P5 STS.128 [R226+0x12000], RZ ;  /* 0x012000ffe2005388 */ /* 0x0005e80000000c00 */
[----:B------:R2:W-:Y:S04]  /*2af0*/  @P5 STS.128 [R226+0x14000], RZ ;  /* 0x014000ffe2005388 */ /* 0x0005e80000000c00 */
[----:B------:R2:W-:Y:S04]  /*2b00*/  @P5 STS.128 [R226+0x16000], RZ ;  /* 0x016000ffe2005388 */ /* 0x0005e80000000c00 */
[----:B------:R3:W5:Y:S04]  /*2b10*/  @!P2 LDG.E R237, [R4.64] ;  /* 0x0000000404eda981 */ /* 0x000768000c1e1900 */
[----:B------:R3:W5:Y:S01]  /*2b20*/  @!P1 LDG.E R238, [R4.64+0x20] ;  /* 0x0000200404ee9981 */ /* 0x000762000c1e1900 */
[----:B------:R-:W-:Y:S01]  /*2b30*/  IMAD.U32 R6, RZ, RZ, UR14 ;  /* 0x0000000eff067e24 */ /* 0x000fe2000f8e00ff */
[----:B------:R-:W-:Y:S01]  /*2b40*/  BSSY B0, `(.L_x_398) ;  /* 0x0000036000007945 */ /* 0x000fe20003800000 */
[----:B---3--:R-:W-:-:S05]  /*2b50*/  IMAD.WIDE.U32 R4, R17, c[0x0][0x198], R232 ;  /* 0x0000660011047a25 */ /* 0x008fca00078e00e8 */
[----:B------:R-:W-:-:S04]  /*2b60*/  IADD3 R4, P0, R4, UR26, RZ ;  /* 0x0000001a04047c10 */ /* 0x000fc8000ff1e0ff */
[----:B------:R-:W-:Y:S01]  /*2b70*/  IADD3.X R5, R5, UR27, R6, P0, !PT ;  /* 0x0000001b05057c10 */ /* 0x000fe200087fe406 */
[----:B------:R-:W-:-:S04]  /*2b80*/  IMAD R6, R21, c[0x0][0x1b0], RZ ;  /* 0x00006c0015067a24 */ /* 0x000fc800078e02ff */
[C---:B------:R-:W-:Y:S02]  /*2b90*/  IMAD R14, R15.reuse, c[0x0][0x1b4], R6 ;  /* 0x00006d000f0e7a24 */ /* 0x040fe400078e0206 */
[----:B------:R-:W-:-:S04]  /*2ba0*/  IMAD.WIDE.U32 R10, R15, c[0x0][0x1b0], R4 ;  /* 0x00006c000f0a7a25 */ /* 0x000fc800078e0004 */
[----:B------:R-:W-:Y:S01]  /*2bb0*/  IMAD.IADD R16, R11, 0x1, R14 ;  /* 0x000000010b107824 */ /* 0x000fe200078e020e */
[----:B------:R-:W-:Y:S05]  /*2bc0*/  @P5 BRA `(.L_x_399) ;  /* 0x000002d000005947 */ /* 0x000fea0003800000 */
[----:B--2---:R-:W-:Y:S01]  /*2bd0*/  ISETP.GE.AND P3, PT, R232, c[0x0][0x220], PT ;  /* 0x00008800e8007a0c */ /* 0x004fe20003f66270 */
[----:B------:R-:W-:Y:S01]  /*2be0*/  IMAD.U32 R4, RZ, RZ, UR26 ;  /* 0x0000001aff047e24 */ /* 0x000fe2000f8e00ff */
[----:B------:R-:W-:Y:S01]  /*2bf0*/  ISETP.GE.AND P2, PT, R240, c[0x0][0x220], PT ;  /* 0x00008800f0007a0c */ /* 0x000fe20003f46270 */
[----:B------:R-:W-:Y:S01]  /*2c00*/  IMAD.U32 R5, RZ, RZ, UR27 ;  /* 0x0000001bff057e24 */ /* 0x000fe2000f8e00ff */
[----:B------:R-:W-:Y:S01]  /*2c10*/  ISETP.GE.AND P1, PT, R239, c[0x0][0x220], PT ;  /* 0x00008800ef007a0c */ /* 0x000fe20003f26270 */
[----:B------:R-:W-:Y:S01]  /*2c20*/  IMAD R6, R20, c[0x0][0x198], RZ ;  /* 0x0000660014067a24 */ /* 0x000fe200078e02ff */
[----:B------:R-:W-:Y:S01]  /*2c30*/  ISETP.GE.AND P0, PT, R241, c[0x0][0x220], PT ;  /* 0x00008800f1007a0c */ /* 0x000fe20003f06270 */
[----:B------:R-:W-:-:S04]  /*2c40*/  IMAD.WIDE.U32 R4, R19, c[0x0][0x198], R4 ;  /* 0x0000660013047a25 */ /* 0x000fc800078e0004 */
[----:B------:R-:W-:Y:S02]  /*2c50*/  IMAD R6, R19, c[0x0][0x19c], R6 ;  /* 0x0000670013067a24 */ /* 0x000fe400078e0206 */
[----:B------:R-:W-:Y:S01]  /*2c60*/  @!P3 IMAD R12, R23, c[0x0][0x198], RZ ;  /* 0x00006600170cba24 */ /* 0x000fe200078e02ff */
[----:B------:R2:W-:Y:S01]  /*2c70*/  @P3 STS.128 [R226+0x10000], RZ ;  /* 0x010000ffe2003388 */ /* 0x0005e20000000c00 */
[----:B------:R-:W-:Y:S01]  /*2c80*/  @!P3 IMAD.MOV.U32 R7, RZ, RZ, R16 ;  /* 0x000000ffff07b224 */ /* 0x000fe200078e0010 */
[----:B------:R-:W-:Y:S01]  /*2c90*/  IADD3 R5, R5, R6, RZ ;  /* 0x0000000605057210 */ /* 0x000fe20007ffe0ff */
[----:B------:R-:W-:Y:S01]  /*2ca0*/  IMAD.MOV.U32 R13, RZ, RZ, 0x2 ;  /* 0x00000002ff0d7424 */ /* 0x000fe200078e00ff */
[----:B------:R-:W-:Y:S01]  /*2cb0*/  @!P3 MOV R6, R10 ;  /* 0x0000000a0006b202 */ /* 0x000fe20000000f00 */
[----:B------:R-:W-:-:S04]  /*2cc0*/  @!P3 IMAD R12, R244, c[0x0][0x19c], R12 ;  /* 0x00006700f40cba24 */ /* 0x000fc800078e020c */
[----:B------:R-:W-:-:S04]  /*2cd0*/  @!P3 IMAD.WIDE.U32 R8, R244, c[0x0][0x198], R6 ;  /* 0x00006600f408ba25 */ /* 0x000fc800078e0006 */
[----:B------:R-:W-:Y:S01]  /*2ce0*/  IMAD.WIDE.U32 R6, R15, c[0x0][0x1b0], R4 ;  /* 0x00006c000f067a25 */ /* 0x000fe200078e0004 */
[----:B------:R-:W-:Y:S02]  /*2cf0*/  @!P3 IADD3 R9, R9, R12, RZ ;  /* 0x0000000c0909b210 */ /* 0x000fe40007ffe0ff */
[----:B------:R-:W-:Y:S01]  /*2d00*/  @!P3 LEA R12, P6, R8, c[0x0][0x168], 0x1 ;  /* 0x00005a00080cba11 */ /* 0x000fe200078c08ff */
[----:B------:R-:W-:Y:S01]  /*2d10*/  IMAD.WIDE R4, R232, R13, c[0x0][0x168] ;  /* 0x00005a00e8047625 */ /* 0x000fe200078e020d */
[----:B------:R-:W-:Y:S02]  /*2d20*/  IADD3 R7, R14, R7, RZ ;  /* 0x000000070e077210 */ /* 0x000fe40007ffe0ff */
[----:B------:R-:W-:Y:S02]  /*2d30*/  @!P3 LEA.HI.X R13, R8, c[0x0][0x16c], R9, 0x1, P6 ;  /* 0x00005b00080dba11 */ /* 0x000fe400030f0c09 */
[----:B------:R-:W-:-:S03]  /*2d40*/  LEA R4, P4, R6, R4, 0x1 ;  /* 0x0000000406047211 */ /* 0x000fc600078808ff */
[----:B------:R-:W-:Y:S01]  /*2d50*/  @!PT LDS RZ, [RZ] ;  /* 0x00000000fffff984 */ /* 0x000fe20000000800 */
[----:B------:R-:W-:Y:S01]  /*2d60*/  @!PT LDS RZ, [RZ] ;  /* 0x00000000fffff984 */ /* 0x000fe20000000800 */
[----:B------:R-:W-:Y:S01]  /*2d70*/  @!PT LDS RZ, [RZ] ;  /* 0x00000000fffff984 */ /* 0x000fe20000000800 */
[----:B------:R2:W-:Y:S01]  /*2d80*/  @!P3 LDGSTS.E.BYPASS.LTC128B.128 [R226+0x10000], [R12.64] ;  /* 0x100000000ce2bfae */ /* 0x0005e2000b901d44 */
[----:B------:R-:W-:-:S03]  /*2d90*/  LEA.HI.X R5, R6, R5, R7, 0x1, P4 ;  /* 0x0000000506057211 */ /* 0x000fc600020f0c07 */
        /* <DEDUP_REMOVED lines=16> */
.L_x_399:
[----:B--2---:R-:W-:Y:S05]  /*2ea0*/  BSYNC B0 ;  /* 0x0000000000007941 */ /* 0x004fea0003800000 */
.L_x_398:
[----:B------:R-:W-:Y:S01]  /*2eb0*/  ISETP.GE.AND P4, PT, R22, UR13, PT ;  /* 0x0000000d16007c0c */ /* 0x000fe2000bf86270 */
[----:B------:R-:W-:-:S12]  /*2ec0*/  BSSY B0, `(.L_x_400) ;  /* 0x0000036000007945 */ /* 0x000fd80003800000 */
[----:B------:R2:W-:Y:S04]  /*2ed0*/  @P4 STS.128 [R226+0x11000], RZ ;  /* 0x011000ffe2004388 */ /* 0x0005e80000000c00 */
[----:B------:R2:W-:Y:S04]  /*2ee0*/  @P4 STS.128 [R226+0x13000], RZ ;  /* 0x013000ffe2004388 */ /* 0x0005e80000000c00 */
[----:B------:R2:W-:Y:S04]  /*2ef0*/  @P4 STS.128 [R226+0x15000], RZ ;  /* 0x015000ffe2004388 */ /* 0x0005e80000000c00 */
[----:B------:R2:W-:Y:S01]  /*2f00*/  @P4 STS.128 [R226+0x17000], RZ ;  /* 0x017000ffe2004388 */ /* 0x0005e20000000c00 */
[----:B------:R-:W-:Y:S05]  /*2f10*/  @P4 BRA `(.L_x_401) ;  /* 0x0000030000004947 */ /* 0x000fea0003800000 */
[----:B------:R-:W-:Y:S01]  /*2f20*/  IADD3 R6, P0, R19, 0x20, RZ ;  /* 0x0000002013067810 */ /* 0x000fe20007f1e0ff */
[----:B---3--:R-:W-:Y:S01]  /*2f30*/  IMAD.U32 R4, RZ, RZ, UR26 ;  /* 0x0000001aff047e24 */ /* 0x008fe2000f8e00ff */
[----:B------:R-:W-:Y:S01]  /*2f40*/  ISETP.GE.AND P3, PT, R232, c[0x0][0x220], PT ;  /* 0x00008800e8007a0c */ /* 0x000fe20003f66270 */
[----:B------:R-:W-:Y:S01]  /*2f50*/  IMAD.U32 R5, RZ, RZ, UR27 ;  /* 0x0000001bff057e24 */ /* 0x000fe2000f8e00ff */
[----:B------:R-:W-:Y:S01]  /*2f60*/  IADD3.X R8, RZ, R20, RZ, P0, !PT ;  /* 0x00000014ff087210 */ /* 0x000fe200007fe4ff */
[----:B------:R-:W-:Y:S01]  /*2f70*/  IMAD.MOV.U32 R12, RZ, RZ, 0x2 ;  /* 0x00000002ff0c7424 */ /* 0x000fe200078e00ff */
[----:B------:R-:W-:Y:S01]  /*2f80*/  IADD3 R7, P0, R244, 0x20, RZ ;  /* 0x00000020f4077810 */ /* 0x000fe20007f1e0ff */
[----:B------:R-:W-:Y:S01]  /*2f90*/  IMAD.WIDE.U32 R4, R6, c[0x0][0x198], R4 ;  /* 0x0000660006047a25 */ /* 0x000fe200078e0004 */
[----:B------:R-:W-:-:S02]  /*2fa0*/  MOV R11, R16 ;  /* 0x00000010000b7202 */ /* 0x000fc40000000f00 */
[----:B------:R-:W-:Y:S01]  /*2fb0*/  ISETP.GE.AND P2, PT, R240, c[0x0][0x220], PT ;  /* 0x00008800f0007a0c */ /* 0x000fe20003f46270 */
[----:B------:R-:W-:Y:S01]  /*2fc0*/  IMAD R9, R8, c[0x0][0x198], RZ ;  /* 0x0000660008097a24 */ /* 0x000fe200078e02ff */
[----:B------:R-:W-:Y:S01]  /*2fd0*/  IADD3.X R8, RZ, R23, RZ, P0, !PT ;  /* 0x00000017ff087210 */ /* 0x000fe200007fe4ff */
[----:B------:R-:W-:Y:S01]  /*2fe0*/  IMAD.WIDE.U32 R10, R7, c[0x0][0x198], R10 ;  /* 0x00006600070a7a25 */ /* 0x000fe200078e000a */
[----:B------:R-:W-:Y:S01]  /*2ff0*/  ISETP.GE.AND P1, PT, R239, c[0x0][0x220], PT ;  /* 0x00008800ef007a0c */ /* 0x000fe20003f26270 */
[----:B------:R3:W-:Y:S02]  /*3000*/  @P3 STS.128 [R226+0x11000], RZ ;  /* 0x011000ffe2003388 */ /* 0x0007e40000000c00 */
[----:B------:R-:W-:Y:S02]  /*3010*/  IMAD R8, R8, c[0x0][0x198], RZ ;  /* 0x0000660008087a24 */ /* 0x000fe400078e02ff */
[----:B------:R-:W-:Y:S02]  /*3020*/  IMAD R6, R6, c[0x0][0x19c], R9 ;  /* 0x0000670006067a24 */ /* 0x000fe400078e0209 */
[----:B------:R-:W-:Y:S01]  /*3030*/  IMAD R7, R7, c[0x0][0x19c], R8 ;  /* 0x0000670007077a24 */ /* 0x000fe200078e0208 */
[----:B------:R-:W-:Y:S01]  /*3040*/  @!P3 LEA R8, P0, R10, c[0x0][0x168], 0x1 ;  /* 0x00005a000a08ba11 */ /* 0x000fe200078008ff */
[----:B------:R-:W-:-:S03]  /*3050*/  IMAD.IADD R5, R5, 0x1, R6 ;  /* 0x0000000105057824 */ /* 0x000fc600078e0206 */
[----:B------:R-:W-:Y:S01]  /*3060*/  IADD3 R9, R11, R7, RZ ;  /* 0x000000070b097210 */ /* 0x000fe20007ffe0ff */
[----:B------:R-:W-:-:S03]  /*3070*/  IMAD.WIDE.U32 R6, R15, c[0x0][0x1b0], R4 ;  /* 0x00006c000f067a25 */ /* 0x000fc600078e0004 */
[----:B------:R-:W-:Y:S01]  /*3080*/  @!P3 LEA.HI.X R9, R10, c[0x0][0x16c], R9, 0x1, P0 ;  /* 0x00005b000a09ba11 */ /* 0x000fe200000f0c09 */
[----:B------:R-:W-:Y:S01]  /*3090*/  IMAD.WIDE R4, R232, R12, c[0x0][0x168] ;  /* 0x00005a00e8047625 */ /* 0x000fe200078e020c */
[----:B------:R-:W-:-:S03]  /*30a0*/  ISETP.GE.AND P0, PT, R241, c[0x0][0x220], PT ;  /* 0x00008800f1007a0c */ /* 0x000fc60003f06270 */
[----:B------:R-:W-:Y:S01]  /*30b0*/  IMAD.IADD R7, R14, 0x1, R7 ;  /* 0x000000010e077824 */ /* 0x000fe200078e0207 */
[C---:B------:R-:W-:Y:S01]  /*30c0*/  LEA R4, P6, R6.reuse, R4, 0x1 ;  /* 0x0000000406047211 */ /* 0x040fe200078c08ff */
[----:B------:R-:W-:Y:S01]  /*30d0*/  @!PT LDS RZ, [RZ] ;  /* 0x00000000fffff984 */ /* 0x000fe20000000800 */
[----:B------:R-:W-:Y:S01]  /*30e0*/  @!PT LDS RZ, [RZ] ;  /* 0x00000000fffff984 */ /* 0x000fe20000000800 */
[----:B------:R-:W-:Y:S01]  /*30f0*/  @!PT LDS RZ, [RZ] ;  /* 0x00000000fffff984 */ /* 0x000fe20000000800 */
[----:B------:R3:W-:Y:S03]  /*3100*/  @!P3 LDGSTS.E.BYPASS.LTC128B.128 [R226+0x11000], [R8.64] ;  /* 0x1100000008e2bfae */ /* 0x0007e6000b901d44 */
[----:B------:R-:W-:Y:S01]  /*3110*/  LEA.HI.X R5, R6, R5, R7, 0x1, P6 ;  /* 0x0000000506057211 */ /* 0x000fe200030f0c07 */
        /* <DEDUP_REMOVED lines=16> */
.L_x_401:
[----:B------:R-:W-:Y:S05]  /*3220*/  BSYNC B0 ;  /* 0x0000000000007941 */ /* 0x000fea0003800000 */
.L_x_400:
[----:B------:R-:W-:Y:S01]  /*3230*/  ULDC.64 UR14, c[0x0][0x1a0] ;  /* 0x00006800000e7ab9 */ /* 0x000fe20000000a00 */
[----:B------:R1:W-:Y:S01]  /*3240*/  @P5 STS.128 [R226+0x18000], RZ ;  /* 0x018000ffe2005388 */ /* 0x0003e20000000c00 */
[----:B------:R-:W-:Y:S01]  /*3250*/  UIMAD UR12, UR12, UR14, URZ ;  /* 0x0000000e0c0c72a4 */ /* 0x000fe2000f8e023f */
[----:B-1-3--:R-:W-:Y:S01]  /*3260*/  IMAD.WIDE.U32 R4, R17, c[0x0][0x1a0], R232 ;  /* 0x0000680011047a25 */ /* 0x00afe200078e00e8 */
[----:B------:R-:W-:Y:S01]  /*3270*/  BSSY B0, `(.L_x_402) ;  /* 0x000003a000007945 */ /* 0x000fe20003800000 */
[----:B------:R1:W-:Y:S01]  /*3280*/  @P5 STS.128 [R226+0x1a000], RZ ;  /* 0x01a000ffe2005388 */ /* 0x0003e20000000c00 */
[----:B------:R-:W-:-:S02]  /*3290*/  UIMAD UR12, UR24, UR15, UR12 ;  /* 0x0000000f180c72a4 */ /* 0x000fc4000f8e020c */
[----:B------:R-:W-:Y:S01]  /*32a0*/  IADD3 R4, P0, R4, UR22, RZ ;  /* 0x0000001604047c10 */ /* 0x000fe2000ff1e0ff */
[----:B------:R1:W-:Y:S03]  /*32b0*/  @P5 STS.128 [R226+0x1c000], RZ ;  /* 0x01c000ffe2005388 */ /* 0x0003e60000000c00 */
[----:B------:R-:W-:Y:S01]  /*32c0*/  MOV R6, UR12 ;  /* 0x0000000c00067c02 */ /* 0x000fe20008000f00 */
[----:B------:R1:W-:Y:S03]  /*32d0*/  @P5 STS.128 [R226+0x1e000], RZ ;  /* 0x01e000ffe2005388 */ /* 0x0003e60000000c00 */
[----:B------:R-:W-:Y:S01]  /*32e0*/  IADD3.X R5, R5, UR23, R6, P0, !PT ;  /* 0x0000001705057c10 */ /* 0x000fe200087fe406 */
[----:B------:R-:W-:-:S04]  /*32f0*/  IMAD R6, R21, c[0x0][0x1b8], RZ ;  /* 0x00006e0015067a24 */ /* 0x000fc800078e02ff */
[C---:B------:R-:W-:Y:S02]  /*3300*/  IMAD R14, R15.reuse, c[0x0][0x1bc], R6 ;  /* 0x00006f000f0e7a24 */ /* 0x040fe400078e0206 */
[----:B------:R-:W-:-:S05]  /*3310*/  IMAD.WIDE.U32 R10, R15, c[0x0][0x1b8], R4 ;  /* 0x00006e000f0a7a25 */ /* 0x000fca00078e0004 */
[----:B------:R-:W-:Y:S01]  /*3320*/  IADD3 R16, R11, R14, RZ ;  /* 0x0000000e0b107210 */ /* 0x000fe20007ffe0ff */
[----:B------:R-:W-:Y:S05]  /*3330*/  @P5 BRA `(.L_x_403) ;  /* 0x000002d000005947 */ /* 0x000fea0003800000 */
[----:B------:R-:W-:Y:S01]  /*3340*/  ISETP.GE.AND P3, PT, R232, c[0x0][0x220], PT ;  /* 0x00008800e8007a0c */ /* 0x000fe20003f66270 */
        /* <DEDUP_REMOVED lines=44> */
.L_x_403:
[----:B------:R-:W-:Y:S05]  /*3610*/  BSYNC B0 ;  /* 0x0000000000007941 */ /* 0x000fea0003800000 */
.L_x_402:
[----:B------:R1:W-:Y:S01]  /*3620*/  @P4 STS.128 [R226+0x19000], RZ ;  /* 0x019000ffe2004388 */ /* 0x0003e20000000c00 */
[----:B------:R-:W-:Y:S03]  /*3630*/  BSSY B0, `(.L_x_404) ;  /* 0x0000035000007945 */ /* 0x000fe60003800000 */
[----:B------:R1:W-:Y:S04]  /*3640*/  @P4 STS.128 [R226+0x1b000], RZ ;  /* 0x01b000ffe2004388 */ /* 0x0003e80000000c00 */
[----:B------:R1:W-:Y:S04]  /*3650*/  @P4 STS.128 [R226+0x1d000], RZ ;  /* 0x01d000ffe2004388 */ /* 0x0003e80000000c00 */
[----:B------:R1:W-:Y:S01]  /*3660*/  @P4 STS.128 [R226+0x1f000], RZ ;  /* 0x01f000ffe2004388 */ /* 0x0003e20000000c00 */
[----:B------:R-:W-:Y:S05]  /*3670*/  @P4 BRA `(.L_x_405) ;  /* 0x0000030000004947 */ /* 0x000fea0003800000 */
[----:B------:R-:W-:Y:S01]  /*3680*/  IADD3 R6, P0, R19, 0x20, RZ ;  /* 0x0000002013067810 */ /* 0x000fe20007f1e0ff */
[----:B-1-3--:R-:W-:Y:S01]  /*3690*/  IMAD.U32 R5, RZ, RZ, UR23 ;  /* 0x00000017ff057e24 */ /* 0x00afe2000f8e00ff */
[----:B------:R-:W-:-:S02]  /*36a0*/  IADD3 R7, P1, R244, 0x20, RZ ;  /* 0x00000020f4077810 */ /* 0x000fc40007f3e0ff */
[----:B------:R-:W-:Y:S01]  /*36b0*/  MOV R4, UR22 ;  /* 0x0000001600047c02 */ /* 0x000fe20008000f00 */
[----:B------:R-:W-:Y:S01]  /*36c0*/  IMAD.X R8, RZ, RZ, R20, P0 ;  /* 0x000000ffff087224 */ /* 0x000fe200000e0614 */
[----:B------:R-:W-:Y:S02]  /*36d0*/  ISETP.GE.AND P3, PT, R232, c[0x0][0x220], PT ;  /* 0x00008800e8007a0c */ /* 0x000fe40003f66270 */
[----:B------:R-:W-:Y:S01]  /*36e0*/  MOV R11, R16 ;  /* 0x00000010000b7202 */ /* 0x000fe20000000f00 */
[----:B------:R-:W-:Y:S01]  /*36f0*/  IMAD R9, R8, c[0x0][0x1a0], RZ ;  /* 0x0000680008097a24 */ /* 0x000fe200078e02ff */
[----:B------:R-:W-:Y:S01]  /*3700*/  IADD3.X R8, RZ, R23, RZ, P1, !PT ;  /* 0x00000017ff087210 */ /* 0x000fe20000ffe4ff */
[----:B------:R-:W-:Y:S01]  /*3710*/  IMAD.WIDE.U32 R4, R6, c[0x0][0x1a0], R4 ;  /* 0x0000680006047a25 */ /* 0x000fe200078e0004 */
[----:B------:R-:W-:Y:S02]  /*3720*/  ISETP.GE.AND P2, PT, R240, c[0x0][0x220], PT ;  /* 0x00008800f0007a0c */ /* 0x000fe40003f46270 */
[----:B------:R-:W-:Y:S01]  /*3730*/  ISETP.GE.AND P1, PT, R239, c[0x0][0x220], PT ;  /* 0x00008800ef007a0c */ /* 0x000fe20003f26270 */
[----:B------:R-:W-:Y:S01]  /*3740*/  IMAD R6, R6, c[0x0][0x1a4], R9 ;  /* 0x0000690006067a24 */ /* 0x000fe200078e0209 */
[----:B------:R-:W-:Y:S01]  /*3750*/  ISETP.GE.AND P0, PT, R241, c[0x0][0x220], PT ;  /* 0x00008800f1007a0c */ /* 0x000fe20003f06270 */
[----:B------:R-:W-:-:S02]  /*3760*/  IMAD R8, R8, c[0x0][0x1a0], RZ ;  /* 0x0000680008087a24 */ /* 0x000fc400078e02ff */
[----:B------:R-:W-:Y:S01]  /*3770*/  IMAD.IADD R5, R5, 0x1, R6 ;  /* 0x0000000105057824 */ /* 0x000fe200078e0206 */
[----:B------:R1:W-:Y:S01]  /*3780*/  @P3 STS.128 [R226+0x19000], RZ ;  /* 0x019000ffe2003388 */ /* 0x0003e20000000c00 */
[C---:B------:R-:W-:Y:S02]  /*3790*/  IMAD R9, R7.reuse, c[0x0][0x1a4], R8 ;  /* 0x0000690007097a24 */ /* 0x040fe400078e0208 */
[----:B------:R-:W-:Y:S02]  /*37a0*/  IMAD.MOV.U32 R8, RZ, RZ, 0x2 ;  /* 0x00000002ff087424 */ /* 0x000fe400078e00ff */
[----:B------:R-:W-:-:S04]  /*37b0*/  IMAD.WIDE.U32 R10, R7, c[0x0][0x1a0], R10 ;  /* 0x00006800070a7a25 */ /* 0x000fc800078e000a */
[----:B------:R-:W-:Y:S01]  /*37c0*/  IMAD.WIDE.U32 R6, R15, c[0x0][0x1b8], R4 ;  /* 0x00006e000f067a25 */ /* 0x000fe200078e0004 */
[----:B------:R-:W-:-:S03]  /*37d0*/  IADD3 R9, R11, R9, RZ ;  /* 0x000000090b097210 */ /* 0x000fc60007ffe0ff */
[----:B------:R-:W-:Y:S01]  /*37e0*/  IMAD.WIDE R4, R232, R8, c[0x0][0x170] ;  /* 0x00005c00e8047625 */ /* 0x000fe200078e0208 */
[----:B------:R-:W-:-:S03]  /*37f0*/  @!P3 LEA R8, P5, R10, c[0x0][0x170], 0x1 ;  /* 0x00005c000a08ba11 */ /* 0x000fc600078a08ff */
[----:B------:R-:W-:Y:S01]  /*3800*/  IMAD.IADD R7, R14, 0x1, R7 ;  /* 0x000000010e077824 */ /* 0x000fe200078e0207 */
[----:B------:R-:W-:Y:S02]  /*3810*/  LEA R4, P4, R6, R4, 0x1 ;  /* 0x0000000406047211 */ /* 0x000fe400078808ff */
[----:B------:R-:W-:Y:S02]  /*3820*/  @!P3 LEA.HI.X R9, R10, c[0x0][0x174], R9, 0x1, P5 ;  /* 0x00005d000a09ba11 */ /* 0x000fe400028f0c09 */
[----:B------:R-:W-:-:S03]  /*3830*/  LEA.HI.X R5, R6, R5, R7, 0x1, P4 ;  /* 0x0000000506057211 */ /* 0x000fc600020f0c07 */
        /* <DEDUP_REMOVED lines=20> */
.L_x_405:
[----:B------:R-:W-:Y:S05]  /*3980*/  BSYNC B0 ;  /* 0x0000000000007941 */ /* 0x000fea0003800000 */
.L_x_404:
[----:B------:R-:W0:Y:S01]  /*3990*/  LDGDEPBAR ;  /* 0x00000000000079af */ /* 0x000e220000000000 */
[----:B------:R-:W-:Y:S01]  /*39a0*/  MOV R248, c[0x0][0x22c] ;  /* 0x00008b0000f87a02 */ /* 0x000fe20000000f00 */
[----:B------:R-:W-:Y:S01]  /*39b0*/  UIADD3 UR12, UR24, 0x40, URZ ;  /* 0x00000040180c7890 */ /* 0x000fe2000fffe03f */
[----:B------:R-:W-:Y:S01]  /*39c0*/  CS2R R190, SRZ ;  /* 0x0000000000be7805 */ /* 0x000fe2000001ff00 */
[----:B------:R-:W-:Y:S01]  /*39d0*/  CS2R R188, SRZ ;  /* 0x0000000000bc7805 */ /* 0x000fe2000001ff00 */
[----:B------:R-:W-:Y:S01]  /*39e0*/  CS2R R194, SRZ ;  /* 0x0000000000c27805 */ /* 0x000fe2000001ff00 */
[----:B------:R-:W-:Y:S01]  /*39f0*/  IMAD R248, R248, c[0x0][0x1c0], RZ ;  /* 0x00007000f8f87a24 */ /* 0x000fe200078e02ff */
        /* <DEDUP_REMOVED lines=61> */
[C---:B------:R-:W-:Y:S01]  /*3dd0*/  SHF.L.U64.HI R242, R249.reuse, 0x2, R242 ;  /* 0x00000002f9f27819 */ /* 0x040fe200000102f2 */
[----:B------:R-:W-:Y:S01]  /*3de0*/  UISETP.GE.AND UP0, UPT, UR12, UR6, UPT ;  /* 0x000000060c00728c */ /* 0x000fe2000bf06270 */
[----:B------:R-:W-:-:S02]  /*3df0*/  SHF.L.U32 R243, R249, 0x2, RZ ;  /* 0x00000002f9f37819 */ /* 0x000fc400000006ff */
[----:B------:R-:W-:Y:S02]  /*3e00*/  LEA R250, -R248, RZ, 0x6 ;  /* 0x000000fff8fa7211 */ /* 0x000fe400078e31ff */
.L_x_408:
[----:B------:R-:W0:Y:S01]  /*3e10*/  LDGDEPBAR ;  /* 0x00000000000079af */ /* 0x000e220000000000 */
[----:B------:R-:W-:Y:S01]  /*3e20*/  PLOP3.LUT P1, PT, PT, PT, UP0, 0x80, 0x0 ;  /* 0x000000000000781c */ /* 0x000fe20003f2f008 */
[----:B------:R-:W-:Y:S01]  /*3e30*/  UISETP.GE.AND UP5, UPT, UR7, 0x1, UPT ;  /* 0x000000010700788c */ /* 0x000fe2000bfa6270 */
[----:B------:R-:W-:Y:S02]  /*3e40*/  PLOP3.LUT P4, PT, PT, PT, UP0, 0x80, 0x0 ;  /* 0x000000000000781c */ /* 0x000fe40003f8f008 */
[----:B------:R-:W-:Y:S02]  /*3e50*/  PLOP3.LUT P0, PT, PT, PT, UP0, 0x80, 0x0 ;  /* 0x000000000000781c */ /* 0x000fe40003f0f008 */
[----:B------:R-:W-:Y:S02]  /*3e60*/  PLOP3.LUT P5, PT, PT, PT, UP0, 0x80, 0x0 ;  /* 0x000000000000781c */ /* 0x000fe40003faf008 */
[----:B-----5:R-:W-:Y:S02]  /*3e70*/  FSETP.NEU.FTZ.AND P2, PT, R237, -INF , PT ;  /* 0xff800000ed00780b */ /* 0x020fe40003f5d000 */
[----:B------:R-:W-:Y:S02]  /*3e80*/  PLOP3.LUT P3, PT, PT, PT, UP0, 0x80, 0x0 ;  /* 0x000000000000781c */ /* 0x000fe40003f6f008 */
[----:B------:R-:W-:Y:S01]  /*3e90*/  PLOP3.LUT P6, PT, PT, PT, UP0, 0x80, 0x0 ;  /* 0x000000000000781c */ /* 0x000fe20003fcf008 */
[----:B------:R-:W-:Y:S04]  /*3ea0*/  DEPBAR.LE SB0, 0x0 ;  /* 0x000080000000791a */ /* 0x000fe80000000000 */
[----:B------:R-:W-:Y:S06]  /*3eb0*/  BAR.SYNC.DEFER_BLOCKING 0x0 ;  /* 0x0000000000007b1d */ /* 0x000fec0000010000 */
[----:B------:R-:W-:Y:S05]  /*3ec0*/  LDSM.16.M88.4 R16, [R214] ;  /* 0x00000000d610783b */ /* 0x000fea0000000200 */
[----:B-1----:R-:W1:Y:S05]  /*3ed0*/  LDSM.16.M88.4 R8, [R2+0x10000] ;  /* 0x010000000208783b */ /* 0x002e6a0000000200 */
[----:B------:R-:W2:Y:S05]  /*3ee0*/  LDSM.16.M88.4 R84, [R2+0x10800] ;  /* 0x010800000254783b */ /* 0x000eaa0000000200 */
[----:B------:R-:W-:Y:S05]  /*3ef0*/  LDSM.16.M88.4 R88, [R215] ;  /* 0x00000000d758783b */ /* 0x000fea0000000200 */
[----:B------:R-:W3:Y:S05]  /*3f00*/  LDSM.16.M88.4 R92, [R3+0x10000] ;  /* 0x01000000035c783b */ /* 0x000eea0000000200 */
[----:B------:R-:W4:Y:S05]  /*3f10*/  LDSM.16.M88.4 R96, [R3+0x10800] ;  /* 0x010800000360783b */ /* 0x000f2a0000000200 */
[----:B------:R-:W-:Y:S05]  /*3f20*/  LDSM.16.M88.4 R100, [R219] ;  /* 0x00000000db64783b */ /* 0x000fea0000000200 */
[----:B------:R-:W3:Y:S05]  /*3f30*/  LDSM.16.M88.4 R104, [R213+0x10000] ;  /* 0x01000000d568783b */ /* 0x000eea0000000200 */
[----:B------:R-:W-:Y:S01]  /*3f40*/  LDSM.16.M88.4 R108, [R212+0x10000] ;  /* 0x01000000d46c783b */ /* 0x000fe20000000200 */
[C---:B-1-3--:R-:W-:Y:S08]  /*3f50*/  HMMA.16816.F32.BF16 R4, R16.reuse, R8, RZ ;  /* 0x000000081004723c */ /* 0x04aff000000418ff */
[C---:B------:R-:W-:Y:S08]  /*3f60*/  HMMA.16816.F32.BF16 R8, R16.reuse, R10, RZ ;  /* 0x0000000a1008723c */ /* 0x040ff000000418ff */
[C---:B--2---:R-:W-:Y:S08]  /*3f70*/  HMMA.16816.F32.BF16 R12, R16.reuse, R84, RZ ;  /* 0x00000054100c723c */ /* 0x044ff000000418ff */
[----:B------:R-:W-:Y:S01]  /*3f80*/  HMMA.16816.F32.BF16 R16, R16, R86, RZ ;  /* 0x000000561010723c */ /* 0x000fe200000418ff */
[----:B------:R-:W1:Y:S07]  /*3f90*/  LDSM.16.M88.4 R84, [R213+0x10800] ;  /* 0x01080000d554783b */ /* 0x000e6e0000000200 */
[C---:B------:R-:W-:Y:S08]  /*3fa0*/  HMMA.16816.F32.BF16 R4, R88.reuse, R92, R4 ;  /* 0x0000005c5804723c */ /* 0x040ff00000041804 */
[C---:B------:R-:W-:Y:S01]  /*3fb0*/  HMMA.16816.F32.BF16 R8, R88.reuse, R94, R8 ;  /* 0x0000005e5808723c */ /* 0x040fe20000041808 */
[----:B------:R-:W2:Y:S07]  /*3fc0*/  LDSM.16.M88.4 R92, [R218] ;  /* 0x00000000da5c783b */ /* 0x000eae0000000200 */
[C---:B----4-:R-:W-:Y:S08]  /*3fd0*/  HMMA.16816.F32.BF16 R12, R88.reuse, R96, R12 ;  /* 0x00000060580c723c */ /* 0x050ff0000004180c */
[----:B------:R-:W-:Y:S01]  /*3fe0*/  HMMA.16816.F32.BF16 R16, R88, R98, R16 ;  /* 0x000000625810723c */ /* 0x000fe20000041810 */
[----:B------:R-:W3:Y:S05]  /*3ff0*/  LDSM.16.M88.4 R88, [R212+0x10800] ;  /* 0x01080000d458783b */ /* 0x000eea0000000200 */
[----:B------:R-:W-:Y:S02]  /*4000*/  LDSM.16.M88.4 R96, [R214+0x2000] ;  /* 0x00200000d660783b */ /* 0x000fe40000000200 */
[C---:B------:R-:W-:Y:S08]  /*4010*/  HMMA.16816.F32.BF16 R4, R100.reuse, R104, R4 ;  /* 0x000000686404723c */ /* 0x040ff00000041804 */
[C---:B------:R-:W-:Y:S01]  /*4020*/  HMMA.16816.F32.BF16 R8, R100.reuse, R106, R8 ;  /* 0x0000006a6408723c */ /* 0x040fe20000041808 */
[----:B------:R-:W4:Y:S07]  /*4030*/  LDSM.16.M88.4 R104, [R2+0x12000] ;  /* 0x012000000268783b */ /* 0x000f2e0000000200 */
[C---:B-1----:R-:W-:Y:S08]  /*4040*/  HMMA.16816.F32.BF16 R12, R100.reuse, R84, R12 ;  /* 0x00000054640c723c */ /* 0x042ff0000004180c */
[----:B------:R-:W-:Y:S01]  /*4050*/  HMMA.16816.F32.BF16 R16, R100, R86, R16 ;  /* 0x000000566410723c */ /* 0x000fe20000041810 */
[----:B------:R-:W1:Y:S05]  /*4060*/  LDSM.16.M88.4 R84, [R2+0x12800] ;  /* 0x012800000254783b */ /* 0x000e6a0000000200 */
[----:B------:R-:W-:Y:S02]  /*4070*/  LDSM.16.M88.4 R100, [R215+0x2000] ;  /* 0x00200000d764783b */ /* 0x000fe40000000200 */
[C---:B--2---:R-:W-:Y:S08]  /*4080*/  HMMA.16816.F32.BF16 R4, R92.reuse, R108, R4 ;  /* 0x0000006c5c04723c */ /* 0x044ff00000041804 */
[C---:B------:R-:W-:Y:S01]  /*4090*/  HMMA.16816.F32.BF16 R8, R92.reuse, R110, R8 ;  /* 0x0000006e5c08723c */ /* 0x040fe20000041808 */
[----:B------:R-:W2:Y:S07]  /*40a0*/  LDSM.16.M88.4 R108, [R3+0x12000] ;  /* 0x01200000036c783b */ /* 0x000eae0000000200 */
[C---:B---3--:R-:W-:Y:S08]  /*40b0*/  HMMA.16816.F32.BF16 R12, R92.reuse, R88, R12 ;  /* 0x000000585c0c723c */ /* 0x048ff0000004180c */
[----:B------:R-:W-:Y:S01]  /*40c0*/  HMMA.16816.F32.BF16 R16, R92, R90, R16 ;  /* 0x0000005a5c10723c */ /* 0x000fe20000041810 */
[----:B------:R-:W3:Y:S05]  /*40d0*/  LDSM.16.M88.4 R88, [R3+0x12800] ;  /* 0x012800000358783b */ /* 0x000eea0000000200 */
[----:B------:R-:W-:Y:S02]  /*40e0*/  LDSM.16.M88.4 R92, [R219+0x2000] ;  /* 0x00200000db5c783b */ /* 0x000fe40000000200 */
[C---:B----4-:R-:W-:Y:S08]  /*40f0*/  HMMA.16816.F32.BF16 R4, R96.reuse, R104, R4 ;  /* 0x000000686004723c */ /* 0x050ff00000041804 */
        /* <DEDUP_REMOVED lines=65> */
[C---:B---3--:R-:W-:Y:S07]  /*4510*/  HMMA.16816.F32.BF16 R12, R96.reuse, R88, R12 ;  /* 0x00000058600c723c */ /* 0x048fee000004180c */
[----:B------:R-:W-:Y:S01]  /*4520*/  IMAD.U32 R89, RZ, RZ, UR19 ;  /* 0x00000013ff597e24 */ /* 0x000fe2000f8e00ff */
[----:B------:R-:W-:Y:S04]  /*4530*/  HMMA.16816.F32.BF16 R16, R96, R90, R16 ;  /* 0x0000005a6010723c */ /* 0x000fe80000041810 */
[----:B------:R-:W-:Y:S01]  /*4540*/  @P0 IMAD R89, R89, 0x40, R247 ;  /* 0x0000004059590824 */ /* 0x000fe200078e02f7 */
[----:B------:R-:W-:Y:S01]  /*4550*/  PLOP3.LUT P0, PT, PT, PT, UP0, 0x80, 0x0 ;  /* 0x000000000000781c */ /* 0x000fe20003f0f008 */
[----:B------:R-:W-:Y:S02]  /*4560*/  FMUL.FTZ R88, R237, 1.4426950216293334961 ;  /* 0x3fb8aa3bed587820 */ /* 0x000fe40000410000 */
[C---:B----4-:R-:W-:Y:S05]  /*4570*/  HMMA.16816.F32.BF16 R4, R100.reuse, R104, R4 ;  /* 0x000000686404723c */ /* 0x050fea0000041804 */
[C---:B------:R-:W-:Y:S02]  /*4580*/  @P5 ISETP.GE.AND P5, PT, R89.reuse, UR6, PT ;  /* 0x0000000659005c0c */ /* 0x040fe4000bfa6270 */
[----:B------:R-:W-:Y:S01]  /*4590*/  FSEL R88, R88, RZ, P2 ;  /* 0x000000ff58587208 */ /* 0x000fe20001000000 */
[C---:B------:R-:W-:Y:S03]  /*45a0*/  HMMA.16816.F32.BF16 R8, R100.reuse, R106, R8 ;  /* 0x0000006a6408723c */ /* 0x040fe60000041808 */
[----:B------:R-:W-:Y:S05]  /*45b0*/  FSETP.NEU.FTZ.AND P2, PT, R238, -INF , PT ;  /* 0xff800000ee00780b */ /* 0x000fea0003f5d000 */
[C---:B-1----:R-:W-:Y:S07]  /*45c0*/  HMMA.16816.F32.BF16 R12, R100.reuse, R84, R12 ;  /* 0x00000054640c723c */ /* 0x042fee000004180c */
[----:B------:R-:W-:Y:S01]  /*45d0*/  @P1 IADD3 R84, R89, 0x1, RZ ;  /* 0x0000000159541810 */ /* 0x000fe20007ffe0ff */
[----:B------:R-:W-:Y:S01]  /*45e0*/  HMMA.16816.F32.BF16 R16, R100, R86, R16 ;  /* 0x000000566410723c */ /* 0x000fe20000041810 */
[----:B------:R-:W-:Y:S02]  /*45f0*/  PLOP3.LUT P1, PT, PT, PT, UP0, 0x80, 0x0 ;  /* 0x000000000000781c */ /* 0x000fe40003f2f008 */
[----:B------:R-:W-:Y:S02]  /*4600*/  @P4 ISETP.GE.AND P4, PT, R84, UR6, PT ;  /* 0x0000000654004c0c */ /* 0x000fe4000bf86270 */
[----:B------:R-:W1:Y:S03]  /*4610*/  LDSM.16.M88.4 R84, [R212+0x16800] ;  /* 0x01680000d454783b */ /* 0x000e660000000200 */
[C---:B--2---:R-:W-:Y:S08]  /*4620*/  HMMA.16816.F32.BF16 R4, R92.reuse, R108, R4 ;  /* 0x0000006c5c04723c */ /* 0x044ff00000041804 */
[C---:B------:R-:W-:Y:S11]  /*4630*/  HMMA.16816.F32.BF16 R8, R92.reuse, R110, R8 ;  /* 0x0000006e5c08723c */ /* 0x040ff60000041808 */
[----:B------:R-:W-:Y:S05]  /*4640*/  @!UPT UIADD3 URZ, URZ, URZ, URZ ;  /* 0x0000003f3f3ff290 */ /* 0x000fea000fffe03f */
[----:B------:R-:W-:Y:S02]  /*4650*/  @P0 FSEL R4, R4, -INF , !P5 ;  /* 0xff80000004040808 */ /* 0x000fe40006800000 */
[----:B------:R-:W-:Y:S02]  /*4660*/  @P1 FSEL R5, R5, -INF , !P4 ;  /* 0xff80000005051808 */ /* 0x000fe40006000000 */
[----:B------:R-:W-:Y:S01]  /*4670*/  PLOP3.LUT P0, PT, PT, PT, UP0, 0x80, 0x0 ;  /* 0x000000000000781c */ /* 0x000fe20003f0f008 */
[--C-:B------:R-:W-:Y:S01]  /*4680*/  FFMA.FTZ R4, R4, c[0x0][0x23c], -R88.reuse ;  /* 0x00008f0004047a23 */ /* 0x100fe20000010858 */
[----:B------:R-:W-:Y:S01]  /*4690*/  PLOP3.LUT P1, PT, PT, PT, UP0, 0x80, 0x0 ;  /* 0x000000000000781c */ /* 0x000fe20003f2f008 */
[----:B------:R-:W-:Y:S02]  /*46a0*/  FFMA.FTZ R5, R5, c[0x0][0x23c], -R88 ;  /* 0x00008f0005057a23 */ /* 0x000fe40000010858 */
[----:B------:R2:W-:Y:S01]  /*46b0*/  MUFU.EX2 R128, R4 ;  /* 0x0000000400807308 */ /* 0x0005e20000000800 */
[C---:B-1----:R-:W-:Y:S07]  /*46c0*/  HMMA.16816.F32.BF16 R12, R92.reuse, R84, R12 ;  /* 0x000000545c0c723c */ /* 0x042fee000004180c */
[----:B------:R-:W-:Y:S02]  /*46d0*/  @P0 FSEL R6, R6, -INF , !P5 ;  /* 0xff80000006060808 */ /* 0x000fe40006800000 */
[----:B------:R1:W3:Y:S01]  /*46e0*/  MUFU.EX2 R126, R5 ;  /* 0x00000005007e7308 */ /* 0x0002e20000000800 */
[----:B------:R-:W-:Y:S01]  /*46f0*/  PLOP3.LUT P0, PT, PT, PT, UP0, 0x80, 0x0 ;  /* 0x000000000000781c */ /* 0x000fe20003f0f008 */
[----:B------:R-:W-:Y:S01]  /*4700*/  HMMA.16816.F32.BF16 R16, R92, R86, R16 ;  /* 0x000000565c10723c */ /* 0x000fe20000041810 */
[----:B------:R-:W-:Y:S02]  /*4710*/  PLOP3.LUT P5, PT, PT, PT, UP0, 0x80, 0x0 ;  /* 0x000000000000781c */ /* 0x000fe40003faf008 */
[----:B------:R-:W-:Y:S02]  /*4720*/  @P1 FSEL R7, R7, -INF , !P4 ;  /* 0xff80000007071808 */ /* 0x000fe40006000000 */
[----:B------:R-:W-:Y:S02]  /*4730*/  PLOP3.LUT P1, PT, PT, PT, UP0, 0x80, 0x0 ;  /* 0x000000000000781c */ /* 0x000fe40003f2f008 */
[----:B------:R-:W-:Y:S01]  /*4740*/  PLOP3.LUT P4, PT, PT, PT, UP0, 0x80, 0x0 ;  /* 0x000000000000781c */ /* 0x000fe20003f8f008 */
[----:B--2---:R-:W-:Y:S05]  /*4750*/  FMUL.FTZ R4, R238, 1.4426950216293334961 ;  /* 0x3fb8aa3bee047820 */ /* 0x004fea0000410000 */
[----:B------:R-:W-:Y:S02]  /*4760*/  FSEL R4, R4, RZ, P2 ;  /* 0x000000ff04047208 */ /* 0x000fe40001000000 */
[----:B------:R-:W-:Y:S02]  /*4770*/  PLOP3.LUT P2, PT, PT, PT, UP0, 0x80, 0x0 ;  /* 0x000000000000781c */ /* 0x000fe40003f4f008 */
[----:B-1----:R-:W-:Y:S01]  /*4780*/  @P3 IADD3 R5, R89, 0x8, RZ ;  /* 0x0000000859053810 */ /* 0x002fe20007ffe0ff */
[--C-:B------:R-:W-:Y:S01]  /*4790*/  FFMA.FTZ R6, R6, c[0x0][0x23c], -R4.reuse ;  /* 0x00008f0006067a23 */ /* 0x100fe20000010804 */
[----:B------:R-:W-:Y:S01]  /*47a0*/  PLOP3.LUT P3, PT, PT, PT, UP0, 0x80, 0x0 ;  /* 0x000000000000781c */ /* 0x000fe20003f6f008 */
[----:B------:R-:W-:Y:S01]  /*47b0*/  FFMA.FTZ R7, R7, c[0x0][0x23c], -R4 ;  /* 0x00008f0007077a23 */ /* 0x000fe20000010804 */
[----:B------:R-:W-:Y:S01]  /*47c0*/  @P6 ISETP.GE.AND P6, PT, R5, UR6, PT ;  /* 0x0000000605006c0c */ /* 0x000fe2000bfc6270 */
[----:B------:R3:W-:Y:S06]  /*47d0*/  MUFU.EX2 R131, R6 ;  /* 0x0000000600837308 */ /* 0x0007ec0000000800 */
[----:B------:R-:W-:Y:S02]  /*47e0*/  @P2 IADD3 R5, R89, 0x9, RZ ;  /* 0x0000000959052810 */ /* 0x000fe40007ffe0ff */
[----:B------:R-:W-:Y:S02]  /*47f0*/  PLOP3.LUT P2, PT, PT, PT, UP0, 0x80, 0x0 ;  /* 0x000000000000781c */ /* 0x000fe40003f4f008 */
[----:B------:R-:W-:Y:S01]  /*4800*/  @P3 ISETP.GE.AND P3, PT, R5, UR6, PT ;  /* 0x0000000605003c0c */ /* 0x000fe2000bf66270 */
[----:B------:R-:W1:Y:S01]  /*4810*/  MUFU.EX2 R130, R7 ;  /* 0x0000000700827308 */ /* 0x000e620000000800 */
[----:B------:R-:W-:Y:S02]  /*4820*/  @P0 FSEL R8, R8, -INF , !P6 ;  /* 0xff80000008080808 */ /* 0x000fe40007000000 */
[----:B------:R-:W-:Y:S02]  /*4830*/  PLOP3.LUT P0, PT, PT, PT, UP0, 0x80, 0x0 ;  /* 0x000000000000781c */ /* 0x000fe40003f0f008 */
[----:B------:R-:W-:Y:S01]  /*4840*/  @P4 IADD3 R5, R89, 0x10, RZ ;  /* 0x0000001059054810 */ /* 0x000fe20007ffe0ff */
[--C-:B------:R-:W-:Y:S01]  /*4850*/  FFMA.FTZ R8, R8, c[0x0][0x23c], -R88.reuse ;  /* 0x00008f0008087a23 */ /* 0x100fe20000010858 */
[----:B------:R-:W-:Y:S02]  /*4860*/  PLOP3.LUT P4, PT, PT, PT, UP0, 0x80, 0x0 ;  /* 0x000000000000781c */ /* 0x000fe40003f8f008 */
[----:B------:R-:W-:Y:S01]  /*4870*/  @P5 ISETP.GE.AND P5, PT, R5, UR6, PT ;  /* 0x0000000605005c0c */ /* 0x000fe2000bfa6270 */
[----:B------:R-:W-:Y:S01]  /*4880*/  MUFU.EX2 R125, R8 ;  /* 0x00000008007d7308 */ /* 0x000fe20000000800 */
[----:B------:R-:W-:Y:S02]  /*4890*/  @P2 IADD3 R5, R89, 0x11, RZ ;  /* 0x0000001159052810 */ /* 0x000fe40007ffe0ff */
[----:B------:R-:W-:Y:S02]  /*48a0*/  @P1 FSEL R9, R9, -INF , !P3 ;  /* 0xff80000009091808 */ /* 0x000fe40005800000 */
[----:B------:R-:W-:Y:S02]  /*48b0*/  PLOP3.LUT P1, PT, PT, PT, UP0, 0x80, 0x0 ;  /* 0x000000000000781c */ /* 0x000fe40003f2f008 */
[----:B------:R-:W-:Y:S01]  /*48c0*/  @P0 FSEL R10, R10, -INF , !P6 ;  /* 0xff8000000a0a0808 */ /* 0x000fe20007000000 */
[----:B------:R-:W-:Y:S01]  /*48d0*/  FFMA.FTZ R9, R9, c[0x0][0x23c], -R88 ;  /* 0x00008f0009097a23 */ /* 0x000fe20000010858 */
[----:B------:R-:W-:Y:S02]  /*48e0*/  PLOP3.LUT P6, PT, PT, PT, UP0, 0x80, 0x0 ;  /* 0x000000000000781c */ /* 0x000fe40003fcf008 */
[----:B------:R-:W-:Y:S01]  /*48f0*/  PLOP3.LUT P0, PT, PT, PT, UP0, 0x80, 0x0 ;  /* 0x000000000000781c */ /* 0x000fe20003f0f008 */
[--C-:B------:R-:W-:Y:S01]  /*4900*/  FFMA.FTZ R10, R10, c[0x0][0x23c], -R4.reuse ;  /* 0x00008f000a0a7a23 */ /* 0x100fe20000010804 */
[----:B------:R-:W-:Y:S01]  /*4910*/  PLOP3.LUT P2, PT, PT, PT, UP0, 0x80, 0x0 ;  /* 0x000000000000781c */ /* 0x000fe20003f4f008 */
[----:B------:R-:W-:Y:S01]  /*4920*/  MUFU.EX2 R123, R9 ;  /* 0x00000009007b7308 */ /* 0x000fe20000000800 */
[----:B---3--:R-:W-:Y:S03]  /*4930*/  F2FP.BF16.PACK_AB R6, R126, R128 ;  /* 0x000000807e06723e */ /* 0x008fe600000010ff */
[----:B------:R-:W-:Y:S02]  /*4940*/  @P1 FSEL R11, R11, -INF , !P3 ;  /* 0xff8000000b0b1808 */ /* 0x000fe40005800000 */
[----:B------:R-:W-:Y:S01]  /*4950*/  PLOP3.LUT P1, PT, PT, PT, UP0, 0x80, 0x0 ;  /* 0x000000000000781c */ /* 0x000fe20003f2f008 */
[----:B------:R2:W-:Y:S01]  /*4960*/  STS [R231+0x22000], R6 ;  /* 0x02200006e7007388 */ /* 0x0005e20000000800 */
[----:B------:R-:W-:Y:S01]  /*4970*/  @P6 ISETP.GE.AND P6, PT, R5, UR6, PT ;  /* 0x0000000605006c0c */ /* 0x000fe2000bfc6270 */
[----:B------:R-:W-:Y:S01]  /*4980*/  FFMA.FTZ R11, R11, c[0x0][0x23c], -R4 ;  /* 0x00008f000b0b7a23 */ /* 0x000fe20000010804 */
[----:B------:R-:W-:Y:S01]  /*4990*/  PLOP3.LUT P3, PT, PT, PT, UP0, 0x80, 0x0 ;  /* 0x000000000000781c */ /* 0x000fe20003f6f008 */
[----:B------:R-:W-:Y:S01]  /*49a0*/  MUFU.EX2 R129, R10 ;  /* 0x0000000a00817308 */ /* 0x000fe20000000800 */
[----:B------:R-:W-:Y:S02]  /*49b0*/  @P0 FSEL R12, R12, -INF , !P5 ;  /* 0xff8000000c0c0808 */ /* 0x000fe40006800000 */
[----:B------:R-:W-:Y:S03]  /*49c0*/  PLOP3.LUT P0, PT, PT, PT, UP0, 0x80, 0x0 ;  /* 0x000000000000781c */ /* 0x000fe60003f0f008 */
[----:B------:R-:W-:Y:S02]  /*49d0*/  FFMA.FTZ R12, R12, c[0x0][0x23c], -R88 ;  /* 0x00008f000c0c7a23 */ /* 0x000fe40000010858 */
[----:B------:R-:W-:Y:S02]  /*49e0*/  @P1 FSEL R14, R14, -INF , !P5 ;  /* 0xff8000000e0e1808 */ /* 0x000fe40006800000 */
[----:B------:R-:W-:Y:S01]  /*49f0*/  PLOP3.LUT P1, PT, PT, PT, UP0, 0x80, 0x0 ;  /* 0x000000000000781c */ /* 0x000fe20003f2f008 */
[----:B------:R-:W3:Y:S01]  /*4a00*/  MUFU.EX2 R127, R11 ;  /* 0x0000000b007f7308 */ /* 0x000ee20000000800 */
[----:B------:R-:W-:Y:S01]  /*4a10*/  @P2 FSEL R13, R13, -INF , !P6 ;  /* 0xff8000000d0d2808 */ /* 0x000fe20007000000 */
[----:B------:R-:W-:Y:S01]  /*4a20*/  FFMA.FTZ R14, R14, c[0x0][0x23c], -R4 ;  /* 0x00008f000e0e7a23 */ /* 0x000fe20000010804 */
[----:B------:R-:W-:Y:S02]  /*4a30*/  PLOP3.LUT P2, PT, PT, PT, UP0, 0x80, 0x0 ;  /* 0x000000000000781c */ /* 0x000fe40003f4f008 */
[----:B------:R-:W-:Y:S01]  /*4a40*/  @P3 IADD3 R5, R89, 0x18, RZ ;  /* 0x0000001859053810 */ /* 0x000fe20007ffe0ff */
[----:B------:R-:W-:Y:S01]  /*4a50*/  FFMA.FTZ R13, R13, c[0x0][0x23c], -R88 ;  /* 0x00008f000d0d7a23 */ /* 0x000fe20000010858 */
[----:B------:R-:W-:Y:S02]  /*4a60*/  @P4 IADD3 R89, R89, 0x19, RZ ;  /* 0x0000001959594810 */ /* 0x000fe40007ffe0ff */
[----:B------:R-:W-:Y:S01]  /*4a70*/  @P0 FSEL R15, R15, -INF , !P6 ;  /* 0xff8000000f0f0808 */ /* 0x000fe20007000000 */
[----:B------:R-:W-:Y:S01]  /*4a80*/  MUFU.EX2 R121, R12 ;  /* 0x0000000c00797308 */ /* 0x000fe20000000800 */
[----:B------:R-:W-:Y:S02]  /*4a90*/  PLOP3.LUT P0, PT, PT, PT, UP0, 0x80, 0x0 ;  /* 0x000000000000781c */ /* 0x000fe40003f0f008 */
[----:B------:R-:W-:Y:S01]  /*4aa0*/  @P1 ISETP.GE.AND P1, PT, R89, UR6, PT ;  /* 0x0000000659001c0c */ /* 0x000fe2000bf26270 */
[----:B------:R-:W-:Y:S02]  /*4ab0*/  FFMA.FTZ R15, R15, c[0x0][0x23c], -R4 ;  /* 0x00008f000f0f7a23 */ /* 0x000fe40000010804 */
[----:B------:R-:W-:Y:S02]  /*4ac0*/  @P2 ISETP.GE.AND P3, PT, R5, UR6, PT ;  /* 0x0000000605002c0c */ /* 0x000fe4000bf66270 */
[----:B------:R-:W-:Y:S02]  /*4ad0*/  PLOP3.LUT P2, PT, PT, PT, UP0, 0x80, 0x0 ;  /* 0x000000000000781c */ /* 0x000fe40003f4f008 */
[----:B-1----:R-:W-:Y:S01]  /*4ae0*/  F2FP.BF16.PACK_AB R5, R130, R131 ;  /* 0x000000838205723e */ /* 0x002fe200000010ff */
[----:B------:R-:W1:Y:S01]  /*4af0*/  MUFU.EX2 R118, R13 ;  /* 0x0000000d00767308 */ /* 0x000e620000000800 */
[----:B---3--:R-:W-:Y:S03]  /*4b00*/  F2FP.BF16.PACK_AB R8, R127, R129 ;  /* 0x000000817f08723e */ /* 0x008fe600000010ff */
[----:B------:R3:W-:Y:S01]  /*4b10*/  STS [R231+0x22400], R5 ;  /* 0x02240005e7007388 */ /* 0x0007e20000000800 */
[----:B------:R-:W-:Y:S02]  /*4b20*/  @P0 FSEL R17, R17, -INF , !P1 ;  /* 0xff80000011110808 */ /* 0x000fe40004800000 */
[----:B------:R-:W-:Y:S02]  /*4b30*/  PLOP3.LUT P0, PT, PT, PT, UP0, 0x80, 0x0 ;  /* 0x000000000000781c */ /* 0x000fe40003f0f008 */
[----:B------:R-:W-:Y:S01]  /*4b40*/  STS [R236+0x22400], R8 ;  /* 0x02240008ec007388 */ /* 0x000fe20000000800 */
[----:B------:R-:W-:Y:S01]  /*4b50*/  @P2 FSEL R16, R16, -INF , !P3 ;  /* 0xff80000010102808 */ /* 0x000fe20005800000 */
[----:B------:R-:W-:Y:S01]  /*4b60*/  MUFU.EX2 R124, R14 ;  /* 0x0000000e007c7308 */ /* 0x000fe20000000800 */
[----:B------:R-:W-:Y:S03]  /*4b70*/  PLOP3.LUT P2, PT, PT, PT, UP0, 0x80, 0x0 ;  /* 0x000000000000781c */ /* 0x000fe60003f4f008 */
[--C-:B------:R-:W-:Y:S02]  /*4b80*/  FFMA.FTZ R16, R16, c[0x0][0x23c], -R88.reuse ;  /* 0x00008f0010107a23 */ /* 0x100fe40000010858 */
[----:B------:R-:W-:Y:S03]  /*4b90*/  FFMA.FTZ R88, R17, c[0x0][0x23c], -R88 ;  /* 0x00008f0011587a23 */ /* 0x000fe60000010858 */
[----:B------:R-:W-:Y:S01]  /*4ba0*/  @P0 FSEL R19, R19, -INF , !P1 ;  /* 0xff80000013130808 */ /* 0x000fe20004800000 */
[----:B------:R-:W2:Y:S01]  /*4bb0*/  MUFU.EX2 R122, R15 ;  /* 0x0000000f007a7308 */ /* 0x000ea20000000800 */
[----:B------:R-:W-:Y:S02]  /*4bc0*/  PLOP3.LUT P1, PT, PT, PT, UP5, 0x80, 0x0 ;  /* 0x000000000000781c */ /* 0x000fe40003f2f058 */
[----:B-1----:R-:W-:Y:S02]  /*4bd0*/  F2FP.BF16.PACK_AB R7, R118, R121 ;  /* 0x000000797607723e */ /* 0x002fe400000010ff */
[----:B------:R-:W-:Y:S05]  /*4be0*/  @P2 FSEL R18, R18, -INF , !P3 ;  /* 0xff80000012122808 */ /* 0x000fea0005800000 */
[--C-:B------:R-:W-:Y:S01]  /*4bf0*/  FFMA.FTZ R18, R18, c[0x0][0x23c], -R4.reuse ;  /* 0x00008f0012127a23 */ /* 0x100fe20000010804 */
[----:B------:R-:W-:Y:S01]  /*4c00*/  MUFU.EX2 R117, R16 ;  /* 0x0000001000757308 */ /* 0x000fe20000000800 */
[----:B------:R-:W-:Y:S09]  /*4c10*/  FFMA.FTZ R4, R19, c[0x0][0x23c], -R4 ;  /* 0x00008f0013047a23 */ /* 0x000ff20000010804 */
[----:B------:R1:W-:Y:S01]  /*4c20*/  MUFU.EX2 R119, R4 ;  /* 0x0000000400777308 */ /* 0x0003e20000000800 */
[----:B--2---:R-:W-:Y:S09]  /*4c30*/  F2FP.BF16.PACK_AB R6, R122, R124 ;  /* 0x0000007c7a06723e */ /* 0x004ff200000010ff */
[----:B------:R-:W3:Y:S10]  /*4c40*/  MUFU.EX2 R116, R88 ;  /* 0x0000005800747308 */ /* 0x000ef40000000800 */
[----:B------:R-:W2:Y:S01]  /*4c50*/  MUFU.EX2 R120, R18 ;  /* 0x0000001200787308 */ /* 0x000ea20000000800 */
[----:B-1----:R-:W-:Y:S05]  /*4c60*/  F2FP.BF16.PACK_AB R4, R123, R125 ;  /* 0x0000007d7b04723e */ /* 0x002fea00000010ff */
[----:B------:R2:W-:Y:S05]  /*4c70*/  STS [R236+0x22000], R4 ;  /* 0x02200004ec007388 */ /* 0x0005ea0000000800 */
[----:B------:R-:W-:Y:S01]  /*4c80*/  STS [R234+0x22000], R7 ;  /* 0x02200007ea007388 */ /* 0x000fe20000000800 */
[----:B---3--:R-:W-:Y:S04]  /*4c90*/  F2FP.BF16.PACK_AB R5, R116, R117 ;  /* 0x000000757405723e */ /* 0x008fe800000010ff */
[----:B------:R-:W-:Y:S05]  /*4ca0*/  STS [R234+0x22400], R6 ;  /* 0x02240006ea007388 */ /* 0x000fea0000000800 */
[----:B------:R-:W-:Y:S01]  /*4cb0*/  STS [R235+0x22000], R5 ;  /* 0x02200005eb007388 */ /* 0x000fe20000000800 */
[----:B--2---:R-:W-:Y:S05]  /*4cc0*/  F2FP.BF16.PACK_AB R4, R119, R120 ;  /* 0x000000787704723e */ /* 0x004fea00000010ff */
[----:B------:R-:W-:Y:S05]  /*4cd0*/  STS [R235+0x22400], R4 ;  /* 0x02240004eb007388 */ /* 0x000fea0000000800 */
[----:B------:R-:W-:Y:S05]  /*4ce0*/  LDSM.16.M88.4 R16, [R214+0x8000] ;  /* 0x00800000d610783b */ /* 0x000fea0000000200 */
[----:B------:R-:W1:Y:S05]  /*4cf0*/  LDSM.16.M88.4 R8, [R2+0x18000] ;  /* 0x018000000208783b */ /* 0x000e6a0000000200 */
[----:B------:R-:W2:Y:S05]  /*4d00*/  LDSM.16.M88.4 R84, [R2+0x18800] ;  /* 0x018800000254783b */ /* 0x000eaa0000000200 */
[----:B------:R-:W-:Y:S05]  /*4d10*/  LDSM.16.M88.4 R88, [R215+0x8000] ;  /* 0x00800000d758783b */ /* 0x000fea0000000200 */
[----:B------:R-:W3:Y:S05]  /*4d20*/  LDSM.16.M88.4 R92, [R3+0x18000] ;  /* 0x01800000035c783b */ /* 0x000eea0000000200 */
[----:B------:R-:W4:Y:S05]  /*4d30*/  LDSM.16.M88.4 R96, [R3+0x18800] ;  /* 0x018800000360783b */ /* 0x000f2a0000000200 */
[----:B------:R-:W-:Y:S05]  /*4d40*/  LDSM.16.M88.4 R100, [R219+0x8000] ;  /* 0x00800000db64783b */ /* 0x000fea0000000200 */
[----:B------:R-:W3:Y:S05]  /*4d50*/  LDSM.16.M88.4 R104, [R213+0x18000] ;  /* 0x01800000d568783b */ /* 0x000eea0000000200 */
[----:B------:R-:W4:Y:S01]  /*4d60*/  LDSM.16.M88.4 R108, [R213+0x18800] ;  /* 0x01880000d56c783b */ /* 0x000f220000000200 */
[C---:B-1----:R-:W-:Y:S04]  /*4d70*/  HMMA.16816.F32.BF16 R4, R16.reuse, R8, RZ ;  /* 0x000000081004723c */ /* 0x042fe800000418ff */
[----:B------:R-:W-:Y:S04]  /*4d80*/  LDSM.16.M88.4 R112, [R212+0x18800] ;  /* 0x01880000d470783b */ /* 0x000fe80000000200 */
[C---:B------:R-:W-:Y:S08]  /*4d90*/  HMMA.16816.F32.BF16 R8, R16.reuse, R10, RZ ;  /* 0x0000000a1008723c */ /* 0x040ff000000418ff */
[C---:B--2---:R-:W-:Y:S08]  /*4da0*/  HMMA.16816.F32.BF16 R12, R16.reuse, R84, RZ ;  /* 0x00000054100c723c */ /* 0x044ff000000418ff */
[----:B------:R-:W-:Y:S01]  /*4db0*/  HMMA.16816.F32.BF16 R16, R16, R86, RZ ;  /* 0x000000561010723c */ /* 0x000fe200000418ff */
[----:B------:R-:W-:Y:S07]  /*4dc0*/  LDSM.16.M88.4 R84, [R218+0x8000] ;  /* 0x00800000da54783b */ /* 0x000fee0000000200 */
[C---:B---3--:R-:W-:Y:S08]  /*4dd0*/  HMMA.16816.F32.BF16 R4, R88.reuse, R92, R4 ;  /* 0x0000005c5804723c */ /* 0x048ff00000041804 */
[C---:B------:R-:W-:Y:S01]  /*4de0*/  HMMA.16816.F32.BF16 R8, R88.reuse, R94, R8 ;  /* 0x0000005e5808723c */ /* 0x040fe20000041808 */
[----:B------:R-:W1:Y:S07]  /*4df0*/  LDSM.16.M88.4 R92, [R212+0x18000] ;  /* 0x01800000d45c783b */ /* 0x000e6e0000000200 */
[C---:B----4-:R-:W-:Y:S08]  /*4e00*/  HMMA.16816.F32.BF16 R12, R88.reuse, R96, R12 ;  /* 0x00000060580c723c */ /* 0x050ff0000004180c */
[----:B------:R-:W-:Y:S01]  /*4e10*/  HMMA.16816.F32.BF16 R16, R88, R98, R16 ;  /* 0x000000625810723c */ /* 0x000fe20000041810 */
[----:B------:R-:W-:Y:S05]  /*4e20*/  LDSM.16.M88.4 R88, [R214+0xa000] ;  /* 0x00a00000d658783b */ /* 0x000fea0000000200 */
[----:B------:R-:W2:Y:S02]  /*4e30*/  LDSM.16.M88.4 R96, [R2+0x1a000] ;  /* 0x01a000000260783b */ /* 0x000ea40000000200 */
[C---:B------:R-:W-:Y:S08]  /*4e40*/  HMMA.16816.F32.BF16 R4, R100.reuse, R104, R4 ;  /* 0x000000686404723c */ /* 0x040ff00000041804 */
[C---:B------:R-:W-:Y:S01]  /*4e50*/  HMMA.16816.F32.BF16 R8, R100.reuse, R106, R8 ;  /* 0x0000006a6408723c */ /* 0x040fe20000041808 */
[----:B------:R-:W-:Y:S07]  /*4e60*/  LDSM.16.M88.4 R104, [R3+0x1a000] ;  /* 0x01a000000368783b */ /* 0x000fee0000000200 */
[C---:B------:R-:W-:Y:S08]  /*4e70*/  HMMA.16816.F32.BF16 R12, R100.reuse, R108, R12 ;  /* 0x0000006c640c723c */ /* 0x040ff0000004180c */
[----:B------:R-:W-:Y:S01]  /*4e80*/  HMMA.16816.F32.BF16 R16, R100, R110, R16 ;  /* 0x0000006e6410723c */ /* 0x000fe20000041810 */
[----:B------:R-:W3:Y:S05]  /*4e90*/  LDSM.16.M88.4 R100, [R2+0x1a800] ;  /* 0x01a800000264783b */ /* 0x000eea0000000200 */
[----:B------:R-:W-:Y:S02]  /*4ea0*/  LDSM.16.M88.4 R108, [R213+0x1a000] ;  /* 0x01a00000d56c783b */ /* 0x000fe40000000200 */
[C---:B-1----:R-:W-:Y:S08]  /*4eb0*/  HMMA.16816.F32.BF16 R4, R84.reuse, R92, R4 ;  /* 0x0000005c5404723c */ /* 0x042ff00000041804 */
[C---:B------:R-:W-:Y:S01]  /*4ec0*/  HMMA.16816.F32.BF16 R8, R84.reuse, R94, R8 ;  /* 0x0000005e5408723c */ /* 0x040fe20000041808 */
[----:B------:R-:W1:Y:S07]  /*4ed0*/  LDSM.16.M88.4 R92, [R215+0xa000] ;  /* 0x00a00000d75c783b */ /* 0x000e6e0000000200 */
[C---:B------:R-:W-:Y:S07]  /*4ee0*/  HMMA.16816.F32.BF16 R12, R84.reuse, R112, R12 ;  /* 0x00000070540c723c */ /* 0x040fee000004180c */
[----:B------:R-:W-:Y:S01]  /*4ef0*/  IADD3 R112, P0, R243, UR11, RZ ;  /* 0x0000000bf3707c10 */ /* 0x000fe2000ff1e0ff */
[----:B------:R-:W-:Y:S01]  /*4f00*/  HMMA.16816.F32.BF16 R16, R84, R114, R16 ;  /* 0x000000725410723c */ /* 0x000fe20000041810 */
[----:B------:R-:W2:Y:S03]  /*4f10*/  LDSM.16.M88.4 R84, [R3+0x1a800] ;  /* 0x01a800000354783b */ /* 0x000ea60000000200 */
[----:B------:R-:W-:Y:S02]  /*4f20*/  IADD3.X R113, R242, UR10, RZ, P0, !PT ;  /* 0x0000000af2717c10 */ /* 0x000fe400087fe4ff */
[C---:B------:R-:W-:Y:S02]  /*4f30*/  LEA R224, P0, R250.reuse, R224, 0x2 ;  /* 0x000000e0fae07211 */ /* 0x040fe400078010ff */
[C---:B--2---:R-:W-:Y:S01]  /*4f40*/  HMMA.16816.F32.BF16 R4, R88.reuse, R96, R4 ;  /* 0x000000605804723c */ /* 0x044fe20000041804 */
[----:B------:R2:W4:Y:S04]  /*4f50*/  LDG.E R114, [R112.64] ;  /* 0x0000000470727981 */ /* 0x000528000c1e1900 */
[----:B------:R-:W-:Y:S03]  /*4f60*/  LEA.HI.X.SX32 R225, R250, R225, 0x2, P0 ;  /* 0x000000e1fae17211 */ /* 0x000fe600000f16ff */
[C---:B------:R-:W-:Y:S01]  /*4f70*/  HMMA.16816.F32.BF16 R8, R88.reuse, R98, R8 ;  /* 0x000000625808723c */ /* 0x040fe20000041808 */
[----:B------:R-:W2:Y:S07]  /*4f80*/  LDSM.16.M88.4 R96, [R219+0xa000] ;  /* 0x00a00000db60783b */ /* 0x000eae0000000200 */
[C---:B---3--:R-:W-:Y:S08]  /*4f90*/  HMMA.16816.F32.BF16 R12, R88.reuse, R100, R12 ;  /* 0x00000064580c723c */ /* 0x048ff0000004180c */
[----:B------:R-:W-:Y:S01]  /*4fa0*/  HMMA.16816.F32.BF16 R16, R88, R102, R16 ;  /* 0x000000665810723c */ /* 0x000fe20000041810 */
[----:B------:R-:W3:Y:S05]  /*4fb0*/  LDSM.16.M88.4 R88, [R213+0x1a800] ;  /* 0x01a80000d558783b */ /* 0x000eea0000000200 */
[----:B--2---:R-:W2:Y:S02]  /*4fc0*/  LDG.E R112, [R112.64+0x20] ;  /* 0x0000200470707981 */ /* 0x004ea4000c1e1900 */
[C---:B-1----:R-:W-:Y:S03]  /*4fd0*/  HMMA.16816.F32.BF16 R4, R92.reuse, R104, R4 ;  /* 0x000000685c04723c */ /* 0x042fe60000041804 */
[----:B------:R-:W-:Y:S05]  /*4fe0*/  LDSM.16.M88.4 R100, [R218+0xa000] ;  /* 0x00a00000da64783b */ /* 0x000fea0000000200 */
[C---:B------:R-:W-:Y:S01]  /*4ff0*/  HMMA.16816.F32.BF16 R8, R92.reuse, R106, R8 ;  /* 0x0000006a5c08723c */ /* 0x040fe20000041808 */
[----:B------:R-:W1:Y:S07]  /*5000*/  LDSM.16.M88.4 R104, [R212+0x1a000] ;  /* 0x01a00000d468783b */ /* 0x000e6e0000000200 */
[C---:B------:R-:W-:Y:S08]  /*5010*/  HMMA.16816.F32.BF16 R12, R92.reuse, R84, R12 ;  /* 0x000000545c0c723c */ /* 0x040ff0000004180c */
[----:B------:R-:W-:Y:S01]  /*5020*/  HMMA.16816.F32.BF16 R16, R92, R86, R16 ;  /* 0x000000565c10723c */ /* 0x000fe20000041810 */
[----:B------:R-:W1:Y:S05]  /*5030*/  LDSM.16.M88.4 R84, [R212+0x1a800] ;  /* 0x01a80000d454783b */ /* 0x000e6a0000000200 */
[----:B------:R-:W-:Y:S02]  /*5040*/  LDSM.16.M88.4 R92, [R214+0xc000] ;  /* 0x00c00000d65c783b */ /* 0x000fe40000000200 */
[C---:B------:R-:W-:Y:S08]  /*5050*/  HMMA.16816.F32.BF16 R4, R96.reuse, R108, R4 ;  /* 0x0000006c6004723c */ /* 0x040ff00000041804 */
[C---:B------:R-:W-:Y:S01]  /*5060*/  HMMA.16816.F32.BF16 R8, R96.reuse, R110, R8 ;  /* 0x0000006e6008723c */ /* 0x040fe20000041808 */
[----:B------:R-:W1:Y:S07]  /*5070*/  LDSM.16.M88.4 R108, [R2+0x1c000] ;  /* 0x01c00000026c783b */ /* 0x000e6e0000000200 */
[C---:B---3--:R-:W-:Y:S08]  /*5080*/  HMMA.16816.F32.BF16 R12, R96.reuse, R88, R12 ;  /* 0x00000058600c723c */ /* 0x048ff0000004180c */
[----:B------:R-:W-:Y:S01]  /*5090*/  HMMA.16816.F32.BF16 R16, R96, R90, R16 ;  /* 0x0000005a6010723c */ /* 0x000fe20000041810 */
[----:B------:R-:W3:Y:S05]  /*50a0*/  LDSM.16.M88.4 R88, [R2+0x1c800] ;  /* 0x01c800000258783b */ /* 0x000eea0000000200 */
[----:B------:R-:W-:Y:S02]  /*50b0*/  LDSM.16.M88.4 R96, [R215+0xc000] ;  /* 0x00c00000d760783b */ /* 0x000fe40000000200 */
[C---:B-1----:R-:W-:Y:S08]  /*50c0*/  HMMA.16816.F32.BF16 R4, R100.reuse, R104, R4 ;  /* 0x000000686404723c */ /* 0x042ff00000041804 */
        /* <DEDUP_REMOVED lines=32> */
[----:B------:R-:W4:Y:S05]  /*52d0*/  LDSM.16.M88.4 R84, [R3+0x1e800] ;  /* 0x01e800000354783b */ /* 0x000f2a0000000200 */
[----:B------:R-:W-:Y:S02]  /*52e0*/  LDSM.16.M88.4 R92, [R219+0xe000] ;  /* 0x00e00000db5c783b */ /* 0x000fe40000000200 */
[C---:B------:R-:W-:Y:S08]  /*52f0*/  HMMA.16816.F32.BF16 R4, R96.reuse, R108, R4 ;  /* 0x0000006c6004723c */ /* 0x040ff00000041804 */
[C---:B------:R-:W-:Y:S01]  /*5300*/  HMMA.16816.F32.BF16 R8, R96.reuse, R110, R8 ;  /* 0x0000006e6008723c */ /* 0x040fe20000041808 */
[----:B------:R-:W4:Y:S07]  /*5310*/  LDSM.16.M88.4 R108, [R213+0x1e000] ;  /* 0x01e00000d56c783b */ /* 0x000f2e0000000200 */
[C---:B---3--:R-:W-:Y:S08]  /*5320*/  HMMA.16816.F32.BF16 R12, R96.reuse, R88, R12 ;  /* 0x00000058600c723c */ /* 0x048ff0000004180c */
[----:B------:R-:W-:Y:S01]  /*5330*/  HMMA.16816.F32.BF16 R16, R96, R90, R16 ;  /* 0x0000005a6010723c */ /* 0x000fe20000041810 */
[----:B------:R-:W3:Y:S05]  /*5340*/  LDSM.16.M88.4 R88, [R213+0x1e800] ;  /* 0x01e80000d558783b */ /* 0x000eea0000000200 */
[----:B------:R-:W-:Y:S02]  /*5350*/  LDSM.16.M88.4 R96, [R218+0xe000] ;  /* 0x00e00000da60783b */ /* 0x000fe40000000200 */
[C---:B-1----:R-:W-:Y:S08]  /*5360*/  HMMA.16816.F32.BF16 R4, R100.reuse, R104, R4 ;  /* 0x000000686404723c */ /* 0x042ff00000041804 */
[C---:B------:R-:W-:Y:S01]  /*5370*/  HMMA.16816.F32.BF16 R8, R100.reuse, R106, R8 ;  /* 0x0000006a6408723c */ /* 0x040fe20000041808 */
[----:B------:R-:W1:Y:S07]  /*5380*/  LDSM.16.M88.4 R104, [R212+0x1e000] ;  /* 0x01e00000d468783b */ /* 0x000e6e0000000200 */
[C---:B----4-:R-:W-:Y:S08]  /*5390*/  HMMA.16816.F32.BF16 R12, R100.reuse, R84, R12 ;  /* 0x00000054640c723c */ /* 0x050ff0000004180c */
[----:B------:R-:W-:Y:S01]  /*53a0*/  HMMA.16816.F32.BF16 R16, R100, R86, R16 ;  /* 0x000000566410723c */ /* 0x000fe20000041810 */
[----:B------:R-:W4:Y:S07]  /*53b0*/  LDSM.16.M88.4 R84, [R212+0x1e800] ;  /* 0x01e80000d454783b */ /* 0x000f2e0000000200 */
[C---:B------:R-:W-:Y:S08]  /*53c0*/  HMMA.16816.F32.BF16 R4, R92.reuse, R108, R4 ;  /* 0x0000006c5c04723c */ /* 0x040ff00000041804 */
[C---:B------:R-:W-:Y:S08]  /*53d0*/  HMMA.16816.F32.BF16 R8, R92.reuse, R110, R8 ;  /* 0x0000006e5c08723c */ /* 0x040ff00000041808 */
[C---:B---3--:R-:W-:Y:S08]  /*53e0*/  HMMA.16816.F32.BF16 R12, R92.reuse, R88, R12 ;  /* 0x000000585c0c723c */ /* 0x048ff0000004180c */
[----:B------:R-:W-:Y:S08]  /*53f0*/  HMMA.16816.F32.BF16 R16, R92, R90, R16 ;  /* 0x0000005a5c10723c */ /* 0x000ff00000041810 */
[C---:B-1----:R-:W-:Y:S08]  /*5400*/  HMMA.16816.F32.BF16 R4, R96.reuse, R104, R4 ;  /* 0x000000686004723c */ /* 0x042ff00000041804 */
[C---:B------:R-:W-:Y:S08]  /*5410*/  HMMA.16816.F32.BF16 R8, R96.reuse, R106, R8 ;  /* 0x0000006a6008723c */ /* 0x040ff00000041808 */
[C---:B----4-:R-:W-:Y:S08]  /*5420*/  HMMA.16816.F32.BF16 R12, R96.reuse, R84, R12 ;  /* 0x00000054600c723c */ /* 0x050ff0000004180c */
[----:B------:R-:W-:Y:S04]  /*5430*/  HMMA.16816.F32.BF16 R16, R96, R86, R16 ;  /* 0x000000566010723c */ /* 0x000fe80000041810 */
[C---:B------:R-:W-:Y:S02]  /*5440*/  FADD.FTZ R84, -R114.reuse, R4 ;  /* 0x0000000472547221 */ /* 0x040fe40000010100 */
[----:B------:R-:W-:Y:S02]  /*5450*/  FADD.FTZ R4, -R114, R5 ;  /* 0x0000000572047221 */ /* 0x000fe40000010100 */
[----:B------:R-:W-:Y:S04]  /*5460*/  FMUL.FTZ R5, R128, R84 ;  /* 0x0000005480057220 */ /* 0x000fe80000410000 */
[----:B------:R-:W-:Y:S02]  /*5470*/  FMUL.FTZ R4, R126, R4 ;  /* 0x000000047e047220 */ /* 0x000fe40000410000 */
[----:B--2---:R-:W-:Y:S02]  /*5480*/  FADD.FTZ R6, -R112, R6 ;  /* 0x0000000670067221 */ /* 0x004fe40000010100 */
[----:B------:R-:W-:Y:S01]  /*5490*/  FADD.FTZ R8, -R114, R8 ;  /* 0x0000000872087221 */ /* 0x000fe20000010100 */
[----:B------:R-:W-:Y:S01]  /*54a0*/  F2FP.BF16.PACK_AB R4, R4, R5 ;  /* 0x000000050404723e */ /* 0x000fe200000010ff */
[----:B------:R-:W-:Y:S02]  /*54b0*/  FADD.FTZ R5, -R114, R12 ;  /* 0x0000000c72057221 */ /* 0x000fe40000010100 */
[----:B------:R-:W-:Y:S02]  /*54c0*/  FADD.FTZ R12, -R112, R7 ;  /* 0x00000007700c7221 */ /* 0x000fe40000010100 */
[----:B------:R1:W-:Y:S01]  /*54d0*/  STS [R231+0x20000], R4 ;  /* 0x02000004e7007388 */ /* 0x0003e20000000800 */
[----:B------:R-:W-:Y:S02]  /*54e0*/  FMUL.FTZ R84, R125, R8 ;  /* 0x000000087d547220 */ /* 0x000fe40000410000 */
[C---:B------:R-:W-:Y:S02]  /*54f0*/  FADD.FTZ R17, -R114.reuse, R17 ;  /* 0x0000001172117221 */ /* 0x040fe40000010100 */
[----:B------:R-:W-:Y:S02]  /*5500*/  FADD.FTZ R16, -R114, R16 ;  /* 0x0000001072107221 */ /* 0x000fe40000010100 */
[----:B------:R-:W-:Y:S02]  /*5510*/  FMUL.FTZ R7, R116, R17 ;  /* 0x0000001174077220 */ /* 0x000fe40000410000 */
[----:B------:R-:W-:Y:S02]  /*5520*/  FMUL.FTZ R12, R130, R12 ;  /* 0x0000000c820c7220 */ /* 0x000fe40000410000 */
[----:B------:R-:W-:Y:S02]  /*5530*/  FADD.FTZ R8, -R114, R13 ;  /* 0x0000000d72087221 */ /* 0x000fe40000010100 */
[----:B------:R-:W-:Y:S02]  /*5540*/  FMUL.FTZ R5, R121, R5 ;  /* 0x0000000579057220 */ /* 0x000fe40000410000 */
[----:B------:R-:W-:Y:S02]  /*5550*/  FMUL.FTZ R8, R118, R8 ;  /* 0x0000000876087220 */ /* 0x000fe40000410000 */
[----:B------:R-:W-:Y:S02]  /*5560*/  FADD.FTZ R10, -R112, R10 ;  /* 0x0000000a700a7221 */ /* 0x000fe40000010100 */
[----:B------:R-:W-:Y:S01]  /*5570*/  FADD.FTZ R9, -R114, R9 ;  /* 0x0000000972097221 */ /* 0x000fe20000010100 */
[----:B------:R-:W-:Y:S01]  /*5580*/  F2FP.BF16.PACK_AB R8, R8, R5 ;  /* 0x000000050808723e */ /* 0x000fe200000010ff */
[----:B------:R-:W-:Y:S02]  /*5590*/  FMUL.FTZ R13, R129, R10 ;  /* 0x0000000a810d7220 */ /* 0x000fe40000410000 */
[----:B------:R-:W-:Y:S02]  /*55a0*/  FMUL.FTZ R9, R123, R9 ;  /* 0x000000097b097220 */ /* 0x000fe40000410000 */
[----:B-1----:R-:W-:Y:S02]  /*55b0*/  FMUL.FTZ R4, R117, R16 ;  /* 0x0000001075047220 */ /* 0x002fe40000410000 */
[----:B------:R-:W-:Y:S01]  /*55c0*/  FMUL.FTZ R16, R131, R6 ;  /* 0x0000000683107220 */ /* 0x000fe20000410000 */
[----:B------:R-:W-:Y:S01]  /*55d0*/  F2FP.BF16.PACK_AB R9, R9, R84 ;  /* 0x000000540909723e */ /* 0x000fe200000010ff */
[C---:B------:R-:W-:Y:S01]  /*55e0*/  FADD.FTZ R6, -R112.reuse, R11 ;  /* 0x0000000b70067221 */ /* 0x040fe20000010100 */
[----:B------:R-:W-:Y:S01]  /*55f0*/  F2FP.BF16.PACK_AB R7, R7, R4 ;  /* 0x000000040707723e */ /* 0x000fe200000010ff */
[----:B------:R-:W-:Y:S01]  /*5600*/  FADD.FTZ R10, -R112, R14 ;  /* 0x0000000e700a7221 */ /* 0x000fe20000010100 */
[----:B------:R-:W-:Y:S01]  /*5610*/  F2FP.BF16.PACK_AB R4, R12, R16 ;  /* 0x000000100c04723e */ /* 0x000fe200000010ff */
[----:B------:R-:W-:Y:S02]  /*5620*/  FMUL.FTZ R6, R127, R6 ;  /* 0x000000067f067220 */ /* 0x000fe40000410000 */
[----:B------:R-:W-:Y:S02]  /*5630*/  FADD.FTZ R5, -R112, R15 ;  /* 0x0000000f70057221 */ /* 0x000fe40000010100 */
[----:B------:R1:W-:Y:S01]  /*5640*/  STS [R231+0x20400], R4 ;  /* 0x02040004e7007388 */ /* 0x0003e20000000800 */
[----:B------:R-:W-:Y:S01]  /*5650*/  FMUL.FTZ R10, R124, R10 ;  /* 0x0000000a7c0a7220 */ /* 0x000fe20000410000 */
[----:B------:R-:W-:Y:S01]  /*5660*/  F2FP.BF16.PACK_AB R6, R6, R13 ;  /* 0x0000000d0606723e */ /* 0x000fe200000010ff */
[----:B------:R-:W-:Y:S02]  /*5670*/  FMUL.FTZ R5, R122, R5 ;  /* 0x000000057a057220 */ /* 0x000fe40000410000 */
[C---:B------:R-:W-:Y:S01]  /*5680*/  FADD.FTZ R12, -R112.reuse, R18 ;  /* 0x00000012700c7221 */ /* 0x040fe20000010100 */
[----:B------:R-:W-:Y:S01]  /*5690*/  STS [R236+0x20000], R9 ;  /* 0x02000009ec007388 */ /* 0x000fe20000000800 */
[----:B------:R-:W-:Y:S01]  /*56a0*/  FADD.FTZ R11, -R112, R19 ;  /* 0x00000013700b7221 */ /* 0x000fe20000010100 */
[----:B------:R-:W-:Y:S01]  /*56b0*/  F2FP.BF16.PACK_AB R5, R5, R10 ;  /* 0x0000000a0505723e */ /* 0x000fe200000010ff */
[----:B------:R-:W-:Y:S02]  /*56c0*/  FMUL.FTZ R12, R120, R12 ;  /* 0x0000000c780c7220 */ /* 0x000fe40000410000 */
[----:B------:R-:W-:Y:S01]  /*56d0*/  STS [R236+0x20400], R6 ;  /* 0x02040006ec007388 */ /* 0x000fe20000000800 */
[----:B------:R-:W-:Y:S04]  /*56e0*/  FMUL.FTZ R11, R119, R11 ;  /* 0x0000000b770b7220 */ /* 0x000fe80000410000 */
[----:B------:R-:W-:Y:S05]  /*56f0*/  STS [R234+0x20000], R8 ;  /* 0x02000008ea007388 */ /* 0x000fea0000000800 */
[----:B------:R-:W-:Y:S01]  /*5700*/  STS [R234+0x20400], R5 ;  /* 0x02040005ea007388 */ /* 0x000fe20000000800 */
[----:B-1----:R-:W-:Y:S04]  /*5710*/  F2FP.BF16.PACK_AB R4, R11, R12 ;  /* 0x0000000c0b04723e */ /* 0x002fe800000010ff */
[----:B------:R-:W-:Y:S05]  /*5720*/  STS [R235+0x20000], R7 ;  /* 0x02000007eb007388 */ /* 0x000fea0000000800 */
[----:B------:R-:W-:Y:S05]  /*5730*/  STS [R235+0x20400], R4 ;  /* 0x02040004eb007388 */ /* 0x000fea0000000800 */
[----:B------:R-:W-:Y:S06]  /*5740*/  BAR.SYNC.DEFER_BLOCKING 0x0 ;  /* 0x0000000000007b1d */ /* 0x000fec0000010000 */
[----:B------:R-:W-:Y:S05]  /*5750*/  LDSM.16.MT88.4 R4, [R217+0x22000] ;  /* 0x02200000d904783b */ /* 0x000fea0000004200 */
[----:B------:R-:W1:Y:S05]  /*5760*/  LDSM.16.MT88.4 R8, [R0+0x8000] ;  /* 0x008000000008783b */ /* 0x000e6a0000004200 */
[----:B------:R-:W2:Y:S05]  /*5770*/  LDSM.16.MT88.4 R12, [R216+0x22000] ;  /* 0x02200000d80c783b */ /* 0x000eaa0000004200 */
[----:B------:R-:W3:Y:S05]  /*5780*/  LDSM.16.MT88.4 R16, [R0+0xa000] ;  /* 0x00a000000010783b */ /* 0x000eea0000004200 */
[----:B------:R-:W4:Y:S05]  /*5790*/  LDSM.16.MT88.4 R84, [R0+0xc000] ;  /* 0x00c000000054783b */ /* 0x000f2a0000004200 */
[----:B------:R-:W3:Y:S05]  /*57a0*/  LDSM.16.MT88.4 R88, [R0+0xe000] ;  /* 0x00e000000058783b */ /* 0x000eea0000004200 */
[----:B------:R-:W-:Y:S05]  /*57b0*/  LDSM.16.MT88.4 R92, [R0+0x8800] ;  /* 0x00880000005c783b */ /* 0x000fea0000004200 */
[----:B------:R-:W-:Y:S05]  /*57c0*/  LDSM.16.MT88.4 R96, [R216+0x22800] ;  /* 0x02280000d860783b */ /* 0x000fea0000004200 */
[----:B------:R-:W-:Y:S01]  /*57d0*/  LDSM.16.MT88.4 R100, [R0+0xa800] ;  /* 0x00a800000064783b */ /* 0x000fe20000004200 */
[-C--:B-1----:R-:W-:Y:S04]  /*57e0*/  HMMA.16816.F32.BF16 R20, R4, R8.reuse, R20 ;  /* 0x000000080414723c */ /* 0x082fe80000041814 */
[----:B------:R-:W-:Y:S05]  /*57f0*/  LDSM.16.MT88.4 R104, [R0+0xc800] ;  /* 0x00c800000068783b */ /* 0x000fea0000004200 */
[----:B------:R-:W-:Y:S01]  /*5800*/  LDSM.16.MT88.4 R108, [R0+0xe800] ;  /* 0x00e80000006c783b */ /* 0x000fe20000004200 */
[C---:B--2---:R-:W-:Y:S08]  /*5810*/  HMMA.16816.F32.BF16 R24, R12.reuse, R8, R24 ;  /* 0x000000080c18723c */ /* 0x044ff00000041818 */
[-C--:B------:R-:W-:Y:S08]  /*5820*/  HMMA.16816.F32.BF16 R28, R12, R10.reuse, R28 ;  /* 0x0000000a0c1c723c */ /* 0x080ff0000004181c */
[C---:B------:R-:W-:Y:S01]  /*5830*/  HMMA.16816.F32.BF16 R32, R4.reuse, R10, R32 ;  /* 0x0000000a0420723c */ /* 0x040fe20000041820 */
[----:B------:R-:W1:Y:S07]  /*5840*/  LDSM.16.MT88.4 R8, [R217+0x22800] ;  /* 0x02280000d908783b */ /* 0x000e6e0000004200 */
[-C--:B---3--:R-:W-:Y:S08]  /*5850*/  HMMA.16816.F32.BF16 R36, R4, R16.reuse, R36 ;  /* 0x000000100424723c */ /* 0x088ff00000041824 */
[C---:B------:R-:W-:Y:S08]  /*5860*/  HMMA.16816.F32.BF16 R40, R12.reuse, R16, R40 ;  /* 0x000000100c28723c */ /* 0x040ff00000041828 */
[-C--:B------:R-:W-:Y:S08]  /*5870*/  HMMA.16816.F32.BF16 R44, R12, R18.reuse, R44 ;  /* 0x000000120c2c723c */ /* 0x080ff0000004182c */
[C---:B------:R-:W-:Y:S01]  /*5880*/  HMMA.16816.F32.BF16 R48, R4.reuse, R18, R48 ;  /* 0x000000120430723c */ /* 0x040fe20000041830 */
[----:B------:R-:W-:Y:S07]  /*5890*/  LDSM.16.MT88.4 R16, [R216+0x23000] ;  /* 0x02300000d810783b */ /* 0x000fee0000004200 */
        /* <DEDUP_REMOVED lines=10> */
[----:B------:R-:W2:Y:S05]  /*5940*/  LDSM.16.MT88.4 R4, [R217+0x23000] ;  /* 0x02300000d904783b */ /* 0x000eaa0000004200 */
[----:B------:R-:W3:Y:S02]  /*5950*/  LDSM.16.MT88.4 R88, [R0+0xd000] ;  /* 0x00d000000058783b */ /* 0x000ee40000004200 */
[-C--:B-1----:R-:W-:Y:S08]  /*5960*/  HMMA.16816.F32.BF16 R20, R8, R92.reuse, R20 ;  /* 0x0000005c0814723c */ /* 0x082ff00000041814 */
[C---:B------:R-:W-:Y:S08]  /*5970*/  HMMA.16816.F32.BF16 R24, R96.reuse, R92, R24 ;  /* 0x0000005c6018723c */ /* 0x040ff00000041818 */
[-C--:B------:R-:W-:Y:S08]  /*5980*/  HMMA.16816.F32.BF16 R28, R96, R94.reuse, R28 ;  /* 0x0000005e601c723c */ /* 0x080ff0000004181c */
[C---:B------:R-:W-:Y:S01]  /*5990*/  HMMA.16816.F32.BF16 R32, R8.reuse, R94, R32 ;  /* 0x0000005e0820723c */ /* 0x040fe20000041820 */
[----:B------:R-:W1:Y:S07]  /*59a0*/  LDSM.16.MT88.4 R92, [R0+0xf000] ;  /* 0x00f00000005c783b */ /* 0x000e6e0000004200 */
[-C--:B------:R-:W-:Y:S08]  /*59b0*/  HMMA.16816.F32.BF16 R36, R8, R100.reuse, R36 ;  /* 0x000000640824723c */ /* 0x080ff00000041824 */
[C---:B------:R-:W-:Y:S08]  /*59c0*/  HMMA.16816.F32.BF16 R40, R96.reuse, R100, R40 ;  /* 0x000000646028723c */ /* 0x040ff00000041828 */
[-C--:B------:R-:W-:Y:S08]  /*59d0*/  HMMA.16816.F32.BF16 R44, R96, R102.reuse, R44 ;  /* 0x00000066602c723c */ /* 0x080ff0000004182c */
[C---:B------:R-:W-:Y:S01]  /*59e0*/  HMMA.16816.F32.BF16 R48, R8.reuse, R102, R48 ;  /* 0x000000660830723c */ /* 0x040fe20000041830 */
[----:B------:R-:W-:Y:S07]  /*59f0*/  LDSM.16.MT88.4 R100, [R216+0x23800] ;  /* 0x02380000d864783b */ /* 0x000fee0000004200 */
        /* <DEDUP_REMOVED lines=10> */
[----:B------:R-:W4:Y:S05]  /*5aa0*/  LDSM.16.MT88.4 R8, [R217+0x23800] ;  /* 0x02380000d908783b */ /* 0x000f2a0000004200 */
[----:B------:R-:W1:Y:S02]  /*5ab0*/  LDSM.16.MT88.4 R108, [R0+0xd800] ;  /* 0x00d80000006c783b */ /* 0x000e640000004200 */
[-C--:B--2---:R-:W-:Y:S08]  /*5ac0*/  HMMA.16816.F32.BF16 R20, R4, R12.reuse, R20 ;  /* 0x0000000c0414723c */ /* 0x084ff00000041814 */
[C---:B------:R-:W-:Y:S08]  /*5ad0*/  HMMA.16816.F32.BF16 R24, R16.reuse, R12, R24 ;  /* 0x0000000c1018723c */ /* 0x040ff00000041818 */
[-C--:B------:R-:W-:Y:S08]  /*5ae0*/  HMMA.16816.F32.BF16 R28, R16, R14.reuse, R28 ;  /* 0x0000000e101c723c */ /* 0x080ff0000004181c */
[C---:B------:R-:W-:Y:S01]  /*5af0*/  HMMA.16816.F32.BF16 R32, R4.reuse, R14, R32 ;  /* 0x0000000e0420723c */ /* 0x040fe20000041820 */
[----:B------:R-:W2:Y:S05]  /*5b00*/  LDSM.16.MT88.4 R12, [R0+0xf800] ;  /* 0x00f80000000c783b */ /* 0x000eaa0000004200 */
[----:B------:R-:W-:Y:S02]  /*5b10*/  BAR.SYNC.DEFER_BLOCKING 0x0 ;  /* 0x0000000000007b1d */ /* 0x000fe40000010000 */
[-C--:B------:R-:W-:Y:S08]  /*5b20*/  HMMA.16816.F32.BF16 R36, R4, R84.reuse, R36 ;  /* 0x000000540424723c */ /* 0x080ff00000041824 */
[C---:B------:R-:W-:Y:S08]  /*5b30*/  HMMA.16816.F32.BF16 R40, R16.reuse, R84, R40 ;  /* 0x000000541028723c */ /* 0x040ff00000041828 */
[-C--:B------:R-:W-:Y:S08]  /*5b40*/  HMMA.16816.F32.BF16 R44, R16, R86.reuse, R44 ;  /* 0x00000056102c723c */ /* 0x080ff0000004182c */
[C---:B------:R-:W-:Y:S08]  /*5b50*/  HMMA.16816.F32.BF16 R48, R4.reuse, R86, R48 ;  /* 0x000000560430723c */ /* 0x040ff00000041830 */
[-C--:B---3--:R-:W-:Y:S08]  /*5b60*/  HMMA.16816.F32.BF16 R52, R4, R88.reuse, R52 ;  /* 0x000000580434723c */ /* 0x088ff00000041834 */
[C---:B------:R-:W-:Y:S08]  /*5b70*/  HMMA.16816.F32.BF16 R56, R16.reuse, R88, R56 ;  /* 0x000000581038723c */ /* 0x040ff00000041838 */
[-C--:B------:R-:W-:Y:S08]  /*5b80*/  HMMA.16816.F32.BF16 R60, R16, R90.reuse, R60 ;  /* 0x0000005a103c723c */ /* 0x080ff0000004183c */
[C---:B------:R-:W-:Y:S08]  /*5b90*/  HMMA.16816.F32.BF16 R64, R4.reuse, R90, R64 ;  /* 0x0000005a0440723c */ /* 0x040ff00000041840 */
[-C--:B-1----:R-:W-:Y:S08]  /*5ba0*/  HMMA.16816.F32.BF16 R68, R4, R92.reuse, R68 ;  /* 0x0000005c0444723c */ /* 0x082ff00000041844 */
[C---:B------:R-:W-:Y:S08]  /*5bb0*/  HMMA.16816.F32.BF16 R72, R16.reuse, R92, R72 ;  /* 0x0000005c1048723c */ /* 0x040ff00000041848 */
[-C--:B------:R-:W-:Y:S08]  /*5bc0*/  HMMA.16816.F32.BF16 R76, R16, R94.reuse, R76 ;  /* 0x0000005e104c723c */ /* 0x080ff0000004184c */
[----:B------:R-:W-:Y:S08]  /*5bd0*/  HMMA.16816.F32.BF16 R80, R4, R94, R80 ;  /* 0x0000005e0450723c */ /* 0x000ff00000041850 */
[-C--:B----4-:R-:W-:Y:S08]  /*5be0*/  HMMA.16816.F32.BF16 R20, R8, R96.reuse, R20 ;  /* 0x000000600814723c */ /* 0x090ff00000041814 */
[C---:B------:R-:W-:Y:S08]  /*5bf0*/  HMMA.16816.F32.BF16 R24, R100.reuse, R96, R24 ;  /* 0x000000606418723c */ /* 0x040ff00000041818 */
[-C--:B------:R-:W-:Y:S08]  /*5c00*/  HMMA.16816.F32.BF16 R28, R100, R98.reuse, R28 ;  /* 0x00000062641c723c */ /* 0x080ff0000004181c */
        /* <DEDUP_REMOVED lines=9> */
[-C--:B--2---:R-:W-:Y:S08]  /*5ca0*/  HMMA.16816.F32.BF16 R68, R8, R12.reuse, R68 ;  /* 0x0000000c0844723c */ /* 0x084ff00000041844 */
[C---:B------:R-:W-:Y:S08]  /*5cb0*/  HMMA.16816.F32.BF16 R72, R100.reuse, R12, R72 ;  /* 0x0000000c6448723c */ /* 0x040ff00000041848 */
[-C--:B------:R-:W-:Y:S08]  /*5cc0*/  HMMA.16816.F32.BF16 R76, R100, R14.reuse, R76 ;  /* 0x0000000e644c723c */ /* 0x080ff0000004184c */
[----:B------:R-:W-:Y:S01]  /*5cd0*/  HMMA.16816.F32.BF16 R80, R8, R14, R80 ;  /* 0x0000000e0850723c */ /* 0x000fe20000041850 */
[----:B------:R-:W-:-:S07]  /*5ce0*/  @!P1 BRA `(.L_x_406) ;  /* 0x0000041000009947 */ /* 0x000fce0003800000 */
[----:B------:R-:W-:Y:S01]  /*5cf0*/  IMAD.MOV.U32 R15, RZ, RZ, c[0x0][0x370] ;  /* 0x0000dc00ff0f7624 */ /* 0x000fe200078e00ff */
[----:B------:R-:W-:Y:S01]  /*5d00*/  ISETP.GE.AND P5, PT, R232, c[0x0][0x220], PT ;  /* 0x00008800e8007a0c */ /* 0x000fe20003fa6270 */
[----:B------:R-:W-:Y:S01]  /*5d10*/  IMAD.MOV.U32 R4, RZ, RZ, R228 ;  /* 0x000000ffff047224 */ /* 0x000fe200078e00e4 */
[----:B------:R-:W-:Y:S01]  /*5d20*/  ISETP.GE.AND P4, PT, R240, c[0x0][0x220], PT ;  /* 0x00008800f0007a0c */ /* 0x000fe20003f86270 */
[----:B------:R-:W-:Y:S01]  /*5d30*/  IMAD.U32 R8, R15, -0x40, RZ ;  /* 0xffffffc00f087824 */ /* 0x000fe200078e00ff */
[----:B------:R-:W-:Y:S01]  /*5d40*/  ISETP.GE.AND P3, PT, R239, c[0x0][0x220], PT ;  /* 0x00008800ef007a0c */ /* 0x000fe20003f66270 */
[----:B------:R-:W-:Y:S01]  /*5d50*/  IMAD.MOV.U32 R5, RZ, RZ, R230 ;  /* 0x000000ffff057224 */ /* 0x000fe200078e00e6 */
[----:B------:R-:W-:Y:S01]  /*5d60*/  ISETP.GE.AND P2, PT, R241, c[0x0][0x220], PT ;  /* 0x00008800f1007a0c */ /* 0x000fe20003f46270 */
[----:B------:R-:W-:Y:S01]  /*5d70*/  IMAD.MOV.U32 R16, RZ, RZ, c[0x0][0x374] ;  /* 0x0000dd00ff107624 */ /* 0x000fe200078e00ff */
[C---:B------:R-:W-:Y:S02]  /*5d80*/  LEA R4, P0, R8.reuse, R4, 0x1 ;  /* 0x0000000408047211 */ /* 0x040fe400078008ff */
[----:B------:R-:W-:Y:S02]  /*5d90*/  SHF.R.S32.HI R7, RZ, 0x1f, R8 ;  /* 0x0000001fff077819 */ /* 0x000fe40000011408 */
[----:B------:R-:W-:Y:S01]  /*5da0*/  LEA.HI.X.SX32 R5, R8, R5, 0x1, P0 ;  /* 0x0000000508057211 */ /* 0x000fe200000f0eff */
[----:B------:R1:W-:Y:S01]  /*5db0*/  @P5 STS.128 [R226+0x8000], RZ ;  /* 0x008000ffe2005388 */ /* 0x0003e20000000c00 */
        /* <DEDUP_REMOVED lines=52> */
.L_x_406:
[----:B------:R-:W-:Y:S01]  /*6100*/  LDSM.16.M88.4 R128, [R220] ;  /* 0x00000000dc80783b */ /* 0x000fe20000000200 */
[----:B------:R-:W-:Y:S02]  /*6110*/  @UP5 UIADD3 UR13, UP4, UR9, -0x100, URZ ;  /* 0xffffff00090d5890 */ /* 0x000fe4000ff9e03f */
[----:B------:R-:W-:Y:S02]  /*6120*/  @UP5 UIADD3 UR11, UP1, UR11, -0x100, URZ ;  /* 0xffffff000b0b5890 */ /* 0x000fe4000ff3e03f */
[----:B------:R-:W2:Y:S01]  /*6130*/  LDSM.16.MT88.4 R16, [R0+0x10000] ;  /* 0x010000000010783b */ /* 0x000ea20000004200 */
[----:B------:R-:W-:Y:S02]  /*6140*/  @UP5 UIADD3.X UR12, UR8, -0x1, URZ, UP4, !UPT ;  /* 0xffffffff080c5890 */ /* 0x000fe4000a7fe43f */
[----:B------:R-:W-:Y:S02]  /*6150*/  @UP5 UIADD3.X UR10, UR10, -0x1, URZ, UP1, !UPT ;  /* 0xffffffff0a0a5890 */ /* 0x000fe40008ffe43f */
[----:B------:R-:W3:Y:S05]  /*6160*/  LDSM.16.M88.4 R124, [R220+0x1000] ;  /* 0x00100000dc7c783b */ /* 0x000eea0000000200 */
[----:B------:R-:W4:Y:S05]  /*6170*/  LDSM.16.MT88.4 R96, [R0+0x12000] ;  /* 0x012000000060783b */ /* 0x000f2a0000004200 */
[----:B------:R-:W1:Y:S05]  /*6180*/  LDSM.16.MT88.4 R112, [R0+0x14000] ;  /* 0x014000000070783b */ /* 0x000e6a0000004200 */
[----:B------:R-:W1:Y:S05]  /*6190*/  LDSM.16.MT88.4 R196, [R0+0x16000] ;  /* 0x0160000000c4783b */ /* 0x000e6a0000004200 */
[----:B------:R-:W-:Y:S05]  /*61a0*/  LDSM.16.M88.4 R200, [R223] ;  /* 0x00000000dfc8783b */ /* 0x000fea0000000200 */
[----:B------:R-:W1:Y:S05]  /*61b0*/  LDSM.16.MT88.4 R204, [R0+0x10800] ;  /* 0x0108000000cc783b */ /* 0x000e6a0000004200 */
[----:B------:R-:W1:Y:S02]  /*61c0*/  LDSM.16.M88.4 R208, [R223+0x1000] ;  /* 0x00100000dfd0783b */ /* 0x000e640000000200 */
[-C--:B-12---:R-:W-:Y:S08]  /*61d0*/  HMMA.16816.F32.BF16 R4, R128, R16.reuse, RZ ;  /* 0x000000108004723c */ /* 0x086ff000000418ff */
        /* <DEDUP_REMOVED lines=14> */
[----:B------:R-:W-:Y:S01]  /*62c0*/  HMMA.16816.F32.BF16 R128, R128, R198, RZ ;  /* 0x000000c68080723c */ /* 0x000fe200000418ff */
[----:B------:R-:W1:Y:S07]  /*62d0*/  LDSM.16.MT88.4 R196, [R0+0x12800] ;  /* 0x0128000000c4783b */ /* 0x000e6e0000004200 */
[-C--:B------:R-:W-:Y:S08]  /*62e0*/  HMMA.16816.F32.BF16 R4, R200, R204.reuse, R4 ;  /* 0x000000ccc804723c */ /* 0x080ff00000041804 */
[C---:B------:R-:W-:Y:S08]  /*62f0*/  HMMA.16816.F32.BF16 R8, R208.reuse, R204, R8 ;  /* 0x000000ccd008723c */ /* 0x040ff00000041808 */
[-C--:B------:R-:W-:Y:S08]  /*6300*/  HMMA.16816.F32.BF16 R12, R208, R206.reuse, R12 ;  /* 0x000000ced00c723c */ /* 0x080ff0000004180c */
[C---:B------:R-:W-:Y:S01]  /*6310*/  HMMA.16816.F32.BF16 R16, R200.reuse, R206, R16 ;  /* 0x000000cec810723c */ /* 0x040fe20000041810 */
[----:B------:R-:W2:Y:S07]  /*6320*/  LDSM.16.MT88.4 R204, [R0+0x14800] ;  /* 0x0148000000cc783b */ /* 0x000eae0000004200 */
[-C--:B-1----:R-:W-:Y:S08]  /*6330*/  HMMA.16816.F32.BF16 R84, R200, R196.reuse, R84 ;  /* 0x000000c4c854723c */ /* 0x082ff00000041854 */
[C---:B------:R-:W-:Y:S08]  /*6340*/  HMMA.16816.F32.BF16 R88, R208.reuse, R196, R88 ;  /* 0x000000c4d058723c */ /* 0x040ff00000041858 */
[-C--:B------:R-:W-:Y:S08]  /*6350*/  HMMA.16816.F32.BF16 R92, R208, R198.reuse, R92 ;  /* 0x000000c6d05c723c */ /* 0x080ff0000004185c */
[C---:B------:R-:W-:Y:S01]  /*6360*/  HMMA.16816.F32.BF16 R96, R200.reuse, R198, R96 ;  /* 0x000000c6c860723c */ /* 0x040fe20000041860 */
[----:B------:R-:W1:Y:S07]  /*6370*/  LDSM.16.MT88.4 R196, [R0+0x16800] ;  /* 0x0168000000c4783b */ /* 0x000e6e0000004200 */
[-C--:B--2---:R-:W-:Y:S08]  /*6380*/  HMMA.16816.F32.BF16 R100, R200, R204.reuse, R100 ;  /* 0x000000ccc864723c */ /* 0x084ff00000041864 */
[C---:B------:R-:W-:Y:S08]  /*6390*/  HMMA.16816.F32.BF16 R104, R208.reuse, R204, R104 ;  /* 0x000000ccd068723c */ /* 0x040ff00000041868 */
[-C--:B------:R-:W-:Y:S08]  /*63a0*/  HMMA.16816.F32.BF16 R108, R208, R206.reuse, R108 ;  /* 0x000000ced06c723c */ /* 0x080ff0000004186c */
[C---:B------:R-:W-:Y:S01]  /*63b0*/  HMMA.16816.F32.BF16 R112, R200.reuse, R206, R112 ;  /* 0x000000cec870723c */ /* 0x040fe20000041870 */
[----:B------:R-:W-:Y:S07]  /*63c0*/  LDSM.16.M88.4 R204, [R221] ;  /* 0x00000000ddcc783b */ /* 0x000fee0000000200 */
[-C--:B-1----:R-:W-:Y:S08]  /*63d0*/  HMMA.16816.F32.BF16 R116, R200, R196.reuse, R116 ;  /* 0x000000c4c874723c */ /* 0x082ff00000041874 */
[C---:B------:R-:W-:Y:S08]  /*63e0*/  HMMA.16816.F32.BF16 R120, R208.reuse, R196, R120 ;  /* 0x000000c4d078723c */ /* 0x040ff00000041878 */
[-C--:B------:R-:W-:Y:S01]  /*63f0*/  HMMA.16816.F32.BF16 R124, R208, R198.reuse, R124 ;  /* 0x000000c6d07c723c */ /* 0x080fe2000004187c */
[----:B------:R-:W1:Y:S07]  /*6400*/  LDSM.16.MT88.4 R208, [R0+0x11000] ;  /* 0x0110000000d0783b */ /* 0x000e6e0000004200 */
[----:B------:R-:W-:Y:S01]  /*6410*/  HMMA.16816.F32.BF16 R128, R200, R198, R128 ;  /* 0x000000c6c880723c */ /* 0x000fe20000041880 */
[----:B------:R-:W2:Y:S05]  /*6420*/  LDSM.16.M88.4 R196, [R221+0x1000] ;  /* 0x00100000ddc4783b */ /* 0x000eaa0000000200 */
[----:B------:R-:W3:Y:S02]  /*6430*/  LDSM.16.MT88.4 R200, [R0+0x13000] ;  /* 0x0130000000c8783b */ /* 0x000ee40000004200 */
[-C--:B-1----:R-:W-:Y:S08]  /*6440*/  HMMA.16816.F32.BF16 R4, R204, R208.reuse, R4 ;  /* 0x000000d0cc04723c */ /* 0x082ff00000041804 */
        /* <DEDUP_REMOVED lines=13> */
[----:B------:R-:W-:Y:S07]  /*6520*/  LDSM.16.MT88.4 R208, [R0+0x11800] ;  /* 0x0118000000d0783b */ /* 0x000fee0000004200 */
[-C--:B--2---:R-:W-:Y:S08]  /*6530*/  HMMA.16816.F32.BF16 R116, R204, R200.reuse, R116 ;  /* 0x000000c8cc74723c */ /* 0x084ff00000041874 */
[C---:B------:R-:W-:Y:S08]  /*6540*/  HMMA.16816.F32.BF16 R120, R196.reuse, R200, R120 ;  /* 0x000000c8c478723c */ /* 0x040ff00000041878 */
[-C--:B------:R-:W-:Y:S01]  /*6550*/  HMMA.16816.F32.BF16 R124, R196, R202.reuse, R124 ;  /* 0x000000cac47c723c */ /* 0x080fe2000004187c */
[----:B------:R-:W1:Y:S07]  /*6560*/  LDSM.16.M88.4 R196, [R222] ;  /* 0x00000000dec4783b */ /* 0x000e6e0000000200 */
        /* <DEDUP_REMOVED lines=16> */
[C---:B------:R-:W-:Y:S08]  /*6670*/  HMMA.16816.F32.BF16 R112, R196.reuse, R210, R112 ;  /* 0x000000d2c470723c */ /* 0x040ff00000041870 */
[-C--:B--2---:R-:W-:Y:S08]  /*6680*/  HMMA.16816.F32.BF16 R116, R196, R204.reuse, R116 ;  /* 0x000000ccc474723c */ /* 0x084ff00000041874 */
[C---:B------:R-:W-:Y:S07]  /*6690*/  HMMA.16816.F32.BF16 R120, R200.reuse, R204, R120 ;  /* 0x000000ccc878723c */ /* 0x040fee0000041878 */
[----:B------:R-:W-:Y:S01]  /*66a0*/  @P1 IADD3 R204, P0, R243, UR9, RZ ;  /* 0x00000009f3cc1c10 */ /* 0x000fe2000ff1e0ff */
[-C--:B------:R-:W-:Y:S01]  /*66b0*/  HMMA.16816.F32.BF16 R124, R200, R206.reuse, R124 ;  /* 0x000000cec87c723c */ /* 0x080fe2000004187c */
[----:B------:R-:W-:Y:S03]  /*66c0*/  @UP5 UMOV UR9, UR13 ;  /* 0x0000000d00095c82 */ /* 0x000fe60008000000 */
[----:B------:R-:W-:Y:S01]  /*66d0*/  @P1 IADD3.X R205, R242, UR8, RZ, P0, !PT ;  /* 0x00000008f2cd1c10 */ /* 0x000fe200087fe4ff */
[----:B------:R-:W-:Y:S02]  /*66e0*/  @UP5 UMOV UR8, UR12 ;  /* 0x0000000c00085c82 */ /* 0x000fe40008000000 */
[----:B------:R-:W-:Y:S01]  /*66f0*/  IMAD.SHL.U32 R202, R248, 0x8, RZ ;  /* 0x00000008f8ca7824 */ /* 0x000fe200078e00ff */
[----:B------:R-:W-:Y:S01]  /*6700*/  HMMA.16816.F32.BF16 R128, R196, R206, R128 ;  /* 0x000000cec480723c */ /* 0x000fe20000041880 */
[----:B------:R1:W5:Y:S03]  /*6710*/  @P1 LDG.E R237, [R204.64+-0x100] ;  /* 0xffff0004cced1981 */ /* 0x000366000c1e1900 */
[-C--:B------:R-:W-:Y:S01]  /*6720*/  LEA R200, P0, R202, R224.reuse, 0x2 ;  /* 0x000000e0cac87211 */ /* 0x080fe200078010ff */
[C---:B------:R-:W-:Y:S01]  /*6730*/  IMAD.SHL.U32 R203, R248.reuse, 0x10, RZ ;  /* 0x00000010f8cb7824 */ /* 0x040fe200078e00ff */
[----:B------:R1:W5:Y:S01]  /*6740*/  @P1 LDG.E R238, [R204.64+-0xe0] ;  /* 0xffff2004ccee1981 */ /* 0x000362000c1e1900 */
[----:B------:R-:W-:Y:S01]  /*6750*/  IMAD R199, R248, 0x18, RZ ;  /* 0x00000018f8c77824 */ /* 0x000fe200078e02ff */
[-C--:B------:R-:W-:Y:S01]  /*6760*/  LEA.HI.X.SX32 R201, R202, R225.reuse, 0x2, P0 ;  /* 0x000000e1cac97211 */ /* 0x080fe200000f16ff */
[C---:B------:R-:W-:Y:S02]  /*6770*/  IMAD R206, R248.reuse, 0x28, RZ ;  /* 0x00000028f8ce7824 */ /* 0x040fe400078e02ff */
[----:B------:R2:W-:Y:S01]  /*6780*/  RED.E.ADD.F32.FTZ.RN.STRONG.GPU [R224.64], R4 ;  /* 0x00000004e000798e */ /* 0x0005e2000c10e784 */
[CC--:B------:R-:W-:Y:S04]  /*6790*/  LEA R196, P2, R203.reuse, R224.reuse, 0x2 ;  /* 0x000000e0cbc47211 */ /* 0x0c0fe800078410ff */
[----:B------:R3:W-:Y:S01]  /*67a0*/  RED.E.ADD.F32.FTZ.RN.STRONG.GPU [R200.64], R5 ;  /* 0x00000005c800798e */ /* 0x0007e2000c10e784 */
[-C--:B------:R-:W-:Y:S05]  /*67b0*/  LEA.HI.X.SX32 R197, R203, R225.reuse, 0x2, P2 ;  /* 0x000000e1cbc57211 */ /* 0x080fea00010f16ff */
[----:B------:R4:W-:Y:S01]  /*67c0*/  RED.E.ADD.F32.FTZ.RN.STRONG.GPU [R196.64], R6 ;  /* 0x00000006c400798e */ /* 0x0009e2000c10e784 */
[C---:B-1----:R-:W-:Y:S02]  /*67d0*/  IMAD.SHL.U32 R205, R248.reuse, 0x20, RZ ;  /* 0x00000020f8cd7824 */ /* 0x042fe400078e00ff */
[----:B------:R-:W-:Y:S03]  /*67e0*/  IMAD R204, R248, 0x30, RZ ;  /* 0x00000030f8cc7824 */ /* 0x000fe600078e02ff */
[-C--:B------:R-:W-:Y:S02]  /*67f0*/  LEA R198, P2, R205, R224.reuse, 0x2 ;  /* 0x000000e0cdc67211 */ /* 0x080fe400078410ff */
[CC--:B--2---:R-:W-:Y:S04]  /*6800*/  LEA R4, P0, R199.reuse, R224.reuse, 0x2 ;  /* 0x000000e0c7047211 */ /* 0x0c4fe800078010ff */
[-C--:B---3--:R-:W-:Y:S02]  /*6810*/  LEA.HI.X.SX32 R5, R199, R225.reuse, 0x2, P0 ;  /* 0x000000e1c7057211 */ /* 0x088fe400000f16ff */
[-C--:B------:R-:W-:Y:S03]  /*6820*/  LEA.HI.X.SX32 R199, R205, R225.reuse, 0x2, P2 ;  /* 0x000000e1cdc77211 */ /* 0x080fe600010f16ff */
[----:B------:R1:W-:Y:S01]  /*6830*/  RED.E.ADD.F32.FTZ.RN.STRONG.GPU [R4.64], R7 ;  /* 0x000000070400798e */ /* 0x0003e2000c10e784 */
[CC--:B----4-:R-:W-:Y:S04]  /*6840*/  LEA R196, P0, R206.reuse, R224.reuse, 0x2 ;  /* 0x000000e0cec47211 */ /* 0x0d0fe800078010ff */
[----:B------:R-:W-:Y:S01]  /*6850*/  RED.E.ADD.F32.FTZ.RN.STRONG.GPU [R198.64], R8 ;  /* 0x00000008c600798e */ /* 0x000fe2000c10e784 */
[-C--:B------:R-:W-:Y:S05]  /*6860*/  LEA.HI.X.SX32 R197, R206, R225.reuse, 0x2, P0 ;  /* 0x000000e1cec57211 */ /* 0x080fea00000f16ff */
[----:B------:R2:W-:Y:S01]  /*6870*/  RED.E.ADD.F32.FTZ.RN.STRONG.GPU [R196.64], R9 ;  /* 0x00000009c400798e */ /* 0x0005e2000c10e784 */
[-C--:B-1----:R-:W-:Y:S01]  /*6880*/  LEA R4, P2, R204, R224.reuse, 0x2 ;  /* 0x000000e0cc047211 */ /* 0x082fe200078410ff */
[----:B------:R-:W-:Y:S03]  /*6890*/  IMAD R7, R248, 0x38, RZ ;  /* 0x00000038f8077824 */ /* 0x000fe600078e02ff */
[-C--:B------:R-:W-:Y:S02]  /*68a0*/  LEA.HI.X.SX32 R5, R204, R225.reuse, 0x2, P2 ;  /* 0x000000e1cc057211 */ /* 0x080fe400010f16ff */
[CC--:B------:R-:W-:Y:S03]  /*68b0*/  LEA R6, P0, R7.reuse, R224.reuse, 0x2 ;  /* 0x000000e007067211 */ /* 0x0c0fe600078010ff */
[----:B------:R1:W-:Y:S01]  /*68c0*/  RED.E.ADD.F32.FTZ.RN.STRONG.GPU [R4.64], R10 ;  /* 0x0000000a0400798e */ /* 0x0003e2000c10e784 */
[-C--:B------:R-:W-:Y:S02]  /*68d0*/  LEA.HI.X.SX32 R7, R7, R225.reuse, 0x2, P0 ;  /* 0x000000e107077211 */ /* 0x080fe400000f16ff */
[----:B--2---:R-:W-:Y:S03]  /*68e0*/  IADD3 R9, R203, 0x20, RZ ;  /* 0x00000020cb097810 */ /* 0x004fe60007ffe0ff */
[----:B------:R2:W-:Y:S01]  /*68f0*/  RED.E.ADD.F32.FTZ.RN.STRONG.GPU [R6.64], R11 ;  /* 0x0000000b0600798e */ /* 0x0005e2000c10e784 */
[CC--:B------:R-:W-:Y:S04]  /*6900*/  LEA R8, P0, R9.reuse, R224.reuse, 0x2 ;  /* 0x000000e009087211 */ /* 0x0c0fe800078010ff */
[----:B------:R3:W-:Y:S05]  /*6910*/  RED.E.ADD.F32.FTZ.RN.STRONG.GPU [R224.64+0x80], R16 ;  /* 0x00008010e000798e */ /* 0x0007ea000c10e784 */
        /* <DEDUP_REMOVED lines=11> */
[-C--:B------:R-:W-:Y:S02]  /*69d0*/  LEA.HI.X.SX32 R11, R6, R225.reuse, 0x2, P2 ;  /* 0x000000e1060b7211 */ /* 0x080fe400010f16ff */
[CC--:B---3--:R-:W-:Y:S03]  /*69e0*/  LEA R16, P0, R5.reuse, R224.reuse, 0x2 ;  /* 0x000000e005107211 */ /* 0x0c8fe600078010ff */
[----:B------:R2:W-:Y:S01]  /*69f0*/  RED.E.ADD.F32.FTZ.RN.STRONG.GPU [R10.64], R12 ;  /* 0x0000000c0a00798e */ /* 0x0005e2000c10e784 */
[-C--:B----4-:R-:W-:Y:S01]  /*6a00*/  LEA.HI.X.SX32 R17, R5, R225.reuse, 0x2, P0 ;  /* 0x000000e105117211 */ /* 0x090fe200000f16ff */
[----:B------:R-:W-:Y:S04]  /*6a10*/  IMAD.IADD R5, R202, 0x1, R4 ;  /* 0x00000001ca057824 */ /* 0x000fe800078e0204 */
[----:B------:R-:W-:Y:S05]  /*6a20*/  RED.E.ADD.F32.FTZ.RN.STRONG.GPU [R16.64], R13 ;  /* 0x0000000d1000798e */ /* 0x000fea000c10e784 */
[----:B------:R-:W-:Y:S01]  /*6a30*/  LDSM.16.MT88.4 R16, [R0+0x2000] ;  /* 0x002000000010783b */ /* 0x000fe20000004200 */
[CC--:B-1----:R-:W-:Y:S04]  /*6a40*/  LEA R8, P0, R4.reuse, R224.reuse, 0x2 ;  /* 0x000000e004087211 */ /* 0x0c2fe800078010ff */
[-C--:B------:R-:W-:Y:S02]  /*6a50*/  LEA.HI.X.SX32 R9, R4, R225.reuse, 0x2, P0 ;  /* 0x000000e104097211 */ /* 0x080fe400000f16ff */
[CC--:B------:R-:W-:Y:S03]  /*6a60*/  LEA R6, P0, R5.reuse, R224.reuse, 0x2 ;  /* 0x000000e005067211 */ /* 0x0c0fe600078010ff */
[----:B------:R1:W-:Y:S01]  /*6a70*/  RED.E.ADD.F32.FTZ.RN.STRONG.GPU [R8.64], R14 ;  /* 0x0000000e0800798e */ /* 0x0003e2000c10e784 */
[-C--:B------:R-:W-:Y:S05]  /*6a80*/  LEA.HI.X.SX32 R7, R5, R225.reuse, 0x2, P0 ;  /* 0x000000e105077211 */ /* 0x080fea00000f16ff */
[----:B------:R3:W-:Y:S01]  /*6a90*/  RED.E.ADD.F32.FTZ.RN.STRONG.GPU [R6.64], R15 ;  /* 0x0000000f0600798e */ /* 0x0007e2000c10e784 */
[----:B--2---:R-:W-:Y:S04]  /*6aa0*/  IADD3 R10, R203, 0x40, RZ ;  /* 0x00000040cb0a7810 */ /* 0x004fe80007ffe0ff */
[----:B------:R-:W-:Y:S01]  /*6ab0*/  RED.E.ADD.F32.FTZ.RN.STRONG.GPU [R224.64+0x100], R84 ;  /* 0x00010054e000798e */ /* 0x000fe2000c10e784 */
[----:B------:R-:W-:Y:S04]  /*6ac0*/  IMAD.IADD R4, R202, 0x1, R10 ;  /* 0x00000001ca047824 */ /* 0x000fe800078e020a */
[----:B------:R-:W-:Y:S01]  /*6ad0*/  RED.E.ADD.F32.FTZ.RN.STRONG.GPU [R200.64+0x100], R85 ;  /* 0x00010055c800798e */ /* 0x000fe2000c10e784 */
[CC--:B-1----:R-:W-:Y:S04]  /*6ae0*/  LEA R8, P0, R10.reuse, R224.reuse, 0x2 ;  /* 0x000000e00a087211 */ /* 0x0c2fe800078010ff */
[-C--:B------:R-:W-:Y:S02]  /*6af0*/  LEA.HI.X.SX32 R9, R10, R225.reuse, 0x2, P0 ;  /* 0x000000e10a097211 */ /* 0x080fe400000f16ff */
[-C--:B------:R-:W-:Y:S01]  /*6b00*/  LEA R14, P0, R4, R224.reuse, 0x2 ;  /* 0x000000e0040e7211 */ /* 0x080fe200078010ff */
[----:B---3--:R-:W-:Y:S02]  /*6b10*/  IMAD.IADD R6, R202, 0x1, R4 ;  /* 0x00000001ca067824 */ /* 0x008fe400078e0204 */
[----:B------:R1:W-:Y:S01]  /*6b20*/  RED.E.ADD.F32.FTZ.RN.STRONG.GPU [R8.64], R86 ;  /* 0x000000560800798e */ /* 0x0003e2000c10e784 */
[-C--:B------:R-:W-:Y:S01]  /*6b30*/  LEA.HI.X.SX32 R15, R4, R225.reuse, 0x2, P0 ;  /* 0x000000e1040f7211 */ /* 0x080fe200000f16ff */
[----:B------:R-:W-:Y:S01]  /*6b40*/  IMAD.IADD R5, R202, 0x1, R6 ;  /* 0x00000001ca057824 */ /* 0x000fe200078e0206 */
[CC--:B------:R-:W-:Y:S03]  /*6b50*/  LEA R10, P2, R6.reuse, R224.reuse, 0x2 ;  /* 0x000000e0060a7211 */ /* 0x0c0fe600078410ff */
[----:B------:R-:W-:Y:S01]  /*6b60*/  RED.E.ADD.F32.FTZ.RN.STRONG.GPU [R14.64], R87 ;  /* 0x000000570e00798e */ /* 0x000fe2000c10e784 */
[-C--:B------:R-:W-:Y:S01]  /*6b70*/  LEA.HI.X.SX32 R11, R6, R225.reuse, 0x2, P2 ;  /* 0x000000e1060b7211 */ /* 0x080fe200010f16ff */
[C---:B------:R-:W-:Y:S01]  /*6b80*/  IMAD.IADD R4, R202.reuse, 0x1, R5 ;  /* 0x00000001ca047824 */ /* 0x040fe200078e0205 */
[CC--:B------:R-:W-:Y:S02]  /*6b90*/  LEA R12, P0, R5.reuse, R224.reuse, 0x2 ;  /* 0x000000e0050c7211 */ /* 0x0c0fe400078010ff */
[----:B------:R-:W-:Y:S02]  /*6ba0*/  LDSM.16.MT88.4 R84, [R0+0x4000] ;  /* 0x004000000054783b */ /* 0x000fe40000004200 */
[-C--:B------:R-:W-:Y:S01]  /*6bb0*/  LEA.HI.X.SX32 R13, R5, R225.reuse, 0x2, P0 ;  /* 0x000000e1050d7211 */ /* 0x080fe200000f16ff */
[----:B------:R-:W-:Y:S02]  /*6bc0*/  IMAD.IADD R5, R202, 0x1, R4 ;  /* 0x00000001ca057824 */ /* 0x000fe400078e0204 */
[----:B------:R2:W-:Y:S05]  /*6bd0*/  RED.E.ADD.F32.FTZ.RN.STRONG.GPU [R10.64], R88 ;  /* 0x000000580a00798e */ /* 0x0005ea000c10e784 */
[----:B------:R-:W-:Y:S01]  /*6be0*/  RED.E.ADD.F32.FTZ.RN.STRONG.GPU [R12.64], R89 ;  /* 0x000000590c00798e */ /* 0x000fe2000c10e784 */
        /* <DEDUP_REMOVED lines=9> */
[----:B------:R-:W-:Y:S05]  /*6c80*/  RED.E.ADD.F32.FTZ.RN.STRONG.GPU [R200.64+0x180], R97 ;  /* 0x00018061c800798e */ /* 0x000fea000c10e784 */
[----:B------:R-:W-:Y:S01]  /*6c90*/  LDSM.16.MT88.4 R88, [R0+0x6000] ;  /* 0x006000000058783b */ /* 0x000fe20000004200 */
        /* <DEDUP_REMOVED lines=67> */
[CC--:B------:R-:W-:Y:S03]  /*70d0*/  LEA R12, P0, R5.reuse, R224.reuse, 0x2 ;  /* 0x000000e0050c7211 */ /* 0x0c0fe600078010ff */
[----:B------:R2:W-:Y:S01]  /*70e0*/  RED.E.ADD.F32.FTZ.RN.STRONG.GPU [R10.64], R108 ;  /* 0x0000006c0a00798e */ /* 0x0005e2000c10e784 */
[-C--:B------:R-:W-:Y:S01]  /*70f0*/  LEA.HI.X.SX32 R13, R5, R225.reuse, 0x2, P0 ;  /* 0x000000e1050d7211 */ /* 0x080fe200000f16ff */
[----:B------:R-:W-:Y:S04]  /*7100*/  IMAD.IADD R5, R202, 0x1, R4 ;  /* 0x00000001ca057824 */ /* 0x000fe800078e0204 */
        /* <DEDUP_REMOVED lines=8> */
[----:B------:R-:W-:Y:S03]  /*7190*/  IMAD.IADD R4, R202, 0x1, R10 ;  /* 0x00000001ca047824 */ /* 0x000fe600078e020a */
[----:B------:R-:W-:Y:S05]  /*71a0*/  RED.E.ADD.F32.FTZ.RN.STRONG.GPU [R224.64+0x300], R116 ;  /* 0x00030074e000798e */ /* 0x000fea000c10e784 */
[----:B------:R-:W-:Y:S05]  /*71b0*/  RED.E.ADD.F32.FTZ.RN.STRONG.GPU [R200.64+0x300], R117 ;  /* 0x00030075c800798e */ /* 0x000fea000c10e784 */
[----:B------:R-:W-:Y:S01]  /*71c0*/  LDSM.16.MT88.4 R108, [R0+0x6800] ;  /* 0x00680000006c783b */ /* 0x000fe20000004200 */
[CC--:B-1----:R-:W-:Y:S04]  /*71d0*/  LEA R8, P0, R10.reuse, R224.reuse, 0x2 ;  /* 0x000000e00a087211 */ /* 0x0c2fe800078010ff */
[-C--:B------:R-:W-:Y:S02]  /*71e0*/  LEA.HI.X.SX32 R9, R10, R225.reuse, 0x2, P0 ;  /* 0x000000e10a097211 */ /* 0x080fe400000f16ff */
[-C--:B------:R-:W-:Y:S01]  /*71f0*/  LEA R12, P0, R4, R224.reuse, 0x2 ;  /* 0x000000e0040c7211 */ /* 0x080fe200078010ff */
[----:B--2---:R-:W-:Y:S02]  /*7200*/  IMAD.IADD R6, R202, 0x1, R4 ;  /* 0x00000001ca067824 */ /* 0x004fe400078e0204 */
[----:B------:R1:W-:Y:S01]  /*7210*/  RED.E.ADD.F32.FTZ.RN.STRONG.GPU [R8.64], R118 ;  /* 0x000000760800798e */ /* 0x0003e2000c10e784 */
[-C--:B------:R-:W-:Y:S01]  /*7220*/  LEA.HI.X.SX32 R13, R4, R225.reuse, 0x2, P0 ;  /* 0x000000e1040d7211 */ /* 0x080fe200000f16ff */
[C---:B------:R-:W-:Y:S04]  /*7230*/  IMAD.IADD R5, R202.reuse, 0x1, R6 ;  /* 0x00000001ca057824 */ /* 0x040fe800078e0206 */
[----:B------:R-:W-:Y:S01]  /*7240*/  RED.E.ADD.F32.FTZ.RN.STRONG.GPU [R12.64], R119 ;  /* 0x000000770c00798e */ /* 0x000fe2000c10e784 */
[CC--:B------:R-:W-:Y:S01]  /*7250*/  LEA R10, P0, R5.reuse, R224.reuse, 0x2 ;  /* 0x000000e0050a7211 */ /* 0x0c0fe200078010ff */
[C---:B------:R-:W-:Y:S03]  /*7260*/  IMAD.IADD R4, R202.reuse, 0x1, R5 ;  /* 0x00000001ca047824 */ /* 0x040fe600078e0205 */
[-C--:B------:R-:W-:Y:S01]  /*7270*/  LEA.HI.X.SX32 R11, R5, R225.reuse, 0x2, P0 ;  /* 0x000000e1050b7211 */ /* 0x080fe200000f16ff */
[----:B------:R-:W-:Y:S01]  /*7280*/  IMAD.IADD R5, R202, 0x1, R4 ;  /* 0x00000001ca057824 */ /* 0x000fe200078e0204 */
[CC--:B-1----:R-:W-:Y:S04]  /*7290*/  LEA R8, P2, R6.reuse, R224.reuse, 0x2 ;  /* 0x000000e006087211 */ /* 0x0c2fe800078410ff */
[-C--:B------:R-:W-:Y:S02]  /*72a0*/  LEA.HI.X.SX32 R9, R6, R225.reuse, 0x2, P2 ;  /* 0x000000e106097211 */ /* 0x080fe400010f16ff */
[CC--:B------:R-:W-:Y:S03]  /*72b0*/  LEA R6, P0, R4.reuse, R224.reuse, 0x2 ;  /* 0x000000e004067211 */ /* 0x0c0fe600078010ff */
[----:B------:R1:W-:Y:S01]  /*72c0*/  RED.E.ADD.F32.FTZ.RN.STRONG.GPU [R8.64], R120 ;  /* 0x000000780800798e */ /* 0x0003e2000c10e784 */
[-C--:B------:R-:W-:Y:S02]  /*72d0*/  LEA.HI.X.SX32 R7, R4, R225.reuse, 0x2, P0 ;  /* 0x000000e104077211 */ /* 0x080fe400000f16ff */
[----:B------:R-:W-:Y:S02]  /*72e0*/  IADD3 R4, R203, 0xe0, RZ ;  /* 0x000000e0cb047810 */ /* 0x000fe40007ffe0ff */
[----:B------:R2:W-:Y:S05]  /*72f0*/  RED.E.ADD.F32.FTZ.RN.STRONG.GPU [R10.64], R121 ;  /* 0x000000790a00798e */ /* 0x0005ea000c10e784 */
[----:B------:R3:W-:Y:S01]  /*7300*/  RED.E.ADD.F32.FTZ.RN.STRONG.GPU [R6.64], R122 ;  /* 0x0000007a0600798e */ /* 0x0007e2000c10e784 */
[CC--:B-1----:R-:W-:Y:S04]  /*7310*/  LEA R8, P0, R5.reuse, R224.reuse, 0x2 ;  /* 0x000000e005087211 */ /* 0x0c2fe800078010ff */
[-C--:B------:R-:W-:Y:S02]  /*7320*/  LEA.HI.X.SX32 R9, R5, R225.reuse, 0x2, P0 ;  /* 0x000000e105097211 */ /* 0x080fe400000f16ff */
[CC--:B--2---:R-:W-:Y:S03]  /*7330*/  LEA R10, P0, R4.reuse, R224.reuse, 0x2 ;  /* 0x000000e0040a7211 */ /* 0x0c4fe600078010ff */
[----:B------:R1:W-:Y:S01]  /*7340*/  RED.E.ADD.F32.FTZ.RN.STRONG.GPU [R8.64], R123 ;  /* 0x0000007b0800798e */ /* 0x0003e2000c10e784 */
[-C--:B------:R-:W-:Y:S01]  /*7350*/  LEA.HI.X.SX32 R11, R4, R225.reuse, 0x2, P0 ;  /* 0x000000e1040b7211 */ /* 0x080fe200000f16ff */
[----:B---3--:R-:W-:Y:S03]  /*7360*/  IMAD.IADD R6, R202, 0x1, R4 ;  /* 0x00000001ca067824 */ /* 0x008fe600078e0204 */
[----:B------:R-:W-:Y:S02]  /*7370*/  RED.E.ADD.F32.FTZ.RN.STRONG.GPU [R224.64+0x380], R128 ;  /* 0x00038080e000798e */ /* 0x000fe4000c10e784 */
[CC--:B------:R-:W-:Y:S03]  /*7380*/  LEA R14, P0, R6.reuse, R224.reuse, 0x2 ;  /* 0x000000e0060e7211 */ /* 0x0c0fe600078010ff */
[----:B------:R-:W-:Y:S01]  /*7390*/  RED.E.ADD.F32.FTZ.RN.STRONG.GPU [R200.64+0x380], R129 ;  /* 0x00038081c800798e */ /* 0x000fe2000c10e784 */
[-C--:B------:R-:W-:Y:S04]  /*73a0*/  LEA.HI.X.SX32 R15, R6, R225.reuse, 0x2, P0 ;  /* 0x000000e1060f7211 */ /* 0x080fe800000f16ff */
[----:B------:R2:W-:Y:S05]  /*73b0*/  RED.E.ADD.F32.FTZ.RN.STRONG.GPU [R10.64], R130 ;  /* 0x000000820a00798e */ /* 0x0005ea000c10e784 */
[----:B------:R-:W-:Y:S01]  /*73c0*/  RED.E.ADD.F32.FTZ.RN.STRONG.GPU [R14.64], R131 ;  /* 0x000000830e00798e */ /* 0x000fe2000c10e784 */
[C---:B-1----:R-:W-:Y:S04]  /*73d0*/  IMAD.IADD R8, R202.reuse, 0x1, R6 ;  /* 0x00000001ca087824 */ /* 0x042fe800078e0206 */
[----:B------:R-:W-:Y:S01]  /*73e0*/  IMAD.IADD R5, R202, 0x1, R8 ;  /* 0x00000001ca057824 */ /* 0x000fe200078e0208 */
[-C--:B------:R-:W-:Y:S03]  /*73f0*/  LEA R12, P0, R8, R224.reuse, 0x2 ;  /* 0x000000e0080c7211 */ /* 0x080fe600078010ff */
[----:B------:R-:W-:Y:S01]  /*7400*/  IMAD.IADD R4, R202, 0x1, R5 ;  /* 0x00000001ca047824 */ /* 0x000fe200078e0205 */
[-C--:B------:R-:W-:Y:S03]  /*7410*/  LEA.HI.X.SX32 R13, R8, R225.reuse, 0x2, P0 ;  /* 0x000000e1080d7211 */ /* 0x080fe600000f16ff */
[----:B------:R-:W-:Y:S01]  /*7420*/  IMAD.IADD R7, R202, 0x1, R4 ;  /* 0x00000001ca077824 */ /* 0x000fe200078e0204 */
[CC--:B------:R-:W-:Y:S01]  /*7430*/  LEA R8, P2, R4.reuse, R224.reuse, 0x2 ;  /* 0x000000e004087211 */ /* 0x0c0fe200078410ff */
[----:B------:R-:W-:Y:S01]  /*7440*/  RED.E.ADD.F32.FTZ.RN.STRONG.GPU [R12.64], R124 ;  /* 0x0000007c0c00798e */ /* 0x000fe2000c10e784 */
[-C--:B--2---:R-:W-:Y:S02]  /*7450*/  LEA R10, P3, R5, R224.reuse, 0x2 ;  /* 0x000000e0050a7211 */ /* 0x084fe400078610ff */
[----:B------:R-:W-:Y:S02]  /*7460*/  LEA R6, P0, R7, R224, 0x2 ;  /* 0x000000e007067211 */ /* 0x000fe400078010ff */
[-C--:B------:R-:W-:Y:S01]  /*7470*/  LEA.HI.X.SX32 R11, R5, R225.reuse, 0x2, P3 ;  /* 0x000000e1050b7211 */ /* 0x080fe200018f16ff */
[----:B------:R-:W-:Y:S01]  /*7480*/  LDSM.16.MT88.4 R12, [R216+0x20000] ;  /* 0x02000000d80c783b */ /* 0x000fe20000004200 */
[-C--:B------:R-:W-:Y:S02]  /*7490*/  LEA.HI.X.SX32 R9, R4, R225.reuse, 0x2, P2 ;  /* 0x000000e104097211 */ /* 0x080fe400010f16ff */
[----:B------:R-:W-:Y:S02]  /*74a0*/  LEA.HI.X.SX32 R7, R7, R225, 0x2, P0 ;  /* 0x000000e107077211 */ /* 0x000fe400000f16ff */
[----:B------:R-:W-:Y:S05]  /*74b0*/  RED.E.ADD.F32.FTZ.RN.STRONG.GPU [R10.64], R125 ;  /* 0x0000007d0a00798e */ /* 0x000fea000c10e784 */
[----:B------:R-:W-:Y:S05]  /*74c0*/  RED.E.ADD.F32.FTZ.RN.STRONG.GPU [R8.64], R126 ;  /* 0x0000007e0800798e */ /* 0x000fea000c10e784 */
[----:B------:R-:W-:Y:S05]  /*74d0*/  LDSM.16.MT88.4 R8, [R0] ;  /* 0x000000000008783b */ /* 0x000fea0000004200 */
[----:B------:R-:W-:Y:S05]  /*74e0*/  RED.E.ADD.F32.FTZ.RN.STRONG.GPU [R6.64], R127 ;  /* 0x0000007f0600798e */ /* 0x000fea000c10e784 */
[----:B------:R-:W1:Y:S02]  /*74f0*/  LDSM.16.MT88.4 R4, [R217+0x20000] ;  /* 0x02000000d904783b */ /* 0x000e640000004200 */
        /* <DEDUP_REMOVED lines=48> */
[----:B------:R-:W2:Y:S07]  /*7800*/  LDSM.16.MT88.4 R12, [R0+0x7800] ;  /* 0x00780000000c783b */ /* 0x000eae0000004200 */
        /* <DEDUP_REMOVED lines=29> */
[----:B------:R-:W-:Y:S01]  /*79e0*/  BAR.SYNC.DEFER_BLOCKING 0x0 ;  /* 0x0000000000007b1d */ /* 0x000fe20000010000 */
        /* <DEDUP_REMOVED lines=11> */
[----:B------:R-:W-:Y:S02]  /*7aa0*/  LEA.HI.X.SX32 R5, R7, R5, 0x1, P0 ;  /* 0x0000000507057211 */ /* 0x000fe400000f0eff */
[C---:B------:R-:W-:Y:S04]  /*7ab0*/  LEA R6, P1, R15.reuse, R7, 0x5 ;  /* 0x000000070f067211 */ /* 0x040fe800078228ff */
[CC--:B------:R-:W-:Y:S02]  /*7ac0*/  @!P4 LEA R12, P6, R6.reuse, R227.reuse, 0x1 ;  /* 0x000000e3060cc211 */ /* 0x0c0fe400078c08ff */
[C-C-:B------:R-:W-:Y:S01]  /*7ad0*/  LEA.HI.X R7, R15.reuse, R8, R16.reuse, 0x5, P1 ;  /* 0x000000080f077211 */ /* 0x140fe200008f2c10 */
[----:B------:R1:W-:Y:S01]  /*7ae0*/  @P5 STS.128 [R226], RZ ;  /* 0x000000ffe2005388 */ /* 0x0003e20000000c00 */
[C---:B------:R-:W-:Y:S02]  /*7af0*/  @!P3 LEA R10, P1, R6.reuse, R227, 0x1 ;  /* 0x000000e3060ab211 */ /* 0x040fe400078208ff */
[CCC-:B------:R-:W-:Y:S01]  /*7b00*/  @!P4 LEA.HI.X R13, R6.reuse, R229.reuse, R7.reuse, 0x1, P6 ;  /* 0x000000e5060dc211 */ /* 0x1c0fe200030f0c07 */
[----:B------:R-:W-:Y:S01]  /*7b10*/  @!PT LDS RZ, [RZ] ;  /* 0x00000000fffff984 */ /* 0x000fe20000000800 */
[----:B------:R-:W-:Y:S01]  /*7b20*/  @!PT LDS RZ, [RZ] ;  /* 0x00000000fffff984 */ /* 0x000fe20000000800 */
[----:B------:R-:W-:Y:S01]  /*7b30*/  @!PT LDS RZ, [RZ] ;  /* 0x00000000fffff984 */ /* 0x000fe20000000800 */
[----:B------:R1:W-:Y:S01]  /*7b40*/  @!P5 LDGSTS.E.BYPASS.LTC128B.128 [R226], [R4.64] ;  /* 0x0000000004e2dfae */ /* 0x0003e2000b901d44 */
        /* <DEDUP_REMOVED lines=43> */
.L_x_407:
        /* <DEDUP_REMOVED lines=31> */
[----:B------:R2:W-:Y:S01]  /*7ff0*/  STS [R245], R35 ;  /* 0x00000023f5007388 */ /* 0x0005e20000000800 */
[----:B------:R-:W-:Y:S01]  /*8000*/  FMUL.FTZ R29, R141, c[0x0][0x2e0] ;  /* 0x0000b8008d1d7a20 */ /* 0x000fe20000410000 */
[----:B------:R-:W-:Y:S01]  /*8010*/  F2FP.BF16.PACK_AB R32, R32, R138 ;  /* 0x0000008a2020723e */ /* 0x000fe200000010ff */
[----:B------:R-:W-:Y:S01]  /*8020*/  FMUL.FTZ R142, R142, c[0x0][0x2e0] ;  /* 0x0000b8008e8e7a20 */ /* 0x000fe20000410000 */
[----:B------:R2:W-:Y:S01]  /*8030*/  STS [R245+0x400], R34 ;  /* 0x00040022f5007388 */ /* 0x0005e20000000800 */
        /* <DEDUP_REMOVED lines=44> */
[----:B-1----:R-:W-:Y:S01]  /*8300*/  FMUL.FTZ R15, R177, c[0x0][0x2e0] ;  /* 0x0000b800b10f7a20 */ /* 0x002fe20000410000 */
        /* <DEDUP_REMOVED lines=53> */
[----:B------:R-:W-:Y:S01]  /*8660*/  UISETP.NE.AND UP0, UPT, UR25, -0x1, UPT ;  /* 0xffffffff1900788c */ /* 0x000fe2000bf05270 */
[----:B------:R2:W-:Y:S01]  /*8670*/  STS [R246+0x6000], R7 ;  /* 0x00600007f6007388 */ /* 0x0005e20000000800 */
[----:B------:R-:W-:Y:S01]  /*8680*/  F2FP.BF16.PACK_AB R36, R37, R36 ;  /* 0x000000242524723e */ /* 0x000fe200000010ff */
[----:B------:R-:W-:Y:S01]  /*8690*/  ULDC.64 UR10, c[0x0][0x3a0] ;  /* 0x0000e800000a7ab9 */ /* 0x000fe20000000a00 */
[----:B------:R-:W-:Y:S01]  /*86a0*/  F2FP.BF16.PACK_AB R4, R4, R190 ;  /* 0x000000be0404723e */ /* 0x000fe200000010ff */
[----:B------:R2:W-:Y:S01]  /*86b0*/  STS [R246+0x6400], R6 ;  /* 0x00640006f6007388 */ /* 0x0005e20000000800 */
[----:B------:R-:W-:-:S02]  /*86c0*/  F2FP.BF16.PACK_AB R38, R39, R38 ;  /* 0x000000262726723e */ /* 0x000fc400000010ff */
[----:B------:R-:W-:Y:S01]  /*86d0*/  F2FP.BF16.PACK_AB R48, R49, R48 ;  /* 0x000000303130723e */ /* 0x000fe200000010ff */
[----:B------:R2:W-:Y:S01]  /*86e0*/  STS [R245+0x7000], R9 ;  /* 0x00700009f5007388 */ /* 0x0005e20000000800 */
[----:B------:R-:W-:Y:S01]  /*86f0*/  F2FP.BF16.PACK_AB R50, R51, R50 ;  /* 0x000000323332723e */ /* 0x000fe200000010ff */
[----:B------:R-:W-:Y:S01]  /*8700*/  @UP0 UIADD3 UR7, UR17, UR25, URZ ;  /* 0x0000001911070290 */ /* 0x000fe2000fffe03f */
[----:B------:R-:W-:Y:S01]  /*8710*/  F2FP.BF16.PACK_AB R40, R41, R40 ;  /* 0x000000282928723e */ /* 0x000fe200000010ff */
[----:B------:R2:W-:Y:S01]  /*8720*/  STS [R245+0x7400], R8 ;  /* 0x00740008f5007388 */ /* 0x0005e20000000800 */
[----:B------:R-:W-:Y:S01]  /*8730*/  F2FP.BF16.PACK_AB R42, R43, R42 ;  /* 0x0000002a2b2a723e */ /* 0x000fe200000010ff */
[----:B------:R-:W-:Y:S01]  /*8740*/  @UP0 UIMAD.WIDE.U32 UR8, UR7, UR10, URZ ;  /* 0x0000000a070802a5 */ /* 0x000fe2000f8e003f */
[----:B------:R-:W-:Y:S01]  /*8750*/  F2FP.BF16.PACK_AB R44, R45, R44 ;  /* 0x0000002c2d2c723e */ /* 0x000fe200000010ff */
[----:B------:R2:W-:Y:S01]  /*8760*/  STS [R246+0x7000], R5 ;  /* 0x00700005f6007388 */ /* 0x0005e20000000800 */
[----:B------:R-:W-:Y:S01]  /*8770*/  F2FP.BF16.PACK_AB R46, R47, R46 ;  /* 0x0000002e2f2e723e */ /* 0x000fe200000010ff */
[----:B------:R-:W-:Y:S01]  /*8780*/  @UP0 UIMAD UR15, UR7, UR11, UR9 ;  /* 0x0000000b070f02a4 */ /* 0x000fe2000f8e0209 */
[----:B------:R-:W-:Y:S01]  /*8790*/  F2FP.BF16.PACK_AB R52, R53, R52 ;  /* 0x000000343534723e */ /* 0x000fe200000010ff */
[----:B------:R2:W-:Y:S01]  /*87a0*/  STS [R246+0x7400], R4 ;  /* 0x00740004f6007388 */ /* 0x0005e20000000800 */
[----:B------:R-:W-:Y:S01]  /*87b0*/  F2FP.BF16.PACK_AB R54, R55, R54 ;  /* 0x000000363736723e */ /* 0x000fe200000010ff */
[----:B------:R-:W-:Y:S01]  /*87c0*/  @UP0 UMOV UR14, UR8 ;  /* 0x00000008000e0c82 */ /* 0x000fe20008000000 */
[----:B------:R-:W-:Y:S01]  /*87d0*/  F2FP.BF16.PACK_AB R64, R65, R64 ;  /* 0x000000404140723e */ /* 0x000fe200000010ff */
[----:B------:R2:W-:Y:S01]  /*87e0*/  STS [R245+0x8000], R91 ;  /* 0x0080005bf5007388 */ /* 0x0005e20000000800 */
[----:B------:R-:W-:-:S02]  /*87f0*/  F2FP.BF16.PACK_AB R66, R67, R66 ;  /* 0x000000424342723e */ /* 0x000fc400000010ff */
[----:B------:R-:W-:Y:S01]  /*8800*/  F2FP.BF16.PACK_AB R56, R57, R56 ;  /* 0x000000383938723e */ /* 0x000fe200000010ff */
[----:B------:R2:W-:Y:S01]  /*8810*/  STS [R245+0x8400], R90 ;  /* 0x0084005af5007388 */ /* 0x0005e20000000800 */
[----:B------:R-:W-:Y:S02]  /*8820*/  F2FP.BF16.PACK_AB R58, R59, R58 ;  /* 0x0000003a3b3a723e */ /* 0x000fe400000010ff */
[----:B------:R-:W-:Y:S01]  /*8830*/  F2FP.BF16.PACK_AB R60, R61, R60 ;  /* 0x0000003c3d3c723e */ /* 0x000fe200000010ff */
[----:B------:R2:W-:Y:S01]  /*8840*/  STS [R246+0x8000], R87 ;  /* 0x00800057f6007388 */ /* 0x0005e20000000800 */
[----:B------:R-:W-:Y:S02]  /*8850*/  F2FP.BF16.PACK_AB R62, R63, R62 ;  /* 0x0000003e3f3e723e */ /* 0x000fe400000010ff */
        /* <DEDUP_REMOVED lines=12> */
[----:B------:R-:W-:Y:S01]  /*8920*/  PLOP3.LUT P0, PT, PT, PT, UP0, 0x80, 0x0 ;  /* 0x000000000000781c */ /* 0x000fe20003f0f008 */
        /* <DEDUP_REMOVED lines=38> */
.L_x_409:
        /* <DEDUP_REMOVED lines=18> */
.L_x_410:
[----:B------:R-:W-:Y:S01]  /*8cb0*/  BAR.SYNC.DEFER_BLOCKING 0x0 ;  /* 0x0000000000007b1d */ /* 0x000fe20000010000 */
[----:B------:R-:W-:Y:S01]  /*8cc0*/  USHF.L.U32 UR7, UR19, 0x6, URZ ;  /* 0x0000000613077899 */ /* 0x000fe2000800063f */
[--C-:B--2---:R-:W-:Y:S01]  /*8cd0*/  SHF.R.S32.HI R7, RZ, 0x1f, R232.reuse ;  /* 0x0000001fff077819 */ /* 0x104fe200000114e8 */
[----:B------:R-:W-:Y:S01]  /*8ce0*/  IMAD.MOV.U32 R6, RZ, RZ, R232 ;  /* 0x000000ffff067224 */ /* 0x000fe200078e00e8 */
[----:B------:R-:W-:Y:S01]  /*8cf0*/  UIMAD UR6, UR19, -0x40, UR6 ;  /* 0xffffffc0130678a4 */ /* 0x000fe2000f8e0206 */
[----:B------:R-:W-:Y:S01]  /*8d00*/  SHF.R.S32.HI R14, RZ, 0x1f, R244 ;  /* 0x0000001fff0e7819 */ /* 0x000fe200000114f4 */
[----:B------:R-:W-:Y:S01]  /*8d10*/  USHF.R.S32.HI UR10, URZ, 0x1f, UR7 ;  /* 0x0000001f3f0a7899 */ /* 0x000fe20008011407 */
[----:B------:R-:W-:Y:S01]  /*8d20*/  IMAD.U32 R13, RZ, RZ, UR7 ;  /* 0x00000007ff0d7e24 */ /* 0x000fe2000f8e00ff */
[----:B------:R-:W-:Y:S01]  /*8d30*/  ULDC.64 UR8, c[0x0][0x3a0] ;  /* 0x0000e80000087ab9 */ /* 0x000fe20000000a00 */
[----:B------:R-:W-:Y:S01]  /*8d40*/  BSSY B0, `(.L_x_411) ;  /* 0x000002f000007945 */ /* 0x000fe20003800000 */
[----:B------:R-:W-:Y:S01]  /*8d50*/  UIMAD UR8, UR10, UR8, URZ ;  /* 0x000000080a0872a4 */ /* 0x000fe2000f8e023f */
[----:B------:R-:W-:Y:S01]  /*8d60*/  IMAD.WIDE.U32 R4, R13, c[0x0][0x3a0], R6 ;  /* 0x0000e8000d047a25 */ /* 0x000fe200078e0006 */
[----:B------:R-:W-:-:S02]  /*8d70*/  ISETP.GE.AND P5, PT, R244, UR6, PT ;  /* 0x00000006f4007c0c */ /* 0x000fc4000bfa6270 */
[----:B------:R-:W-:Y:S02]  /*8d80*/  UIMAD UR8, UR7, UR9, UR8 ;  /* 0x00000009070872a4 */ /* 0x000fe4000f8e0208 */
[----:B------:R-:W-:-:S04]  /*8d90*/  IADD3 R4, P0, R4, UR14, RZ ;  /* 0x0000000e04047c10 */ /* 0x000fc8000ff1e0ff */
[----:B------:R-:W-:Y:S01]  /*8da0*/  IMAD.U32 R8, RZ, RZ, UR8 ;  /* 0x00000008ff087e24 */ /* 0x000fe2000f8e00ff */
[----:B------:R-:W-:Y:S02]  /*8db0*/  ULDC.64 UR8, c[0x0][0x3b8] ;  /* 0x0000ee0000087ab9 */ /* 0x000fe40000000a00 */
[----:B------:R-:W-:Y:S01]  /*8dc0*/  UIMAD UR8, UR60, UR8, URZ ;  /* 0x000000083c0872a4 */ /* 0x000fe2000f8e023f */
[----:B------:R1:W2:Y:S01]  /*8dd0*/  LDS.128 R44, [R226+0x11000] ;  /* 0x01100000e22c7984 */ /* 0x0002a20000000c00 */
[----:B------:R-:W-:Y:S01]  /*8de0*/  IADD3.X R5, R5, UR15, R8, P0, !PT ;  /* 0x0000000f05057c10 */ /* 0x000fe200087fe408 */
[----:B------:R-:W-:Y:S01]  /*8df0*/  IMAD.U32 R8, RZ, RZ, UR35 ;  /* 0x00000023ff087e24 */ /* 0x000fe2000f8e00ff */
[----:B------:R-:W-:Y:S01]  /*8e00*/  UIMAD UR8, UR35, UR9, UR8 ;  /* 0x00000009230872a4 */ /* 0x000fe2000f8e0208 */
[----:B------:R1:W3:Y:S02]  /*8e10*/  LDS.128 R40, [R226+0x13000] ;  /* 0x01300000e2287984 */ /* 0x0002e40000000c00 */
[----:B------:R-:W-:-:S02]  /*8e20*/  IMAD.WIDE.U32 R8, R8, c[0x0][0x3b8], R4 ;  /* 0x0000ee0008087a25 */ /* 0x000fc400078e0004 */
[----:B------:R1:W4:Y:S03]  /*8e30*/  LDS.128 R36, [R226+0x15000] ;  /* 0x01500000e2247984 */ /* 0x0003260000000c00 */
[----:B------:R-:W-:Y:S01]  /*8e40*/  IADD3 R12, R9, UR8, RZ ;  /* 0x00000008090c7c10 */ /* 0x000fe2000fffe0ff */
[----:B------:R1:W1:Y:S04]  /*8e50*/  LDS.128 R32, [R226+0x17000] ;  /* 0x01700000e2207984 */ /* 0x0002680000000c00 */
[----:B------:R1:W1:Y:S04]  /*8e60*/  LDS.128 R60, [R226+0x18000] ;  /* 0x01800000e23c7984 */ /* 0x0002680000000c00 */
[----:B------:R1:W1:Y:S04]  /*8e70*/  LDS.128 R76, [R226+0x19000] ;  /* 0x01900000e24c7984 */ /* 0x0002680000000c00 */
[----:B------:R1:W1:Y:S04]  /*8e80*/  LDS.128 R56, [R226+0x1a000] ;  /* 0x01a00000e2387984 */ /* 0x0002680000000c00 */
[----:B------:R1:W1:Y:S04]  /*8e90*/  LDS.128 R72, [R226+0x1b000] ;  /* 0x01b00000e2487984 */ /* 0x0002680000000c00 */
[----:B------:R1:W1:Y:S04]  /*8ea0*/  LDS.128 R52, [R226+0x1c000] ;  /* 0x01c00000e2347984 */ /* 0x0002680000000c00 */
[----:B------:R1:W1:Y:S04]  /*8eb0*/  LDS.128 R68, [R226+0x1d000] ;  /* 0x01d00000e2447984 */ /* 0x0002680000000c00 */
[----:B------:R1:W1:Y:S04]  /*8ec0*/  LDS.128 R48, [R226+0x1e000] ;  /* 0x01e00000e2307984 */ /* 0x0002680000000c00 */
[----:B------:R1:W1:Y:S01]  /*8ed0*/  LDS.128 R64, [R226+0x1f000] ;  /* 0x01f00000e2407984 */ /* 0x0002620000000c00 */
[----:B------:R-:W-:Y:S05]  /*8ee0*/  @P5 BRA `(.L_x_412) ;  /* 0x0000014000005947 */ /* 0x000fea0003800000 */
[----:B--23--:R-:W-:Y:S01]  /*8ef0*/  ISETP.GE.AND P4, PT, R232, c[0x0][0x220], PT ;  /* 0x00008800e8007a0c */ /* 0x00cfe20003f86270 */
[----:B------:R-:W2:Y:S01]  /*8f00*/  LDS.128 R28, [R226+0x12000] ;  /* 0x01200000e21c7984 */ /* 0x000ea20000000c00 */
[----:B------:R-:W-:Y:S01]  /*8f10*/  IMAD.MOV.U32 R4, RZ, RZ, R8 ;  /* 0x000000ffff047224 */ /* 0x000fe200078e0008 */
[----:B------:R-:W-:Y:S01]  /*8f20*/  ISETP.GE.AND P3, PT, R240, c[0x0][0x220], PT ;  /* 0x00008800f0007a0c */ /* 0x000fe20003f66270 */
[----:B------:R-:W-:Y:S01]  /*8f30*/  IMAD.MOV.U32 R5, RZ, RZ, R12 ;  /* 0x000000ffff057224 */ /* 0x000fe200078e000c */
[----:B------:R-:W3:Y:S01]  /*8f40*/  LDS.128 R24, [R226+0x14000] ;  /* 0x01400000e2187984 */ /* 0x000ee20000000c00 */
[----:B------:R-:W-:Y:S01]  /*8f50*/  IMAD R15, R14, c[0x0][0x3a0], RZ ;  /* 0x0000e8000e0f7a24 */ /* 0x000fe200078e02ff */
[----:B------:R-:W-:Y:S01]  /*8f60*/  ISETP.GE.AND P2, PT, R239, c[0x0][0x220], PT ;  /* 0x00008800ef007a0c */ /* 0x000fe20003f46270 */
[----:B------:R-:W-:Y:S01]  /*8f70*/  IMAD.WIDE.U32 R10, R244, c[0x0][0x3a0], R4 ;  /* 0x0000e800f40a7a25 */ /* 0x000fe200078e0004 */
[----:B------:R-:W4:Y:S01]  /*8f80*/  LDS.128 R20, [R226+0x16000] ;  /* 0x01600000e2147984 */ /* 0x000f220000000c00 */
[----:B------:R-:W-:-:S02]  /*8f90*/  ISETP.GE.AND P1, PT, R241, c[0x0][0x220], PT ;  /* 0x00008800f1007a0c */ /* 0x000fc40003f26270 */
[----:B------:R-:W-:Y:S01]  /*8fa0*/  IMAD R4, R244, c[0x0][0x3a4], R15 ;  /* 0x0000e900f4047a24 */ /* 0x000fe200078e020f */
[----:B------:R-:W1:Y:S03]  /*8fb0*/  @!P4 LDS.128 R16, [R226+0x10000] ;  /* 0x01000000e210c984 */ /* 0x000e660000000c00 */
[----:B------:R-:W-:Y:S01]  /*8fc0*/  IMAD.IADD R5, R11, 0x1, R4 ;  /* 0x000000010b057824 */ /* 0x000fe200078e0204 */
[----:B------:R-:W-:-:S04]  /*8fd0*/  LEA R4, P0, R10, c[0x0][0x340], 0x1 ;  /* 0x0000d0000a047a11 */ /* 0x000fc800078008ff */
[----:B------:R-:W-:-:S05]  /*8fe0*/  LEA.HI.X R5, R10, c[0x0][0x344], R5, 0x1, P0 ;  /* 0x0000d1000a057a11 */ /* 0x000fca00000f0c05 */
[----:B--2---:R2:W-:Y:S04]  /*8ff0*/  @!P3 STG.E.128 [R4.64+0x80], R28 ;  /* 0x0000801c0400b986 */ /* 0x0045e8000c101d04 */
[----:B---3--:R2:W-:Y:S04]  /*9000*/  @!P2 STG.E.128 [R4.64+0x100], R24 ;  /* 0x000100180400a986 */ /* 0x0085e8000c101d04 */
[----:B----4-:R2:W-:Y:S04]  /*9010*/  @!P1 STG.E.128 [R4.64+0x180], R20 ;  /* 0x0001801404009986 */ /* 0x0105e8000c101d04 */
[----:B-1----:R2:W-:Y:S02]  /*9020*/  @!P4 STG.E.128 [R4.64], R16 ;  /* 0x000000100400c986 */ /* 0x0025e4000c101d04 */
.L_x_412:
[----:B--23--:R-:W-:Y:S05]  /*9030*/  BSYNC B0 ;  /* 0x0000000000007941 */ /* 0x00cfea0003800000 */
.L_x_411:
[----:B------:R-:W-:Y:S01]  /*9040*/  IADD3 R4, R244, 0x20, RZ ;  /* 0x00000020f4047810 */ /* 0x000fe20007ffe0ff */
[----:B------:R-:W-:Y:S03]  /*9050*/  BSSY B0, `(.L_x_413) ;  /* 0x0000014000007945 */ /* 0x000fe60003800000 */
[----:B------:R-:W-:-:S13]  /*9060*/  ISETP.GE.AND P4, PT, R4, UR6, PT ;  /* 0x0000000604007c0c */ /* 0x000fda000bf86270 */
[----:B------:R-:W-:Y:S05]  /*9070*/  @P4 BRA `(.L_x_414) ;  /* 0x0000011000004947 */ /* 0x000fea0003800000 */
[----:B------:R-:W-:Y:S01]  /*9080*/  IADD3 R4, P0, R244, 0x20, RZ ;  /* 0x00000020f4047810 */ /* 0x000fe20007f1e0ff */
[----:B------:R-:W-:Y:S01]  /*9090*/  IMAD.MOV.U32 R9, RZ, RZ, R12 ;  /* 0x000000ffff097224 */ /* 0x000fe200078e000c */
[----:B------:R-:W-:Y:S02]  /*90a0*/  ISETP.GE.AND P3, PT, R232, c[0x0][0x220], PT ;  /* 0x00008800e8007a0c */ /* 0x000fe40003f66270 */
[----:B------:R-:W-:Y:S01]  /*90b0*/  ISETP.GE.AND P2, PT, R240, c[0x0][0x220], PT ;  /* 0x00008800f0007a0c */ /* 0x000fe20003f46270 */
[----:B------:R-:W-:Y:S01]  /*90c0*/  IMAD.X R5, RZ, RZ, R14, P0 ;  /* 0x000000ffff057224 */ /* 0x000fe200000e060e */
[----:B------:R-:W-:Y:S01]  /*90d0*/  ISETP.GE.AND P1, PT, R239, c[0x0][0x220], PT ;  /* 0x00008800ef007a0c */ /* 0x000fe20003f26270 */
[----:B------:R-:W-:Y:S01]  /*90e0*/  IMAD.WIDE.U32 R8, R4, c[0x0][0x3a0], R8 ;  /* 0x0000e80004087a25 */ /* 0x000fe200078e0008 */
[----:B------:R-:W-:-:S03]  /*90f0*/  ISETP.GE.AND P0, PT, R241, c[0x0][0x220], PT ;  /* 0x00008800f1007a0c */ /* 0x000fc60003f06270 */
[----:B------:R-:W-:-:S04]  /*9100*/  IMAD R5, R5, c[0x0][0x3a0], RZ ;  /* 0x0000e80005057a24 */ /* 0x000fc800078e02ff */
[----:B------:R-:W-:Y:S01]  /*9110*/  IMAD R5, R4, c[0x0][0x3a4], R5 ;  /* 0x0000e90004057a24 */ /* 0x000fe200078e0205 */
[----:B------:R-:W-:-:S03]  /*9120*/  LEA R4, P6, R8, c[0x0][0x340], 0x1 ;  /* 0x0000d00008047a11 */ /* 0x000fc600078c08ff */
[----:B------:R-:W-:-:S05]  /*9130*/  IMAD.IADD R5, R9, 0x1, R5 ;  /* 0x0000000109057824 */ /* 0x000fca00078e0205 */
[----:B------:R-:W-:-:S05]  /*9140*/  LEA.HI.X R5, R8, c[0x0][0x344], R5, 0x1, P6 ;  /* 0x0000d10008057a11 */ /* 0x000fca00030f0c05 */
[----:B------:R2:W-:Y:S04]  /*9150*/  @!P3 STG.E.128 [R4.64], R44 ;  /* 0x0000002c0400b986 */ /* 0x0005e8000c101d04 */
[----:B------:R2:W-:Y:S04]  /*9160*/  @!P2 STG.E.128 [R4.64+0x80], R40 ;  /* 0x000080280400a986 */ /* 0x0005e8000c101d04 */
[----:B----4-:R2:W-:Y:S04]  /*9170*/  @!P1 STG.E.128 [R4.64+0x100], R36 ;  /* 0x0001002404009986 */ /* 0x0105e8000c101d04 */
[----:B-1----:R2:W-:Y:S02]  /*9180*/  @!P0 STG.E.128 [R4.64+0x180], R32 ;  /* 0x0001802004008986 */ /* 0x0025e4000c101d04 */
.L_x_414:
[----:B------:R-:W-:Y:S05]  /*9190*/  BSYNC B0 ;  /* 0x0000000000007941 */ /* 0x000fea0003800000 */
.L_x_413:
[----:B------:R-:W-:Y:S01]  /*91a0*/  ULDC.64 UR8, c[0x0][0x3a8] ;  /* 0x0000ea0000087ab9 */ /* 0x000fe20000000a00 */
[----:B------:R-:W-:Y:S01]  /*91b0*/  IMAD.WIDE.U32 R6, R13, c[0x0][0x3a8], R6 ;  /* 0x0000ea000d067a25 */ /* 0x000fe200078e0006 */
[----:B------:R-:W-:Y:S01]  /*91c0*/  UIMAD UR6, UR10, UR8, URZ ;  /* 0x000000080a0672a4 */ /* 0x000fe2000f8e023f */
[----:B------:R-:W-:Y:S03]  /*91d0*/  BSSY B0, `(.L_x_415) ;  /* 0x000001c000007945 */ /* 0x000fe60003800000 */
[----:B------:R-:W-:Y:S01]  /*91e0*/  UIMAD UR7, UR7, UR9, UR6 ;  /* 0x00000009070772a4 */ /* 0x000fe2000f8e0206 */
[----:B------:R-:W-:-:S05]  /*91f0*/  IADD3 R6, P0, R6, UR11, RZ ;  /* 0x0000000b06067c10 */ /* 0x000fca000ff1e0ff */
[----:B--2---:R-:W-:Y:S01]  /*9200*/  IMAD.U32 R4, RZ, RZ, UR7 ;  /* 0x00000007ff047e24 */ /* 0x004fe2000f8e00ff */
[----:B------:R-:W-:Y:S02]  /*9210*/  ULDC.64 UR6, c[0x0][0x3c0] ;  /* 0x0000f00000067ab9 */ /* 0x000fe40000000a00 */
[----:B------:R-:W-:Y:S02]  /*9220*/  UIMAD UR6, UR60, UR6, URZ ;  /* 0x000000063c0672a4 */ /* 0x000fe4000f8e023f */
[----:B------:R-:W-:Y:S02]  /*9230*/  IADD3.X R7, R7, UR12, R4, P0, !PT ;  /* 0x0000000c07077c10 */ /* 0x000fe400087fe404 */
[----:B------:R-:W-:Y:S01]  /*9240*/  MOV R4, UR35 ;  /* 0x0000002300047c02 */ /* 0x000fe20008000f00 */
[----:B------:R-:W-:-:S04]  /*9250*/  UIMAD UR6, UR35, UR7, UR6 ;  /* 0x00000007230672a4 */ /* 0x000fc8000f8e0206 */
[----:B------:R-:W-:-:S05]  /*9260*/  IMAD.WIDE.U32 R6, R4, c[0x0][0x3c0], R6 ;  /* 0x0000f00004067a25 */ /* 0x000fca00078e0006 */
[----:B------:R-:W-:Y:S01]  /*9270*/  IADD3 R10, R7, UR6, RZ ;  /* 0x00000006070a7c10 */ /* 0x000fe2000fffe0ff */
[----:B------:R-:W-:Y:S05]  /*9280*/  @P5 BRA `(.L_x_416) ;  /* 0x0000010000005947 */ /* 0x000fea0003800000 */
[----:B------:R-:W-:Y:S01]  /*9290*/  IMAD.MOV.U32 R4, RZ, RZ, R6 ;  /* 0x000000ffff047224 */ /* 0x000fe200078e0006 */
[----:B------:R-:W-:Y:S01]  /*92a0*/  ISETP.GE.AND P3, PT, R232, c[0x0][0x220], PT ;  /* 0x00008800e8007a0c */ /* 0x000fe20003f66270 */
[----:B------:R-:W-:Y:S01]  /*92b0*/  IMAD.MOV.U32 R5, RZ, RZ, R10 ;  /* 0x000000ffff057224 */ /* 0x000fe200078e000a */
[----:B------:R-:W-:Y:S01]  /*92c0*/  ISETP.GE.AND P2, PT, R240, c[0x0][0x220], PT ;  /* 0x00008800f0007a0c */ /* 0x000fe20003f46270 */
[----:B------:R-:W-:Y:S01]  /*92d0*/  IMAD R11, R14, c[0x0][0x3a8], RZ ;  /* 0x0000ea000e0b7a24 */ /* 0x000fe200078e02ff */
[----:B------:R-:W-:Y:S01]  /*92e0*/  ISETP.GE.AND P1, PT, R239, c[0x0][0x220], PT ;  /* 0x00008800ef007a0c */ /* 0x000fe20003f26270 */
[----:B------:R-:W-:Y:S01]  /*92f0*/  IMAD.WIDE.U32 R8, R244, c[0x0][0x3a8], R4 ;  /* 0x0000ea00f4087a25 */ /* 0x000fe200078e0004 */
[----:B------:R-:W-:-:S03]  /*9300*/  ISETP.GE.AND P0, PT, R241, c[0x0][0x220], PT ;  /* 0x00008800f1007a0c */ /* 0x000fc60003f06270 */
[----:B------:R-:W-:-:S04]  /*9310*/  IMAD R4, R244, c[0x0][0x3ac], R11 ;  /* 0x0000eb00f4047a24 */ /* 0x000fc800078e020b */
[----:B------:R-:W-:Y:S01]  /*9320*/  IMAD.IADD R5, R9, 0x1, R4 ;  /* 0x0000000109057824 */ /* 0x000fe200078e0204 */
[----:B------:R-:W-:-:S04]  /*9330*/  LEA R4, P5, R8, c[0x0][0x348], 0x1 ;  /* 0x0000d20008047a11 */ /* 0x000fc800078a08ff */
[----:B------:R-:W-:-:S05]  /*9340*/  LEA.HI.X R5, R8, c[0x0][0x34c], R5, 0x1, P5 ;  /* 0x0000d30008057a11 */ /* 0x000fca00028f0c05 */
[----:B-1----:R1:W-:Y:S04]  /*9350*/  @!P3 STG.E.128 [R4.64], R60 ;  /* 0x0000003c0400b986 */ /* 0x0023e8000c101d04 */
[----:B------:R1:W-:Y:S04]  /*9360*/  @!P2 STG.E.128 [R4.64+0x80], R56 ;  /* 0x000080380400a986 */ /* 0x0003e8000c101d04 */
[----:B------:R1:W-:Y:S04]  /*9370*/  @!P1 STG.E.128 [R4.64+0x100], R52 ;  /* 0x0001003404009986 */ /* 0x0003e8000c101d04 */
[----:B------:R1:W-:Y:S02]  /*9380*/  @!P0 STG.E.128 [R4.64+0x180], R48 ;  /* 0x0001803004008986 */ /* 0x0003e4000c101d04 */
.L_x_416:
[----:B------:R-:W-:Y:S05]  /*9390*/  BSYNC B0 ;  /* 0x0000000000007941 */ /* 0x000fea0003800000 */
.L_x_415:
[----:B------:R-:W-:Y:S05]  /*93a0*/  @P4 BRA `(.L_x_417) ;  /* 0x00000a7000004947 */ /* 0x000fea0003800000 */
[----:B-1----:R-:W-:Y:S01]  /*93b0*/  IADD3 R4, P0, R244, 0x20, RZ ;  /* 0x00000020f4047810 */ /* 0x002fe20007f1e0ff */
[----:B------:R-:W-:Y:S01]  /*93c0*/  IMAD.MOV.U32 R7, RZ, RZ, R10 ;  /* 0x000000ffff077224 */ /* 0x000fe200078e000a */
[----:B------:R-:W-:-:S02]  /*93d0*/  ISETP.GE.AND P2, PT, R232, c[0x0][0x220], PT ;  /* 0x00008800e8007a0c */ /* 0x000fc40003f46270 */
[----:B------:R-:W-:Y:S01]  /*93e0*/  ISETP.GE.AND P1, PT, R240, c[0x0][0x220], PT ;  /* 0x00008800f0007a0c */ /* 0x000fe20003f26270 */
[----:B------:R-:W-:Y:S01]  /*93f0*/  IMAD.X R5, RZ, RZ, R14, P0 ;  /* 0x000000ffff057224 */ /* 0x000fe200000e060e */
[----:B------:R-:W-:Y:S01]  /*9400*/  ISETP.GE.AND P0, PT, R239, c[0x0][0x220], PT ;  /* 0x00008800ef007a0c */ /* 0x000fe20003f06270 */
[----:B------:R-:W-:-:S04]  /*9410*/  IMAD.WIDE.U32 R6, R4, c[0x0][0x3a8], R6 ;  /* 0x0000ea0004067a25 */ /* 0x000fc800078e0006 */
[----:B------:R-:W-:-:S04]  /*9420*/  IMAD R5, R5, c[0x0][0x3a8], RZ ;  /* 0x0000ea0005057a24 */ /* 0x000fc800078e02ff */
[----:B------:R-:W-:Y:S01]  /*9430*/  IMAD R5, R4, c[0x0][0x3ac], R5 ;  /* 0x0000eb0004057a24 */ /* 0x000fe200078e0205 */
[----:B------:R-:W-:-:S03]  /*9440*/  LEA R4, P3, R6, c[0x0][0x348], 0x1 ;  /* 0x0000d20006047a11 */ /* 0x000fc600078608ff */
[----:B------:R-:W-:-:S05]  /*9450*/  IMAD.IADD R5, R7, 0x1, R5 ;  /* 0x0000000107057824 */ /* 0x000fca00078e0205 */
[----:B------:R-:W-:-:S05]  /*9460*/  LEA.HI.X R5, R6, c[0x0][0x34c], R5, 0x1, P3 ;  /* 0x0000d30006057a11 */ /* 0x000fca00018f0c05 */
[----:B------:R1:W-:Y:S04]  /*9470*/  @!P2 STG.E.128 [R4.64], R76 ;  /* 0x0000004c0400a986 */ /* 0x0003e8000c101d04 */
[----:B------:R1:W-:Y:S04]  /*9480*/  @!P1 STG.E.128 [R4.64+0x80], R72 ;  /* 0x0000804804009986 */ /* 0x0003e8000c101d04 */
[----:B------:R1:W-:Y:S01]  /*9490*/  @!P0 STG.E.128 [R4.64+0x100], R68 ;  /* 0x0001004404008986 */ /* 0x0003e2000c101d04 */
[----:B------:R-:W-:-:S13]  /*94a0*/  ISETP.GE.AND P0, PT, R241, c[0x0][0x220], PT ;  /* 0x00008800f1007a0c */ /* 0x000fda0003f06270 */
[----:B------:R-:W-:Y:S05]  /*94b0*/  @P0 BRA `(.L_x_417) ;  /* 0x0000096000000947 */ /* 0x000fea0003800000 */
[----:B------:R2:W-:Y:S01]  /*94c0*/  STG.E.128 [R4.64+0x180], R64 ;  /* 0x0001804004007986 */ /* 0x0005e2000c101d04 */
[----:B------:R-:W-:Y:S05]  /*94d0*/  BRA `(.L_x_417) ;  /* 0x0000094000007947 */ /* 0x000fea0003800000 */
.L_x_389:
[----:B------:R-:W-:Y:S02]  /*94e0*/  UISETP.NE.AND UP0, UPT, UR25, -0x1, UPT ;  /* 0xffffffff1900788c */ /* 0x000fe4000bf05270 */
        /* <DEDUP_REMOVED lines=19> */
.L_x_418:
        /* <DEDUP_REMOVED lines=18> */
.L_x_419:
[----:B------:R-:W-:Y:S01]  /*9740*/  USHF.L.U32 UR7, UR19, 0x6, URZ ;  /* 0x0000000613077899 */ /* 0x000fe2000800063f */
[----:B------:R-:W-:Y:S01]  /*9750*/  BSSY B0, `(.L_x_420) ;  /* 0x0000024000007945 */ /* 0x000fe20003800000 */
[----:B------:R-:W-:Y:S01]  /*9760*/  ULDC.64 UR4, c[0x0][0x3a0] ;  /* 0x0000e80000047ab9 */ /* 0x000fe20000000a00 */
[----:B------:R-:W-:Y:S01]  /*9770*/  SHF.R.S32.HI R13, RZ, 0x1f, R244 ;  /* 0x0000001fff0d7819 */ /* 0x000fe200000114f4 */
[----:B------:R-:W-:Y:S02]  /*9780*/  USHF.R.S32.HI UR10, URZ, 0x1f, UR7 ;  /* 0x0000001f3f0a7899 */ /* 0x000fe40008011407 */
[----:B------:R-:W-:Y:S01]  /*9790*/  IMAD.U32 R11, RZ, RZ, UR7 ;  /* 0x00000007ff0b7e24 */ /* 0x000fe2000f8e00ff */
[----:B------:R-:W-:Y:S02]  /*97a0*/  UIADD3 UR6, -UR7, UR6, URZ ;  /* 0x0000000607067290 */ /* 0x000fe4000fffe13f */
[----:B------:R-:W-:Y:S01]  /*97b0*/  UIMAD UR4, UR10, UR4, URZ ;  /* 0x000000040a0472a4 */ /* 0x000fe2000f8e023f */
[----:B------:R-:W-:Y:S01]  /*97c0*/  IMAD.WIDE.U32 R4, R11, c[0x0][0x3a0], R232 ;  /* 0x0000e8000b047a25 */ /* 0x000fe200078e00e8 */
[----:B------:R-:W-:-:S02]  /*97d0*/  ULDC.64 UR8, c[0x0][0x3b8] ;  /* 0x0000ee0000087ab9 */ /* 0x000fc40000000a00 */
[----:B------:R-:W-:Y:S01]  /*97e0*/  UIMAD UR4, UR7, UR5, UR4 ;  /* 0x00000005070472a4 */ /* 0x000fe2000f8e0204 */
[----:B------:R-:W-:Y:S02]  /*97f0*/  ISETP.GE.AND P5, PT, R244, UR6, PT ;  /* 0x00000006f4007c0c */ /* 0x000fe4000bfa6270 */
[----:B------:R-:W-:-:S03]  /*9800*/  IADD3 R6, P0, R4, UR13, RZ ;  /* 0x0000000d04067c10 */ /* 0x000fc6000ff1e0ff */
[----:B------:R-:W-:Y:S01]  /*9810*/  IMAD.U32 R4, RZ, RZ, UR4 ;  /* 0x00000004ff047e24 */ /* 0x000fe2000f8e00ff */
[----:B------:R-:W-:-:S04]  /*9820*/  UIMAD UR4, UR58, UR8, URZ ;  /* 0x000000083a0472a4 */ /* 0x000fc8000f8e023f */
[----:B------:R-:W-:Y:S01]  /*9830*/  IADD3.X R7, R5, UR14, R4, P0, !PT ;  /* 0x0000000e05077c10 */ /* 0x000fe200087fe404 */
[----:B------:R-:W-:Y:S01]  /*9840*/  IMAD.U32 R4, RZ, RZ, UR35 ;  /* 0x00000023ff047e24 */ /* 0x000fe2000f8e00ff */
[----:B------:R-:W-:-:S03]  /*9850*/  UIMAD UR4, UR35, UR9, UR4 ;  /* 0x00000009230472a4 */ /* 0x000fc6000f8e0204 */
        /* <DEDUP_REMOVED lines=15> */
[----:B------:R1:W-:Y:S04]  /*9950*/  @!P3 STG.E.128 [R4.64], RZ ;  /* 0x000000ff0400b986 */ /* 0x0003e8000c101d28 */
[----:B------:R1:W-:Y:S04]  /*9960*/  @!P2 STG.E.128 [R4.64+0x80], RZ ;  /* 0x000080ff0400a986 */ /* 0x0003e8000c101d28 */
[----:B------:R1:W-:Y:S04]  /*9970*/  @!P1 STG.E.128 [R4.64+0x100], RZ ;  /* 0x000100ff04009986 */ /* 0x0003e8000c101d28 */
[----:B------:R1:W-:Y:S02]  /*9980*/  @!P0 STG.E.128 [R4.64+0x180], RZ ;  /* 0x000180ff04008986 */ /* 0x0003e4000c101d28 */
.L_x_421:
[----:B------:R-:W-:Y:S05]  /*9990*/  BSYNC B0 ;  /* 0x0000000000007941 */ /* 0x000fea0003800000 */
.L_x_420:
[----:B-1----:R-:W-:Y:S01]  /*99a0*/  IADD3 R4, R244, 0x20, RZ ;  /* 0x00000020f4047810 */ /* 0x002fe20007ffe0ff */
        /* <DEDUP_REMOVED lines=16> */
[----:B------:R1:W-:Y:S04]  /*9ab0*/  @!P3 STG.E.128 [R4.64], RZ ;  /* 0x000000ff0400b986 */ /* 0x0003e8000c101d28 */
[----:B------:R1:W-:Y:S04]  /*9ac0*/  @!P2 STG.E.128 [R4.64+0x80], RZ ;  /* 0x000080ff0400a986 */ /* 0x0003e8000c101d28 */
[----:B------:R1:W-:Y:S04]  /*9ad0*/  @!P1 STG.E.128 [R4.64+0x100], RZ ;  /* 0x000100ff04009986 */ /* 0x0003e8000c101d28 */
[----:B------:R1:W-:Y:S02]  /*9ae0*/  @!P0 STG.E.128 [R4.64+0x180], RZ ;  /* 0x000180ff04008986 */ /* 0x0003e4000c101d28 */
.L_x_423:
[----:B------:R-:W-:Y:S05]  /*9af0*/  BSYNC B0 ;  /* 0x0000000000007941 */ /* 0x000fea0003800000 */
.L_x_422:
[----:B------:R-:W-:Y:S01]  /*9b00*/  ULDC.64 UR4, c[0x0][0x3a8] ;  /* 0x0000ea0000047ab9 */ /* 0x000fe20000000a00 */
[----:B-1----:R-:W-:Y:S01]  /*9b10*/  IMAD.WIDE.U32 R4, R11, c[0x0][0x3a8], R232 ;  /* 0x0000ea000b047a25 */ /* 0x002fe200078e00e8 */
[----:B------:R-:W-:Y:S01]  /*9b20*/  UIMAD UR4, UR10, UR4, URZ ;  /* 0x000000040a0472a4 */ /* 0x000fe2000f8e023f */
[----:B------:R-:W-:Y:S03]  /*9b30*/  BSSY B0, `(.L_x_424) ;  /* 0x000001c000007945 */ /* 0x000fe60003800000 */
[----:B------:R-:W-:Y:S01]  /*9b40*/  UIMAD UR4, UR7, UR5, UR4 ;  /* 0x00000005070472a4 */ /* 0x000fe2000f8e0204 */
[----:B------:R-:W-:-:S05]  /*9b50*/  IADD3 R6, P0, R4, UR11, RZ ;  /* 0x0000000b04067c10 */ /* 0x000fca000ff1e0ff */
[----:B------:R-:W-:Y:S01]  /*9b60*/  IMAD.U32 R4, RZ, RZ, UR4 ;  /* 0x00000004ff047e24 */ /* 0x000fe2000f8e00ff */
        /* <DEDUP_REMOVED lines=24> */
.L_x_425:
[----:B------:R-:W-:Y:S05]  /*9cf0*/  BSYNC B0 ;  /* 0x0000000000007941 */ /* 0x000fea0003800000 */
.L_x_424:
[----:B------:R-:W-:Y:S05]  /*9d00*/  @P4 BRA `(.L_x_417) ;  /* 0x0000011000004947 */ /* 0x000fea0003800000 */
[----:B-1----:R-:W-:Y:S01]  /*9d10*/  IADD3 R4, P0, R244, 0x20, RZ ;  /* 0x00000020f4047810 */ /* 0x002fe20007f1e0ff */
[----:B------:R-:W-:Y:S01]  /*9d20*/  IMAD.MOV.U32 R7, RZ, RZ, R10 ;  /* 0x000000ffff077224 */ /* 0x000fe200078e000a */
[----:B------:R-:W-:-:S02]  /*9d30*/  ISETP.GE.AND P3, PT, R232, c[0x0][0x220], PT ;  /* 0x00008800e8007a0c */ /* 0x000fc40003f66270 */
        /* <DEDUP_REMOVED lines=14> */
.L_x_417:
[----:B------:R-:W-:Y:S05]  /*9e20*/  BSYNC B1 ;  /* 0x0000000000017941 */ /* 0x000fea0003800000 */
.L_x_384:
[----:B------:R-:W-:Y:S02]  /*9e30*/  ULDC UR4, c[0x0][0x218] ;  /* 0x0000860000047ab9 */ /* 0x000fe40000000800 */
[----:B------:R-:W-:-:S02]  /*9e40*/  UIADD3 UR5, UR4, 0x3f, URZ ;  /* 0x0000003f04057890 */ /* 0x000fc4000fffe03f */
[----:B------:R-:W-:Y:S02]  /*9e50*/  UIADD3 UR39, UR39, 0x1, URZ ;  /* 0x0000000127277890 */ /* 0x000fe4000fffe03f */
        /* <DEDUP_REMOVED lines=9> */
.L_x_426:
[----:B------:R-:W-:Y:S05]  /*9ef0*/  EXIT ;  /* 0x000000000000794d */ /* 0x000fea0003800000 */
.L_x_428:
        /* <DEDUP_REMOVED lines=16> */
.L_x_2012:


//--------------------- .text._ZN5flash44flash_bwd_dq_dk_dv_loop_seqk_parallel_kernelI23Flash_bwd_kernel_traitsILi256ELi64ELi64ELi8ELi4ELi2ELi2ELb0ELb1EN7cutlass10bfloat16_tE19Flash_kernel_traitsILi256ELi64ELi64ELi8ES3_EELb0ELb0ELb1ELb0ELb0ELb0ELb0EEEvNS_16Flash_bwd_paramsE --------------------------
	.section	.text._ZN5flash44flash_bwd_dq_dk_dv_loop_seqk_parallel_kernelI23Flash_bwd_kernel_traitsILi256ELi64ELi64ELi8ELi4ELi2ELi2ELb0ELb1EN7cutlass10bfloat16_tE19Flash_kernel_traitsILi256ELi64ELi64ELi8ES3_EELb0ELb0ELb1ELb0ELb0ELb0ELb0EEEvNS_16Flash_bwd_paramsE,"ax",@progbits
	.sectioninfo	@"SHI_REGISTERS=254"
	.align	128
        .global         _ZN5flash44flash_bwd_dq_dk_dv_loop_seqk_parallel_kernelI23Flash_bwd_kernel_traitsILi256ELi64ELi64ELi8ELi4ELi2ELi2ELb0ELb1EN7cutlass10bfloat16_tE19Flash_kernel_traitsILi256ELi64ELi64ELi8ES3_EELb0ELb0ELb1ELb0ELb0ELb0ELb0EEEvNS_16Flash_bwd_paramsE
        .type           _ZN5flash44flash_bwd_dq_dk_dv_loop_seqk_parallel_kernelI23Flash_bwd_kernel_traitsILi256ELi64ELi64ELi8ELi4ELi2ELi2ELb0ELb1EN7cutlass10bfloat16_tE19Flash_kernel_traitsILi256ELi64ELi64ELi8ES3_EELb0ELb0ELb1ELb0ELb0ELb0ELb0EEEvNS_16Flash_bwd_paramsE,@function
        .size           _ZN5flash44flash_bwd_dq_dk_dv_loop_seqk_parallel_kernelI23Flash_bwd_kernel_traitsILi256ELi64ELi64ELi8ELi4ELi2ELi2ELb0ELb1EN7cutlass10bfloat16_tE19Flash_kernel_traitsILi256ELi64ELi64ELi8ES3_EELb0ELb0ELb1ELb0ELb0ELb0ELb0EEEvNS_16Flash_bwd_paramsE,(.L_x_2013 - _ZN5flash44flash_bwd_dq_dk_dv_loop_seqk_parallel_kernelI23Flash_bwd_kernel_traitsILi256ELi64ELi64ELi8ELi4ELi2ELi2ELb0ELb1EN7cutlass10bfloat16_tE19Flash_kernel_traitsILi256ELi64ELi64ELi8ES3_EELb0ELb0ELb1ELb0ELb0ELb0ELb0EEEvNS_16Flash_bwd_paramsE)
        .other          _ZN5flash44flash_bwd_dq_dk_dv_loop_seqk_parallel_kernelI23Flash_bwd_kernel_traitsILi256ELi64ELi64ELi8ELi4ELi2ELi2ELb0ELb1EN7cutlass10bfloat16_tE19Flash_kernel_traitsILi256ELi64ELi64ELi8ES3_EELb0ELb0ELb1ELb0ELb0ELb0ELb0EEEvNS_16Flash_bwd_paramsE,@"STO_CUDA_ENTRY STV_DEFAULT"
_ZN5flash44flash_bwd_dq_dk_dv_loop_seqk_parallel_kernelI23Flash_bwd_kernel_traitsILi256ELi64ELi64ELi8ELi4ELi2ELi2ELb0ELb1EN7cutlass10bfloat16_tE19Flash_kernel_traitsILi256ELi64ELi64ELi8ES3_EELb0ELb0ELb1ELb0ELb0ELb0ELb0EEEvNS_16Flash_bwd_paramsE:
.text._ZN5flash44flash_bwd_dq_dk_dv_loop_seqk_parallel_kernelI23Flash_bwd_kernel_traitsILi256ELi64ELi64ELi8ELi4ELi2ELi2ELb0ELb1EN7cutlass10bfloat16_tE19Flash_kernel_traitsILi256ELi64ELi64ELi8ES3_EELb0ELb0ELb1ELb0ELb0ELb0ELb0EEEvNS_16Flash_bwd_paramsE:
        /* <DEDUP_REMOVED lines=13> */
[----:B------:R-:W-:Y:S02]  /*00d0*/  ULDC.U8 UR7, c[0x0][0x328] ;  /* 0x0000ca0000077ab9 */ /* 0x000fe40000000000 */
[----:B------:R-:W-:Y:S02]  /*00e0*/  UISETP.NE.AND UP5, UPT, UR7, URZ, UPT ;  /* 0x0000003f0700728c */ /* 0x000fe4000bfa5270 */
[----:B------:R-:W-:Y:S02]  /*00f0*/  ULDC UR12, c[0x0][0x224] ;  /* 0x00008900000c7ab9 */ /* 0x000fe40000000800 */
[----:B------:R-:W3:Y:S01]  /*0100*/  S2UR UR37, SR_CTAID.Z ;  /* 0x00000000002579c3 */ /* 0x000ee20000002700 */
[----:B------:R-:W-:-:S02]  /*0110*/  ULDC UR48, c[0x0][0x22c] ;  /* 0x00008b0000307ab9 */ /* 0x000fc40000000800 */
[----:B------:R-:W-:Y:S02]  /*0120*/  ULDC UR38, c[0x0][0x1c0] ;  /* 0x0000700000267ab9 */ /* 0x000fe40000000800 */
[----:B------:R-:W-:Y:S02]  /*0130*/  ULDC UR10, c[0x0][0x1c0] ;  /* 0x00007000000a7ab9 */ /* 0x000fe40000000800 */
[----:B------:R-:W-:Y:S02]  /*0140*/  USHF.R.S32.HI UR5, URZ, 0x1f, UR12 ;  /* 0x0000001f3f057899 */ /* 0x000fe4000801140c */
[----:B------:R-:W-:Y:S02]  /*0150*/  UIMAD.WIDE UR38, UR48, UR38, URZ ;  /* 0x00000026302672a5 */ /* 0x000fe4000f8e023f */
[----:B------:R-:W-:Y:S02]  /*0160*/  UMOV UR6, 0x80 ;  /* 0x0000008000067882 */ /* 0x000fe40000000000 */
        /* <DEDUP_REMOVED lines=12> */
[-C--:B------:R-:W-:Y:S01]  /*0230*/  LEA.HI R2, R11, R0.reuse, RZ, 0x1 ;  /* 0x000000000b027211 */ /* 0x080fe200078f08ff */
[----:B------:R-:W-:Y:S01]  /*0240*/  ULDC UR9, c[0x0][0x1c0] ;  /* 0x0000700000097ab9 */ /* 0x000fe20000000800 */
[----:B------:R-:W-:Y:S01]  /*0250*/  LEA.HI R3, R3, R0, RZ, 0x2 ;  /* 0x0000000003037211 */ /* 0x000fe200078f10ff */
[----:B------:R-:W-:Y:S01]  /*0260*/  UIMAD UR57, UR6, UR4, UR57 ;  /* 0x00000004063972a4 */ /* 0x000fe2000f8e0239 */
[----:B------:R-:W-:Y:S01]  /*0270*/  LOP3.LUT R2, R2, 0xfffffffe, RZ, 0xc0, !PT ;  /* 0xfffffffe02027812 */ /* 0x000fe200078ec0ff */
[----:B------:R-:W-:Y:S01]  /*0280*/  UIMAD UR54, UR5, UR36, URZ ;  /* 0x00000024053672a4 */ /* 0x000fe2000f8e023f */
[----:B------:R-:W-:Y:S01]  /*0290*/  LOP3.LUT R3, R3, 0xfffffffc, RZ, 0xc0, !PT ;  /* 0xfffffffc03037812 */ /* 0x000fe200078ec0ff */
[----:B------:R-:W-:Y:S01]  /*02a0*/  UIMAD UR4, UR36, UR9, UR37 ;  /* 0x00000009240472a4 */ /* 0x000fe2000f8e0225 */
[----:B------:R-:W-:Y:S01]  /*02b0*/  LEA.HI R13, R19, R224, RZ, 0x4 ;  /* 0x000000e0130d7211 */ /* 0x000fe200078f20ff */
[C---:B------:R-:W-:Y:S01]  /*02c0*/  IMAD.IADD R2, R0.reuse, 0x1, -R2 ;  /* 0x0000000100027824 */ /* 0x040fe200078e0a02 */
[----:B------:R-:W-:Y:S01]  /*02d0*/  SHF.R.S32.HI R7, RZ, 0x2, R5 ;  /* 0x00000002ff077819 */ /* 0x000fe20000011405 */
[----:B------:R-:W-:Y:S01]  /*02e0*/  IMAD.IADD R3, R0, 0x1, -R3 ;  /* 0x0000000100037824 */ /* 0x000fe200078e0a03 */
[----:B------:R-:W-:Y:S01]  /*02f0*/  SHF.R.S32.HI R12, RZ, 0x1f, R5 ;  /* 0x0000001fff0c7819 */ /* 0x000fe20000011405 */
[----:B------:R-:W-:Y:S01]  /*0300*/  IMAD.SHL.U32 R15, R2, 0x10, RZ ;  /* 0x00000010020f7824 */ /* 0x000fe200078e00ff */
[----:B------:R-:W-:Y:S01]  /*0310*/  SHF.R.S32.HI R0, RZ, 0x4, R13 ;  /* 0x00000004ff007819 */ /* 0x000fe2000001140d */
[----:B------:R-:W-:Y:S01]  /*0320*/  @!UP5 UIMAD UR5, UR36, UR11, UR37 ;  /* 0x0000000b2405d2a4 */ /* 0x000fe2000f8e0225 */
[----:B------:R-:W-:Y:S01]  /*0330*/  LEA.HI R12, R12, R7, RZ, 0x3 ;  /* 0x000000070c0c7211 */ /* 0x000fe200078f18ff */
[----:B------:R-:W-:Y:S01]  /*0340*/  USHF.L.U32 UR43, UR48, 0x6, URZ ;  /* 0x00000006302b7899 */ /* 0x000fe2000800063f */
[----:B------:R-:W-:Y:S01]  /*0350*/  LEA.HI R6, R13, R0, RZ, 0x1 ;  /* 0x000000000d067211 */ /* 0x000fe200078f08ff */
[----:B------:R-:W-:Y:S01]  /*0360*/  ULDC UR51, c[0x0][0x214] ;  /* 0x0000850000337ab9 */ /* 0x000fe20000000800 */
[----:B------:R-:W-:Y:S01]  /*0370*/  LOP3.LUT R12, R12, 0xfffffff8, RZ, 0xc0, !PT ;  /* 0xfffffff80c0c7812 */ /* 0x000fe200078ec0ff */
[----:B------:R-:W-:Y:S01]  /*0380*/  IMAD.U32 R231, RZ, RZ, UR12 ;  /* 0x0000000cffe77e24 */ /* 0x000fe2000f8e00ff */
[----:B------:R-:W-:Y:S01]  /*0390*/  LOP3.LUT R6, R6, 0xfffffffe, RZ, 0xc0, !PT ;  /* 0xfffffffe06067812 */ /* 0x000fe200078ec0ff */
[----:B------:R-:W-:Y:S01]  /*03a0*/  ULDC UR58, c[0x0][0x1c8] ;  /* 0x00007200003a7ab9 */ /* 0x000fe20000000800 */
[----:B------:R-:W-:Y:S01]  /*03b0*/  LEA.HI R17, R19, R224, RZ, 0x3 ;  /* 0x000000e013117211 */ /* 0x000fe200078f18ff */
[----:B------:R-:W-:Y:S01]  /*03c0*/  IMAD.IADD R12, R7, 0x1, -R12 ;  /* 0x00000001070c7824 */ /* 0x000fe200078e0a0c */
[----:B------:R-:W-:Y:S01]  /*03d0*/  LOP3.LUT R13, R13, 0xfffffff0, RZ, 0xc0, !PT ;  /* 0xfffffff00d0d7812 */ /* 0x000fe200078ec0ff */
[----:B------:R-:W-:Y:S01]  /*03e0*/  IMAD.IADD R6, R0, 0x1, -R6 ;  /* 0x0000000100067824 */ /* 0x000fe200078e0a06 */
[----:B------:R-:W-:Y:S01]  /*03f0*/  LOP3.LUT R7, R17, 0xfffffff8, RZ, 0xc0, !PT ;  /* 0xfffffff811077812 */ /* 0x000fe200078ec0ff */
[----:B------:R-:W-:Y:S01]  /*0400*/  ULDC.U8 UR8, c[0x0][0x3d0] ;  /* 0x0000f40000087ab9 */ /* 0x000fe20000000000 */
[----:B------:R-:W-:Y:S01]  /*0410*/  LOP3.LUT R11, R11, 0xffffffe0, RZ, 0xc0, !PT ;  /* 0xffffffe00b0b7812 */ /* 0x000fe200078ec0ff */
[C---:B------:R-:W-:Y:S01]  /*0420*/  IMAD.IADD R0, R224.reuse, 0x1, -R13 ;  /* 0x00000001e0007824 */ /* 0x040fe200078e0a0d */
[----:B------:R-:W-:Y:S01]  /*0430*/  SHF.R.S32.HI R230, RZ, 0x3, R17 ;  /* 0x00000003ffe67819 */ /* 0x000fe20000011411 */
[C---:B------:R-:W-:Y:S01]  /*0440*/  IMAD.IADD R8, R224.reuse, 0x1, -R7 ;  /* 0x00000001e0087824 */ /* 0x040fe200078e0a07 */
[----:B------:R-:W-:Y:S01]  /*0450*/  LOP3.LUT R5, R5, 0x7ffffffc, RZ, 0xc0, !PT ;  /* 0x7ffffffc05057812 */ /* 0x000fe200078ec0ff */
[----:B------:R-:W-:Y:S01]  /*0460*/  IMAD.IADD R11, R224, 0x1, -R11 ;  /* 0x00000001e00b7824 */ /* 0x000fe200078e0a0b */
[----:B------:R-:W-:Y:S01]  /*0470*/  SHF.R.S32.HI R7, RZ, 0x1f, R0 ;  /* 0x0000001fff077819 */ /* 0x000fe20000011400 */
[C---:B------:R-:W-:Y:S01]  /*0480*/  IMAD.SHL.U32 R232, R8.reuse, 0x8, RZ ;  /* 0x0000000808e87824 */ /* 0x040fe200078e00ff */
[----:B------:R-:W-:Y:S01]  /*0490*/  LOP3.LUT P4, RZ, R8, 0x4, RZ, 0xc0, !PT ;  /* 0x0000000408ff7812 */ /* 0x000fe2000788c0ff */
[----:B------:R-:W-:Y:S01]  /*04a0*/  IMAD.SHL.U32 R9, R230, 0x40, RZ ;  /* 0x00000040e6097824 */ /* 0x000fe200078e00ff */
[----:B------:R-:W-:Y:S01]  /*04b0*/  LEA.HI R7, R7, R0, RZ, 0x3 ;  /* 0x0000000007077211 */ /* 0x000fe200078f18ff */
[----:B------:R-:W-:Y:S01]  /*04c0*/  ULDC UR52, c[0x0][0x224] ;  /* 0x0000890000347ab9 */ /* 0x000fe20000000800 */
[C---:B------:R-:W-:Y:S01]  /*04d0*/  LOP3.LUT P3, RZ, R8.reuse, 0x2, RZ, 0xc0, !PT ;  /* 0x0000000208ff7812 */ /* 0x040fe2000786c0ff */
[----:B------:R-:W-:Y:S01]  /*04e0*/  IMAD.SHL.U32 R8, R8, 0x40, RZ ;  /* 0x0000004008087824 */ /* 0x000fe200078e00ff */
[C---:B------:R-:W-:Y:S01]  /*04f0*/  LOP3.LUT R13, R7.reuse, 0xfffffff8, RZ, 0xc0, !PT ;  /* 0xfffffff8070d7812 */ /* 0x040fe200078ec0ff */
[----:B------:R-:W-:Y:S01]  /*0500*/  IMAD.SHL.U32 R7, R7, 0x40, RZ ;  /* 0x0000004007077824 */ /* 0x000fe200078e00ff */
[----:B------:R-:W-:Y:S01]  /*0510*/  SHF.R.S32.HI R4, RZ, 0x1f, R11 ;  /* 0x0000001fff047819 */ /* 0x000fe2000001140b */
[----:B------:R-:W-:Y:S01]  /*0520*/  @UP5 UIMAD UR56, UR36, UR51, URZ ;  /* 0x00000033243852a4 */ /* 0x000fe2000f8e023f */
[----:B------:R-:W-:Y:S01]  /*0530*/  LOP3.LUT R8, R8, 0x1c0, RZ, 0xc0, !PT ;  /* 0x000001c008087812 */ /* 0x000fe200078ec0ff */
[----:B------:R-:W-:Y:S01]  /*0540*/  IMAD.IADD R13, R0, 0x1, -R13 ;  /* 0x00000001000d7824 */ /* 0x000fe200078e0a0d */
[----:B------:R-:W-:Y:S01]  /*0550*/  LOP3.LUT R0, R12, 0x1, RZ, 0xc0, !PT ;  /* 0x000000010c007812 */ /* 0x000fe200078ec0ff */
[----:B------:R-:W-:Y:S01]  /*0560*/  UMOV UR41, URZ ;  /* 0x0000003f00297c82 */ /* 0x000fe20008000000 */
[----:B------:R-:W-:Y:S01]  /*0570*/  LOP3.LUT R9, R9, 0x1c0, RZ, 0xc0, !PT ;  /* 0x000001c009097812 */ /* 0x000fe200078ec0ff */
[----:B------:R-:W-:Y:S01]  /*0580*/  ULOP3.LUT UR58, UR37, UR58, URZ, 0x3c, !UPT ;  /* 0x0000003a253a7292 */ /* 0x000fe2000f8e3c3f */
[----:B------:R-:W-:Y:S01]  /*0590*/  ISETP.NE.U32.AND P0, PT, R0, 0x1, PT ;  /* 0x000000010000780c */ /* 0x000fe20003f05070 */
[----:B------:R-:W-:Y:S01]  /*05a0*/  UISETP.NE.AND UP6, UPT, UR8, URZ, UPT ;  /* 0x0000003f0800728c */ /* 0x000fe2000bfc5270 */
[----:B------:R-:W-:Y:S01]  /*05b0*/  LOP3.LUT R0, R8, 0x10, R15, 0xf8, !PT ;  /* 0x0000001008007812 */ /* 0x000fe200078ef80f */
[----:B------:R-:W-:Y:S01]  /*05c0*/  USHF.R.S32.HI UR59, URZ, 0x1f, UR37 ;  /* 0x0000001f3f3b7899 */ /* 0x000fe20008011425 */
[----:B------:R-:W-:Y:S01]  /*05d0*/  LEA.HI R4, R4, R11, RZ, 0x2 ;  /* 0x0000000b04047211 */ /* 0x000fe200078f10ff */
[----:B------:R-:W-:Y:S01]  /*05e0*/  USHF.R.S32.HI UR61, URZ, 0x1f, UR36 ;  /* 0x0000001f3f3d7899 */ /* 0x000fe20008011424 */
[----:B------:R-:W-:Y:S01]  /*05f0*/  LOP3.LUT R10, R9, 0x38, R232, 0xf8, !PT ;  /* 0x00000038090a7812 */ /* 0x000fe200078ef8e8 */
[----:B------:R-:W-:Y:S01]  /*0600*/  USHF.R.S32.HI UR60, URZ, 0x1f, UR37 ;  /* 0x0000001f3f3c7899 */ /* 0x000fe20008011425 */
[----:B------:R-:W-:Y:S01]  /*0610*/  LOP3.LUT R222, R8, 0x8, R17, 0xf8, !PT ;  /* 0x0000000808de7812 */ /* 0x000fe200078ef811 */
[----:B------:R-:W-:Y:S01]  /*0620*/  UIMAD.WIDE.U32 UR44, UR38, UR46, URZ ;  /* 0x0000002e262c72a5 */ /* 0x000fe2000f8e003f */
[----:B------:R-:W-:Y:S01]  /*0630*/  SHF.R.U32.HI R15, RZ, 0x3, R8 ;  /* 0x00000003ff0f7819 */ /* 0x000fe20000011608 */
[----:B------:R-:W-:Y:S01]  /*0640*/  UIMAD UR53, UR39, UR46, URZ ;  /* 0x0000002e273572a4 */ /* 0x000fe2000f8e023f */
[----:B------:R-:W-:Y:S01]  /*0650*/  SHF.R.U32.HI R9, RZ, 0x3, R9 ;  /* 0x00000003ff097819 */ /* 0x000fe20000011609 */
[----:B------:R-:W-:Y:S01]  /*0660*/  USHF.R.S32.HI UR55, URZ, 0x1f, UR49 ;  /* 0x0000001f3f377899 */ /* 0x000fe20008011431 */
[CC--:B------:R-:W-:Y:S01]  /*0670*/  LEA.HI R11, R19.reuse, R224.reuse, RZ, 0x7 ;  /* 0x000000e0130b7211 */ /* 0x0c0fe200078f38ff */
[----:B------:R-:W-:Y:S01]  /*0680*/  UIMAD UR52, UR4, UR52, URZ ;  /* 0x00000034043472a4 */ /* 0x000fe2000f8e023f */
[----:B------:R-:W-:Y:S01]  /*0690*/  LEA.HI R8, R19, R224, RZ, 0x6 ;  /* 0x000000e013087211 */ /* 0x000fe200078f30ff */
[----:B------:R-:W-:Y:S01]  /*06a0*/  @!UP5 UIMAD UR51, UR5, UR51, URZ ;  /* 0x000000330533d2a4 */ /* 0x000fe2000f8e023f */
[----:B------:R-:W-:Y:S01]  /*06b0*/  LOP3.LUT R9, R10, R9, RZ, 0x3c, !PT ;  /* 0x000000090a097212 */ /* 0x000fe200078e3cff */
[----:B------:R-:W-:Y:S01]  /*06c0*/  IMAD.SHL.U32 R10, R6, 0x200, RZ ;  /* 0x00000200060a7824 */ /* 0x000fe200078e00ff */
[----:B------:R-:W-:Y:S01]  /*06d0*/  SHF.R.S32.HI R11, RZ, 0x7, R11 ;  /* 0x00000007ff0b7819 */ /* 0x000fe2000001140b */
[----:B------:R-:W-:Y:S01]  /*06e0*/  USHF.R.S32.HI UR50, URZ, 0x1f, UR43 ;  /* 0x0000001f3f327899 */ /* 0x000fe2000801142b */
[----:B------:R-:W-:Y:S01]  /*06f0*/  SHF.R.S32.HI R8, RZ, 0x6, R8 ;  /* 0x00000006ff087819 */ /* 0x000fe20000011408 */
[----:B------:R-:W-:Y:S01]  /*0700*/  ULDC UR42, c[0x0][0x2e8] ;  /* 0x0000ba00002a7ab9 */ /* 0x000fe20000000800 */
[C---:B------:R-:W-:Y:S01]  /*0710*/  R2P PR, R12.reuse, 0x6 ;  /* 0x000000060c007804 */ /* 0x040fe20000000000 */
[----:B------:R-:W-:Y:S01]  /*0720*/  IMAD.SHL.U32 R12, R12, 0x40, RZ ;  /* 0x000000400c0c7824 */ /* 0x000fe200078e00ff */
[----:B------:R-:W-:Y:S01]  /*0730*/  LOP3.LUT R0, R0, 0x8, R17, 0xf8, !PT ;  /* 0x0000000800007812 */ /* 0x000fe200078ef811 */
[----:B------:R-:W-:Y:S01]  /*0740*/  IMAD R17, R11, 0x800, R10 ;  /* 0x000008000b117824 */ /* 0x000fe200078e020a */
[----:B------:R-:W-:Y:S01]  /*0750*/  LOP3.LUT P6, RZ, R13, 0x4, RZ, 0xc0, !PT ;  /* 0x000000040dff7812 */ /* 0x000fe200078cc0ff */
[----:B------:R-:W-:Y:S01]  /*0760*/  IMAD R226, R8, 0x200, R9 ;  /* 0x0000020008e27824 */ /* 0x000fe200078e0209 */
[----:B------:R-:W-:Y:S01]  /*0770*/  LOP3.LUT R0, R10, R0, R15, 0xf6, !PT ;  /* 0x000000000a007212 */ /* 0x000fe200078ef60f */
[----:B------:R-:W-:Y:S01]  /*0780*/  IMAD.SHL.U32 R8, R8, 0x8, RZ ;  /* 0x0000000808087824 */ /* 0x000fe200078e00ff */
[----:B------:R-:W-:Y:S01]  /*0790*/  LOP3.LUT R12, R12, 0x1c0, RZ, 0xc0, !PT ;  /* 0x000001c00c0c7812 */ /* 0x000fe200078ec0ff */
[----:B------:R-:W-:Y:S01]  /*07a0*/  IMAD.SHL.U32 R11, R11, 0x20, RZ ;  /* 0x000000200b0b7824 */ /* 0x000fe200078e00ff */
[C---:B------:R-:W-:Y:S01]  /*07b0*/  LOP3.LUT P5, RZ, R13.reuse, 0x2, RZ, 0xc0, !PT ;  /* 0x000000020dff7812 */ /* 0x040fe200078ac0ff */
[----:B------:R-:W-:Y:S01]  /*07c0*/  IMAD.IADD R10, R224, 0x1, -R5 ;  /* 0x00000001e00a7824 */ /* 0x000fe200078e0a05 */
[----:B------:R-:W-:Y:S01]  /*07d0*/  LOP3.LUT R8, R8, 0x18, RZ, 0xc0, !PT ;  /* 0x0000001808087812 */ /* 0x000fe200078ec0ff */
[----:B------:R-:W-:Y:S01]  /*07e0*/  IMAD.SHL.U32 R5, R6, 0x20, RZ ;  /* 0x0000002006057824 */ /* 0x000fe200078e00ff */
[----:B------:R-:W-:Y:S01]  /*07f0*/  SHF.R.U32.HI R9, RZ, 0x3, R12 ;  /* 0x00000003ff097819 */ /* 0x000fe2000001160c */
[----:B------:R-:W-:Y:S01]  /*0800*/  IMAD.SHL.U32 R10, R10, 0x2, RZ ;  /* 0x000000020a0a7824 */ /* 0x000fe200078e00ff */
[----:B------:R-:W-:Y:S01]  /*0810*/  LOP3.LUT R14, R12, 0x20, R11, 0xf8, !PT ;  /* 0x000000200c0e7812 */ /* 0x000fe200078ef80b */
[----:B------:R-:W-:Y:S01]  /*0820*/  IMAD.SHL.U32 R13, R13, 0x40, RZ ;  /* 0x000000400d0d7824 */ /* 0x000fe200078e00ff */
[----:B------:R-:W-:Y:S01]  /*0830*/  LOP3.LUT R234, R9, R12, R8, 0x1e, !PT ;  /* 0x0000000c09ea7212 */ /* 0x000fe200078e1e08 */
[--C-:B------:R-:W-:Y:S01]  /*0840*/  IMAD R235, R3, 0x400, R10.reuse ;  /* 0x0000040003eb7824 */ /* 0x100fe200078e020a */
[----:B------:R-:W-:Y:S01]  /*0850*/  LOP3.LUT R14, R14, R9, RZ, 0x3c, !PT ;  /* 0x000000090e0e7212 */ /* 0x000fe200078e3cff */
[----:B------:R-:W-:Y:S01]  /*0860*/  IMAD R9, R2, 0x400, R10 ;  /* 0x0000040002097824 */ /* 0x000fe200078e020a */
[----:B------:R-:W-:Y:S01]  /*0870*/  LOP3.LUT R5, R8, 0x20, R5, 0xf8, !PT ;  /* 0x0000002008057812 */ /* 0x000fe200078ef805 */
[----:B------:R-:W-:Y:S01]  /*0880*/  IMAD.SHL.U32 R224, R224, 0x2, RZ ;  /* 0x00000002e0e07824 */ /* 0x000fe200078e00ff */
[----:B------:R-:W-:Y:S01]  /*0890*/  LOP3.LUT R8, R13, 0x1c0, RZ, 0xc0, !PT ;  /* 0x000001c00d087812 */ /* 0x000fe200078ec0ff */
[----:B------:R-:W-:Y:S01]  /*08a0*/  IMAD.IADD R234, R9, 0x1, R234 ;  /* 0x0000000109ea7824 */ /* 0x000fe200078e02ea */
[----:B------:R-:W-:Y:S01]  /*08b0*/  SHF.R.S32.HI R4, RZ, 0x2, R4 ;  /* 0x00000002ff047819 */ /* 0x000fe20000011404 */
[----:B------:R-:W-:Y:S01]  /*08c0*/  IMAD.SHL.U32 R9, R6, 0x8, RZ ;  /* 0x0000000806097824 */ /* 0x000fe200078e00ff */
[----:B------:R-:W-:Y:S01]  /*08d0*/  SHF.R.U32.HI R6, RZ, 0x3, R8 ;  /* 0x00000003ff067819 */ /* 0x000fe20000011608 */
[----:B------:R-:W-:Y:S01]  /*08e0*/  IMAD.IADD R235, R235, 0x1, R14 ;  /* 0x00000001ebeb7824 */ /* 0x000fe200078e020e */
[----:B------:R-:W-:Y:S01]  /*08f0*/  LOP3.LUT R222, R222, R15, RZ, 0x3c, !PT ;  /* 0x0000000fdede7212 */ /* 0x000fe200078e3cff */
[----:B------:R-:W-:Y:S01]  /*0900*/  IMAD R225, R3, 0x10, R4 ;  /* 0x0000001003e17824 */ /* 0x000fe200078e0204 */
[----:B------:R-:W-:Y:S01]  /*0910*/  LOP3.LUT R9, R8, 0x8, R9, 0xf8, !PT ;  /* 0x0000000808097812 */ /* 0x000fe200078ef809 */
[----:B------:R-:W-:Y:S01]  /*0920*/  IMAD.SHL.U32 R235, R235, 0x2, RZ ;  /* 0x00000002ebeb7824 */ /* 0x000fe200078e00ff */
[----:B------:R-:W-:Y:S01]  /*0930*/  LOP3.LUT R5, R6, R5, R8, 0x1e, !PT ;  /* 0x0000000506057212 */ /* 0x000fe200078e1e08 */
[----:B------:R-:W-:Y:S01]  /*0940*/  IMAD.IADD R222, R17, 0x1, R222 ;  /* 0x0000000111de7824 */ /* 0x000fe200078e02de */
[----:B------:R-:W-:Y:S01]  /*0950*/  LOP3.LUT R8, R7, 0xfffffe00, RZ, 0xc0, !PT ;  /* 0xfffffe0007087812 */ /* 0x000fe200078ec0ff */
[----:B------:R-:W-:Y:S01]  /*0960*/  IMAD.SHL.U32 R218, R0, 0x2, RZ ;  /* 0x0000000200da7824 */ /* 0x000fe200078e00ff */
[----:B------:R-:W-:Y:S01]  /*0970*/  LOP3.LUT R9, R9, R6, RZ, 0x3c, !PT ;  /* 0x0000000609097212 */ /* 0x000fe200078e3cff */
[----:B------:R-:W-:Y:S01]  /*0980*/  IMAD.MOV.U32 R6, RZ, RZ, -0x10 ;  /* 0xfffffff0ff067424 */ /* 0x000fe200078e00ff */
[----:B------:R-:W-:Y:S01]  /*0990*/  LOP3.LUT R217, R5, R8, RZ, 0xfc, !PT ;  /* 0x0000000805d97212 */ /* 0x000fe200078efcff */
[--C-:B------:R-:W-:Y:S01]  /*09a0*/  IMAD R4, R3, 0x400, R8.reuse ;  /* 0x0000040003047824 */ /* 0x100fe200078e0208 */
[C---:B------:R-:W-:Y:S01]  /*09b0*/  SEL R3, R213.reuse, 0xffffffe0, !P3 ;  /* 0xffffffe0d5037807 */ /* 0x040fe20005800000 */
[----:B------:R-:W-:Y:S01]  /*09c0*/  IMAD R216, R2, 0x400, R8 ;  /* 0x0000040002d87824 */ /* 0x000fe200078e0208 */
[----:B------:R-:W-:Y:S01]  /*09d0*/  SEL R213, R213, 0xffffffe0, !P5 ;  /* 0xffffffe0d5d57807 */ /* 0x000fe20006800000 */
[----:B------:R-:W-:Y:S01]  /*09e0*/  IMAD.IADD R223, R4, 0x1, R9 ;  /* 0x0000000104df7824 */ /* 0x000fe200078e0209 */
[----:B------:R-:W-:Y:S01]  /*09f0*/  IADD3 R237, R235, 0x20, RZ ;  /* 0x00000020ebed7810 */ /* 0x000fe20007ffe0ff */
[----:B------:R-:W-:Y:S01]  /*0a00*/  IMAD.MOV.U32 R4, RZ, RZ, 0x40 ;  /* 0x00000040ff047424 */ /* 0x000fe200078e00ff */
[----:B------:R-:W-:Y:S01]  /*0a10*/  SEL R6, R6, 0x10, !P0 ;  /* 0x0000001006067807 */ /* 0x000fe20004000000 */
[----:B------:R-:W-:Y:S01]  /*0a20*/  IMAD.IADD R216, R9, 0x1, R216 ;  /* 0x0000000109d87824 */ /* 0x000fe200078e02d8 */
[----:B------:R-:W-:Y:S01]  /*0a30*/  LEA R234, R234, 0x10000, 0x1 ;  /* 0x00010000eaea7811 */ /* 0x000fe200078e08ff */
[----:B------:R-:W-:Y:S01]  /*0a40*/  IMAD.SHL.U32 R222, R222, 0x2, RZ ;  /* 0x00000002dede7824 */ /* 0x000fe200078e00ff */
[C---:B------:R-:W-:Y:S01]  /*0a50*/  SEL R5, R4.reuse, 0xffffffc0, !P4 ;  /* 0xffffffc004057807 */ /* 0x040fe20006000000 */
[----:B------:R-:W-:Y:S01]  /*0a60*/  IMAD.SHL.U32 R223, R223, 0x2, RZ ;  /* 0x00000002dfdf7824 */ /* 0x000fe200078e00ff */
[----:B------:R-:W-:Y:S01]  /*0a70*/  SEL R4, R4, 0xffffffc0, !P6 ;  /* 0xffffffc004047807 */ /* 0x000fe20007000000 */
[----:B------:R-:W-:Y:S01]  /*0a80*/  IMAD.IADD R212, R222, 0x1, R3 ;  /* 0x00000001ded47824 */ /* 0x000fe200078e0203 */
[----:B------:R-:W-:Y:S01]  /*0a90*/  LEA R216, R216, 0x20000, 0x1 ;  /* 0x00020000d8d87811 */ /* 0x000fe200078e08ff */
[----:B------:R-:W-:Y:S01]  /*0aa0*/  IMAD.IADD R221, R223, 0x1, R213 ;  /* 0x00000001dfdd7824 */ /* 0x000fe200078e02d5 */
[----:B------:R-:W-:Y:S01]  /*0ab0*/  @P1 IADD3 R237, R235, -0x20, RZ ;  /* 0xffffffe0ebed1810 */ /* 0x000fe20007ffe0ff */
[----:B------:R-:W-:Y:S01]  /*0ac0*/  IMAD.SHL.U32 R226, R226, 0x2, RZ ;  /* 0x00000002e2e27824 */ /* 0x000fe200078e00ff */
[----:B------:R-:W-:Y:S01]  /*0ad0*/  IADD3 R236, R234, 0x40, RZ ;  /* 0x00000040eaec7810 */ /* 0x000fe20007ffe0ff */
[----:B------:R-:W-:Y:S01]  /*0ae0*/  IMAD.IADD R214, R4, 0x1, R216 ;  /* 0x0000000104d67824 */ /* 0x000fe200078e02d8 */
[----:B------:R-:W-:Y:S01]  /*0af0*/  LOP3.LUT R224, R11, 0x6, R224, 0xf8, !PT ;  /* 0x000000060be07812 */ /* 0x000fe200078ef8e0 */
[----:B------:R-:W-:Y:S01]  /*0b00*/  IMAD.IADD R215, R213, 0x1, R216 ;  /* 0x00000001d5d77824 */ /* 0x000fe200078e02d8 */
[----:B------:R-:W-:Y:S01]  /*0b10*/  IADD3 R229, R232, 0x40, RZ ;  /* 0x00000040e8e57810 */ /* 0x000fe20007ffe0ff */
[--C-:B------:R-:W-:Y:S01]  /*0b20*/  IMAD R0, R0, 0x2, R5.reuse ;  /* 0x0000000200007824 */ /* 0x100fe200078e0205 */
[----:B------:R-:W-:Y:S01]  /*0b30*/  IADD3 R228, R232, 0x80, RZ ;  /* 0x00000080e8e47810 */ /* 0x000fe20007ffe0ff */
[----:B------:R-:W-:Y:S01]  /*0b40*/  IMAD.IADD R3, R222, 0x1, R5 ;  /* 0x00000001de037824 */ /* 0x000fe200078e0205 */
[----:B------:R-:W-:Y:S01]  /*0b50*/  IADD3 R227, R232, 0xc0, RZ ;  /* 0x000000c0e8e37810 */ /* 0x000fe20007ffe0ff */
[----:B------:R-:W-:Y:S01]  /*0b60*/  IMAD.IADD R2, R5, 0x1, R212 ;  /* 0x0000000105027824 */ /* 0x000fe200078e02d4 */
[----:B------:R-:W-:Y:S01]  /*0b70*/  @P2 IADD3 R236, R234, -0x40, RZ ;  /* 0xffffffc0eaec2810 */ /* 0x000fe20007ffe0ff */
[----:B------:R-:W-:-:S02]  /*0b80*/  IMAD.IADD R238, R235, 0x1, R6 ;  /* 0x00000001ebee7824 */ /* 0x000fc400078e0206 */
[----:B------:R-:W-:Y:S02]  /*0b90*/  IMAD.SHL.U32 R217, R217, 0x2, RZ ;  /* 0x00000002d9d97824 */ /* 0x000fe400078e00ff */
[----:B------:R-:W-:Y:S02]  /*0ba0*/  IMAD.IADD R239, R6, 0x1, R237 ;  /* 0x0000000106ef7824 */ /* 0x000fe400078e02ed */
[--C-:B------:R-:W-:Y:S02]  /*0bb0*/  IMAD.IADD R220, R223, 0x1, R4.reuse ;  /* 0x00000001dfdc7824 */ /* 0x100fe400078e0204 */
[----:B------:R-:W-:Y:S02]  /*0bc0*/  IMAD.IADD R219, R221, 0x1, R4 ;  /* 0x00000001dddb7824 */ /* 0x000fe400078e0204 */
[----:B------:R-:W-:Y:S02]  /*0bd0*/  IMAD.IADD R213, R213, 0x1, R214 ;  /* 0x00000001d5d57824 */ /* 0x000fe400078e02d6 */
.L_x_475:
[----:B------:R-:W-:Y:S02]  /*0be0*/  ULDC.64 UR4, c[0x0][0x240] ;  /* 0x0000900000047ab9 */ /* 0x000fe40000000a00 */
[----:B------:R-:W-:-:S02]  /*0bf0*/  ULDC.64 UR6, c[0x0][0x250] ;  /* 0x0000940000067ab9 */ /* 0x000fc40000000a00 */
[----:B------:R-:W-:Y:S02]  /*0c00*/  UISETP.NE.U32.AND UP1, UPT, URZ, UR4, UPT ;  /* 0x000000043f00728c */ /* 0x000fe4000bf25070 */
[----:B------:R-:W-:Y:S02]  /*0c10*/  UISETP.NE.U32.AND UP3, UPT, URZ, UR6, UPT ;  /* 0x000000063f00728c */ /* 0x000fe4000bf65070 */
[----:B------:R-:W-:Y:S02]  /*0c20*/  USHF.R.S32.HI UR40, URZ, 0x1f, UR36 ;  /* 0x0000001f3f287899 */ /* 0x000fe40008011424 */
[----:B------:R-:W-:Y:S02]  /*0c30*/  USHF.L.U32 UR12, UR36, 0x2, URZ ;  /* 0x00000002240c7899 */ /* 0x000fe4000800063f */
[----:B------:R-:W-:Y:S02]  /*0c40*/  UISETP.NE.AND.EX UP1, UPT, URZ, UR5, UPT, UP1 ;  /* 0x000000053f00728c */ /* 0x000fe4000bf25310 */
[----:B------:R-:W-:-:S02]  /*0c50*/  UISETP.NE.AND.EX UP3, UPT, URZ, UR7, UPT, UP3 ;  /* 0x000000073f00728c */ /* 0x000fc4000bf65330 */
[----:B------:R-:W-:Y:S02]  /*0c60*/  USHF.L.U64.HI UR11, UR36, 0x2, UR40 ;  /* 0x00000002240b7899 */ /* 0x000fe40008010228 */
[----:B------:R-:W-:Y:S01]  /*0c70*/  UIADD3 UR4, UP0, UR12, UR4, URZ ;  /* 0x000000040c047290 */ /* 0x000fe2000ff1e03f */
[----:B------:R-:W-:Y:S01]  /*0c80*/  PLOP3.LUT P2, PT, PT, PT, UP1, 0x80, 0x0 ;  /* 0x000000000000781c */ /* 0x000fe20003f4f018 */
[----:B------:R-:W-:Y:S02]  /*0c90*/  ULDC.U8 UR10, c[0x0][0x312] ;  /* 0x0000c480000a7ab9 */ /* 0x000fe40000000000 */
[----:B------:R-:W-:Y:S02]  /*0ca0*/  UIADD3.X UR5, UR11, UR5, URZ, UP0, !UPT ;  /* 0x000000050b057290 */ /* 0x000fe400087fe43f */
[----:B------:R-:W-:Y:S01]  /*0cb0*/  ULDC.64 UR8, c[0x0][0x248] ;  /* 0x0000920000087ab9 */ /* 0x000fe20000000a00 */
[----:B-1----:R-:W-:Y:S01]  /*0cc0*/  IMAD.U32 R12, RZ, RZ, UR4 ;  /* 0x00000004ff0c7e24 */ /* 0x002fe2000f8e00ff */
[----:B------:R-:W-:-:S02]  /*0cd0*/  UISETP.NE.AND UP4, UPT, UR10, URZ, UPT ;  /* 0x0000003f0a00728c */ /* 0x000fc4000bf85270 */
[----:B------:R-:W-:Y:S01]  /*0ce0*/  UISETP.EQ.U32.AND UP2, UPT, URZ, UR8, UPT ;  /* 0x000000083f00728c */ /* 0x000fe2000bf42070 */
[----:B------:R-:W-:Y:S01]  /*0cf0*/  IMAD.U32 R13, RZ, RZ, UR5 ;  /* 0x00000005ff0d7e24 */ /* 0x000fe2000f8e00ff */
[----:B------:R-:W-:Y:S02]  /*0d00*/  @UP3 UIADD3 UR6, UP0, UR12, UR6, URZ ;  /* 0x000000060c063290 */ /* 0x000fe4000ff1e03f */
[----:B------:R-:W-:Y:S02]  /*0d10*/  UISETP.EQ.OR.EX UP2, UPT, URZ, UR9, !UP4, UP2 ;  /* 0x000000093f00728c */ /* 0x000fe4000e742720 */
[----:B------:R-:W-:Y:S02]  /*0d20*/  @UP3 UIADD3.X UR7, UR11, UR7, URZ, UP0, !UPT ;  /* 0x000000070b073290 */ /* 0x000fe400087fe43f */
[----:B------:R-:W-:Y:S02]  /*0d30*/  ULDC.64 UR4, c[0x0][0x118] ;  /* 0x0000460000047ab9 */ /* 0x000fe40000000a00 */
[----:B------:R-:W-:Y:S01]  /*0d40*/  UIADD3 UR10, UP0, UR12, UR8, URZ ;  /* 0x000000080c0a7290 */ /* 0x000fe2000ff1e03f */
[----:B--2---:R-:W2:Y:S01]  /*0d50*/  @P2 LDG.E R6, [R12.64] ;  /* 0x000000040c062981 */ /* 0x004ea2000c1e1900 */
[----:B------:R-:W-:-:S03]  /*0d60*/  PLOP3.LUT P1, PT, PT, PT, UP2, 0x80, 0x0 ;  /* 0x000000000000781c */ /* 0x000fc60003f2f028 */
[----:B---3--:R-:W3:Y:S01]  /*0d70*/  @P2 LDG.E R4, [R12.64+0x4] ;  /* 0x000004040c042981 */ /* 0x008ee2000c1e1900 */
[----:B------:R-:W-:Y:S01]  /*0d80*/  UIADD3.X UR8, UR11, UR9, URZ, UP0, !UPT ;  /* 0x000000090b087290 */ /* 0x000fe200087fe43f */
[----:B------:R-:W-:Y:S01]  /*0d90*/  IMAD.U32 R8, RZ, RZ, UR10 ;  /* 0x0000000aff087e24 */ /* 0x000fe2000f8e00ff */
[----:B------:R-:W-:Y:S01]  /*0da0*/  PLOP3.LUT P0, PT, PT, PT, UP3, 0x80, 0x0 ;  /* 0x000000000000781c */ /* 0x000fe20003f0f038 */
[----:B------:R-:W-:Y:S02]  /*0db0*/  IMAD.U32 R10, RZ, RZ, UR6 ;  /* 0x00000006ff0a7e24 */ /* 0x000fe4000f8e00ff */
[----:B------:R-:W-:Y:S02]  /*0dc0*/  IMAD.U32 R11, RZ, RZ, UR7 ;  /* 0x00000007ff0b7e24 */ /* 0x000fe4000f8e00ff */
[----:B------:R-:W-:-:S05]  /*0dd0*/  IMAD.U32 R9, RZ, RZ, UR8 ;  /* 0x00000008ff097e24 */ /* 0x000fca000f8e00ff */
[----:B----4-:R-:W4:Y:S04]  /*0de0*/  @!P1 LDG.E R7, [R8.64] ;  /* 0x0000000408079981 */ /* 0x010f28000c1e1900 */
[----:B-----5:R1:W5:Y:S01]  /*0df0*/  @P0 LDG.E R5, [R10.64] ;  /* 0x000000040a050981 */ /* 0x020362000c1e1900 */
[----:B------:R-:W1:Y:S01]  /*0e00*/  S2UR UR28, SR_CTAID.X ;  /* 0x00000000001c79c3 */ /* 0x000e620000002500 */
[----:B------:R-:W-:Y:S02]  /*0e10*/  UMOV UR16, 0xffffffff ;  /* 0xffffffff00107882 */ /* 0x000fe40000000000 */
[----:B------:R-:W-:Y:S02]  /*0e20*/  UMOV UR29, 0xffffffff ;  /* 0xffffffff001d7882 */ /* 0x000fe40000000000 */
[----:B------:R-:W-:-:S02]  /*0e30*/  ULDC UR7, c[0x0][0xc] ;  /* 0x0000030000077ab9 */ /* 0x000fc40000000800 */
[----:B------:R-:W-:Y:S02]  /*0e40*/  USHF.L.U32 UR7, UR7, 0x6, URZ ;  /* 0x0000000607077899 */ /* 0x000fe4000800063f */
[----:B------:R-:W-:Y:S02]  /*0e50*/  UMOV UR22, URZ ;  /* 0x0000003f00167c82 */ /* 0x000fe40008000000 */
[----:B------:R-:W-:Y:S02]  /*0e60*/  ULDC UR8, c[0x0][0x218] ;  /* 0x0000860000087ab9 */ /* 0x000fe40000000800 */
[----:B-1----:R-:W-:-:S04]  /*0e70*/  USHF.L.U32 UR6, UR28, 0x6, URZ ;  /* 0x000000061c067899 */ /* 0x002fc8000800063f */
[----:B------:R-:W-:-:S06]  /*0e80*/  UIMAD UR6, UR7, UR41, UR6 ;  /* 0x00000029070672a4 */ /* 0x000fcc000f8e0206 */
[----:B------:R-:W-:Y:S01]  /*0e90*/  IMAD.U32 R11, RZ, RZ, UR6 ;  /* 0x00000006ff0b7e24 */ /* 0x000fe2000f8e00ff */
[----:B--2---:R1:W2:Y:S08]  /*0ea0*/  @P2 R2UR UR16, R6 ;  /* 0x00000000061023c2 */ /* 0x0042b000000e0000 */
[----:B---3--:R-:W2:Y:S08]  /*0eb0*/  @P2 R2UR UR10, R4 ;  /* 0x00000000040a23c2 */ /* 0x008eb000000e0000 */
[----:B----4-:R3:W4:Y:S01]  /*0ec0*/  @!P1 R2UR UR29, R7 ;  /* 0x00000000071d93c2 */ /* 0x01072200000e0000 */
[----:B------:R-:W-:-:S04]  /*0ed0*/  ISETP.NE.U32.AND P1, PT, RZ, c[0x0][0x248], PT ;  /* 0x00009200ff007a0c */ /* 0x000fc80003f25070 */
[----:B------:R-:W-:Y:S02]  /*0ee0*/  ISETP.NE.AND.EX P1, PT, RZ, c[0x0][0x24c], PT, P1 ;  /* 0x00009300ff007a0c */ /* 0x000fe40003f25310 */
[----:B-1----:R-:W-:Y:S01]  /*0ef0*/  SHF.R.S32.HI R6, RZ, 0x1f, R230 ;  /* 0x0000001fff067819 */ /* 0x002fe200000114e6 */
[----:B-----5:R3:W1:Y:S01]  /*0f00*/  @P0 R2UR UR22, R5 ;  /* 0x00000000051603c2 */ /* 0x02066200000e0000 */
[----:B------:R-:W-:Y:S01]  /*0f10*/  IADD3 R13, P0, R230, UR6, RZ ;  /* 0x00000006e60d7c10 */ /* 0x000fe2000ff1e0ff */
[----:B--2---:R-:W-:-:S03]  /*0f20*/  @UP1 UIADD3 UR10, UR10, -UR16, URZ ;  /* 0x800000100a0a1290 */ /* 0x004fc6000fffe03f */
[----:B------:R-:W-:-:S04]  /*0f30*/  LEA.HI.X.SX32 R12, R11, R6, 0x1, P0 ;  /* 0x000000060b0c7211 */ /* 0x000fc800000f0eff */
[----:B------:R-:W-:Y:S01]  /*0f40*/  @!UP1 ULDC UR10, c[0x0][0x214] ;  /* 0x00008500000a9ab9 */ /* 0x000fe20000000800 */
[----:B------:R-:W-:Y:S05]  /*0f50*/  @!P1 BRA `(.L_x_429) ;  /* 0x0000007000009947 */ /* 0x000fea0003800000 */
[----:B------:R-:W-:-:S13]  /*0f60*/  PLOP3.LUT P0, PT, PT, PT, UP4, 0x80, 0x0 ;  /* 0x000000000000781c */ /* 0x000fda0003f0f048 */
[----:B------:R-:W2:Y:S04]  /*0f70*/  @P0 LDG.E R4, [R8.64+0x4] ;  /* 0x0000040408040981 */ /* 0x000ea8000c1e1900 */
[----:B---3--:R-:W3:Y:S01]  /*0f80*/  @!P0 LDG.E R5, [R8.64] ;  /* 0x0000000408058981 */ /* 0x008ee2000c1e1900 */
[----:B--2---:R-:W2:Y:S02]  /*0f90*/  @P0 R2UR UR6, R4 ;  /* 0x00000000040603c2 */ /* 0x004ea400000e0000 */
[----:B--2-4-:R-:W-:-:S11]  /*0fa0*/  @UP4 UIADD3 UR8, UR6, -UR29, URZ ;  /* 0x8000001d06084290 */ /* 0x014fd6000fffe03f */
[----:B---3--:R2:W3:Y:S01]  /*0fb0*/  @!P0 R2UR UR8, R5 ;  /* 0x00000000050883c2 */ /* 0x0084e200000e0000 */
[----:B------:R-:W-:-:S07]  /*0fc0*/  DEPBAR.LE SB2, 0x0, {3} ;  /* 0x0000a0080000791a */ /* 0x000fce0000000000 */
.L_x_429:
[----:B------:R-:W-:Y:S02]  /*0fd0*/  ULDC.64 UR6, c[0x0][0x258] ;  /* 0x0000960000067ab9 */ /* 0x000fe40000000a00 */
[----:B------:R-:W-:-:S04]  /*0fe0*/  UISETP.NE.U32.AND UP2, UPT, URZ, UR6, UPT ;  /* 0x000000063f00728c */ /* 0x000fc8000bf45070 */
[----:B------:R-:W-:-:S06]  /*0ff0*/  UISETP.NE.AND.EX UP2, UPT, URZ, UR7, UPT, UP2 ;  /* 0x000000073f00728c */ /* 0x000fcc000bf45320 */
[----:B------:R-:W-:-:S05]  /*1000*/  PLOP3.LUT P0, PT, PT, PT, UP2, 0x80, 0x0 ;  /* 0x000000000000781c */ /* 0x000fca0003f0f028 */
[----:B------:R-:W-:-:S04]  /*1010*/  @UP2 UIADD3 UR6, UP0, UR12, UR6, URZ ;  /* 0x000000060c062290 */ /* 0x000fc8000ff1e03f */
[----:B------:R-:W-:Y:S02]  /*1020*/  @UP2 UIADD3.X UR7, UR11, UR7, URZ, UP0, !UPT ;  /* 0x000000070b072290 */ /* 0x000fe400087fe43f */
[----:B------:R-:W-:-:S04]  /*1030*/  IMAD.U32 R4, RZ, RZ, UR6 ;  /* 0x00000006ff047e24 */ /* 0x000fc8000f8e00ff */
[----:B---3--:R-:W-:Y:S01]  /*1040*/  IMAD.U32 R5, RZ, RZ, UR7 ;  /* 0x00000007ff057e24 */ /* 0x008fe2000f8e00ff */
[----:B------:R-:W-:-:S04]  /*1050*/  ULDC.64 UR6, c[0x0][0x268] ;  /* 0x00009a0000067ab9 */ /* 0x000fc80000000a00 */
[----:B------:R-:W2:Y:S01]  /*1060*/  @P0 LDG.E R4, [R4.64] ;  /* 0x0000000404040981 */ /* 0x000ea2000c1e1900 */
[----:B------:R-:W-:Y:S02]  /*1070*/  @!UP2 UISETP.NE.U32.AND UP0, UPT, URZ, UR6, UPT ;  /* 0x000000063f00a28c */ /* 0x000fe4000bf05070 */
[----:B------:R-:W-:Y:S02]  /*1080*/  ULDC UR13, c[0x0][0x21c] ;  /* 0x00008700000d7ab9 */ /* 0x000fe40000000800 */
[----:B------:R-:W-:Y:S02]  /*1090*/  @!UP2 UISETP.NE.AND.EX UP0, UPT, URZ, UR7, UPT, UP0 ;  /* 0x000000073f00a28c */ /* 0x000fe4000bf05300 */
[----:B------:R-:W-:Y:S02]  /*10a0*/  USHF.L.U32 UR20, UR21, 0x6, URZ ;  /* 0x0000000615147899 */ /* 0x000fe4000800063f */
[----:B------:R-:W-:Y:S01]  /*10b0*/  @!UP2 USEL UR7, URZ, UR13, !UP0 ;  /* 0x0000000d3f07a287 */ /* 0x000fe2000c000000 */
[----:B--2---:R-:W2:Y:S02]  /*10c0*/  @P0 R2UR UR9, R4 ;  /* 0x00000000040903c2 */ /* 0x004ea400000e0000 */
[----:B-12---:R-:W-:-:S02]  /*10d0*/  @UP2 UIADD3 UR6, UR9, -UR22, URZ ;  /* 0x8000001609062290 */ /* 0x006fc4000fffe03f */
        /* <DEDUP_REMOVED lines=13> */
[----:B------:R-:W-:Y:S02]  /*11b0*/  ULDC.64 UR12, c[0x0][0x178] ;  /* 0x00005e00000c7ab9 */ /* 0x000fe40000000a00 */
[----:B------:R-:W-:Y:S02]  /*11c0*/  ULEA.HI UR18, UR9, UR8, URZ, 0x6 ;  /* 0x0000000809127291 */ /* 0x000fe4000f8f303f */
[----:B------:R-:W-:-:S02]  /*11d0*/  USHF.R.S32.HI UR8, URZ, 0x1f, UR7 ;  /* 0x0000001f3f087899 */ /* 0x000fc40008011407 */
[----:B------:R-:W-:Y:S02]  /*11e0*/  UIMAD UR11, UR40, UR12, URZ ;  /* 0x0000000c280b72a4 */ /* 0x000fe4000f8e023f */
[----:B------:R-:W-:Y:S02]  /*11f0*/  ULEA.HI UR17, UR8, UR7, URZ, 0x6 ;  /* 0x0000000708117291 */ /* 0x000fe4000f8f303f */
[----:B----4-:R-:W-:Y:S02]  /*1200*/  UISETP.NE.AND UP0, UPT, UR29, -0x1, UPT ;  /* 0xffffffff1d00788c */ /* 0x010fe4000bf05270 */
[----:B------:R-:W-:Y:S02]  /*1210*/  UISETP.NE.AND UP3, UPT, UR16, -0x1, UPT ;  /* 0xffffffff1000788c */ /* 0x000fe4000bf65270 */
[----:B------:R-:W-:Y:S02]  /*1220*/  UIMAD.WIDE.U32 UR8, UR36, UR12, URZ ;  /* 0x0000000c240872a5 */ /* 0x000fe4000f8e003f */
[----:B------:R-:W-:Y:S01]  /*1230*/  UIMAD UR7, UR36, UR13, UR11 ;  /* 0x0000000d240772a4 */ /* 0x000fe2000f8e020b */
[----:B------:R-:W-:Y:S01]  /*1240*/  PLOP3.LUT P1, PT, PT, PT, UP0, 0x80, 0x0 ;  /* 0x000000000000781c */ /* 0x000fe20003f2f008 */
[----:B------:R-:W-:-:S02]  /*1250*/  USEL UR33, UR8, UR14, !UP3 ;  /* 0x0000000e08217287 */ /* 0x000fc4000d800000 */
[----:B------:R-:W-:Y:S02]  /*1260*/  UIADD3 UR31, UR9, UR7, URZ ;  /* 0x00000007091f7290 */ /* 0x000fe4000fffe03f */
[----:B------:R-:W-:Y:S02]  /*1270*/  USHF.R.S32.HI UR8, URZ, 0x6, UR18 ;  /* 0x000000063f087899 */ /* 0x000fe40008011412 */
[----:B------:R-:W-:Y:S02]  /*1280*/  USHF.R.S32.HI UR7, URZ, 0x6, UR17 ;  /* 0x000000063f077899 */ /* 0x000fe40008011411 */
[----:B------:R-:W-:Y:S02]  /*1290*/  @UP0 UIADD3 UR11, UR22, UR29, URZ ;  /* 0x0000001d160b0290 */ /* 0x000fe4000fffe03f */
[----:B------:R-:W-:Y:S02]  /*12a0*/  UISETP.LT.AND UP2, UPT, UR8, UR7, UPT ;  /* 0x000000070800728c */ /* 0x000fe4000bf41270 */
[----:B------:R-:W-:-:S02]  /*12b0*/  ULDC.64 UR12, c[0x0][0x198] ;  /* 0x00006600000c7ab9 */ /* 0x000fc40000000a00 */
[----:B------:R-:W-:Y:S02]  /*12c0*/  USEL UR35, UR8, UR7, UP2 ;  /* 0x0000000708237287 */ /* 0x000fe40009000000 */
[----:B------:R-:W-:Y:S02]  /*12d0*/  @UP0 UIMAD.WIDE.U32 UR8, UR11, UR12, URZ ;  /* 0x0000000c0b0802a5 */ /* 0x000fe4000f8e003f */
[----:B------:R-:W-:Y:S02]  /*12e0*/  @UP3 UIADD3 UR31, UR15, UR19, URZ ;  /* 0x000000130f1f3290 */ /* 0x000fe4000fffe03f */
[----:B------:R-:W-:Y:S02]  /*12f0*/  ULEA UR15, UR35, 0xffffffc0, 0x6 ;  /* 0xffffffc0230f7891 */ /* 0x000fe4000f8e303f */
[----:B------:R-:W-:Y:S02]  /*1300*/  @UP0 UIMAD UR27, UR11, UR13, UR9 ;  /* 0x0000000d0b1b02a4 */ /* 0x000fe4000f8e0209 */
[----:B------:R-:W-:-:S02]  /*1310*/  USHF.R.S32.HI UR34, URZ, 0x1f, UR15 ;  /* 0x0000001f3f227899 */ /* 0x000fc4000801140f */
        /* <DEDUP_REMOVED lines=14> */
.L_x_431:
[----:B------:R-:W-:Y:S01]  /*1400*/  IABS R7, c[0x0][0x1c8] ;  /* 0x0000720000077a13 */ /* 0x000fe20000000000 */
[----:B------:R-:W-:Y:S01]  /*1410*/  IMAD.MOV.U32 R8, RZ, RZ, RZ ;  /* 0x000000ffff087224 */ /* 0x000fe200078e00ff */
[----:B------:R-:W-:Y:S01]  /*1420*/  ISETP.LE.AND P0, PT, RZ, UR58, PT ;  /* 0x0000003aff007c0c */ /* 0x000fe2000bf03270 */
[----:B------:R-:W-:Y:S01]  /*1430*/  @UP0 UIADD3 UR7, UR22, UR29, URZ ;  /* 0x0000001d16070290 */ /* 0x000fe2000fffe03f */
[----:B------:R-:W1:Y:S01]  /*1440*/  I2F.RP R10, R7 ;  /* 0x00000007000a7306 */ /* 0x000e620000209400 */
[----:B------:R-:W-:Y:S02]  /*1450*/  ULDC.64 UR12, c[0x0][0x1a0] ;  /* 0x00006800000c7ab9 */ /* 0x000fe40000000a00 */
[----:B------:R-:W-:-:S04]  /*1460*/  @UP0 UIMAD.WIDE.U32 UR8, UR7, UR12, URZ ;  /* 0x0000000c070802a5 */ /* 0x000fc8000f8e003f */
[----:B------:R-:W-:-:S03]  /*1470*/  @UP0 UIMAD UR25, UR7, UR13, UR9 ;  /* 0x0000000d071902a4 */ /* 0x000fc6000f8e0209 */
[----:B------:R-:W-:Y:S01]  /*1480*/  @UP0 UMOV UR23, UR8 ;  /* 0x0000000800170c82 */ /* 0x000fe20008000000 */
[----:B-1----:R-:W1:Y:S02]  /*1490*/  MUFU.RCP R9, R10 ;  /* 0x0000000a00097308 */ /* 0x002e640000001000 */
[----:B-1----:R-:W-:-:S06]  /*14a0*/  IADD3 R9, R9, 0xffffffe, RZ ;  /* 0x0ffffffe09097810 */ /* 0x002fcc0007ffe0ff */
[----:B------:R-:W1:Y:S02]  /*14b0*/  F2I.FTZ.U32.TRUNC.NTZ R9, R9 ;  /* 0x0000000900097305 */ /* 0x000e64000021f000 */
[----:B-1----:R-:W-:-:S04]  /*14c0*/  IMAD.MOV R4, RZ, RZ, -R9 ;  /* 0x000000ffff047224 */ /* 0x002fc800078e0a09 */
[----:B------:R-:W-:Y:S01]  /*14d0*/  IMAD R5, R4, R7, RZ ;  /* 0x0000000704057224 */ /* 0x000fe200078e02ff */
[----:B------:R-:W-:-:S03]  /*14e0*/  IABS R4, UR37 ;  /* 0x0000002500047c13 */ /* 0x000fc60008000000 */
        /* <DEDUP_REMOVED lines=27> */
.L_x_432:
[----:B------:R-:W-:Y:S01]  /*16a0*/  ULDC.64 UR12, c[0x0][0x370] ;  /* 0x0000dc00000c7ab9 */ /* 0x000fe20000000a00 */
[----:B------:R-:W-:Y:S01]  /*16b0*/  PLOP3.LUT P0, PT, PT, PT, UP5, 0x80, 0x0 ;  /* 0x000000000000781c */ /* 0x000fe20003f0f058 */
[----:B------:R-:W-:Y:S02]  /*16c0*/  @UP3 UIMAD.WIDE.U32 UR8, UR16, UR12, URZ ;  /* 0x0000000c100832a5 */ /* 0x000fe4000f8e003f */
[----:B------:R-:W-:Y:S02]  /*16d0*/  ULDC UR11, c[0x0][0x224] ;  /* 0x00008900000b7ab9 */ /* 0x000fe40000000800 */
[----:B------:R-:W-:Y:S02]  /*16e0*/  @UP3 UIMAD UR24, UR16, UR13, UR9 ;  /* 0x0000000d101832a4 */ /* 0x000fe4000f8e0209 */
[----:B------:R-:W-:Y:S02]  /*16f0*/  ULDC UR19, c[0x0][0x234] ;  /* 0x00008d0000137ab9 */ /* 0x000fe40000000800 */
        /* <DEDUP_REMOVED lines=16> */
[----:B------:R-:W-:Y:S02]  /*1800*/  USHF.L.U32 UR11, UR36, 0x7, URZ ;  /* 0x00000007240b7899 */ /* 0x000fe4000800063f */
[----:B------:R-:W-:-:S02]  /*1810*/  @UP3 UIADD3 UR14, UR13, UR7, URZ ;  /* 0x000000070d0e3290 */ /* 0x000fc4000fffe03f */
[----:B------:R-:W-:Y:S02]  /*1820*/  USEL UR17, UR8, URZ, UP6 ;  /* 0x0000003f08117287 */ /* 0x000fe4000b000000 */
[----:B------:R-:W-:Y:S02]  /*1830*/  USHF.L.U64.HI UR7, UR36, 0x7, UR40 ;  /* 0x0000000724077899 */ /* 0x000fe40008010228 */
[----:B------:R-:W-:Y:S02]  /*1840*/  USEL UR8, UR11, URZ, UP1 ;  /* 0x0000003f0b087287 */ /* 0x000fe40008800000 */
[----:B------:R-:W-:Y:S02]  /*1850*/  USEL UR7, UR7, URZ, UP1 ;  /* 0x0000003f07077287 */ /* 0x000fe40008800000 */
[----:B------:R-:W-:Y:S02]  /*1860*/  UIADD3 UR8, UP1, UR15, UR8, URZ ;  /* 0x000000080f087290 */ /* 0x000fe4000ff3e03f */
[----:B------:R-:W-:-:S02]  /*1870*/  USEL UR30, UR44, UR12, !UP3 ;  /* 0x0000000c2c1e7287 */ /* 0x000fc4000d800000 */
[----:B------:R-:W-:Y:S02]  /*1880*/  UIADD3.X UR9, UR34, UR7, URZ, UP1, !UPT ;  /* 0x0000000722097290 */ /* 0x000fe40008ffe43f */
[----:B------:R-:W-:Y:S02]  /*1890*/  UIMAD UR7, UR39, UR8, URZ ;  /* 0x00000008270772a4 */ /* 0x000fe4000f8e023f */
[----:B------:R-:W-:Y:S02]  /*18a0*/  USEL UR12, UR28, URZ, UP6 ;  /* 0x0000003f1c0c7287 */ /* 0x000fe4000b000000 */
[----:B------:R-:W-:Y:S02]  /*18b0*/  UIMAD UR11, UR38, UR9, UR7 ;  /* 0x00000009260b72a4 */ /* 0x000fe4000f8e0207 */
[----:B------:R-:W-:Y:S02]  /*18c0*/  @UP5 USEL UR7, UR56, UR16, !UP3 ;  /* 0x0000001038075287 */ /* 0x000fe4000d800000 */
[----:B------:R-:W-:-:S02]  /*18d0*/  UIMAD.WIDE.U32 UR8, UR38, UR8, URZ ;  /* 0x00000008260872a5 */ /* 0x000fc4000f8e003f */
[----:B------:R-:W-:Y:S02]  /*18e0*/  @UP5 UIMAD UR19, UR37, UR19, UR7 ;  /* 0x00000013251352a4 */ /* 0x000fe4000f8e0207 */
[----:B------:R-:W-:-:S05]  /*18f0*/  UIADD3 UR11, UR9, UR11, URZ ;  /* 0x0000000b090b7290 */ /* 0x000fca000fffe03f */
[----:B------:R-:W-:Y:S01]  /*1900*/  @!UP5 UMOV UR19, UR51 ;  /* 0x000000330013dc82 */ /* 0x000fe20008000000 */
[----:B------:R-:W-:Y:S05]  /*1910*/  @!P0 BRA `(.L_x_433) ;  /* 0x0000005000008947 */ /* 0x000fea0003800000 */
[----:B------:R-:W-:Y:S02]  /*1920*/  ULDC UR7, c[0x0][0x224] ;  /* 0x0000890000077ab9 */ /* 0x000fe40000000800 */
[----:B------:R-:W-:-:S04]  /*1930*/  @!UP3 UIMAD UR16, UR36, UR7, URZ ;  /* 0x000000072410b2a4 */ /* 0x000fc8000f8e023f */
[----:B------:R-:W-:-:S04]  /*1940*/  ULEA UR7, UR36, UR16, 0x7 ;  /* 0x0000001024077291 */ /* 0x000fc8000f8e383f */
[----:B------:R-:W-:Y:S01]  /*1950*/  UIMAD UR13, UR57, UR37, UR7 ;  /* 0x00000025390d72a4 */ /* 0x000fe2000f8e0207 */
[----:B------:R-:W-:Y:S05]  /*1960*/  BRA `(.L_x_434) ;  /* 0x0000001000007947 */ /* 0x000fea0003800000 */
.L_x_433:
[----:B------:R-:W-:Y:S02]  /*1970*/  UMOV UR13, UR52 ;  /* 0x00000034000d7c82 */ /* 0x000fe40008000000 */
.L_x_434:
[----:B------:R-:W-:Y:S01]  /*1980*/  UIADD3 UR8, UP4, UP3, UR8, UR43, UR49 ;  /* 0x0000002b08087290 */ /* 0x000fe2000fb9e031 */
[----:B------:R-:W1:Y:S01]  /*1990*/  S2R R8, SR_TID.X ;  /* 0x0000000000087919 */ /* 0x000e620000002100 */
[----:B------:R-:W-:Y:S01]  /*19a0*/  IMAD.U32 R5, RZ, RZ, UR5 ;  /* 0x00000005ff057e24 */ /* 0x000fe2000f8e00ff */
[--C-:B------:R-:W-:Y:S01]  /*19b0*/  SHF.R.S32.HI R233, RZ, 0x1f, R232.reuse ;  /* 0x0000001fffe97819 */ /* 0x100fe200000114e8 */
[----:B------:R-:W-:Y:S01]  /*19c0*/  UIADD3 UR32, UP2, UP1, UR17, UR8, UR30 ;  /* 0x0000000811207290 */ /* 0x000fe2000f95e01e */
[----:B------:R-:W-:Y:S01]  /*19d0*/  IMAD.U32 R4, RZ, RZ, UR4 ;  /* 0x00000004ff047e24 */ /* 0x000fe2000f8e00ff */
[----:B------:R-:W-:Y:S01]  /*19e0*/  UIADD3.X UR7, UR11, UR50, UR55, UP4, UP3 ;  /* 0x000000320b077290 */ /* 0x000fe2000a7e6437 */
[----:B------:R-:W-:Y:S01]  /*19f0*/  IADD3 R16, P2, R232, UR18, RZ ;  /* 0x00000012e8107c10 */ /* 0x000fe2000ff5e0ff */
[----:B------:R-:W-:Y:S01]  /*1a00*/  ULDC.64 UR8, c[0x0][0x1a8] ;  /* 0x00006a0000087ab9 */ /* 0x000fe20000000a00 */
[----:B------:R-:W-:Y:S01]  /*1a10*/  IADD3 R15, P0, R230, UR15, RZ ;  /* 0x0000000fe60f7c10 */ /* 0x000fe2000ff1e0ff */
[----:B------:R-:W-:Y:S01]  /*1a20*/  UIADD3.X UR30, UR12, UR7, UR14, UP2, UP1 ;  /* 0x000000070c1e7290 */ /* 0x000fe200097e240e */
[----:B------:R-:W-:Y:S01]  /*1a30*/  IADD3.X R17, R233, UR24, RZ, P2, !PT ;  /* 0x00000018e9117c10 */ /* 0x000fe200097fe4ff */
[----:B------:R-:W-:Y:S01]  /*1a40*/  UIMAD UR7, UR59, UR8, URZ ;  /* 0x000000083b0772a4 */ /* 0x000fe2000f8e023f */
[----:B------:R-:W-:Y:S01]  /*1a50*/  IMAD.U32 R20, RZ, RZ, UR15 ;  /* 0x0000000fff147e24 */ /* 0x000fe2000f8e00ff */
[----:B------:R-:W-:Y:S01]  /*1a60*/  UMOV UR14, 0x4 ;  /* 0x00000004000e7882 */ /* 0x000fe20000000000 */
[----:B------:R-:W-:Y:S01]  /*1a70*/  IMAD.WIDE.U32 R22, R15, c[0x0][0x190], R232 ;  /* 0x000064000f167a25 */ /* 0x000fe200078e00e8 */
[----:B------:R-:W-:Y:S01]  /*1a80*/  UIMAD UR12, UR37, UR9, UR7 ;  /* 0x00000009250c72a4 */ /* 0x000fe2000f8e0207 */
[----:B------:R-:W-:Y:S01]  /*1a90*/  BSSY B1, `(.L_x_430) ;  /* 0x0000852000017945 */ /* 0x000fe20003800000 */
[----:B------:R-:W-:Y:S01]  /*1aa0*/  ULDC.64 UR4, c[0x0][0x3c8] ;  /* 0x0000f20000047ab9 */ /* 0x000fe20000000a00 */
[----:B------:R-:W-:Y:S01]  /*1ab0*/  IMAD.WIDE.U32 R20, R20, c[0x0][0x370], R16 ;  /* 0x0000dc0014147a25 */ /* 0x000fe200078e0010 */
[----:B------:R-:W-:-:S02]  /*1ac0*/  ULDC.64 UR8, c[0x0][0x370] ;  /* 0x0000dc0000087ab9 */ /* 0x000fc40000000a00 */
[----:B------:R-:W-:Y:S01]  /*1ad0*/  UIMAD UR7, UR34, UR8, URZ ;  /* 0x00000008220772a4 */ /* 0x000fe2000f8e023f */
[----:B------:R-:W-:Y:S01]  /*1ae0*/  IMAD.U32 R16, RZ, RZ, UR37 ;  /* 0x00000025ff107e24 */ /* 0x000fe2000f8e00ff */
[----:B-1----:R-:W-:Y:S02]  /*1af0*/  SHF.R.S32.HI R7, RZ, 0x1f, R8 ;  /* 0x0000001fff077819 */ /* 0x002fe40000011408 */
[----:B------:R-:W-:-:S03]  /*1b00*/  UIMAD UR28, UR15, UR9, UR7 ;  /* 0x000000090f1c72a4 */ /* 0x000fc6000f8e0207 */
[----:B------:R-:W-:Y:S01]  /*1b10*/  ULDC.64 UR8, c[0x0][0x378] ;  /* 0x0000de0000087ab9 */ /* 0x000fe20000000a00 */
[----:B------:R-:W-:Y:S01]  /*1b20*/  LEA.HI R7, R7, R8, RZ, 0x5 ;  /* 0x0000000807077211 */ /* 0x000fe200078f28ff */
[----:B------:R-:W-:Y:S01]  /*1b30*/  UIMAD UR7, UR59, UR8, URZ ;  /* 0x000000083b0772a4 */ /* 0x000fe2000f8e023f */
[----:B------:R-:W-:Y:S01]  /*1b40*/  IADD3 R21, R21, UR28, RZ ;  /* 0x0000001c15157c10 */ /* 0x000fe2000fffe0ff */
[----:B------:R-:W-:Y:S02]  /*1b50*/  UIADD3 UR8, UR15, UR13, URZ ;  /* 0x0000000d0f087290 */ /* 0x000fe4000fffe03f */
[----:B------:R-:W-:Y:S02]  /*1b60*/  UIMAD UR11, UR37, UR9, UR7 ;  /* 0x00000009250b72a4 */ /* 0x000fe4000f8e0207 */
[----:B------:R-:W-:Y:S01]  /*1b70*/  UIMAD.WIDE UR8, UR8, UR14, UR4 ;  /* 0x0000000e080872a5 */ /* 0x000fe2000f8e0204 */
[----:B------:R-:W-:Y:S01]  /*1b80*/  IMAD.WIDE.U32 R16, R16, c[0x0][0x378], R20 ;  /* 0x0000de0010107a25 */ /* 0x000fe200078e0014 */
[----:B------:R-:W-:-:S02]  /*1b90*/  UIADD3 UR7, -UR6, UR10, UR20 ;  /* 0x0000000a06077290 */ /* 0x000fc4000fffe114 */
[----:B------:R-:W-:Y:S01]  /*1ba0*/  ULDC UR13, c[0x0][0x2e8] ;  /* 0x0000ba00000d7ab9 */ /* 0x000fe20000000800 */
[----:B------:R-:W-:Y:S01]  /*1bb0*/  IMAD.U32 R20, RZ, RZ, UR37 ;  /* 0x00000025ff147e24 */ /* 0x000fe2000f8e00ff */
[----:B------:R-:W-:Y:S01]  /*1bc0*/  ULDC.64 UR4, c[0x0][0x200] ;  /* 0x0000800000047ab9 */ /* 0x000fe20000000a00 */
[----:B------:R-:W-:Y:S01]  /*1bd0*/  IADD3 R17, R17, UR11, RZ ;  /* 0x0000000b11117c10 */ /* 0x000fe2000fffe0ff */
[----:B------:R-:W-:Y:S02]  /*1be0*/  UMOV UR17, UR8 ;  /* 0x0000000800117c82 */ /* 0x000fe40008000000 */
[----:B------:R-:W-:Y:S02]  /*1bf0*/  UIADD3 UR8, UR15, UR19, URZ ;  /* 0x000000130f087290 */ /* 0x000fe4000fffe03f */
[----:B------:R-:W-:Y:S01]  /*1c00*/  UIADD3 UR7, UR7, -UR13, URZ ;  /* 0x8000000d07077290 */ /* 0x000fe2000fffe03f */
[----:B------:R-:W-:Y:S01]  /*1c10*/  IMAD.WIDE.U32 R16, R230, c[0x0][0x370], R16 ;  /* 0x0000dc00e6107a25 */ /* 0x000fe200078e0010 */
[----:B------:R-:W-:-:S02]  /*1c20*/  UMOV UR16, UR9 ;  /* 0x0000000900107c82 */ /* 0x000fc40008000000 */
[----:B------:R-:W-:Y:S01]  /*1c30*/  UIMAD.WIDE UR8, UR8, UR14, UR4 ;  /* 0x0000000e080872a5 */ /* 0x000fe2000f8e0204 */
[----:B------:R1:W2:Y:S01]  /*1c40*/  R2UR UR5, R5 ;  /* 0x00000000050573c2 */ /* 0x0002a200000e0000 */
[----:B------:R-:W-:Y:S01]  /*1c50*/  USHF.R.S32.HI UR19, URZ, 0x1f, UR7 ;  /* 0x0000001f3f137899 */ /* 0x000fe20008011407 */
[----:B------:R-:W-:-:S03]  /*1c60*/  LEA R244, P3, R16, c[0x0][0x330], 0x1 ;  /* 0x0000cc0010f47a11 */ /* 0x000fc600078608ff */
[----:B------:R-:W-:Y:S02]  /*1c70*/  ULEA.HI UR19, UR19, UR7, URZ, 0x6 ;  /* 0x0000000713137291 */ /* 0x000fe4000f8f303f */
[----:B------:R-:W-:Y:S01]  /*1c80*/  UMOV UR15, UR8 ;  /* 0x00000008000f7c82 */ /* 0x000fe20008000000 */
[----:B------:R3:W4:Y:S01]  /*1c90*/  R2UR UR4, R4 ;  /* 0x00000000040473c2 */ /* 0x00072200000e0000 */
[----:B------:R-:W-:Y:S02]  /*1ca0*/  USHF.R.S32.HI UR19, URZ, 0x6, UR19 ;  /* 0x000000063f137899 */ /* 0x000fe40008011413 */
[----:B------:R-:W-:Y:S02]  /*1cb0*/  UMOV UR14, UR9 ;  /* 0x00000009000e7c82 */ /* 0x000fe40008000000 */
[----:B------:R-:W-:Y:S02]  /*1cc0*/  UISETP.LT.AND UP1, UPT, URZ, UR19, UPT ;  /* 0x000000133f00728c */ /* 0x000fe4000bf21270 */
[----:B------:R-:W-:-:S02]  /*1cd0*/  UIADD3 UR7, UR35, -0x1, URZ ;  /* 0xffffffff23077890 */ /* 0x000fc4000fffe03f */
[----:B------:R-:W-:-:S04]  /*1ce0*/  USEL UR19, URZ, UR19, !UP1 ;  /* 0x000000133f137287 */ /* 0x000fc8000c800000 */
[----:B------:R-:W-:Y:S01]  /*1cf0*/  UISETP.GT.AND UP1, UPT, UR35, UR19, UPT ;  /* 0x000000132300728c */ /* 0x000fe2000bf24270 */
[----:B-1----:R-:W-:-:S05]  /*1d00*/  LOP3.LUT R5, R7, 0xffffffe0, RZ, 0xc0, !PT ;  /* 0xffffffe007057812 */ /* 0x002fca00078ec0ff */
[----:B------:R-:W-:Y:S01]  /*1d10*/  IMAD.IADD R5, R8, 0x1, -R5 ;  /* 0x0000000108057824 */ /* 0x000fe200078e0a05 */
[----:B------:R-:W-:Y:S01]  /*1d20*/  SHF.R.S32.HI R8, RZ, 0x5, R7 ;  /* 0x00000005ff087819 */ /* 0x000fe20000011407 */
[C---:B------:R-:W-:Y:S01]  /*1d30*/  IMAD R7, R6.reuse, c[0x0][0x370], RZ ;  /* 0x0000dc0006077a24 */ /* 0x040fe200078e02ff */
[----:B---3--:R-:W-:-:S03]  /*1d40*/  IADD3.X R4, R6, UR34, RZ, P0, !PT ;  /* 0x0000002206047c10 */ /* 0x008fc600087fe4ff */
[----:B------:R-:W-:Y:S02]  /*1d50*/  IMAD R5, R8, UR48, R5 ;  /* 0x0000003008057c24 */ /* 0x000fe4000f8e0205 */
[----:B------:R-:W-:Y:S02]  /*1d60*/  IMAD R18, R4, c[0x0][0x190], RZ ;  /* 0x0000640004127a24 */ /* 0x000fe400078e02ff */
[----:B------:R-:W-:Y:S01]  /*1d70*/  IMAD R7, R230, c[0x0][0x374], R7 ;  /* 0x0000dd00e6077a24 */ /* 0x000fe200078e0207 */
[----:B------:R-:W-:Y:S01]  /*1d80*/  IADD3 R8, P0, R5, UR32, RZ ;  /* 0x0000002005087c10 */ /* 0x000fe2000ff1e0ff */
[----:B------:R-:W-:Y:S02]  /*1d90*/  IMAD R18, R15, c[0x0][0x194], R18 ;  /* 0x000065000f127a24 */ /* 0x000fe400078e0212 */
[----:B------:R-:W-:Y:S01]  /*1da0*/  IMAD.IADD R7, R17, 0x1, R7 ;  /* 0x0000000111077824 */ /* 0x000fe200078e0207 */
[----:B------:R-:W-:Y:S02]  /*1db0*/  LEA.HI.X.SX32 R5, R5, UR30, 0x1, P0 ;  /* 0x0000001e05057c11 */ /* 0x000fe400080f0eff */
[----:B------:R-:W-:-:S02]  /*1dc0*/  IADD3 R22, P0, R22, UR33, RZ ;  /* 0x0000002116167c10 */ /* 0x000fc4000ff1e0ff */
[C---:B------:R-:W-:Y:S02]  /*1dd0*/  LEA R248, P2, R8.reuse, c[0x0][0x350], 0x2 ;  /* 0x0000d40008f87a11 */ /* 0x040fe400078410ff */
[----:B------:R-:W-:Y:S02]  /*1de0*/  IADD3.X R23, R23, UR31, R18, P0, !PT ;  /* 0x0000001f17177c10 */ /* 0x000fe400087fe412 */
[----:B------:R-:W-:Y:S02]  /*1df0*/  PLOP3.LUT P0, PT, PT, PT, UP1, 0x80, 0x0 ;  /* 0x000000000000781c */ /* 0x000fe40003f0f018 */
[----:B------:R-:W-:Y:S01]  /*1e00*/  LEA.HI.X R249, R8, c[0x0][0x354], R5, 0x2, P2 ;  /* 0x0000d50008f97a11 */ /* 0x000fe200010f1405 */
[----:B------:R-:W-:Y:S01]  /*1e10*/  IMAD.WIDE.U32 R20, R20, c[0x0][0x1a8], R22 ;  /* 0x00006a0014147a25 */ /* 0x000fe200078e0016 */
[----:B------:R-:W-:-:S04]  /*1e20*/  LEA.HI.X R245, R16, c[0x0][0x334], R7, 0x1, P3 ;  /* 0x0000cd0010f57a11 */ /* 0x000fc800018f0c07 */
[----:B------:R-:W-:Y:S02]  /*1e30*/  LEA R242, P4, R20, c[0x0][0x160], 0x1 ;  /* 0x0000580014f27a11 */ /* 0x000fe400078808ff */
[----:B------:R-:W-:-:S04]  /*1e40*/  IADD3 R9, R21, UR12, RZ ;  /* 0x0000000c15097c10 */ /* 0x000fc8000fffe0ff */
[----:B------:R-:W-:Y:S01]  /*1e50*/  LEA.HI.X R243, R20, c[0x0][0x164], R9, 0x1, P4 ;  /* 0x0000590014f37a11 */ /* 0x000fe200020f0c09 */
[----:B--2-4-:R-:W-:Y:S05]  /*1e60*/  @P0 BRA `(.L_x_435) ;  /* 0x0000091000000947 */ /* 0x014fea0003800000 */
        /* <DEDUP_REMOVED lines=18> */
.L_x_436:
        /* <DEDUP_REMOVED lines=18> */
.L_x_437:
[----:B------:R-:W-:Y:S01]  /*20b0*/  USHF.R.S32.HI UR10, URZ, 0x1f, UR20 ;  /* 0x0000001f3f0a7899 */ /* 0x000fe20008011414 */
[----:B------:R-:W-:Y:S01]  /*20c0*/  IMAD.U32 R5, RZ, RZ, UR20 ;  /* 0x00000014ff057e24 */ /* 0x000fe2000f8e00ff */
[----:B------:R-:W-:Y:S01]  /*20d0*/  ULDC.64 UR8, c[0x0][0x3a0] ;  /* 0x0000e80000087ab9 */ /* 0x000fe20000000a00 */
[----:B------:R-:W-:Y:S01]  /*20e0*/  IMAD.U32 R10, RZ, RZ, UR37 ;  /* 0x00000025ff0a7e24 */ /* 0x000fe2000f8e00ff */
[----:B------:R-:W-:Y:S01]  /*20f0*/  UIMAD UR7, UR10, UR8, URZ ;  /* 0x000000080a0772a4 */ /* 0x000fe2000f8e023f */
[----:B------:R-:W-:Y:S01]  /*2100*/  IMAD.WIDE.U32 R8, R5, c[0x0][0x3a0], R232 ;  /* 0x0000e80005087a25 */ /* 0x000fe200078e00e8 */
[----:B------:R-:W-:Y:S01]  /*2110*/  UIADD3 UR6, -UR20, UR6, URZ ;  /* 0x0000000614067290 */ /* 0x000fe2000fffe13f */
[----:B------:R-:W-:Y:S01]  /*2120*/  BSSY B0, `(.L_x_438) ;  /* 0x000001c000007945 */ /* 0x000fe20003800000 */
[----:B------:R-:W-:-:S02]  /*2130*/  UIMAD UR7, UR20, UR9, UR7 ;  /* 0x00000009140772a4 */ /* 0x000fc4000f8e0207 */
[----:B------:R-:W-:Y:S01]  /*2140*/  IADD3 R8, P0, R8, UR14, RZ ;  /* 0x0000000e08087c10 */ /* 0x000fe2000ff1e0ff */
[----:B------:R-:W-:Y:S01]  /*2150*/  ULDC.64 UR8, c[0x0][0x3b8] ;  /* 0x0000ee0000087ab9 */ /* 0x000fe20000000a00 */
[----:B------:R-:W-:Y:S02]  /*2160*/  ISETP.GE.AND P5, PT, R230, UR6, PT ;  /* 0x00000006e6007c0c */ /* 0x000fe4000bfa6270 */
[----:B------:R-:W-:Y:S01]  /*2170*/  MOV R4, UR7 ;  /* 0x0000000700047c02 */ /* 0x000fe20008000f00 */
[----:B------:R-:W-:-:S03]  /*2180*/  UIMAD UR7, UR59, UR8, URZ ;  /* 0x000000083b0772a4 */ /* 0x000fc6000f8e023f */
[----:B------:R-:W-:Y:S01]  /*2190*/  IADD3.X R9, R9, UR15, R4, P0, !PT ;  /* 0x0000000f09097c10 */ /* 0x000fe200087fe404 */
[----:B------:R-:W-:-:S04]  /*21a0*/  UIMAD UR7, UR37, UR9, UR7 ;  /* 0x00000009250772a4 */ /* 0x000fc8000f8e0207 */
[----:B------:R-:W-:-:S05]  /*21b0*/  IMAD.WIDE.U32 R10, R10, c[0x0][0x3b8], R8 ;  /* 0x0000ee000a0a7a25 */ /* 0x000fca00078e0008 */
[----:B------:R-:W-:Y:S01]  /*21c0*/  IADD3 R7, R11, UR7, RZ ;  /* 0x000000070b077c10 */ /* 0x000fe2000fffe0ff */
[----:B------:R-:W-:Y:S05]  /*21d0*/  @P5 BRA `(.L_x_439) ;  /* 0x0000010000005947 */ /* 0x000fea0003800000 */
[----:B------:R-:W-:Y:S01]  /*21e0*/  IMAD R9, R6, c[0x0][0x3a0], RZ ;  /* 0x0000e80006097a24 */ /* 0x000fe200078e02ff */
[----:B------:R-:W-:Y:S01]  /*21f0*/  ISETP.GE.AND P4, PT, R232, c[0x0][0x220], PT ;  /* 0x00008800e8007a0c */ /* 0x000fe20003f86270 */
[----:B------:R-:W-:Y:S01]  /*2200*/  IMAD.MOV.U32 R12, RZ, RZ, R10 ;  /* 0x000000ffff0c7224 */ /* 0x000fe200078e000a */
[----:B------:R-:W-:Y:S01]  /*2210*/  ISETP.GE.AND P3, PT, R229, c[0x0][0x220], PT ;  /* 0x00008800e5007a0c */ /* 0x000fe20003f66270 */
[----:B------:R-:W-:Y:S01]  /*2220*/  IMAD.MOV.U32 R13, RZ, RZ, R7 ;  /* 0x000000ffff0d7224 */ /* 0x000fe200078e0007 */
[----:B------:R-:W-:Y:S01]  /*2230*/  ISETP.GE.AND P2, PT, R228, c[0x0][0x220], PT ;  /* 0x00008800e4007a0c */ /* 0x000fe20003f46270 */
[C---:B------:R-:W-:Y:S01]  /*2240*/  IMAD R4, R230.reuse, c[0x0][0x3a4], R9 ;  /* 0x0000e900e6047a24 */ /* 0x040fe200078e0209 */
[----:B------:R-:W-:Y:S01]  /*2250*/  ISETP.GE.AND P1, PT, R227, c[0x0][0x220], PT ;  /* 0x00008800e3007a0c */ /* 0x000fe20003f26270 */
[----:B------:R-:W-:-:S04]  /*2260*/  IMAD.WIDE.U32 R12, R230, c[0x0][0x3a0], R12 ;  /* 0x0000e800e60c7a25 */ /* 0x000fc800078e000c */
[----:B------:R-:W-:Y:S01]  /*2270*/  IMAD.IADD R4, R13, 0x1, R4 ;  /* 0x000000010d047824 */ /* 0x000fe200078e0204 */
[----:B------:R-:W-:-:S04]  /*2280*/  LEA R8, P0, R12, c[0x0][0x340], 0x1 ;  /* 0x0000d0000c087a11 */ /* 0x000fc800078008ff */
[----:B------:R-:W-:-:S05]  /*2290*/  LEA.HI.X R9, R12, c[0x0][0x344], R4, 0x1, P0 ;  /* 0x0000d1000c097a11 */ /* 0x000fca00000f0c04 */
[----:B------:R1:W-:Y:S04]  /*22a0*/  @!P4 STG.E.128 [R8.64], RZ ;  /* 0x000000ff0800c986 */ /* 0x0003e8000c101d04 */
[----:B------:R1:W-:Y:S04]  /*22b0*/  @!P3 STG.E.128 [R8.64+0x80], RZ ;  /* 0x000080ff0800b986 */ /* 0x0003e8000c101d04 */
[----:B------:R1:W-:Y:S04]  /*22c0*/  @!P2 STG.E.128 [R8.64+0x100], RZ ;  /* 0x000100ff0800a986 */ /* 0x0003e8000c101d04 */
[----:B------:R1:W-:Y:S02]  /*22d0*/  @!P1 STG.E.128 [R8.64+0x180], RZ ;  /* 0x000180ff08009986 */ /* 0x0003e4000c101d04 */
.L_x_439:
[----:B------:R-:W-:Y:S05]  /*22e0*/  BSYNC B0 ;  /* 0x0000000000007941 */ /* 0x000fea0003800000 */
.L_x_438:
[----:B------:R-:W-:Y:S01]  /*22f0*/  IADD3 R4, R230, 0x20, RZ ;  /* 0x00000020e6047810 */ /* 0x000fe20007ffe0ff */
[----:B------:R-:W-:Y:S03]  /*2300*/  BSSY B0, `(.L_x_440) ;  /* 0x0000014000007945 */ /* 0x000fe60003800000 */
[----:B------:R-:W-:-:S13]  /*2310*/  ISETP.GE.AND P4, PT, R4, UR6, PT ;  /* 0x0000000604007c0c */ /* 0x000fda000bf86270 */
[----:B------:R-:W-:Y:S05]  /*2320*/  @P4 BRA `(.L_x_441) ;  /* 0x0000011000004947 */ /* 0x000fea0003800000 */
[----:B-1----:R-:W-:Y:S01]  /*2330*/  IADD3 R9, P0, R230, 0x20, RZ ;  /* 0x00000020e6097810 */ /* 0x002fe20007f1e0ff */
[----:B------:R-:W-:Y:S01]  /*2340*/  IMAD.MOV.U32 R11, RZ, RZ, R7 ;  /* 0x000000ffff0b7224 */ /* 0x000fe200078e0007 */
[----:B------:R-:W-:Y:S02]  /*2350*/  ISETP.GE.AND P3, PT, R232, c[0x0][0x220], PT ;  /* 0x00008800e8007a0c */ /* 0x000fe40003f66270 */
[----:B------:R-:W-:Y:S01]  /*2360*/  ISETP.GE.AND P2, PT, R229, c[0x0][0x220], PT ;  /* 0x00008800e5007a0c */ /* 0x000fe20003f46270 */
[----:B------:R-:W-:Y:S01]  /*2370*/  IMAD.X R4, RZ, RZ, R6, P0 ;  /* 0x000000ffff047224 */ /* 0x000fe200000e0606 */
[----:B------:R-:W-:Y:S01]  /*2380*/  ISETP.GE.AND P1, PT, R228, c[0x0][0x220], PT ;  /* 0x00008800e4007a0c */ /* 0x000fe20003f26270 */
[----:B------:R-:W-:Y:S01]  /*2390*/  IMAD.WIDE.U32 R10, R9, c[0x0][0x3a0], R10 ;  /* 0x0000e800090a7a25 */ /* 0x000fe200078e000a */
[----:B------:R-:W-:-:S03]  /*23a0*/  ISETP.GE.AND P0, PT, R227, c[0x0][0x220], PT ;  /* 0x00008800e3007a0c */ /* 0x000fc60003f06270 */
[----:B------:R-:W-:Y:S01]  /*23b0*/  IMAD R4, R4, c[0x0][0x3a0], RZ ;  /* 0x0000e80004047a24 */ /* 0x000fe200078e02ff */
[----:B------:R-:W-:-:S03]  /*23c0*/  LEA R8, P6, R10, c[0x0][0x340], 0x1 ;  /* 0x0000d0000a087a11 */ /* 0x000fc600078c08ff */
[----:B------:R-:W-:-:S04]  /*23d0*/  IMAD R4, R9, c[0x0][0x3a4], R4 ;  /* 0x0000e90009047a24 */ /* 0x000fc800078e0204 */
[----:B------:R-:W-:-:S05]  /*23e0*/  IMAD.IADD R7, R11, 0x1, R4 ;  /* 0x000000010b077824 */ /* 0x000fca00078e0204 */
[----:B------:R-:W-:-:S05]  /*23f0*/  LEA.HI.X R9, R10, c[0x0][0x344], R7, 0x1, P6 ;  /* 0x0000d1000a097a11 */ /* 0x000fca00030f0c07 */
[----:B------:R1:W-:Y:S04]  /*2400*/  @!P3 STG.E.128 [R8.64], RZ ;  /* 0x000000ff0800b986 */ /* 0x0003e8000c101d04 */
[----:B------:R1:W-:Y:S04]  /*2410*/  @!P2 STG.E.128 [R8.64+0x80], RZ ;  /* 0x000080ff0800a986 */ /* 0x0003e8000c101d04 */
[----:B------:R1:W-:Y:S04]  /*2420*/  @!P1 STG.E.128 [R8.64+0x100], RZ ;  /* 0x000100ff08009986 */ /* 0x0003e8000c101d04 */
[----:B------:R1:W-:Y:S02]  /*2430*/  @!P0 STG.E.128 [R8.64+0x180], RZ ;  /* 0x000180ff08008986 */ /* 0x0003e4000c101d04 */
.L_x_441:
[----:B------:R-:W-:Y:S05]  /*2440*/  BSYNC B0 ;  /* 0x0000000000007941 */ /* 0x000fea0003800000 */
.L_x_440:
[----:B------:R-:W-:Y:S01]  /*2450*/  ULDC.64 UR6, c[0x0][0x3a8] ;  /* 0x0000ea0000067ab9 */ /* 0x000fe20000000a00 */
[----:B------:R-:W-:Y:S01]  /*2460*/  IMAD.WIDE.U32 R4, R5, c[0x0][0x3a8], R232 ;  /* 0x0000ea0005047a25 */ /* 0x000fe200078e00e8 */
[----:B------:R-:W-:Y:S01]  /*2470*/  UIMAD UR6, UR10, UR6, URZ ;  /* 0x000000060a0672a4 */ /* 0x000fe2000f8e023f */
[----:B-1----:R-:W-:Y:S01]  /*2480*/  MOV R8, UR37 ;  /* 0x0000002500087c02 */ /* 0x002fe20008000f00 */
[----:B------:R-:W-:Y:S02]  /*2490*/  BSSY B0, `(.L_x_442) ;  /* 0x000001a000007945 */ /* 0x000fe40003800000 */
[----:B------:R-:W-:Y:S01]  /*24a0*/  UIMAD UR6, UR20, UR7, UR6 ;  /* 0x00000007140672a4 */ /* 0x000fe2000f8e0206 */
[----:B------:R-:W-:-:S05]  /*24b0*/  IADD3 R10, P0, R4, UR11, RZ ;  /* 0x0000000b040a7c10 */ /* 0x000fca000ff1e0ff */
[----:B------:R-:W-:Y:S01]  /*24c0*/  IMAD.U32 R4, RZ, RZ, UR6 ;  /* 0x00000006ff047e24 */ /* 0x000fe2000f8e00ff */
[----:B------:R-:W-:Y:S02]  /*24d0*/  ULDC.64 UR6, c[0x0][0x3c0] ;  /* 0x0000f00000067ab9 */ /* 0x000fe40000000a00 */
[----:B------:R-:W-:Y:S02]  /*24e0*/  UIMAD UR6, UR59, UR6, URZ ;  /* 0x000000063b0672a4 */ /* 0x000fe4000f8e023f */
[----:B------:R-:W-:Y:S02]  /*24f0*/  IADD3.X R11, R5, UR12, R4, P0, !PT ;  /* 0x0000000c050b7c10 */ /* 0x000fe400087fe404 */
[----:B------:R-:W-:-:S03]  /*2500*/  UIMAD UR6, UR37, UR7, UR6 ;  /* 0x00000007250672a4 */ /* 0x000fc6000f8e0206 */
[----:B------:R-:W-:-:S05]  /*2510*/  IMAD.WIDE.U32 R8, R8, c[0x0][0x3c0], R10 ;  /* 0x0000f00008087a25 */ /* 0x000fca00078e000a */
[----:B------:R-:W-:Y:S01]  /*2520*/  IADD3 R5, R9, UR6, RZ ;  /* 0x0000000609057c10 */ /* 0x000fe2000fffe0ff */
[----:B------:R-:W-:Y:S05]  /*2530*/  @P5 BRA `(.L_x_443) ;  /* 0x000000f000005947 */ /* 0x000fea0003800000 */
[----:B------:R-:W-:Y:S01]  /*2540*/  IMAD.MOV.U32 R4, RZ, RZ, R8 ;  /* 0x000000ffff047224 */ /* 0x000fe200078e0008 */
[----:B------:R-:W-:Y:S01]  /*2550*/  ISETP.GE.AND P3, PT, R232, c[0x0][0x220], PT ;  /* 0x00008800e8007a0c */ /* 0x000fe20003f66270 */
[----:B------:R-:W-:Y:S01]  /*2560*/  IMAD R7, R6, c[0x0][0x3a8], RZ ;  /* 0x0000ea0006077a24 */ /* 0x000fe200078e02ff */
[----:B------:R-:W-:Y:S01]  /*2570*/  ISETP.GE.AND P2, PT, R229, c[0x0][0x220], PT ;  /* 0x00008800e5007a0c */ /* 0x000fe20003f46270 */
[----:B------:R-:W-:Y:S01]  /*2580*/  IMAD.WIDE.U32 R10, R230, c[0x0][0x3a8], R4 ;  /* 0x0000ea00e60a7a25 */ /* 0x000fe200078e0004 */
[----:B------:R-:W-:Y:S02]  /*2590*/  ISETP.GE.AND P1, PT, R228, c[0x0][0x220], PT ;  /* 0x00008800e4007a0c */ /* 0x000fe40003f26270 */
[----:B------:R-:W-:Y:S01]  /*25a0*/  ISETP.GE.AND P0, PT, R227, c[0x0][0x220], PT ;  /* 0x00008800e3007a0c */ /* 0x000fe20003f06270 */
        /* <DEDUP_REMOVED lines=8> */
.L_x_443:
[----:B------:R-:W-:Y:S05]  /*2630*/  BSYNC B0 ;  /* 0x0000000000007941 */ /* 0x000fea0003800000 */
.L_x_442:
[----:B------:R-:W-:Y:S05]  /*2640*/  @P4 BRA `(.L_x_444) ;  /* 0x0000796000004947 */ /* 0x000fea0003800000 */
[----:B------:R-:W-:Y:S01]  /*2650*/  IADD3 R4, P0, R230, 0x20, RZ ;  /* 0x00000020e6047810 */ /* 0x000fe20007f1e0ff */
        /* <DEDUP_REMOVED lines=18> */
.L_x_435:
[----:B------:R-:W-:Y:S01]  /*2780*/  PLOP3.LUT P0, PT, PT, PT, UP6, 0x80, 0x0 ;  /* 0x000000000000781c */ /* 0x000fe20003f0f068 */
[----:B------:R-:W-:Y:S01]  /*2790*/  UIMAD UR8, UR7, -0x40, UR10 ;  /* 0xffffffc0070878a4 */ /* 0x000fe2000f8e020a */
        /* <DEDUP_REMOVED lines=21> */
[----:B------:R-:W-:Y:S02]  /*28f0*/  IMAD.WIDE.U32 R22, R4, c[0x0][0x378], R22 ;  /* 0x0000de0004167a25 */ /* 0x000fe400078e0016 */
[----:B------:R-:W-:Y:S01]  /*2900*/  @!PT LDS RZ, [RZ] ;  /* 0x00000000fffff984 */ /* 0x000fe20000000800 */
[----:B------:R-:W-:Y:S01]  /*2910*/  @!PT LDS RZ, [RZ] ;  /* 0x00000000fffff984 */ /* 0x000fe20000000800 */
[----:B------:R-:W-:Y:S01]  /*2920*/  @!PT LDS RZ, [RZ] ;  /* 0x00000000fffff984 */ /* 0x000fe20000000800 */
[----:B------:R2:W-:Y:S02]  /*2930*/  @!P4 LDGSTS.E.BYPASS.LTC128B.128 [R226+0x8000], [R244.64] ;  /* 0x08000000f4e2cfae */ /* 0x0005e4000b901d44 */
[----:B------:R-:W-:Y:S01]  /*2940*/  IMAD.WIDE R24, R232, R5, c[0x0][0x330] ;  /* 0x0000cc00e8187625 */ /* 0x000fe200078e0205 */
[----:B------:R-:W-:Y:S01]  /*2950*/  IADD3 R4, R23, UR11, RZ ;  /* 0x0000000b17047c10 */ /* 0x000fe2000fffe0ff */
[----:B------:R2:W-:Y:S03]  /*2960*/  @P3 STS.128 [R226+0xa000], RZ ;  /* 0x00a000ffe2003388 */ /* 0x0005e60000000c00 */
[----:B------:R-:W-:-:S04]  /*2970*/  LEA R24, P0, R22, R24, 0x1 ;  /* 0x0000001816187211 */ /* 0x000fc800078008ff */
[----:B------:R-:W-:-:S05]  /*2980*/  LEA.HI.X R25, R22, R25, R4, 0x1, P0 ;  /* 0x0000001916197211 */ /* 0x000fca00000f0c04 */
        /* <DEDUP_REMOVED lines=15> */
.L_x_446:
[----:B------:R-:W-:Y:S05]  /*2a80*/  BSYNC B0 ;  /* 0x0000000000007941 */ /* 0x000fea0003800000 */
.L_x_445:
        /* <DEDUP_REMOVED lines=10> */
[----:B------:R-:W-:Y:S01]  /*2b30*/  IMAD.WIDE.U32 R22, R4, c[0x0][0x370], RZ ;  /* 0x0000dc0004167a25 */ /* 0x000fe200078e00ff */
[----:B------:R-:W-:-:S02]  /*2b40*/  ISETP.GE.AND P3, PT, R229, c[0x0][0x220], PT ;  /* 0x00008800e5007a0c */ /* 0x000fc40003f66270 */
[----:B------:R-:W-:Y:S02]  /*2b50*/  ISETP.GE.AND P2, PT, R228, c[0x0][0x220], PT ;  /* 0x00008800e4007a0c */ /* 0x000fe40003f46270 */
[----:B------:R-:W-:Y:S01]  /*2b60*/  IADD3 R5, P1, R16, R22, RZ ;  /* 0x0000001610057210 */ /* 0x000fe20007f3e0ff */
[----:B------:R-:W-:-:S05]  /*2b70*/  IMAD R16, R4, c[0x0][0x374], RZ ;  /* 0x0000dd0004107a24 */ /* 0x000fca00078e02ff */
[----:B------:R-:W-:Y:S01]  /*2b80*/  IADD3.X R16, R7, R23, R16, P1, !PT ;  /* 0x0000001707107210 */ /* 0x000fe20000ffe410 */
[----:B------:R-:W-:Y:S01]  /*2b90*/  @!P4 IMAD.MOV.U32 R17, RZ, RZ, c[0x0][0x370] ;  /* 0x0000dc00ff11c624 */ /* 0x000fe200078e00ff */
[----:B------:R1:W-:Y:S01]  /*2ba0*/  @P4 STS.128 [R226+0x9000], RZ ;  /* 0x009000ffe2004388 */ /* 0x0003e20000000c00 */
[----:B------:R-:W-:Y:S02]  /*2bb0*/  @!P4 IMAD.MOV.U32 R14, RZ, RZ, c[0x0][0x374] ;  /* 0x0000dd00ff0ec624 */ /* 0x000fe400078e00ff */
[----:B--23--:R-:W-:Y:S02]  /*2bc0*/  @!P2 LEA R24, P1, R5, c[0x0][0x330], 0x1 ;  /* 0x0000cc000518aa11 */ /* 0x00cfe400078208ff */
[----:B------:R-:W-:Y:S02]  /*2bd0*/  @!P4 LEA R22, P0, R17, R244, 0x6 ;  /* 0x000000f41116c211 */ /* 0x000fe400078030ff */
[----:B------:R-:W-:Y:S02]  /*2be0*/  @!P2 LEA.HI.X R25, R5, c[0x0][0x334], R16, 0x1, P1 ;  /* 0x0000cd000519aa11 */ /* 0x000fe400008f0c10 */
[----:B------:R-:W-:-:S02]  /*2bf0*/  @!P4 LEA.HI.X R23, R17, R245, R14, 0x6, P0 ;  /* 0x000000f51117c211 */ /* 0x000fc400000f340e */
[----:B------:R-:W-:-:S03]  /*2c00*/  @!P3 LEA R26, P0, R5, c[0x0][0x330], 0x1 ;  /* 0x0000cc00051aba11 */ /* 0x000fc600078008ff */
[----:B------:R-:W-:Y:S01]  /*2c10*/  @!PT LDS RZ, [RZ] ;  /* 0x00000000fffff984 */ /* 0x000fe20000000800 */
[----:B------:R-:W-:Y:S01]  /*2c20*/  @!PT LDS RZ, [RZ] ;  /* 0x00000000fffff984 */ /* 0x000fe20000000800 */
[----:B------:R-:W-:Y:S01]  /*2c30*/  @!PT LDS RZ, [RZ] ;  /* 0x00000000fffff984 */ /* 0x000fe20000000800 */
[----:B------:R1:W-:Y:S01]  /*2c40*/  @!P4 LDGSTS.E.BYPASS.LTC128B.128 [R226+0x9000], [R22.64] ;  /* 0x0900000016e2cfae */ /* 0x0003e2000b901d44 */
[----:B------:R-:W-:Y:S02]  /*2c50*/  @!P3 LEA.HI.X R27, R5, c[0x0][0x334], R16, 0x1, P0 ;  /* 0x0000cd00051bba11 */ /* 0x000fe400000f0c10 */
[----:B------:R-:W-:Y:S01]  /*2c60*/  ISETP.GE.AND P0, PT, R227, c[0x0][0x220], PT ;  /* 0x00008800e3007a0c */ /* 0x000fe20003f06270 */
        /* <DEDUP_REMOVED lines=18> */
.L_x_448:
[----:B------:R-:W-:Y:S05]  /*2d90*/  BSYNC B0 ;  /* 0x0000000000007941 */ /* 0x000fea0003800000 */
.L_x_447:
[----:B------:R1:W-:Y:S01]  /*2da0*/  @P6 STS.128 [R226], RZ ;  /* 0x000000ffe2006388 */ /* 0x0003e20000000c00 */
[----:B------:R-:W-:Y:S03]  /*2db0*/  BSSY B0, `(.L_x_449) ;  /* 0x0000029000007945 */ /* 0x000fe60003800000 */
[----:B------:R1:W-:Y:S04]  /*2dc0*/  @P6 STS.128 [R226+0x2000], RZ ;  /* 0x002000ffe2006388 */ /* 0x0003e80000000c00 */
[----:B------:R1:W-:Y:S04]  /*2dd0*/  @P6 STS.128 [R226+0x4000], RZ ;  /* 0x004000ffe2006388 */ /* 0x0003e80000000c00 */
[----:B------:R1:W-:Y:S01]  /*2de0*/  @P6 STS.128 [R226+0x6000], RZ ;  /* 0x006000ffe2006388 */ /* 0x0003e20000000c00 */
[----:B------:R-:W-:Y:S05]  /*2df0*/  @P6 BRA `(.L_x_450) ;  /* 0x0000024000006947 */ /* 0x000fea0003800000 */
[----:B------:R-:W-:Y:S01]  /*2e00*/  IMAD.U32 R16, RZ, RZ, UR33 ;  /* 0x00000021ff107e24 */ /* 0x000fe2000f8e00ff */
[----:B------:R-:W-:Y:S01]  /*2e10*/  MOV R7, 0x2 ;  /* 0x0000000200077802 */ /* 0x000fe20000000f00 */
[----:B------:R-:W-:Y:S01]  /*2e20*/  IMAD.U32 R17, RZ, RZ, UR31 ;  /* 0x0000001fff117e24 */ /* 0x000fe2000f8e00ff */
[----:B------:R-:W-:Y:S01]  /*2e30*/  ISETP.GE.AND P3, PT, R232, c[0x0][0x220], PT ;  /* 0x00008800e8007a0c */ /* 0x000fe20003f66270 */
[----:B------:R-:W-:Y:S01]  /*2e40*/  IMAD.U32 R5, RZ, RZ, UR37 ;  /* 0x00000025ff057e24 */ /* 0x000fe2000f8e00ff */
[----:B------:R-:W-:Y:S01]  /*2e50*/  ISETP.GE.AND P2, PT, R229, c[0x0][0x220], PT ;  /* 0x00008800e5007a0c */ /* 0x000fe20003f46270 */
[----:B------:R-:W-:Y:S01]  /*2e60*/  IMAD.WIDE.U32 R14, R15, c[0x0][0x190], R16 ;  /* 0x000064000f0e7a25 */ /* 0x000fe200078e0010 */
[----:B------:R-:W-:-:S02]  /*2e70*/  ISETP.GE.AND P1, PT, R228, c[0x0][0x220], PT ;  /* 0x00008800e4007a0c */ /* 0x000fc40003f26270 */
[----:B------:R-:W-:Y:S01]  /*2e80*/  ISETP.GE.AND P0, PT, R227, c[0x0][0x220], PT ;  /* 0x00008800e3007a0c */ /* 0x000fe20003f06270 */
[----:B------:R-:W-:Y:S01]  /*2e90*/  IMAD.WIDE R16, R232, R7, c[0x0][0x160] ;  /* 0x00005800e8107625 */ /* 0x000fe200078e0207 */
[----:B------:R-:W-:-:S05]  /*2ea0*/  IADD3 R15, R18, R15, RZ ;  /* 0x0000000f120f7210 */ /* 0x000fca0007ffe0ff */
[----:B------:R-:W-:Y:S01]  /*2eb0*/  IMAD.WIDE.U32 R14, R5, c[0x0][0x1a8], R14 ;  /* 0x00006a00050e7a25 */ /* 0x000fe200078e000e */
[----:B------:R1:W-:Y:S04]  /*2ec0*/  @P3 STS.128 [R226], RZ ;  /* 0x000000ffe2003388 */ /* 0x0003e80000000c00 */
[----:B------:R-:W-:Y:S01]  /*2ed0*/  IADD3 R5, R15, UR12, RZ ;  /* 0x0000000c0f057c10 */ /* 0x000fe2000fffe0ff */
[----:B------:R-:W-:Y:S01]  /*2ee0*/  @!PT LDS RZ, [RZ] ;  /* 0x00000000fffff984 */ /* 0x000fe20000000800 */
[----:B------:R-:W-:Y:S01]  /*2ef0*/  @!PT LDS RZ, [RZ] ;  /* 0x00000000fffff984 */ /* 0x000fe20000000800 */
[----:B------:R-:W-:Y:S01]  /*2f00*/  @!PT LDS RZ, [RZ] ;  /* 0x00000000fffff984 */ /* 0x000fe20000000800 */
[----:B------:R1:W-:Y:S01]  /*2f10*/  @!P3 LDGSTS.E.BYPASS.LTC128B.128 [R226], [R242.64] ;  /* 0x00000000f2e2bfae */ /* 0x0003e2000b901d44 */
[----:B------:R-:W-:-:S03]  /*2f20*/  LEA R16, P4, R14, R16, 0x1 ;  /* 0x000000100e107211 */ /* 0x000fc600078808ff */
[----:B------:R1:W-:Y:S01]  /*2f30*/  @P2 STS.128 [R226+0x2000], RZ ;  /* 0x002000ffe2002388 */ /* 0x0003e20000000c00 */
        /* <DEDUP_REMOVED lines=16> */
.L_x_450:
[----:B------:R-:W-:Y:S05]  /*3040*/  BSYNC B0 ;  /* 0x0000000000007941 */ /* 0x000fea0003800000 */
.L_x_449:
[----:B------:R1:W-:Y:S01]  /*3050*/  @P5 STS.128 [R226+0x1000], RZ ;  /* 0x001000ffe2005388 */ /* 0x0003e20000000c00 */
[----:B------:R-:W-:Y:S03]  /*3060*/  BSSY B0, `(.L_x_451) ;  /* 0x000002c000007945 */ /* 0x000fe60003800000 */
        /* <DEDUP_REMOVED lines=13> */
[----:B------:R-:W-:Y:S01]  /*3140*/  @!P4 IMAD.MOV.U32 R4, RZ, RZ, c[0x0][0x194] ;  /* 0x00006500ff04c624 */ /* 0x000fe200078e00ff */
[C---:B------:R-:W-:Y:S02]  /*3150*/  @!P3 LEA R14, P5, R20.reuse, c[0x0][0x160], 0x1 ;  /* 0x00005800140eba11 */ /* 0x040fe400078a08ff */
[C---:B-1----:R-:W-:Y:S02]  /*3160*/  @!P4 LEA R16, P0, R5.reuse, R242, 0x6 ;  /* 0x000000f20510c211 */ /* 0x042fe400078030ff */
[----:B------:R-:W-:Y:S02]  /*3170*/  @!P3 LEA.HI.X R15, R20, c[0x0][0x164], R9, 0x1, P5 ;  /* 0x00005900140fba11 */ /* 0x000fe400028f0c09 */
[----:B------:R-:W-:-:S02]  /*3180*/  @!P4 LEA.HI.X R17, R5, R243, R4, 0x6, P0 ;  /* 0x000000f30511c211 */ /* 0x000fc400000f3404 */
[----:B------:R-:W-:Y:S02]  /*3190*/  ISETP.GE.AND P0, PT, R227, c[0x0][0x220], PT ;  /* 0x00008800e3007a0c */ /* 0x000fe40003f06270 */
        /* <DEDUP_REMOVED lines=24> */
.L_x_452:
[----:B------:R-:W-:Y:S05]  /*3320*/  BSYNC B0 ;  /* 0x0000000000007941 */ /* 0x000fea0003800000 */
.L_x_451:
[C---:B-1----:R-:W-:Y:S01]  /*3330*/  IADD3 R4, R225.reuse, 0x8, RZ ;  /* 0x00000008e1047810 */ /* 0x042fe20007ffe0ff */
[C---:B------:R-:W-:Y:S01]  /*3340*/  IMAD.SHL.U32 R16, R225.reuse, 0x4, RZ ;  /* 0x00000004e1107824 */ /* 0x040fe200078e00ff */
[C---:B------:R-:W-:Y:S01]  /*3350*/  ISETP.GE.AND P2, PT, R225.reuse, UR8, PT ;  /* 0x00000008e1007c0c */ /* 0x040fe2000bf46270 */
[----:B------:R-:W-:Y:S01]  /*3360*/  IMAD.MOV.U32 R246, RZ, RZ, 0x7f800000 ;  /* 0x7f800000fff67424 */ /* 0x000fe200078e00ff */
[----:B------:R-:W-:Y:S01]  /*3370*/  ISETP.GE.AND P1, PT, R4, UR8, PT ;  /* 0x0000000804007c0c */ /* 0x000fe2000bf26270 */
[----:B------:R-:W-:Y:S01]  /*3380*/  IMAD.MOV.U32 R247, RZ, RZ, 0x7f800000 ;  /* 0x7f800000fff77424 */ /* 0x000fe200078e00ff */
[----:B------:R-:W-:Y:S01]  /*3390*/  SHF.R.S32.HI R4, RZ, 0x1f, R225 ;  /* 0x0000001fff047819 */ /* 0x000fe200000114e1 */
[----:B------:R-:W-:Y:S01]  /*33a0*/  USHF.R.S32.HI UR9, URZ, 0x1f, UR20 ;  /* 0x0000001f3f097899 */ /* 0x000fe20008011414 */
[----:B------:R-:W-:Y:S01]  /*33b0*/  IADD3 R16, P0, R16, UR15, RZ ;  /* 0x0000000f10107c10 */ /* 0x000fe2000ff1e0ff */
[----:B------:R-:W-:Y:S01]  /*33c0*/  ULDC.64 UR12, c[0x0][0x198] ;  /* 0x00006600000c7ab9 */ /* 0x000fe20000000a00 */
[----:B------:R-:W-:Y:S01]  /*33d0*/  SHF.L.U64.HI R5, R225, 0x2, R4 ;  /* 0x00000002e1057819 */ /* 0x000fe20000010204 */
[----:B------:R-:W-:-:S03]  /*33e0*/  UIMAD UR8, UR9, UR12, URZ ;  /* 0x0000000c090872a4 */ /* 0x000fc6000f8e023f */
[----:B------:R-:W-:Y:S01]  /*33f0*/  IADD3.X R17, R5, UR14, RZ, P0, !PT ;  /* 0x0000000e05117c10 */ /* 0x000fe200087fe4ff */
[----:B------:R-:W-:-:S04]  /*3400*/  UIMAD UR8, UR20, UR13, UR8 ;  /* 0x0000000d140872a4 */ /* 0x000fc8000f8e0208 */
[----:B------:R1:W5:Y:S04]  /*3410*/  @!P2 LDG.E R246, [R16.64] ;  /* 0x0000000410f6a981 */ /* 0x000368000c1e1900 */
[----:B------:R1:W5:Y:S01]  /*3420*/  @!P1 LDG.E R247, [R16.64+0x20] ;  /* 0x0000200410f79981 */ /* 0x000362000c1e1900 */
[----:B------:R-:W-:Y:S01]  /*3430*/  IMAD.U32 R7, RZ, RZ, UR8 ;  /* 0x00000008ff077e24 */ /* 0x000fe2000f8e00ff */
[----:B------:R-:W-:Y:S01]  /*3440*/  UIADD3 UR8, -UR20, UR6, URZ ;  /* 0x0000000614087290 */ /* 0x000fe2000fffe13f */
[----:B------:R-:W-:Y:S01]  /*3450*/  IMAD.U32 R5, RZ, RZ, UR20 ;  /* 0x00000014ff057e24 */ /* 0x000fe2000f8e00ff */
[----:B------:R-:W-:Y:S03]  /*3460*/  BSSY B0, `(.L_x_453) ;  /* 0x000003c000007945 */ /* 0x000fe60003800000 */
[----:B------:R-:W-:Y:S01]  /*3470*/  IMAD.WIDE.U32 R14, R5, c[0x0][0x198], R232 ;  /* 0x00006600050e7a25 */ /* 0x000fe200078e00e8 */
[----:B------:R-:W-:-:S04]  /*3480*/  ISETP.GE.AND P5, PT, R230, UR8, PT ;  /* 0x00000008e6007c0c */ /* 0x000fc8000bfa6270 */
[----:B------:R-:W-:Y:S01]  /*3490*/  IADD3 R18, P0, R14, UR26, RZ ;  /* 0x0000001a0e127c10 */ /* 0x000fe2000ff1e0ff */
[----:B------:R-:W-:-:S03]  /*34a0*/  IMAD R14, R10, c[0x0][0x1b0], RZ ;  /* 0x00006c000a0e7a24 */ /* 0x000fc600078e02ff */
[----:B------:R-:W-:Y:S01]  /*34b0*/  IADD3.X R19, R15, UR27, R7, P0, !PT ;  /* 0x0000001b0f137c10 */ /* 0x000fe200087fe407 */
[----:B------:R-:W-:-:S04]  /*34c0*/  IMAD R15, R11, c[0x0][0x1b4], R14 ;  /* 0x00006d000b0f7a24 */ /* 0x000fc800078e020e */
[----:B------:R1:W-:Y:S01]  /*34d0*/  @P5 STS.128 [R226+0x10000], RZ ;  /* 0x010000ffe2005388 */ /* 0x0003e20000000c00 */
[----:B------:R-:W-:-:S03]  /*34e0*/  IMAD.WIDE.U32 R18, R11, c[0x0][0x1b0], R18 ;  /* 0x00006c000b127a25 */ /* 0x000fc600078e0012 */
[----:B------:R1:W-:Y:S01]  /*34f0*/  @P5 STS.128 [R226+0x12000], RZ ;  /* 0x012000ffe2005388 */ /* 0x0003e20000000c00 */
[----:B------:R-:W-:-:S03]  /*3500*/  IMAD.IADD R9, R19, 0x1, R15 ;  /* 0x0000000113097824 */ /* 0x000fc600078e020f */
[----:B------:R1:W-:Y:S04]  /*3510*/  @P5 STS.128 [R226+0x14000], RZ ;  /* 0x014000ffe2005388 */ /* 0x0003e80000000c00 */
[----:B------:R1:W-:Y:S01]  /*3520*/  @P5 STS.128 [R226+0x16000], RZ ;  /* 0x016000ffe2005388 */ /* 0x0003e20000000c00 */
[----:B------:R-:W-:Y:S05]  /*3530*/  @P5 BRA `(.L_x_454) ;  /* 0x000002e000005947 */ /* 0x000fea0003800000 */
[----:B------:R-:W-:Y:S01]  /*3540*/  ISETP.GE.AND P3, PT, R232, c[0x0][0x220], PT ;  /* 0x00008800e8007a0c */ /* 0x000fe20003f66270 */
[----:B------:R-:W-:Y:S01]  /*3550*/  IMAD R22, R12, c[0x0][0x198], RZ ;  /* 0x000066000c167a24 */ /* 0x000fe200078e02ff */
[----:B-1----:R-:W-:Y:S02]  /*3560*/  MOV R16, UR26 ;  /* 0x0000001a00107c02 */ /* 0x002fe40008000f00 */
[----:B------:R-:W-:Y:S01]  /*3570*/  MOV R17, UR27 ;  /* 0x0000001b00117c02 */ /* 0x000fe20008000f00 */
[----:B------:R-:W-:Y:S01]  /*3580*/  IMAD R22, R13, c[0x0][0x19c], R22 ;  /* 0x000067000d167a24 */ /* 0x000fe200078e0216 */
[----:B------:R-:W-:-:S02]  /*3590*/  MOV R7, 0x2 ;  /* 0x0000000200077802 */ /* 0x000fc40000000f00 */
[----:B------:R-:W-:Y:S01]  /*35a0*/  ISETP.GE.AND P2, PT, R229, c[0x0][0x220], PT ;  /* 0x00008800e5007a0c */ /* 0x000fe20003f46270 */
[----:B------:R-:W-:Y:S01]  /*35b0*/  IMAD.WIDE.U32 R16, R13, c[0x0][0x198], R16 ;  /* 0x000066000d107a25 */ /* 0x000fe200078e0010 */
[----:B------:R-:W-:Y:S02]  /*35c0*/  ISETP.GE.AND P1, PT, R228, c[0x0][0x220], PT ;  /* 0x00008800e4007a0c */ /* 0x000fe40003f26270 */
[----:B------:R-:W-:Y:S01]  /*35d0*/  ISETP.GE.AND P0, PT, R227, c[0x0][0x220], PT ;  /* 0x00008800e3007a0c */ /* 0x000fe20003f06270 */
[----:B------:R-:W-:Y:S01]  /*35e0*/  IMAD.IADD R23, R17, 0x1, R22 ;  /* 0x0000000111177824 */ /* 0x000fe200078e0216 */
[----:B------:R-:W-:Y:S01]  /*35f0*/  @!P3 MOV R20, R18 ;  /* 0x000000120014b202 */ /* 0x000fe20000000f00 */
[----:B------:R-:W-:Y:S01]  /*3600*/  @!P3 IMAD R17, R6, c[0x0][0x198], RZ ;  /* 0x000066000611ba24 */ /* 0x000fe200078e02ff */
[----:B------:R1:W-:Y:S01]  /*3610*/  @P3 STS.128 [R226+0x10000], RZ ;  /* 0x010000ffe2003388 */ /* 0x0003e20000000c00 */
[----:B------:R-:W-:Y:S02]  /*3620*/  @!P3 IMAD.MOV.U32 R21, RZ, RZ, R9 ;  /* 0x000000ffff15b224 */ /* 0x000fe400078e0009 */
[----:B------:R-:W-:-:S02]  /*3630*/  IMAD.MOV.U32 R22, RZ, RZ, R16 ;  /* 0x000000ffff167224 */ /* 0x000fc400078e0010 */
[----:B------:R-:W-:-:S04]  /*3640*/  @!P3 IMAD.WIDE.U32 R20, R230, c[0x0][0x198], R20 ;  /* 0x00006600e614ba25 */ /* 0x000fc800078e0014 */
[----:B------:R-:W-:Y:S01]  /*3650*/  @!P3 IMAD R14, R230, c[0x0][0x19c], R17 ;  /* 0x00006700e60eba24 */ /* 0x000fe200078e0211 */
[----:B--23--:R-:W-:Y:S01]  /*3660*/  @!P3 LEA R24, P6, R20, c[0x0][0x168], 0x1 ;  /* 0x00005a001418ba11 */ /* 0x00cfe200078c08ff */
[----:B------:R-:W-:-:S03]  /*3670*/  IMAD.WIDE.U32 R16, R11, c[0x0][0x1b0], R22 ;  /* 0x00006c000b107a25 */ /* 0x000fc600078e0016 */
[----:B------:R-:W-:Y:S01]  /*3680*/  @!P3 IADD3 R14, R21, R14, RZ ;  /* 0x0000000e150eb210 */ /* 0x000fe20007ffe0ff */
[----:B------:R-:W-:-:S03]  /*3690*/  IMAD.WIDE R22, R232, R7, c[0x0][0x168] ;  /* 0x00005a00e8167625 */ /* 0x000fc600078e0207 */
[----:B------:R-:W-:Y:S01]  /*36a0*/  @!P3 LEA.HI.X R25, R20, c[0x0][0x16c], R14, 0x1, P6 ;  /* 0x00005b001419ba11 */ /* 0x000fe200030f0c0e */
[----:B------:R-:W-:Y:S01]  /*36b0*/  IMAD.IADD R7, R15, 0x1, R17 ;  /* 0x000000010f077824 */ /* 0x000fe200078e0211 */
        /* <DEDUP_REMOVED lines=22> */
.L_x_454:
[----:B------:R-:W-:Y:S05]  /*3820*/  BSYNC B0 ;  /* 0x0000000000007941 */ /* 0x000fea0003800000 */
.L_x_453:
[----:B------:R-:W-:Y:S01]  /*3830*/  ISETP.GE.AND P4, PT, R8, UR8, PT ;  /* 0x0000000808007c0c */ /* 0x000fe2000bf86270 */
[----:B------:R-:W-:-:S12]  /*3840*/  BSSY B0, `(.L_x_455) ;  /* 0x0000037000007945 */ /* 0x000fd80003800000 */
[----:B------:R1:W-:Y:S04]  /*3850*/  @P4 STS.128 [R226+0x11000], RZ ;  /* 0x011000ffe2004388 */ /* 0x0003e80000000c00 */
[----:B------:R1:W-:Y:S04]  /*3860*/  @P4 STS.128 [R226+0x13000], RZ ;  /* 0x013000ffe2004388 */ /* 0x0003e80000000c00 */
[----:B------:R1:W-:Y:S04]  /*3870*/  @P4 STS.128 [R226+0x15000], RZ ;  /* 0x015000ffe2004388 */ /* 0x0003e80000000c00 */
[----:B------:R1:W-:Y:S01]  /*3880*/  @P4 STS.128 [R226+0x17000], RZ ;  /* 0x017000ffe2004388 */ /* 0x0003e20000000c00 */
[----:B------:R-:W-:Y:S05]  /*3890*/  @P4 BRA `(.L_x_456) ;  /* 0x0000031000004947 */ /* 0x000fea0003800000 */
[----:B-1----:R-:W-:Y:S01]  /*38a0*/  IADD3 R17, P0, R13, 0x20, RZ ;  /* 0x000000200d117810 */ /* 0x002fe20007f1e0ff */
[----:B------:R-:W-:Y:S01]  /*38b0*/  IMAD.U32 R20, RZ, RZ, UR26 ;  /* 0x0000001aff147e24 */ /* 0x000fe2000f8e00ff */
[----:B------:R-:W-:Y:S01]  /*38c0*/  MOV R21, UR27 ;  /* 0x0000001b00157c02 */ /* 0x000fe20008000f00 */
[----:B------:R-:W-:Y:S01]  /*38d0*/  IMAD.MOV.U32 R16, RZ, RZ, R18 ;  /* 0x000000ffff107224 */ /* 0x000fe200078e0012 */
[----:B------:R-:W-:Y:S01]  /*38e0*/  ISETP.GE.AND P3, PT, R232, c[0x0][0x220], PT ;  /* 0x00008800e8007a0c */ /* 0x000fe20003f66270 */
[----:B------:R-:W-:Y:S01]  /*38f0*/  IMAD.X R14, RZ, RZ, R12, P0 ;  /* 0x000000ffff0e7224 */ /* 0x000fe200000e060c */
[----:B------:R-:W-:Y:S01]  /*3900*/  IADD3 R8, P0, R230, 0x20, RZ ;  /* 0x00000020e6087810 */ /* 0x000fe20007f1e0ff */
[----:B------:R-:W-:Y:S01]  /*3910*/  IMAD.WIDE.U32 R20, R17, c[0x0][0x198], R20 ;  /* 0x0000660011147a25 */ /* 0x000fe200078e0014 */
[----:B------:R-:W-:-:S02]  /*3920*/  ISETP.GE.AND P2, PT, R229, c[0x0][0x220], PT ;  /* 0x00008800e5007a0c */ /* 0x000fc40003f46270 */
[----:B------:R-:W-:Y:S01]  /*3930*/  ISETP.GE.AND P1, PT, R228, c[0x0][0x220], PT ;  /* 0x00008800e4007a0c */ /* 0x000fe20003f26270 */
[----:B------:R-:W-:Y:S02]  /*3940*/  IMAD R14, R14, c[0x0][0x198], RZ ;  /* 0x000066000e0e7a24 */ /* 0x000fe400078e02ff */
[----:B------:R-:W-:Y:S02]  /*3950*/  IMAD.X R7, RZ, RZ, R6, P0 ;  /* 0x000000ffff077224 */ /* 0x000fe400000e0606 */
[----:B------:R-:W-:Y:S01]  /*3960*/  IMAD R14, R17, c[0x0][0x19c], R14 ;  /* 0x00006700110e7a24 */ /* 0x000fe200078e020e */
[----:B------:R-:W-:Y:S01]  /*3970*/  MOV R17, R9 ;  /* 0x0000000900117202 */ /* 0x000fe20000000f00 */
[----:B------:R-:W-:Y:S01]  /*3980*/  IMAD R7, R7, c[0x0][0x198], RZ ;  /* 0x0000660007077a24 */ /* 0x000fe200078e02ff */
[----:B------:R1:W-:Y:S01]  /*3990*/  @P3 STS.128 [R226+0x11000], RZ ;  /* 0x011000ffe2003388 */ /* 0x0003e20000000c00 */
[----:B------:R-:W-:Y:S01]  /*39a0*/  IMAD.MOV.U32 R9, RZ, RZ, 0x2 ;  /* 0x00000002ff097424 */ /* 0x000fe200078e00ff */
[----:B------:R-:W-:Y:S01]  /*39b0*/  IADD3 R21, R21, R14, RZ ;  /* 0x0000000e15157210 */ /* 0x000fe20007ffe0ff */
[----:B------:R-:W-:-:S04]  /*39c0*/  IMAD.WIDE.U32 R16, R8, c[0x0][0x198], R16 ;  /* 0x0000660008107a25 */ /* 0x000fc800078e0010 */
[----:B------:R-:W-:Y:S01]  /*39d0*/  IMAD R7, R8, c[0x0][0x19c], R7 ;  /* 0x0000670008077a24 */ /* 0x000fe200078e0207 */
[----:B------:R-:W-:Y:S01]  /*39e0*/  @!P3 LEA R8, P0, R16, c[0x0][0x168], 0x1 ;  /* 0x00005a001008ba11 */ /* 0x000fe200078008ff */
[----:B------:R-:W-:-:S03]  /*39f0*/  IMAD.WIDE.U32 R20, R11, c[0x0][0x1b0], R20 ;  /* 0x00006c000b147a25 */ /* 0x000fc600078e0014 */
[----:B------:R-:W-:Y:S01]  /*3a00*/  IADD3 R7, R17, R7, RZ ;  /* 0x0000000711077210 */ /* 0x000fe20007ffe0ff */
[----:B------:R-:W-:-:S03]  /*3a10*/  IMAD.WIDE R18, R232, R9, c[0x0][0x168] ;  /* 0x00005a00e8127625 */ /* 0x000fc600078e0209 */
[----:B------:R-:W-:Y:S01]  /*3a20*/  @!P3 LEA.HI.X R9, R16, c[0x0][0x16c], R7, 0x1, P0 ;  /* 0x00005b001009ba11 */ /* 0x000fe200000f0c07 */
[----:B------:R-:W-:Y:S01]  /*3a30*/  IMAD.IADD R15, R15, 0x1, R21 ;  /* 0x000000010f0f7824 */ /* 0x000fe200078e0215 */
[----:B------:R-:W-:Y:S02]  /*3a40*/  ISETP.GE.AND P0, PT, R227, c[0x0][0x220], PT ;  /* 0x00008800e3007a0c */ /* 0x000fe40003f06270 */
        /* <DEDUP_REMOVED lines=22> */
.L_x_456:
[----:B------:R-:W-:Y:S05]  /*3bb0*/  BSYNC B0 ;  /* 0x0000000000007941 */ /* 0x000fea0003800000 */
.L_x_455:
[----:B------:R-:W-:Y:S01]  /*3bc0*/  ULDC.64 UR12, c[0x0][0x1a0] ;  /* 0x00006800000c7ab9 */ /* 0x000fe20000000a00 */
[----:B------:R1:W-:Y:S01]  /*3bd0*/  @P5 STS.128 [R226+0x18000], RZ ;  /* 0x018000ffe2005388 */ /* 0x0003e20000000c00 */
[----:B------:R-:W-:Y:S01]  /*3be0*/  UIMAD UR8, UR9, UR12, URZ ;  /* 0x0000000c090872a4 */ /* 0x000fe2000f8e023f */
[----:B-1----:R-:W-:Y:S01]  /*3bf0*/  IMAD.WIDE.U32 R8, R5, c[0x0][0x1a0], R232 ;  /* 0x0000680005087a25 */ /* 0x002fe200078e00e8 */
[----:B------:R-:W-:Y:S01]  /*3c00*/  BSSY B0, `(.L_x_457) ;  /* 0x000003b000007945 */ /* 0x000fe20003800000 */
[----:B------:R1:W-:Y:S01]  /*3c10*/  @P5 STS.128 [R226+0x1a000], RZ ;  /* 0x01a000ffe2005388 */ /* 0x0003e20000000c00 */
[----:B------:R-:W-:Y:S01]  /*3c20*/  UIMAD UR8, UR20, UR13, UR8 ;  /* 0x0000000d140872a4 */ /* 0x000fe2000f8e0208 */
[----:B------:R-:W-:Y:S01]  /*3c30*/  IMAD R10, R10, c[0x0][0x1b8], RZ ;  /* 0x00006e000a0a7a24 */ /* 0x000fe200078e02ff */
[----:B------:R-:W-:Y:S01]  /*3c40*/  IADD3 R16, P0, R8, UR23, RZ ;  /* 0x0000001708107c10 */ /* 0x000fe2000ff1e0ff */
[----:B------:R1:W-:Y:S03]  /*3c50*/  @P5 STS.128 [R226+0x1c000], RZ ;  /* 0x01c000ffe2005388 */ /* 0x0003e60000000c00 */
[----:B------:R-:W-:Y:S01]  /*3c60*/  MOV R5, UR8 ;  /* 0x0000000800057c02 */ /* 0x000fe20008000f00 */
[----:B------:R1:W-:Y:S03]  /*3c70*/  @P5 STS.128 [R226+0x1e000], RZ ;  /* 0x01e000ffe2005388 */ /* 0x0003e60000000c00 */
[----:B------:R-:W-:Y:S01]  /*3c80*/  IADD3.X R17, R9, UR25, R5, P0, !PT ;  /* 0x0000001909117c10 */ /* 0x000fe200087fe405 */
[----:B------:R-:W-:-:S04]  /*3c90*/  IMAD R9, R11, c[0x0][0x1bc], R10 ;  /* 0x00006f000b097a24 */ /* 0x000fc800078e020a */
[----:B------:R-:W-:-:S05]  /*3ca0*/  IMAD.WIDE.U32 R16, R11, c[0x0][0x1b8], R16 ;  /* 0x00006e000b107a25 */ /* 0x000fca00078e0010 */
[----:B------:R-:W-:Y:S01]  /*3cb0*/  IADD3 R7, R17, R9, RZ ;  /* 0x0000000911077210 */ /* 0x000fe20007ffe0ff */
[----:B------:R-:W-:Y:S05]  /*3cc0*/  @P5 BRA `(.L_x_458) ;  /* 0x000002e000005947 */ /* 0x000fea0003800000 */
[----:B------:R-:W-:Y:S01]  /*3cd0*/  ISETP.GE.AND P3, PT, R232, c[0x0][0x220], PT ;  /* 0x00008800e8007a0c */ /* 0x000fe20003f66270 */
[----:B------:R-:W-:Y:S01]  /*3ce0*/  IMAD R20, R12, c[0x0][0x1a0], RZ ;  /* 0x000068000c147a24 */ /* 0x000fe200078e02ff */
[----:B------:R-:W-:Y:S02]  /*3cf0*/  MOV R14, UR23 ;  /* 0x00000017000e7c02 */ /* 0x000fe40008000f00 */
[----:B------:R-:W-:Y:S01]  /*3d00*/  MOV R15, UR25 ;  /* 0x00000019000f7c02 */ /* 0x000fe20008000f00 */
[----:B------:R-:W-:Y:S01]  /*3d10*/  IMAD R20, R13, c[0x0][0x1a4], R20 ;  /* 0x000069000d147a24 */ /* 0x000fe200078e0214 */
[----:B------:R-:W-:Y:S02]  /*3d20*/  MOV R5, 0x2 ;  /* 0x0000000200057802 */ /* 0x000fe40000000f00 */
[----:B------:R-:W-:Y:S01]  /*3d30*/  ISETP.GE.AND P2, PT, R229, c[0x0][0x220], PT ;  /* 0x00008800e5007a0c */ /* 0x000fe20003f46270 */
[----:B------:R-:W-:Y:S01]  /*3d40*/  IMAD.WIDE.U32 R14, R13, c[0x0][0x1a0], R14 ;  /* 0x000068000d0e7a25 */ /* 0x000fe200078e000e */
[----:B------:R-:W-:-:S02]  /*3d50*/  ISETP.GE.AND P1, PT, R228, c[0x0][0x220], PT ;  /* 0x00008800e4007a0c */ /* 0x000fc40003f26270 */
[----:B------:R-:W-:Y:S01]  /*3d60*/  ISETP.GE.AND P0, PT, R227, c[0x0][0x220], PT ;  /* 0x00008800e3007a0c */ /* 0x000fe20003f06270 */
[----:B------:R-:W-:Y:S01]  /*3d70*/  IMAD.IADD R21, R15, 0x1, R20 ;  /* 0x000000010f157824 */ /* 0x000fe200078e0214 */
[----:B------:R-:W-:Y:S01]  /*3d80*/  @!P3 MOV R18, R16 ;  /* 0x000000100012b202 */ /* 0x000fe20000000f00 */
[----:B------:R-:W-:Y:S01]  /*3d90*/  @!P3 IMAD R15, R6, c[0x0][0x1a0], RZ ;  /* 0x00006800060fba24 */ /* 0x000fe200078e02ff */
[----:B------:R1:W-:Y:S01]  /*3da0*/  @P3 STS.128 [R226+0x18000], RZ ;  /* 0x018000ffe2003388 */ /* 0x0003e20000000c00 */
[----:B------:R-:W-:Y:S02]  /*3db0*/  @!P3 IMAD.MOV.U32 R19, RZ, RZ, R7 ;  /* 0x000000ffff13b224 */ /* 0x000fe400078e0007 */
[----:B------:R-:W-:Y:S02]  /*3dc0*/  IMAD.MOV.U32 R20, RZ, RZ, R14 ;  /* 0x000000ffff147224 */ /* 0x000fe400078e000e */
[----:B------:R-:W-:-:S04]  /*3dd0*/  @!P3 IMAD.WIDE.U32 R18, R230, c[0x0][0x1a0], R18 ;  /* 0x00006800e612ba25 */ /* 0x000fc800078e0012 */
[----:B------:R-:W-:Y:S01]  /*3de0*/  @!P3 IMAD R8, R230, c[0x0][0x1a4], R15 ;  /* 0x00006900e608ba24 */ /* 0x000fe200078e020f */
[----:B--2---:R-:W-:Y:S01]  /*3df0*/  @!P3 LEA R22, P6, R18, c[0x0][0x170], 0x1 ;  /* 0x00005c001216ba11 */ /* 0x004fe200078c08ff */
        /* <DEDUP_REMOVED lines=27> */
.L_x_458:
[----:B------:R-:W-:Y:S05]  /*3fb0*/  BSYNC B0 ;  /* 0x0000000000007941 */ /* 0x000fea0003800000 */
.L_x_457:
[----:B------:R1:W-:Y:S01]  /*3fc0*/  @P4 STS.128 [R226+0x19000], RZ ;  /* 0x019000ffe2004388 */ /* 0x0003e20000000c00 */
[----:B------:R-:W-:Y:S03]  /*3fd0*/  BSSY B0, `(.L_x_459) ;  /* 0x0000036000007945 */ /* 0x000fe60003800000 */
[----:B------:R1:W-:Y:S04]  /*3fe0*/  @P4 STS.128 [R226+0x1b000], RZ ;  /* 0x01b000ffe2004388 */ /* 0x0003e80000000c00 */
[----:B------:R1:W-:Y:S04]  /*3ff0*/  @P4 STS.128 [R226+0x1d000], RZ ;  /* 0x01d000ffe2004388 */ /* 0x0003e80000000c00 */
[----:B------:R1:W-:Y:S01]  /*4000*/  @P4 STS.128 [R226+0x1f000], RZ ;  /* 0x01f000ffe2004388 */ /* 0x0003e20000000c00 */
[----:B------:R-:W-:Y:S05]  /*4010*/  @P4 BRA `(.L_x_460) ;  /* 0x0000031000004947 */ /* 0x000fea0003800000 */
[----:B------:R-:W-:Y:S01]  /*4020*/  IADD3 R13, P0, R13, 0x20, RZ ;  /* 0x000000200d0d7810 */ /* 0x000fe20007f1e0ff */
[----:B------:R-:W-:Y:S01]  /*4030*/  IMAD.U32 R14, RZ, RZ, UR23 ;  /* 0x00000017ff0e7e24 */ /* 0x000fe2000f8e00ff */
[----:B------:R-:W-:-:S02]  /*4040*/  MOV R15, UR25 ;  /* 0x00000019000f7c02 */ /* 0x000fc40008000f00 */
[----:B------:R-:W-:Y:S01]  /*4050*/  IADD3 R5, P1, R230, 0x20, RZ ;  /* 0x00000020e6057810 */ /* 0x000fe20007f3e0ff */
[----:B------:R-:W-:Y:S01]  /*4060*/  IMAD.X R12, RZ, RZ, R12, P0 ;  /* 0x000000ffff0c7224 */ /* 0x000fe200000e060c */
[----:B------:R-:W-:Y:S01]  /*4070*/  ISETP.GE.AND P3, PT, R232, c[0x0][0x220], PT ;  /* 0x00008800e8007a0c */ /* 0x000fe20003f66270 */
[----:B------:R-:W-:Y:S01]  /*4080*/  IMAD.WIDE.U32 R14, R13, c[0x0][0x1a0], R14 ;  /* 0x000068000d0e7a25 */ /* 0x000fe200078e000e */
[----:B------:R-:W-:Y:S02]  /*4090*/  ISETP.GE.AND P2, PT, R229, c[0x0][0x220], PT ;  /* 0x00008800e5007a0c */ /* 0x000fe40003f46270 */
[----:B------:R-:W-:Y:S01]  /*40a0*/  ISETP.GE.AND P0, PT, R227, c[0x0][0x220], PT ;  /* 0x00008800e3007a0c */ /* 0x000fe20003f06270 */
[----:B------:R-:W-:Y:S02]  /*40b0*/  IMAD R12, R12, c[0x0][0x1a0], RZ ;  /* 0x000068000c0c7a24 */ /* 0x000fe400078e02ff */
[----:B------:R-:W-:Y:S01]  /*40c0*/  IMAD.X R6, RZ, RZ, R6, P1 ;  /* 0x000000ffff067224 */ /* 0x000fe200008e0606 */
[----:B------:R-:W-:Y:S01]  /*40d0*/  ISETP.GE.AND P1, PT, R228, c[0x0][0x220], PT ;  /* 0x00008800e4007a0c */ /* 0x000fe20003f26270 */
[----:B------:R-:W-:Y:S01]  /*40e0*/  IMAD R12, R13, c[0x0][0x1a4], R12 ;  /* 0x000069000d0c7a24 */ /* 0x000fe200078e020c */
[----:B------:R-:W-:Y:S01]  /*40f0*/  MOV R13, R7 ;  /* 0x00000007000d7202 */ /* 0x000fe20000000f00 */
[----:B------:R-:W-:-:S02]  /*4100*/  IMAD R6, R6, c[0x0][0x1a0], RZ ;  /* 0x0000680006067a24 */ /* 0x000fc400078e02ff */
[----:B------:R1:W-:Y:S01]  /*4110*/  @P3 STS.128 [R226+0x19000], RZ ;  /* 0x019000ffe2003388 */ /* 0x0003e20000000c00 */
[----:B------:R-:W-:Y:S01]  /*4120*/  IADD3 R15, R15, R12, RZ ;  /* 0x0000000c0f0f7210 */ /* 0x000fe20007ffe0ff */
[----:B------:R-:W-:Y:S02]  /*4130*/  IMAD.MOV.U32 R12, RZ, RZ, R16 ;  /* 0x000000ffff0c7224 */ /* 0x000fe400078e0010 */
[C---:B------:R-:W-:Y:S02]  /*4140*/  IMAD R6, R5.reuse, c[0x0][0x1a4], R6 ;  /* 0x0000690005067a24 */ /* 0x040fe400078e0206 */
[----:B------:R-:W-:-:S04]  /*4150*/  IMAD.WIDE.U32 R12, R5, c[0x0][0x1a0], R12 ;  /* 0x00006800050c7a25 */ /* 0x000fc800078e000c */
[----:B------:R-:W-:Y:S01]  /*4160*/  IMAD.MOV.U32 R5, RZ, RZ, 0x2 ;  /* 0x00000002ff057424 */ /* 0x000fe200078e00ff */
[----:B------:R-:W-:Y:S01]  /*4170*/  @!P3 LEA R16, P5, R12, c[0x0][0x170], 0x1 ;  /* 0x00005c000c10ba11 */ /* 0x000fe200078a08ff */
[----:B------:R-:W-:-:S04]  /*4180*/  IMAD.WIDE.U32 R14, R11, c[0x0][0x1b8], R14 ;  /* 0x00006e000b0e7a25 */ /* 0x000fc800078e000e */
[----:B------:R-:W-:Y:S01]  /*4190*/  IMAD.WIDE R10, R232, R5, c[0x0][0x170] ;  /* 0x00005c00e80a7625 */ /* 0x000fe200078e0205 */
[----:B------:R-:W-:-:S03]  /*41a0*/  IADD3 R5, R13, R6, RZ ;  /* 0x000000060d057210 */ /* 0x000fc60007ffe0ff */
        /* <DEDUP_REMOVED lines=24> */
.L_x_460:
[----:B------:R-:W-:Y:S05]  /*4330*/  BSYNC B0 ;  /* 0x0000000000007941 */ /* 0x000fea0003800000 */
.L_x_459:
        /* <DEDUP_REMOVED lines=64> */
[----:B--23--:R-:W-:Y:S01]  /*4740*/  CS2R R24, SRZ ;  /* 0x0000000000187805 */ /* 0x00cfe2000001ff00 */
[----:B-1----:R-:W-:Y:S01]  /*4750*/  CS2R R22, SRZ ;  /* 0x0000000000167805 */ /* 0x002fe2000001ff00 */
[----:B------:R-:W-:Y:S01]  /*4760*/  CS2R R20, SRZ ;  /* 0x0000000000147805 */ /* 0x000fe2000001ff00 */
[C---:B------:R-:W-:Y:S01]  /*4770*/  SHF.L.U64.HI R241, R225.reuse, 0x2, R4 ;  /* 0x00000002e1f17819 */ /* 0x040fe20000010204 */
[----:B------:R-:W-:Y:S01]  /*4780*/  ULDC UR9, c[0x0][0x2e8] ;  /* 0x0000ba0000097ab9 */ /* 0x000fe20000000800 */
[----:B------:R-:W-:Y:S01]  /*4790*/  SHF.L.U32 R240, R225, 0x2, RZ ;  /* 0x00000002e1f07819 */ /* 0x000fe200000006ff */
[----:B------:R-:W-:-:S02]  /*47a0*/  UIADD3 UR20, UR8, -UR9, URZ ;  /* 0x8000000908147290 */ /* 0x000fc4000fffe03f */
[----:B------:R-:W-:Y:S02]  /*47b0*/  ULDC UR13, c[0x0][0x2e4] ;  /* 0x0000b900000d7ab9 */ /* 0x000fe40000000800 */
.L_x_465:
        /* <DEDUP_REMOVED lines=9> */
[----:B------:R-:W-:Y:S04]  /*4850*/  LDSM.16.M88.4 R84, [R223] ;  /* 0x00000000df54783b */ /* 0x000fe80000000200 */
[----:B-1----:R-:W1:Y:S04]  /*4860*/  LDSM.16.M88.4 R88, [R222+0x10000] ;  /* 0x01000000de58783b */ /* 0x002e680000000200 */
[----:B------:R-:W2:Y:S04]  /*4870*/  LDSM.16.M88.4 R92, [R222+0x10800] ;  /* 0x01080000de5c783b */ /* 0x000ea80000000200 */
[----:B------:R-:W-:Y:S04]  /*4880*/  LDSM.16.M88.4 R96, [R221] ;  /* 0x00000000dd60783b */ /* 0x000fe80000000200 */
[----:B------:R-:W3:Y:S04]  /*4890*/  LDSM.16.M88.4 R100, [R212+0x10000] ;  /* 0x01000000d464783b */ /* 0x000ee80000000200 */
[----:B------:R-:W4:Y:S04]  /*48a0*/  LDSM.16.M88.4 R104, [R212+0x10800] ;  /* 0x01080000d468783b */ /* 0x000f280000000200 */
[----:B-----5:R2:W5:Y:S04]  /*48b0*/  LDG.E R113, [R108.64] ;  /* 0x000000046c717981 */ /* 0x020568000c1e1900 */
[----:B------:R2:W5:Y:S01]  /*48c0*/  LDG.E R112, [R108.64+0x20] ;  /* 0x000020046c707981 */ /* 0x000562000c1e1900 */
[C---:B-1----:R-:W-:Y:S08]  /*48d0*/  HMMA.16816.F32.BF16 R4, R84.reuse, R88, RZ ;  /* 0x000000585404723c */ /* 0x042ff000000418ff */
[C---:B------:R-:W-:Y:S01]  /*48e0*/  HMMA.16816.F32.BF16 R8, R84.reuse, R90, RZ ;  /* 0x0000005a5408723c */ /* 0x040fe200000418ff */
[----:B------:R-:W-:Y:S07]  /*48f0*/  LDSM.16.M88.4 R88, [R3+0x10000] ;  /* 0x010000000358783b */ /* 0x000fee0000000200 */
[C---:B--2---:R-:W-:Y:S08]  /*4900*/  HMMA.16816.F32.BF16 R12, R84.reuse, R92, RZ ;  /* 0x0000005c540c723c */ /* 0x044ff000000418ff */
[----:B------:R-:W-:Y:S01]  /*4910*/  HMMA.16816.F32.BF16 R16, R84, R94, RZ ;  /* 0x0000005e5410723c */ /* 0x000fe200000418ff */
[----:B------:R-:W1:Y:S04]  /*4920*/  LDSM.16.M88.4 R84, [R220] ;  /* 0x00000000dc54783b */ /* 0x000e680000000200 */
[----:B------:R-:W2:Y:S03]  /*4930*/  LDSM.16.M88.4 R92, [R3+0x10800] ;  /* 0x01080000035c783b */ /* 0x000ea60000000200 */
[C---:B---3--:R-:W-:Y:S08]  /*4940*/  HMMA.16816.F32.BF16 R4, R96.reuse, R100, R4 ;  /* 0x000000646004723c */ /* 0x048ff00000041804 */
[C---:B------:R-:W-:Y:S01]  /*4950*/  HMMA.16816.F32.BF16 R8, R96.reuse, R102, R8 ;  /* 0x000000666008723c */ /* 0x040fe20000041808 */
[----:B------:R-:W-:Y:S07]  /*4960*/  LDSM.16.M88.4 R100, [R2+0x10000] ;  /* 0x010000000264783b */ /* 0x000fee0000000200 */
[C---:B----4-:R-:W-:Y:S08]  /*4970*/  HMMA.16816.F32.BF16 R12, R96.reuse, R104, R12 ;  /* 0x00000068600c723c */ /* 0x050ff0000004180c */
[----:B------:R-:W-:Y:S01]  /*4980*/  HMMA.16816.F32.BF16 R16, R96, R106, R16 ;  /* 0x0000006a6010723c */ /* 0x000fe20000041810 */
[----:B------:R-:W3:Y:S04]  /*4990*/  LDSM.16.M88.4 R96, [R219] ;  /* 0x00000000db60783b */ /* 0x000ee80000000200 */
[----:B------:R-:W4:Y:S03]  /*49a0*/  LDSM.16.M88.4 R104, [R2+0x10800] ;  /* 0x010800000268783b */ /* 0x000f260000000200 */
[C---:B-1----:R-:W-:Y:S08]  /*49b0*/  HMMA.16816.F32.BF16 R4, R84.reuse, R88, R4 ;  /* 0x000000585404723c */ /* 0x042ff00000041804 */
[C---:B------:R-:W-:Y:S01]  /*49c0*/  HMMA.16816.F32.BF16 R8, R84.reuse, R90, R8 ;  /* 0x0000005a5408723c */ /* 0x040fe20000041808 */
[----:B------:R-:W-:Y:S07]  /*49d0*/  LDSM.16.M88.4 R88, [R222+0x12000] ;  /* 0x01200000de58783b */ /* 0x000fee0000000200 */
[C---:B--2---:R-:W-:Y:S08]  /*49e0*/  HMMA.16816.F32.BF16 R12, R84.reuse, R92, R12 ;  /* 0x0000005c540c723c */ /* 0x044ff0000004180c */
[----:B------:R-:W-:Y:S01]  /*49f0*/  HMMA.16816.F32.BF16 R16, R84, R94, R16 ;  /* 0x0000005e5410723c */ /* 0x000fe20000041810 */
[----:B------:R-:W1:Y:S04]  /*4a00*/  LDSM.16.M88.4 R84, [R223+0x2000] ;  /* 0x00200000df54783b */ /* 0x000e680000000200 */
[----:B------:R-:W2:Y:S03]  /*4a10*/  LDSM.16.M88.4 R92, [R222+0x12800] ;  /* 0x01280000de5c783b */ /* 0x000ea60000000200 */
[C---:B---3--:R-:W-:Y:S08]  /*4a20*/  HMMA.16816.F32.BF16 R4, R96.reuse, R100, R4 ;  /* 0x000000646004723c */ /* 0x048ff00000041804 */
[C---:B------:R-:W-:Y:S01]  /*4a30*/  HMMA.16816.F32.BF16 R8, R96.reuse, R102, R8 ;  /* 0x000000666008723c */ /* 0x040fe20000041808 */
[----:B------:R-:W-:Y:S07]  /*4a40*/  LDSM.16.M88.4 R100, [R212+0x12000] ;  /* 0x01200000d464783b */ /* 0x000fee0000000200 */
[C---:B----4-:R-:W-:Y:S08]  /*4a50*/  HMMA.16816.F32.BF16 R12, R96.reuse, R104, R12 ;  /* 0x00000068600c723c */ /* 0x050ff0000004180c */
[----:B------:R-:W-:Y:S01]  /*4a60*/  HMMA.16816.F32.BF16 R16, R96, R106, R16 ;  /* 0x0000006a6010723c */ /* 0x000fe20000041810 */
[----:B------:R-:W3:Y:S04]  /*4a70*/  LDSM.16.M88.4 R96, [R221+0x2000] ;  /* 0x00200000dd60783b */ /* 0x000ee80000000200 */
        /* <DEDUP_REMOVED lines=72> */
[C---:B------:R-:W-:Y:S08]  /*4f00*/  HMMA.16816.F32.BF16 R8, R84.reuse, R90, R8 ;  /* 0x0000005a5408723c */ /* 0x040ff00000041808 */
[C---:B--2---:R-:W-:Y:S08]  /*4f10*/  HMMA.16816.F32.BF16 R12, R84.reuse, R92, R12 ;  /* 0x0000005c540c723c */ /* 0x044ff0000004180c */
[----:B------:R-:W-:Y:S08]  /*4f20*/  HMMA.16816.F32.BF16 R16, R84, R94, R16 ;  /* 0x0000005e5410723c */ /* 0x000ff00000041810 */
[C---:B---3--:R-:W-:Y:S08]  /*4f30*/  HMMA.16816.F32.BF16 R4, R96.reuse, R100, R4 ;  /* 0x000000646004723c */ /* 0x048ff00000041804 */
[C---:B------:R-:W-:Y:S08]  /*4f40*/  HMMA.16816.F32.BF16 R8, R96.reuse, R102, R8 ;  /* 0x000000666008723c */ /* 0x040ff00000041808 */
[C---:B----4-:R-:W-:Y:S08]  /*4f50*/  HMMA.16816.F32.BF16 R12, R96.reuse, R104, R12 ;  /* 0x00000068600c723c */ /* 0x050ff0000004180c */
[----:B------:R-:W-:Y:S01]  /*4f60*/  HMMA.16816.F32.BF16 R16, R96, R106, R16 ;  /* 0x0000006a6010723c */ /* 0x000fe20000041810 */
[----:B------:R-:W-:-:S07]  /*4f70*/  @!P0 BRA `(.L_x_461) ;  /* 0x000000c000008947 */ /* 0x000fce0003800000 */
[----:B------:R-:W-:Y:S02]  /*4f80*/  USHF.L.U32 UR8, UR21, 0x6, URZ ;  /* 0x0000000615087899 */ /* 0x000fe4000800063f */
[----:B------:R-:W-:Y:S02]  /*4f90*/  UIADD3 UR18, UR9, 0x40, URZ ;  /* 0x0000004009127890 */ /* 0x000fe4000fffe03f */
[----:B------:R-:W-:Y:S02]  /*4fa0*/  UIADD3 UR11, UR8, UR10, URZ ;  /* 0x0000000a080b7290 */ /* 0x000fe4000fffe03f */
[----:B------:R-:W-:Y:S02]  /*4fb0*/  UIADD3 UR12, UR8, 0x40, URZ ;  /* 0x00000040080c7890 */ /* 0x000fe4000fffe03f */
[----:B------:R-:W-:Y:S04]  /*4fc0*/  UIADD3 UR8, UR13, UR11, -UR6 ;  /* 0x0000000b0d087290 */ /* 0x000fe8000fffe806 */
[----:B------:R-:W-:Y:S01]  /*4fd0*/  UISETP.GE.AND UP0, UPT, UR18, UR8, UPT ;  /* 0x000000081200728c */ /* 0x000fe2000bf06270 */
[----:B------:R-:W-:Y:S02]  /*4fe0*/  IMAD.U32 R84, RZ, RZ, UR12 ;  /* 0x0000000cff547e24 */ /* 0x000fe4000f8e00ff */
[----:B------:R-:W-:Y:S03]  /*4ff0*/  UMOV UR8, UR13 ;  /* 0x0000000d00087c82 */ /* 0x000fe60008000000 */
[----:B------:R-:W-:Y:S02]  /*5000*/  ISETP.LT.AND P0, PT, R84, UR6, PT ;  /* 0x0000000654007c0c */ /* 0x000fe4000bf01270 */
[----:B------:R-:W-:Y:S11]  /*5010*/  PLOP3.LUT P1, PT, PT, PT, UP0, 0x80, 0x0 ;  /* 0x000000000000781c */ /* 0x000ff60003f2f008 */
[----:B------:R-:W-:Y:S02]  /*5020*/  @!UPT UIADD3 URZ, URZ, URZ, URZ ;  /* 0x0000003f3f3ff290 */ /* 0x000fe4000fffe03f */
[----:B------:R-:W-:-:S05]  /*5030*/  @!P1 BRA P0, `(.L_x_462) ;  /* 0x0000047000009947 */ /* 0x000fca0000000000 */
.L_x_461:
[----:B------:R-:W-:Y:S01]  /*5040*/  IADD3 R87, R225, UR9, RZ ;  /* 0x00000009e1577c10 */ /* 0x000fe2000fffe0ff */
[----:B------:R-:W-:Y:S01]  /*5050*/  UIADD3 UR12, UR6, 0x1, -UR10 ;  /* 0x00000001060c7890 */ /* 0x000fe2000fffe80a */
[----:B------:R-:W-:Y:S01]  /*5060*/  IMAD.U32 R85, RZ, RZ, UR21 ;  /* 0x00000015ff557e24 */ /* 0x000fe2000f8e00ff */
[----:B------:R-:W-:Y:S01]  /*5070*/  UIADD3 UR11, -UR8, UR6, -UR10 ;  /* 0x00000006080b7290 */ /* 0x000fe2000fffe90a */
[----:B------:R-:W-:Y:S01]  /*5080*/  IADD3 R84, R87, 0x8, RZ ;  /* 0x0000000857547810 */ /* 0x000fe20007ffe0ff */
[----:B------:R-:W-:Y:S01]  /*5090*/  UIADD3 UR9, UR12, UR42, URZ ;  /* 0x0000002a0c097290 */ /* 0x000fe2000fffe03f */
[----:B------:R-:W-:Y:S01]  /*50a0*/  IMAD R100, R85, 0x40, R224 ;  /* 0x0000004055647824 */ /* 0x000fe200078e02e0 */
[----:B------:R-:W-:Y:S02]  /*50b0*/  UMOV UR13, UR8 ;  /* 0x00000008000d7c82 */ /* 0x000fe40008000000 */
[C---:B------:R-:W-:Y:S02]  /*50c0*/  IADD3 R89, R87.reuse, UR11, RZ ;  /* 0x0000000b57597c10 */ /* 0x040fe4000fffe0ff */
[----:B------:R-:W-:Y:S02]  /*50d0*/  IADD3 R87, R87, UR9, RZ ;  /* 0x0000000957577c10 */ /* 0x000fe4000fffe0ff */
[----:B------:R-:W-:Y:S02]  /*50e0*/  IMNMX R89, RZ, R89, !PT ;  /* 0x00000059ff597217 */ /* 0x000fe40007800200 */
[----:B------:R-:W-:Y:S02]  /*50f0*/  IADD3 R98, R100, 0x1, RZ ;  /* 0x0000000164627810 */ /* 0x000fe40007ffe0ff */
[----:B------:R-:W-:Y:S02]  /*5100*/  IADD3 R85, R84, UR11, RZ ;  /* 0x0000000b54557c10 */ /* 0x000fe4000fffe0ff */
[----:B------:R-:W-:Y:S02]  /*5110*/  IMNMX R87, R87, UR6, PT ;  /* 0x0000000657577c17 */ /* 0x000fe4000b800200 */
[-C--:B------:R-:W-:Y:S02]  /*5120*/  ISETP.GE.AND P1, PT, R100, R89.reuse, PT ;  /* 0x000000596400720c */ /* 0x080fe40003f26270 */
[----:B------:R-:W-:Y:S02]  /*5130*/  ISETP.GE.AND P0, PT, R98, R89, PT ;  /* 0x000000596200720c */ /* 0x000fe40003f06270 */
[----:B------:R-:W-:Y:S02]  /*5140*/  IADD3 R84, R84, UR9, RZ ;  /* 0x0000000954547c10 */ /* 0x000fe4000fffe0ff */
[C---:B------:R-:W-:Y:S02]  /*5150*/  IADD3 R96, R100.reuse, 0x8, RZ ;  /* 0x0000000864607810 */ /* 0x040fe40007ffe0ff */
[C---:B------:R-:W-:Y:S02]  /*5160*/  IADD3 R94, R100.reuse, 0x9, RZ ;  /* 0x00000009645e7810 */ /* 0x040fe40007ffe0ff */
[C---:B------:R-:W-:Y:S02]  /*5170*/  IADD3 R92, R100.reuse, 0x10, RZ ;  /* 0x00000010645c7810 */ /* 0x040fe40007ffe0ff */
[C---:B------:R-:W-:Y:S02]  /*5180*/  IADD3 R90, R100.reuse, 0x11, RZ ;  /* 0x00000011645a7810 */ /* 0x040fe40007ffe0ff */
[C---:B------:R-:W-:Y:S02]  /*5190*/  IADD3 R88, R100.reuse, 0x18, RZ ;  /* 0x0000001864587810 */ /* 0x040fe40007ffe0ff */
[C---:B------:R-:W-:Y:S02]  /*51a0*/  IADD3 R86, R100.reuse, 0x19, RZ ;  /* 0x0000001964567810 */ /* 0x040fe40007ffe0ff */
[----:B------:R-:W-:Y:S02]  /*51b0*/  IMNMX R85, RZ, R85, !PT ;  /* 0x00000055ff557217 */ /* 0x000fe40007800200 */
[-C--:B------:R-:W-:Y:S02]  /*51c0*/  ISETP.GE.OR P1, PT, R100, R87.reuse, !P1 ;  /* 0x000000576400720c */ /* 0x080fe40004f26670 */
[----:B------:R-:W-:Y:S02]  /*51d0*/  ISETP.GE.OR P0, PT, R98, R87, !P0 ;  /* 0x000000576200720c */ /* 0x000fe40004706670 */
[-C--:B------:R-:W-:Y:S02]  /*51e0*/  ISETP.GE.AND P6, PT, R96, R89.reuse, PT ;  /* 0x000000596000720c */ /* 0x080fe40003fc6270 */
[-C--:B------:R-:W-:Y:S02]  /*51f0*/  ISETP.GE.AND P5, PT, R94, R89.reuse, PT ;  /* 0x000000595e00720c */ /* 0x080fe40003fa6270 */
[-C--:B------:R-:W-:Y:S02]  /*5200*/  ISETP.GE.AND P4, PT, R92, R89.reuse, PT ;  /* 0x000000595c00720c */ /* 0x080fe40003f86270 */
[-C--:B------:R-:W-:Y:S02]  /*5210*/  ISETP.GE.AND P3, PT, R90, R89.reuse, PT ;  /* 0x000000595a00720c */ /* 0x080fe40003f66270 */
[-C--:B------:R-:W-:Y:S02]  /*5220*/  ISETP.GE.AND P2, PT, R88, R89.reuse, PT ;  /* 0x000000595800720c */ /* 0x080fe40003f46270 */
[----:B------:R-:W-:Y:S02]  /*5230*/  FSEL R4, R4, -INF , !P1 ;  /* 0xff80000004047808 */ /* 0x000fe40004800000 */
[----:B------:R-:W-:Y:S02]  /*5240*/  ISETP.GE.AND P1, PT, R86, R89, PT ;  /* 0x000000595600720c */ /* 0x000fe40003f26270 */
[----:B------:R-:W-:Y:S02]  /*5250*/  IMNMX R89, R84, UR6, PT ;  /* 0x0000000654597c17 */ /* 0x000fe4000b800200 */
[----:B------:R-:W-:Y:S02]  /*5260*/  FSEL R5, R5, -INF , !P0 ;  /* 0xff80000005057808 */ /* 0x000fe40004000000 */
[----:B------:R-:W-:Y:S02]  /*5270*/  ISETP.GE.AND P0, PT, R100, R85, PT ;  /* 0x000000556400720c */ /* 0x000fe40003f06270 */
[-C--:B------:R-:W-:Y:S02]  /*5280*/  ISETP.GE.OR P6, PT, R96, R87.reuse, !P6 ;  /* 0x000000576000720c */ /* 0x080fe400077c6670 */
[-C--:B------:R-:W-:Y:S02]  /*5290*/  ISETP.GE.OR P5, PT, R94, R87.reuse, !P5 ;  /* 0x000000575e00720c */ /* 0x080fe40006fa6670 */
[-C--:B------:R-:W-:Y:S02]  /*52a0*/  ISETP.GE.OR P4, PT, R92, R87.reuse, !P4 ;  /* 0x000000575c00720c */ /* 0x080fe40006786670 */
[-C--:B------:R-:W-:Y:S02]  /*52b0*/  ISETP.GE.OR P3, PT, R90, R87.reuse, !P3 ;  /* 0x000000575a00720c */ /* 0x080fe40005f66670 */
[-C--:B------:R-:W-:Y:S02]  /*52c0*/  ISETP.GE.OR P2, PT, R88, R87.reuse, !P2 ;  /* 0x000000575800720c */ /* 0x080fe40005746670 */
[----:B------:R-:W-:Y:S02]  /*52d0*/  ISETP.GE.OR P1, PT, R86, R87, !P1 ;  /* 0x000000575600720c */ /* 0x000fe40004f26670 */
[----:B------:R-:W-:Y:S02]  /*52e0*/  ISETP.GE.OR P0, PT, R100, R89, !P0 ;  /* 0x000000596400720c */ /* 0x000fe40004706670 */
[----:B------:R-:W-:Y:S02]  /*52f0*/  FSEL R8, R8, -INF , !P6 ;  /* 0xff80000008087808 */ /* 0x000fe40007000000 */
[-C--:B------:R-:W-:Y:S02]  /*5300*/  ISETP.GE.AND P6, PT, R98, R85.reuse, PT ;  /* 0x000000556200720c */ /* 0x080fe40003fc6270 */
        /* <DEDUP_REMOVED lines=14> */
[-C--:B------:R-:W-:Y:S02]  /*53f0*/  ISETP.GE.OR P4, PT, R94, R89.reuse, !P4 ;  /* 0x000000595e00720c */ /* 0x080fe40006786670 */
        /* <DEDUP_REMOVED lines=11> */
.L_x_462:
        /* <DEDUP_REMOVED lines=9> */
[----:B------:R-:W-:Y:S02]  /*5540*/  FMUL.FTZ R4, R247, 1.4426950216293334961 ;  /* 0x3fb8aa3bf7047820 */ /* 0x000fe40000410000 */
[--C-:B------:R-:W-:Y:S02]  /*5550*/  FFMA.FTZ R115, R5, c[0x0][0x23c], -R84.reuse ;  /* 0x00008f0005737a23 */ /* 0x100fe40000010854 */
[--C-:B------:R-:W-:Y:S01]  /*5560*/  FFMA.FTZ R119, R9, c[0x0][0x23c], -R84.reuse ;  /* 0x00008f0009777a23 */ /* 0x100fe20000010854 */
[----:B------:R-:W-:Y:S01]  /*5570*/  FSEL R4, R4, RZ, P0 ;  /* 0x000000ff04047208 */ /* 0x000fe20000000000 */
[----:B------:R-:W-:Y:S01]  /*5580*/  MUFU.EX2 R114, R114 ;  /* 0x0000007200727308 */ /* 0x000fe20000000800 */
[--C-:B------:R-:W-:Y:S02]  /*5590*/  FFMA.FTZ R118, R8, c[0x0][0x23c], -R84.reuse ;  /* 0x00008f0008767a23 */ /* 0x100fe40000010854 */
[----:B------:R-:W-:Y:S02]  /*55a0*/  FFMA.FTZ R122, R12, c[0x0][0x23c], -R84 ;  /* 0x00008f000c7a7a23 */ /* 0x000fe40000010854 */
[--C-:B------:R-:W-:Y:S02]  /*55b0*/  FFMA.FTZ R116, R6, c[0x0][0x23c], -R4.reuse ;  /* 0x00008f0006747a23 */ /* 0x100fe40000010804 */
[--C-:B------:R-:W-:Y:S02]  /*55c0*/  FFMA.FTZ R117, R7, c[0x0][0x23c], -R4.reuse ;  /* 0x00008f0007757a23 */ /* 0x100fe40000010804 */
[--C-:B------:R-:W-:Y:S01]  /*55d0*/  FFMA.FTZ R120, R10, c[0x0][0x23c], -R4.reuse ;  /* 0x00008f000a787a23 */ /* 0x100fe20000010804 */
[----:B------:R-:W-:Y:S01]  /*55e0*/  MUFU.EX2 R115, R115 ;  /* 0x0000007300737308 */ /* 0x000fe20000000800 */
[----:B------:R-:W-:Y:S02]  /*55f0*/  FFMA.FTZ R121, R11, c[0x0][0x23c], -R4 ;  /* 0x00008f000b797a23 */ /* 0x000fe40000010804 */
[----:B------:R-:W-:Y:S02]  /*5600*/  FFMA.FTZ R123, R13, c[0x0][0x23c], -R84 ;  /* 0x00008f000d7b7a23 */ /* 0x000fe40000010854 */
[--C-:B------:R-:W-:Y:S02]  /*5610*/  FFMA.FTZ R124, R14, c[0x0][0x23c], -R4.reuse ;  /* 0x00008f000e7c7a23 */ /* 0x100fe40000010804 */
[----:B------:R-:W-:Y:S02]  /*5620*/  FFMA.FTZ R125, R15, c[0x0][0x23c], -R4 ;  /* 0x00008f000f7d7a23 */ /* 0x000fe40000010804 */
[----:B------:R-:W-:Y:S01]  /*5630*/  FFMA.FTZ R126, R16, c[0x0][0x23c], -R84 ;  /* 0x00008f00107e7a23 */ /* 0x000fe20000010854 */
[----:B------:R-:W-:Y:S01]  /*5640*/  MUFU.EX2 R116, R116 ;  /* 0x0000007400747308 */ /* 0x000fe20000000800 */
[----:B------:R-:W-:Y:S02]  /*5650*/  FFMA.FTZ R128, R18, c[0x0][0x23c], -R4 ;  /* 0x00008f0012807a23 */ /* 0x000fe40000010804 */
[----:B------:R-:W-:Y:S02]  /*5660*/  FFMA.FTZ R84, R17, c[0x0][0x23c], -R84 ;  /* 0x00008f0011547a23 */ /* 0x000fe40000010854 */
[----:B------:R-:W-:Y:S05]  /*5670*/  FFMA.FTZ R4, R19, c[0x0][0x23c], -R4 ;  /* 0x00008f0013047a23 */ /* 0x000fea0000010804 */
[----:B------:R-:W-:Y:S10]  /*5680*/  MUFU.EX2 R117, R117 ;  /* 0x0000007500757308 */ /* 0x000ff40000000800 */
        /* <DEDUP_REMOVED lines=11> */
[----:B------:R-:W1:Y:S02]  /*5740*/  MUFU.EX2 R129, R4 ;  /* 0x0000000400817308 */ /* 0x000e640000000800 */
[----:B-1----:R-:W-:Y:S02]  /*5750*/  F2FP.BF16.PACK_AB R12, R129, R128 ;  /* 0x00000080810c723e */ /* 0x002fe400000010ff */
[----:B------:R-:W-:Y:S02]  /*5760*/  F2FP.BF16.PACK_AB R8, R115, R114 ;  /* 0x000000727308723e */ /* 0x000fe400000010ff */
[----:B------:R-:W-:Y:S02]  /*5770*/  F2FP.BF16.PACK_AB R6, R117, R116 ;  /* 0x000000747506723e */ /* 0x000fe400000010ff */
[----:B------:R-:W-:Y:S01]  /*5780*/  F2FP.BF16.PACK_AB R5, R119, R118 ;  /* 0x000000767705723e */ /* 0x000fe200000010ff */
[----:B------:R-:W-:Y:S01]  /*5790*/  STS [R235+0x22000], R8 ;  /* 0x02200008eb007388 */ /* 0x000fe20000000800 */
[----:B------:R-:W-:Y:S02]  /*57a0*/  F2FP.BF16.PACK_AB R13, R121, R120 ;  /* 0x00000078790d723e */ /* 0x000fe400000010ff */
[----:B------:R-:W-:Y:S02]  /*57b0*/  F2FP.BF16.PACK_AB R102, R123, R122 ;  /* 0x0000007a7b66723e */ /* 0x000fe400000010ff */
[----:B------:R-:W-:Y:S01]  /*57c0*/  F2FP.BF16.PACK_AB R100, R125, R124 ;  /* 0x0000007c7d64723e */ /* 0x000fe200000010ff */
[----:B------:R-:W-:Y:S01]  /*57d0*/  STS [R235+0x22400], R6 ;  /* 0x02240006eb007388 */ /* 0x000fe20000000800 */
[----:B------:R-:W-:Y:S05]  /*57e0*/  F2FP.BF16.PACK_AB R14, R127, R126 ;  /* 0x0000007e7f0e723e */ /* 0x000fea00000010ff */
[----:B------:R-:W-:Y:S06]  /*57f0*/  STS [R238+0x22000], R5 ;  /* 0x02200005ee007388 */ /* 0x000fec0000000800 */
[----:B------:R-:W-:Y:S06]  /*5800*/  STS [R238+0x22400], R13 ;  /* 0x0224000dee007388 */ /* 0x000fec0000000800 */
[----:B------:R-:W-:Y:S06]  /*5810*/  STS [R237+0x22000], R102 ;  /* 0x02200066ed007388 */ /* 0x000fec0000000800 */
[----:B------:R-:W-:Y:S06]  /*5820*/  STS [R237+0x22400], R100 ;  /* 0x02240064ed007388 */ /* 0x000fec0000000800 */
[----:B------:R-:W-:Y:S06]  /*5830*/  STS [R239+0x22000], R14 ;  /* 0x0220000eef007388 */ /* 0x000fec0000000800 */
[----:B------:R-:W-:Y:S06]  /*5840*/  STS [R239+0x22400], R12 ;  /* 0x0224000cef007388 */ /* 0x000fec0000000800 */
[----:B------:R-:W-:Y:S06]  /*5850*/  LDSM.16.M88.4 R16, [R223+0x8000] ;  /* 0x00800000df10783b */ /* 0x000fec0000000200 */
[----:B------:R-:W1:Y:S06]  /*5860*/  LDSM.16.M88.4 R8, [R222+0x18000] ;  /* 0x01800000de08783b */ /* 0x000e6c0000000200 */
[----:B------:R-:W2:Y:S06]  /*5870*/  LDSM.16.M88.4 R84, [R222+0x18800] ;  /* 0x01880000de54783b */ /* 0x000eac0000000200 */
[----:B------:R-:W-:Y:S06]  /*5880*/  LDSM.16.M88.4 R88, [R221+0x8000] ;  /* 0x00800000dd58783b */ /* 0x000fec0000000200 */
[----:B------:R-:W3:Y:S06]  /*5890*/  LDSM.16.M88.4 R92, [R212+0x18000] ;  /* 0x01800000d45c783b */ /* 0x000eec0000000200 */
[----:B------:R-:W4:Y:S06]  /*58a0*/  LDSM.16.M88.4 R96, [R212+0x18800] ;  /* 0x01880000d460783b */ /* 0x000f2c0000000200 */
[----:B------:R-:W-:Y:S06]  /*58b0*/  LDSM.16.M88.4 R100, [R220+0x8000] ;  /* 0x00800000dc64783b */ /* 0x000fec0000000200 */
[----:B------:R-:W4:Y:S01]  /*58c0*/  LDSM.16.M88.4 R104, [R3+0x18000] ;  /* 0x018000000368783b */ /* 0x000f220000000200 */
[C---:B-1----:R-:W-:Y:S05]  /*58d0*/  HMMA.16816.F32.BF16 R4, R16.reuse, R8, RZ ;  /* 0x000000081004723c */ /* 0x042fea00000418ff */
[----:B------:R-:W-:Y:S03]  /*58e0*/  LDSM.16.M88.4 R108, [R2+0x18000] ;  /* 0x01800000026c783b */ /* 0x000fe60000000200 */
[C---:B------:R-:W-:Y:S08]  /*58f0*/  HMMA.16816.F32.BF16 R8, R16.reuse, R10, RZ ;  /* 0x0000000a1008723c */ /* 0x040ff000000418ff */
[C---:B--2---:R-:W-:Y:S08]  /*5900*/  HMMA.16816.F32.BF16 R12, R16.reuse, R84, RZ ;  /* 0x00000054100c723c */ /* 0x044ff000000418ff */
[----:B------:R-:W-:Y:S01]  /*5910*/  HMMA.16816.F32.BF16 R16, R16, R86, RZ ;  /* 0x000000561010723c */ /* 0x000fe200000418ff */
[----:B------:R-:W1:Y:S07]  /*5920*/  LDSM.16.M88.4 R84, [R3+0x18800] ;  /* 0x018800000354783b */ /* 0x000e6e0000000200 */
[C---:B---3--:R-:W-:Y:S08]  /*5930*/  HMMA.16816.F32.BF16 R4, R88.reuse, R92, R4 ;  /* 0x0000005c5804723c */ /* 0x048ff00000041804 */
[C---:B------:R-:W-:Y:S01]  /*5940*/  HMMA.16816.F32.BF16 R8, R88.reuse, R94, R8 ;  /* 0x0000005e5808723c */ /* 0x040fe20000041808 */
[----:B------:R-:W2:Y:S07]  /*5950*/  LDSM.16.M88.4 R92, [R219+0x8000] ;  /* 0x00800000db5c783b */ /* 0x000eae0000000200 */
[C---:B----4-:R-:W-:Y:S08]  /*5960*/  HMMA.16816.F32.BF16 R12, R88.reuse, R96, R12 ;  /* 0x00000060580c723c */ /* 0x050ff0000004180c */
[----:B------:R-:W-:Y:S01]  /*5970*/  HMMA.16816.F32.BF16 R16, R88, R98, R16 ;  /* 0x000000625810723c */ /* 0x000fe20000041810 */
[----:B------:R-:W3:Y:S06]  /*5980*/  LDSM.16.M88.4 R88, [R2+0x18800] ;  /* 0x018800000258783b */ /* 0x000eec0000000200 */
[----:B------:R-:W-:Y:S01]  /*5990*/  LDSM.16.M88.4 R96, [R223+0xa000] ;  /* 0x00a00000df60783b */ /* 0x000fe20000000200 */
[C---:B------:R-:W-:Y:S08]  /*59a0*/  HMMA.16816.F32.BF16 R4, R100.reuse, R104, R4 ;  /* 0x000000686404723c */ /* 0x040ff00000041804 */
[C---:B------:R-:W-:Y:S01]  /*59b0*/  HMMA.16816.F32.BF16 R8, R100.reuse, R106, R8 ;  /* 0x0000006a6408723c */ /* 0x040fe20000041808 */
[----:B------:R-:W4:Y:S07]  /*59c0*/  LDSM.16.M88.4 R104, [R222+0x1a000] ;  /* 0x01a00000de68783b */ /* 0x000f2e0000000200 */
[C---:B-1----:R-:W-:Y:S08]  /*59d0*/  HMMA.16816.F32.BF16 R12, R100.reuse, R84, R12 ;  /* 0x00000054640c723c */ /* 0x042ff0000004180c */
[----:B------:R-:W-:Y:S01]  /*59e0*/  HMMA.16816.F32.BF16 R16, R100, R86, R16 ;  /* 0x000000566410723c */ /* 0x000fe20000041810 */
[----:B------:R-:W1:Y:S06]  /*59f0*/  LDSM.16.M88.4 R84, [R222+0x1a800] ;  /* 0x01a80000de54783b */ /* 0x000e6c0000000200 */
[----:B------:R-:W-:Y:S01]  /*5a00*/  LDSM.16.M88.4 R100, [R221+0xa000] ;  /* 0x00a00000dd64783b */ /* 0x000fe20000000200 */
[C---:B--2---:R-:W-:Y:S08]  /*5a10*/  HMMA.16816.F32.BF16 R4, R92.reuse, R108, R4 ;  /* 0x0000006c5c04723c */ /* 0x044ff00000041804 */
[C---:B------:R-:W-:Y:S01]  /*5a20*/  HMMA.16816.F32.BF16 R8, R92.reuse, R110, R8 ;  /* 0x0000006e5c08723c */ /* 0x040fe20000041808 */
[----:B------:R-:W2:Y:S07]  /*5a30*/  LDSM.16.M88.4 R108, [R212+0x1a000] ;  /* 0x01a00000d46c783b */ /* 0x000eae0000000200 */
[C---:B---3--:R-:W-:Y:S08]  /*5a40*/  HMMA.16816.F32.BF16 R12, R92.reuse, R88, R12 ;  /* 0x000000585c0c723c */ /* 0x048ff0000004180c */
[----:B------:R-:W-:Y:S01]  /*5a50*/  HMMA.16816.F32.BF16 R16, R92, R90, R16 ;  /* 0x0000005a5c10723c */ /* 0x000fe20000041810 */
[----:B------:R-:W3:Y:S06]  /*5a60*/  LDSM.16.M88.4 R88, [R212+0x1a800] ;  /* 0x01a80000d458783b */ /* 0x000eec0000000200 */
[----:B------:R-:W-:Y:S01]  /*5a70*/  LDSM.16.M88.4 R92, [R220+0xa000] ;  /* 0x00a00000dc5c783b */ /* 0x000fe20000000200 */
[C---:B----4-:R-:W-:Y:S08]  /*5a80*/  HMMA.16816.F32.BF16 R4, R96.reuse, R104, R4 ;  /* 0x000000686004723c */ /* 0x050ff00000041804 */
        /* <DEDUP_REMOVED lines=67> */
[----:B------:R-:W3:Y:S07]  /*5ec0*/  LDSM.16.M88.4 R88, [R2+0x1e800] ;  /* 0x01e800000258783b */ /* 0x000eee0000000200 */
[C---:B----4-:R-:W-:Y:S08]  /*5ed0*/  HMMA.16816.F32.BF16 R4, R100.reuse, R104, R4 ;  /* 0x000000686404723c */ /* 0x050ff00000041804 */
[C---:B------:R-:W-:Y:S08]  /*5ee0*/  HMMA.16816.F32.BF16 R8, R100.reuse, R106, R8 ;  /* 0x0000006a6408723c */ /* 0x040ff00000041808 */
[C---:B-1----:R-:W-:Y:S08]  /*5ef0*/  HMMA.16816.F32.BF16 R12, R100.reuse, R84, R12 ;  /* 0x00000054640c723c */ /* 0x042ff0000004180c */
[----:B------:R-:W-:Y:S08]  /*5f00*/  HMMA.16816.F32.BF16 R16, R100, R86, R16 ;  /* 0x000000566410723c */ /* 0x000ff00000041810 */
[C---:B--2---:R-:W-:Y:S08]  /*5f10*/  HMMA.16816.F32.BF16 R4, R92.reuse, R108, R4 ;  /* 0x0000006c5c04723c */ /* 0x044ff00000041804 */
[C---:B------:R-:W-:Y:S08]  /*5f20*/  HMMA.16816.F32.BF16 R8, R92.reuse, R110, R8 ;  /* 0x0000006e5c08723c */ /* 0x040ff00000041808 */
[C---:B---3--:R-:W-:Y:S08]  /*5f30*/  HMMA.16816.F32.BF16 R12, R92.reuse, R88, R12 ;  /* 0x000000585c0c723c */ /* 0x048ff0000004180c */
[----:B------:R-:W-:Y:S04]  /*5f40*/  HMMA.16816.F32.BF16 R16, R92, R90, R16 ;  /* 0x0000005a5c10723c */ /* 0x000fe80000041810 */
[C---:B-----5:R-:W-:Y:S02]  /*5f50*/  FADD.FTZ R85, -R113.reuse, R4 ;  /* 0x0000000471557221 */ /* 0x060fe40000010100 */
[----:B------:R-:W-:Y:S02]  /*5f60*/  FADD.FTZ R4, -R113, R5 ;  /* 0x0000000571047221 */ /* 0x000fe40000010100 */
[C---:B------:R-:W-:Y:S04]  /*5f70*/  FADD.FTZ R5, -R112.reuse, R6 ;  /* 0x0000000670057221 */ /* 0x040fe80000010100 */
[----:B------:R-:W-:Y:S02]  /*5f80*/  FADD.FTZ R6, -R112, R7 ;  /* 0x0000000770067221 */ /* 0x000fe40000010100 */
[----:B------:R-:W-:Y:S02]  /*5f90*/  FMUL.FTZ R85, R114, R85 ;  /* 0x0000005572557220 */ /* 0x000fe40000410000 */
[----:B------:R-:W-:Y:S02]  /*5fa0*/  FMUL.FTZ R4, R115, R4 ;  /* 0x0000000473047220 */ /* 0x000fe40000410000 */
[----:B------:R-:W-:Y:S02]  /*5fb0*/  FMUL.FTZ R5, R116, R5 ;  /* 0x0000000574057220 */ /* 0x000fe40000410000 */
[----:B------:R-:W-:Y:S01]  /*5fc0*/  FMUL.FTZ R6, R117, R6 ;  /* 0x0000000675067220 */ /* 0x000fe20000410000 */
[----:B------:R-:W-:Y:S01]  /*5fd0*/  F2FP.BF16.PACK_AB R4, R4, R85 ;  /* 0x000000550404723e */ /* 0x000fe200000010ff */
[C---:B------:R-:W-:Y:S02]  /*5fe0*/  FADD.FTZ R7, -R113.reuse, R8 ;  /* 0x0000000871077221 */ /* 0x040fe40000010100 */
[----:B------:R-:W-:Y:S01]  /*5ff0*/  FADD.FTZ R8, -R113, R9 ;  /* 0x0000000971087221 */ /* 0x000fe20000010100 */
[----:B------:R-:W-:Y:S01]  /*6000*/  F2FP.BF16.PACK_AB R6, R6, R5 ;  /* 0x000000050606723e */ /* 0x000fe200000010ff */
[C---:B------:R-:W-:Y:S01]  /*6010*/  FADD.FTZ R9, -R112.reuse, R10 ;  /* 0x0000000a70097221 */ /* 0x040fe20000010100 */
[----:B------:R-:W-:Y:S01]  /*6020*/  STS [R235+0x20000], R4 ;  /* 0x02000004eb007388 */ /* 0x000fe20000000800 */
[----:B------:R-:W-:Y:S02]  /*6030*/  FADD.FTZ R10, -R112, R11 ;  /* 0x0000000b700a7221 */ /* 0x000fe40000010100 */
[----:B------:R-:W-:Y:S02]  /*6040*/  FMUL.FTZ R7, R118, R7 ;  /* 0x0000000776077220 */ /* 0x000fe40000410000 */
[----:B------:R-:W-:Y:S01]  /*6050*/  FMUL.FTZ R8, R119, R8 ;  /* 0x0000000877087220 */ /* 0x000fe20000410000 */
[----:B------:R-:W-:Y:S01]  /*6060*/  STS [R235+0x20400], R6 ;  /* 0x02040006eb007388 */ /* 0x000fe20000000800 */
[----:B------:R-:W-:Y:S02]  /*6070*/  FMUL.FTZ R9, R120, R9 ;  /* 0x0000000978097220 */ /* 0x000fe40000410000 */
[----:B------:R-:W-:Y:S02]  /*6080*/  FMUL.FTZ R10, R121, R10 ;  /* 0x0000000a790a7220 */ /* 0x000fe40000410000 */
[C---:B------:R-:W-:Y:S02]  /*6090*/  FADD.FTZ R5, -R113.reuse, R12 ;  /* 0x0000000c71057221 */ /* 0x040fe40000010100 */
[C---:B------:R-:W-:Y:S01]  /*60a0*/  FADD.FTZ R12, -R113.reuse, R13 ;  /* 0x0000000d710c7221 */ /* 0x040fe20000010100 */
[----:B------:R-:W-:Y:S01]  /*60b0*/  F2FP.BF16.PACK_AB R89, R10, R9 ;  /* 0x000000090a59723e */ /* 0x000fe200000010ff */
[C---:B------:R-:W-:Y:S02]  /*60c0*/  FADD.FTZ R11, -R112.reuse, R14 ;  /* 0x0000000e700b7221 */ /* 0x040fe40000010100 */
[----:B------:R-:W-:Y:S02]  /*60d0*/  FADD.FTZ R14, -R112, R15 ;  /* 0x0000000f700e7221 */ /* 0x000fe40000010100 */
[C---:B------:R-:W-:Y:S01]  /*60e0*/  FADD.FTZ R13, -R113.reuse, R16 ;  /* 0x00000010710d7221 */ /* 0x040fe20000010100 */
[----:B------:R-:W-:Y:S01]  /*60f0*/  STS [R238+0x20400], R89 ;  /* 0x02040059ee007388 */ /* 0x000fe20000000800 */
        /* <DEDUP_REMOVED lines=9> */
[----:B------:R-:W-:Y:S01]  /*6190*/  FADD.FTZ R112, -R112, R19 ;  /* 0x0000001370707221 */ /* 0x000fe20000010100 */
[----:B------:R-:W-:Y:S01]  /*61a0*/  F2FP.BF16.PACK_AB R94, R14, R11 ;  /* 0x0000000b0e5e723e */ /* 0x000fe200000010ff */
[----:B------:R-:W-:Y:S01]  /*61b0*/  FMUL.FTZ R13, R126, R13 ;  /* 0x0000000d7e0d7220 */ /* 0x000fe20000410000 */
[----:B------:R-:W-:Y:S01]  /*61c0*/  STS [R237+0x20000], R92 ;  /* 0x0200005ced007388 */ /* 0x000fe20000000800 */
[----:B------:R-:W-:Y:S02]  /*61d0*/  FMUL.FTZ R16, R127, R16 ;  /* 0x000000107f107220 */ /* 0x000fe40000410000 */
[----:B------:R-:W-:Y:S02]  /*61e0*/  FMUL.FTZ R15, R128, R15 ;  /* 0x0000000f800f7220 */ /* 0x000fe40000410000 */
[----:B------:R-:W-:Y:S01]  /*61f0*/  FMUL.FTZ R112, R129, R112 ;  /* 0x0000007081707220 */ /* 0x000fe20000410000 */
[----:B------:R-:W-:Y:S01]  /*6200*/  STS [R237+0x20400], R94 ;  /* 0x0204005eed007388 */ /* 0x000fe20000000800 */
[----:B------:R-:W-:Y:S03]  /*6210*/  F2FP.BF16.PACK_AB R96, R16, R13 ;  /* 0x0000000d1060723e */ /* 0x000fe600000010ff */
[----:B------:R-:W-:Y:S02]  /*6220*/  F2FP.BF16.PACK_AB R98, R112, R15 ;  /* 0x0000000f7062723e */ /* 0x000fe400000010ff */
[----:B------:R-:W-:Y:S06]  /*6230*/  STS [R239+0x20000], R96 ;  /* 0x02000060ef007388 */ /* 0x000fec0000000800 */
[----:B------:R-:W-:Y:S06]  /*6240*/  STS [R239+0x20400], R98 ;  /* 0x02040062ef007388 */ /* 0x000fec0000000800 */
[----:B------:R-:W-:Y:S06]  /*6250*/  BAR.SYNC.DEFER_BLOCKING 0x0 ;  /* 0x0000000000007b1d */ /* 0x000fec0000010000 */
[----:B------:R-:W-:Y:S06]  /*6260*/  LDSM.16.MT88.4 R4, [R218+0x22000] ;  /* 0x02200000da04783b */ /* 0x000fec0000004200 */
[----:B------:R-:W1:Y:S06]  /*6270*/  LDSM.16.MT88.4 R8, [R217+0x8000] ;  /* 0x00800000d908783b */ /* 0x000e6c0000004200 */
[----:B------:R-:W2:Y:S06]  /*6280*/  LDSM.16.MT88.4 R12, [R0+0x22000] ;  /* 0x02200000000c783b */ /* 0x000eac0000004200 */
[----:B------:R-:W3:Y:S06]  /*6290*/  LDSM.16.MT88.4 R16, [R217+0xa000] ;  /* 0x00a00000d910783b */ /* 0x000eec0000004200 */
[----:B------:R-:W4:Y:S06]  /*62a0*/  LDSM.16.MT88.4 R84, [R217+0xc000] ;  /* 0x00c00000d954783b */ /* 0x000f2c0000004200 */
[----:B------:R-:W3:Y:S06]  /*62b0*/  LDSM.16.MT88.4 R88, [R217+0xe000] ;  /* 0x00e00000d958783b */ /* 0x000eec0000004200 */
[----:B------:R-:W-:Y:S06]  /*62c0*/  LDSM.16.MT88.4 R92, [R217+0x8800] ;  /* 0x00880000d95c783b */ /* 0x000fec0000004200 */
[----:B------:R-:W-:Y:S01]  /*62d0*/  LDSM.16.MT88.4 R96, [R0+0x22800] ;  /* 0x022800000060783b */ /* 0x000fe20000004200 */
[-C--:B-1----:R-:W-:Y:S05]  /*62e0*/  HMMA.16816.F32.BF16 R20, R4, R8.reuse, R20 ;  /* 0x000000080414723c */ /* 0x082fea0000041814 */
[----:B------:R-:W-:Y:S03]  /*62f0*/  LDSM.16.MT88.4 R100, [R217+0xa800] ;  /* 0x00a80000d964783b */ /* 0x000fe60000004200 */
[C---:B--2---:R-:W-:Y:S03]  /*6300*/  HMMA.16816.F32.BF16 R24, R12.reuse, R8, R24 ;  /* 0x000000080c18723c */ /* 0x044fe60000041818 */
[----:B------:R-:W-:Y:S06]  /*6310*/  LDSM.16.MT88.4 R104, [R217+0xc800] ;  /* 0x00c80000d968783b */ /* 0x000fec0000004200 */
[----:B------:R-:W-:Y:S01]  /*6320*/  LDSM.16.MT88.4 R108, [R217+0xe800] ;  /* 0x00e80000d96c783b */ /* 0x000fe20000004200 */
        /* <DEDUP_REMOVED lines=18> */
[----:B------:R-:W2:Y:S06]  /*6450*/  LDSM.16.MT88.4 R4, [R218+0x23000] ;  /* 0x02300000da04783b */ /* 0x000eac0000004200 */
[----:B------:R-:W3:Y:S01]  /*6460*/  LDSM.16.MT88.4 R88, [R217+0xd000] ;  /* 0x00d00000d958783b */ /* 0x000ee20000004200 */
        /* <DEDUP_REMOVED lines=20> */
[----:B------:R-:W4:Y:S06]  /*65b0*/  LDSM.16.MT88.4 R8, [R218+0x23800] ;  /* 0x02380000da08783b */ /* 0x000f2c0000004200 */
[----:B------:R-:W1:Y:S01]  /*65c0*/  LDSM.16.MT88.4 R108, [R217+0xd800] ;  /* 0x00d80000d96c783b */ /* 0x000e620000004200 */
[-C--:B--2---:R-:W-:Y:S08]  /*65d0*/  HMMA.16816.F32.BF16 R20, R4, R12.reuse, R20 ;  /* 0x0000000c0414723c */ /* 0x084ff00000041814 */
[C---:B------:R-:W-:Y:S08]  /*65e0*/  HMMA.16816.F32.BF16 R24, R16.reuse, R12, R24 ;  /* 0x0000000c1018723c */ /* 0x040ff00000041818 */
[-C--:B------:R-:W-:Y:S08]  /*65f0*/  HMMA.16816.F32.BF16 R28, R16, R14.reuse, R28 ;  /* 0x0000000e101c723c */ /* 0x080ff0000004181c */
[C---:B------:R-:W-:Y:S01]  /*6600*/  HMMA.16816.F32.BF16 R32, R4.reuse, R14, R32 ;  /* 0x0000000e0420723c */ /* 0x040fe20000041820 */
[----:B------:R-:W2:Y:S06]  /*6610*/  LDSM.16.MT88.4 R12, [R217+0xf800] ;  /* 0x00f80000d90c783b */ /* 0x000eac0000004200 */
[----:B------:R-:W-:Y:S01]  /*6620*/  BAR.SYNC.DEFER_BLOCKING 0x0 ;  /* 0x0000000000007b1d */ /* 0x000fe20000010000 */
        /* <DEDUP_REMOVED lines=11> */
[----:B------:R-:W-:Y:S07]  /*66e0*/  HMMA.16816.F32.BF16 R80, R4, R94, R80 ;  /* 0x0000005e0450723c */ /* 0x000fee0000041850 */
[----:B------:R-:W-:Y:S01]  /*66f0*/  LEA R5, -R250, RZ, 0x6 ;  /* 0x000000fffa057211 */ /* 0x000fe200078e31ff */
[-C--:B----4-:R-:W-:Y:S05]  /*6700*/  HMMA.16816.F32.BF16 R20, R8, R96.reuse, R20 ;  /* 0x000000600814723c */ /* 0x090fea0000041814 */
[C---:B------:R-:W-:Y:S03]  /*6710*/  LEA R248, P0, R5.reuse, R248, 0x2 ;  /* 0x000000f805f87211 */ /* 0x040fe600078010ff */
[C---:B------:R-:W-:Y:S04]  /*6720*/  HMMA.16816.F32.BF16 R24, R100.reuse, R96, R24 ;  /* 0x000000606418723c */ /* 0x040fe80000041818 */
[----:B------:R-:W-:Y:S04]  /*6730*/  LEA.HI.X.SX32 R249, R5, R249, 0x2, P0 ;  /* 0x000000f905f97211 */ /* 0x000fe800000f16ff */
        /* <DEDUP_REMOVED lines=17> */
[----:B------:R-:W-:Y:S01]  /*6850*/  IMAD.MOV.U32 R4, RZ, RZ, c[0x0][0x374] ;  /* 0x0000dd00ff047624 */ /* 0x000fe200078e00ff */
[----:B------:R-:W-:Y:S01]  /*6860*/  ISETP.GE.AND P4, PT, R229, c[0x0][0x220], PT ;  /* 0x00008800e5007a0c */ /* 0x000fe20003f86270 */
[----:B------:R-:W-:Y:S01]  /*6870*/  IMAD.U32 R7, R5, -0x40, RZ ;  /* 0xffffffc005077824 */ /* 0x000fe200078e00ff */
[----:B------:R-:W-:Y:S02]  /*6880*/  ISETP.GE.AND P3, PT, R228, c[0x0][0x220], PT ;  /* 0x00008800e4007a0c */ /* 0x000fe40003f66270 */
[----:B------:R-:W-:Y:S02]  /*6890*/  ISETP.GE.AND P2, PT, R227, c[0x0][0x220], PT ;  /* 0x00008800e3007a0c */ /* 0x000fe40003f46270 */
[-C--:B------:R-:W-:Y:S02]  /*68a0*/  LEA R10, P0, R7, R244.reuse, 0x1 ;  /* 0x000000f4070a7211 */ /* 0x080fe400078008ff */
[----:B------:R-:W-:Y:S02]  /*68b0*/  LEA R9, P6, R5, R7, 0x5 ;  /* 0x0000000705097211 */ /* 0x000fe400078c28ff */
[-C--:B------:R-:W-:Y:S01]  /*68c0*/  LEA.HI.X.SX32 R11, R7, R245.reuse, 0x1, P0 ;  /* 0x000000f5070b7211 */ /* 0x080fe200000f0eff */
[----:B------:R1:W-:Y:S01]  /*68d0*/  @P5 STS.128 [R226+0x8000], RZ ;  /* 0x008000ffe2005388 */ /* 0x0003e20000000c00 */
[----:B------:R-:W-:Y:S03]  /*68e0*/  SHF.R.S32.HI R6, RZ, 0x1f, R7 ;  /* 0x0000001fff067819 */ /* 0x000fe60000011407 */
[----:B------:R-:W-:Y:S01]  /*68f0*/  @!PT LDS RZ, [RZ] ;  /* 0x00000000fffff984 */ /* 0x000fe20000000800 */
[----:B------:R-:W-:Y:S01]  /*6900*/  @!PT LDS RZ, [RZ] ;  /* 0x00000000fffff984 */ /* 0x000fe20000000800 */
[----:B------:R-:W-:Y:S01]  /*6910*/  @!PT LDS RZ, [RZ] ;  /* 0x00000000fffff984 */ /* 0x000fe20000000800 */
[----:B------:R1:W-:Y:S01]  /*6920*/  @!P5 LDGSTS.E.BYPASS.LTC128B.128 [R226+0x8000], [R10.64] ;  /* 0x080000000ae2dfae */ /* 0x0003e2000b901d44 */
[----:B------:R-:W-:Y:S02]  /*6930*/  @!P3 LEA R14, P0, R9, R244, 0x1 ;  /* 0x000000f4090eb211 */ /* 0x000fe400078008ff */
[----:B------:R-:W-:Y:S01]  /*6940*/  LEA.HI.X R6, R5, R6, R4, 0x5, P6 ;  /* 0x0000000605067211 */ /* 0x000fe200030f2c04 */
[----:B------:R1:W-:Y:S01]  /*6950*/  @P4 STS.128 [R226+0xa000], RZ ;  /* 0x00a000ffe2004388 */ /* 0x0003e20000000c00 */
[C---:B------:R-:W-:Y:S02]  /*6960*/  @!P4 LEA R12, P6, R9.reuse, R244, 0x1 ;  /* 0x000000f4090cc211 */ /* 0x040fe400078c08ff */
[-CC-:B------:R-:W-:Y:S01]  /*6970*/  @!P3 LEA.HI.X R15, R9, R245.reuse, R6.reuse, 0x1, P0 ;  /* 0x000000f5090fb211 */ /* 0x180fe200000f0c06 */
[----:B------:R-:W-:Y:S01]  /*6980*/  @!PT LDS RZ, [RZ] ;  /* 0x00000000fffff984 */ /* 0x000fe20000000800 */
[----:B------:R-:W-:Y:S01]  /*6990*/  @!PT LDS RZ, [RZ] ;  /* 0x00000000fffff984 */ /* 0x000fe20000000800 */
[----:B------:R-:W-:Y:S01]  /*69a0*/  @!PT LDS RZ, [RZ] ;  /* 0x00000000fffff984 */ /* 0x000fe20000000800 */
[----:B------:R1:W-:Y:S01]  /*69b0*/  @!P4 LDGSTS.E.BYPASS.LTC128B.128 [R226+0xa000], [R10.64+0x80] ;  /* 0x0a0000800ae2cfae */ /* 0x0003e2000b901d44 */
[----:B------:R-:W-:Y:S02]  /*69c0*/  @!P5 LEA R16, P0, R5, R10, 0x6 ;  /* 0x0000000a0510d211 */ /* 0x000fe400078030ff */
[----:B------:R-:W-:Y:S01]  /*69d0*/  @!P4 LEA.HI.X R13, R9, R245, R6, 0x1, P6 ;  /* 0x000000f5090dc211 */ /* 0x000fe200030f0c06 */
        /* <DEDUP_REMOVED lines=36> */
.L_x_463:
[----:B------:R-:W-:Y:S01]  /*6c20*/  LDSM.16.M88.4 R196, [R216] ;  /* 0x00000000d8c4783b */ /* 0x000fe20000000200 */
[C---:B------:R-:W-:Y:S01]  /*6c30*/  IMAD R251, R250.reuse, 0x38, RZ ;  /* 0x00000038fafb7824 */ /* 0x040fe200078e02ff */
[----:B------:R-:W-:Y:S02]  /*6c40*/  @UP2 UIADD3 UR9, UP1, UR15, -0x100, URZ ;  /* 0xffffff000f092890 */ /* 0x000fe4000ff3e03f */
[----:B------:R-:W-:Y:S01]  /*6c50*/  @UP2 UIADD3 UR17, UP0, UR17, -0x100, URZ ;  /* 0xffffff0011112890 */ /* 0x000fe2000ff1e03f */
[----:B-1----:R-:W1:Y:S01]  /*6c60*/  LDSM.16.MT88.4 R16, [R217+0x10000] ;  /* 0x01000000d910783b */ /* 0x002e620000004200 */
[----:B------:R-:W-:Y:S02]  /*6c70*/  @UP2 UIADD3.X UR8, UR14, -0x1, URZ, UP1, !UPT ;  /* 0xffffffff0e082890 */ /* 0x000fe40008ffe43f */
[----:B------:R-:W-:Y:S02]  /*6c80*/  @UP2 UIADD3.X UR16, UR16, -0x1, URZ, UP0, !UPT ;  /* 0xffffffff10102890 */ /* 0x000fe400087fe43f */
[----:B------:R-:W2:Y:S05]  /*6c90*/  LDSM.16.M88.4 R124, [R216+0x1000] ;  /* 0x00100000d87c783b */ /* 0x000eaa0000000200 */
[----:B------:R-:W3:Y:S05]  /*6ca0*/  LDSM.16.MT88.4 R96, [R217+0x12000] ;  /* 0x01200000d960783b */ /* 0x000eea0000004200 */
[----:B------:R-:W4:Y:S05]  /*6cb0*/  LDSM.16.MT88.4 R112, [R217+0x14000] ;  /* 0x01400000d970783b */ /* 0x000f2a0000004200 */
[----:B------:R-:W3:Y:S05]  /*6cc0*/  LDSM.16.MT88.4 R128, [R217+0x16000] ;  /* 0x01600000d980783b */ /* 0x000eea0000004200 */
[----:B------:R-:W-:Y:S05]  /*6cd0*/  LDSM.16.M88.4 R200, [R215] ;  /* 0x00000000d7c8783b */ /* 0x000fea0000000200 */
[----:B------:R-:W3:Y:S05]  /*6ce0*/  LDSM.16.MT88.4 R204, [R217+0x10800] ;  /* 0x01080000d9cc783b */ /* 0x000eea0000004200 */
[----:B------:R-:W4:Y:S01]  /*6cf0*/  LDSM.16.M88.4 R208, [R215+0x1000] ;  /* 0x00100000d7d0783b */ /* 0x000f220000000200 */
[-C--:B-1----:R-:W-:Y:S08]  /*6d00*/  HMMA.16816.F32.BF16 R4, R196, R16.reuse, RZ ;  /* 0x00000010c404723c */ /* 0x082ff000000418ff */
[C---:B--2---:R-:W-:Y:S08]  /*6d10*/  HMMA.16816.F32.BF16 R8, R124.reuse, R16, RZ ;  /* 0x000000107c08723c */ /* 0x044ff000000418ff */
[-C--:B------:R-:W-:Y:S08]  /*6d20*/  HMMA.16816.F32.BF16 R12, R124, R18.reuse, RZ ;  /* 0x000000127c0c723c */ /* 0x080ff000000418ff */
[C---:B------:R-:W-:Y:S08]  /*6d30*/  HMMA.16816.F32.BF16 R16, R196.reuse, R18, RZ ;  /* 0x00000012c410723c */ /* 0x040ff000000418ff */
[-C--:B---3--:R-:W-:Y:S08]  /*6d40*/  HMMA.16816.F32.BF16 R84, R196, R96.reuse, RZ ;  /* 0x00000060c454723c */ /* 0x088ff000000418ff */
[C---:B------:R-:W-:Y:S08]  /*6d50*/  HMMA.16816.F32.BF16 R88, R124.reuse, R96, RZ ;  /* 0x000000607c58723c */ /* 0x040ff000000418ff */
        /* <DEDUP_REMOVED lines=68> */
[C---:B------:R-:W-:Y:S07]  /*71a0*/  HMMA.16816.F32.BF16 R112, R196.reuse, R210, R112 ;  /* 0x000000d2c470723c */ /* 0x040fee0000041870 */
[----:B------:R-:W-:Y:S01]  /*71b0*/  IMAD.SHL.U32 R211, R250, 0x20, RZ ;  /* 0x00000020fad37824 */ /* 0x000fe200078e00ff */
[-C--:B--2---:R-:W-:Y:S08]  /*71c0*/  HMMA.16816.F32.BF16 R116, R196, R204.reuse, R116 ;  /* 0x000000ccc474723c */ /* 0x084ff00000041874 */
[C---:B------:R-:W-:Y:S07]  /*71d0*/  HMMA.16816.F32.BF16 R120, R200.reuse, R204, R120 ;  /* 0x000000ccc878723c */ /* 0x040fee0000041878 */
[----:B------:R-:W-:Y:S01]  /*71e0*/  @P1 IADD3 R204, P0, R240, UR15, RZ ;  /* 0x0000000ff0cc1c10 */ /* 0x000fe2000ff1e0ff */
[-C--:B------:R-:W-:Y:S01]  /*71f0*/  HMMA.16816.F32.BF16 R124, R200, R206.reuse, R124 ;  /* 0x000000cec87c723c */ /* 0x080fe2000004187c */
[----:B------:R-:W-:Y:S03]  /*7200*/  @UP2 UMOV UR15, UR9 ;  /* 0x00000009000f2c82 */ /* 0x000fe60008000000 */
[----:B------:R-:W-:Y:S01]  /*7210*/  @P1 IADD3.X R205, R241, UR14, RZ, P0, !PT ;  /* 0x0000000ef1cd1c10 */ /* 0x000fe200087fe4ff */
[----:B------:R-:W-:Y:S02]  /*7220*/  @UP2 UMOV UR14, UR8 ;  /* 0x00000008000e2c82 */ /* 0x000fe40008000000 */
[C---:B------:R-:W-:Y:S01]  /*7230*/  IMAD.SHL.U32 R201, R250.reuse, 0x8, RZ ;  /* 0x00000008fac97824 */ /* 0x040fe200078e00ff */
[----:B------:R-:W-:Y:S01]  /*7240*/  HMMA.16816.F32.BF16 R128, R196, R206, R128 ;  /* 0x000000cec480723c */ /* 0x000fe20000041880 */
[----:B------:R1:W5:Y:S03]  /*7250*/  @P1 LDG.E R246, [R204.64+-0x100] ;  /* 0xffff0004ccf61981 */ /* 0x000366000c1e1900 */
[CC--:B------:R-:W-:Y:S01]  /*7260*/  LEA R208, P0, R201.reuse, R248.reuse, 0x2 ;  /* 0x000000f8c9d07211 */ /* 0x0c0fe200078010ff */
[C---:B------:R-:W-:Y:S01]  /*7270*/  IMAD.SHL.U32 R203, R250.reuse, 0x10, RZ ;  /* 0x00000010facb7824 */ /* 0x040fe200078e00ff */
[----:B------:R1:W5:Y:S01]  /*7280*/  @P1 LDG.E R247, [R204.64+-0xe0] ;  /* 0xffff2004ccf71981 */ /* 0x000362000c1e1900 */
[C---:B------:R-:W-:Y:S01]  /*7290*/  IMAD R207, R250.reuse, 0x18, RZ ;  /* 0x00000018facf7824 */ /* 0x040fe200078e02ff */
[-C--:B------:R-:W-:Y:S03]  /*72a0*/  LEA.HI.X.SX32 R209, R201, R249.reuse, 0x2, P0 ;  /* 0x000000f9c9d17211 */ /* 0x080fe600000f16ff */
[----:B------:R-:W-:Y:S01]  /*72b0*/  RED.E.ADD.F32.FTZ.RN.STRONG.GPU [R248.64], R4 ;  /* 0x00000004f800798e */ /* 0x000fe2000c10e784 */
[-C--:B------:R-:W-:Y:S02]  /*72c0*/  LEA R196, P2, R203, R248.reuse, 0x2 ;  /* 0x000000f8cbc47211 */ /* 0x080fe400078410ff */
[-C--:B------:R-:W-:Y:S02]  /*72d0*/  LEA R198, P0, R207, R248.reuse, 0x2 ;  /* 0x000000f8cfc67211 */ /* 0x080fe400078010ff */
[----:B------:R2:W-:Y:S01]  /*72e0*/  RED.E.ADD.F32.FTZ.RN.STRONG.GPU [R208.64], R5 ;  /* 0x00000005d000798e */ /* 0x0005e2000c10e784 */
[-C--:B------:R-:W-:Y:S02]  /*72f0*/  LEA.HI.X.SX32 R197, R203, R249.reuse, 0x2, P2 ;  /* 0x000000f9cbc57211 */ /* 0x080fe400010f16ff */
[-C--:B------:R-:W-:Y:S01]  /*7300*/  LEA.HI.X.SX32 R199, R207, R249.reuse, 0x2, P0 ;  /* 0x000000f9cfc77211 */ /* 0x080fe200000f16ff */
[C---:B------:R-:W-:Y:S01]  /*7310*/  IMAD R207, R250.reuse, 0x30, RZ ;  /* 0x00000030facf7824 */ /* 0x040fe200078e02ff */
[CC--:B------:R-:W-:Y:S01]  /*7320*/  LEA R210, P2, R211.reuse, R248.reuse, 0x2 ;  /* 0x000000f8d3d27211 */ /* 0x0c0fe200078410ff */
[----:B------:R-:W-:Y:S03]  /*7330*/  RED.E.ADD.F32.FTZ.RN.STRONG.GPU [R196.64], R6 ;  /* 0x00000006c400798e */ /* 0x000fe6000c10e784 */
[-C--:B------:R-:W-:Y:S02]  /*7340*/  LEA.HI.X.SX32 R211, R211, R249.reuse, 0x2, P2 ;  /* 0x000000f9d3d37211 */ /* 0x080fe400010f16ff */
[----:B------:R3:W-:Y:S01]  /*7350*/  RED.E.ADD.F32.FTZ.RN.STRONG.GPU [R198.64], R7 ;  /* 0x00000007c600798e */ /* 0x0007e2000c10e784 */
[CC--:B------:R-:W-:Y:S01]  /*7360*/  LEA R206, P2, R207.reuse, R248.reuse, 0x2 ;  /* 0x000000f8cfce7211 */ /* 0x0c0fe200078410ff */
[----:B-1----:R-:W-:Y:S03]  /*7370*/  IMAD R205, R250, 0x28, RZ ;  /* 0x00000028facd7824 */ /* 0x002fe600078e02ff */
[----:B------:R1:W-:Y:S01]  /*7380*/  RED.E.ADD.F32.FTZ.RN.STRONG.GPU [R210.64], R8 ;  /* 0x00000008d200798e */ /* 0x0003e2000c10e784 */
[-C--:B------:R-:W-:Y:S02]  /*7390*/  LEA.HI.X.SX32 R207, R207, R249.reuse, 0x2, P2 ;  /* 0x000000f9cfcf7211 */ /* 0x080fe400010f16ff */
[CC--:B------:R-:W-:Y:S04]  /*73a0*/  LEA R204, P0, R205.reuse, R248.reuse, 0x2 ;  /* 0x000000f8cdcc7211 */ /* 0x0c0fe800078010ff */
[-C--:B------:R-:W-:Y:S02]  /*73b0*/  LEA.HI.X.SX32 R205, R205, R249.reuse, 0x2, P0 ;  /* 0x000000f9cdcd7211 */ /* 0x080fe400000f16ff */
[-C--:B------:R-:W-:Y:S02]  /*73c0*/  LEA R250, P0, R251, R248.reuse, 0x2 ;  /* 0x000000f8fbfa7211 */ /* 0x080fe400078010ff */
[----:B--2---:R-:W-:Y:S01]  /*73d0*/  IADD3 R5, R203, 0x20, RZ ;  /* 0x00000020cb057810 */ /* 0x004fe20007ffe0ff */
[----:B------:R2:W-:Y:S01]  /*73e0*/  RED.E.ADD.F32.FTZ.RN.STRONG.GPU [R204.64], R9 ;  /* 0x00000009cc00798e */ /* 0x0005e2000c10e784 */
[-C--:B------:R-:W-:Y:S04]  /*73f0*/  LEA.HI.X.SX32 R251, R251, R249.reuse, 0x2, P0 ;  /* 0x000000f9fbfb7211 */ /* 0x080fe800000f16ff */
[----:B------:R-:W-:Y:S01]  /*7400*/  RED.E.ADD.F32.FTZ.RN.STRONG.GPU [R206.64], R10 ;  /* 0x0000000ace00798e */ /* 0x000fe2000c10e784 */
[-C--:B---3--:R-:W-:Y:S04]  /*7410*/  LEA R198, P0, R5, R248.reuse, 0x2 ;  /* 0x000000f805c67211 */ /* 0x088fe800078010ff */
[----:B------:R3:W-:Y:S01]  /*7420*/  RED.E.ADD.F32.FTZ.RN.STRONG.GPU [R250.64], R11 ;  /* 0x0000000bfa00798e */ /* 0x0007e2000c10e784 */
[----:B------:R-:W-:Y:S01]  /*7430*/  IMAD.IADD R7, R201, 0x1, R5 ;  /* 0x00000001c9077824 */ /* 0x000fe200078e0205 */
[-C--:B------:R-:W-:Y:S03]  /*7440*/  LEA.HI.X.SX32 R199, R5, R249.reuse, 0x2, P0 ;  /* 0x000000f905c77211 */ /* 0x080fe600000f16ff */
[----:B------:R4:W-:Y:S01]  /*7450*/  RED.E.ADD.F32.FTZ.RN.STRONG.GPU [R248.64+0x80], R16 ;  /* 0x00008010f800798e */ /* 0x0009e2000c10e784 */
[-C--:B-1----:R-:W-:Y:S01]  /*7460*/  LEA R210, P0, R7, R248.reuse, 0x2 ;  /* 0x000000f807d27211 */ /* 0x082fe200078010ff */
[----:B------:R-:W-:Y:S03]  /*7470*/  IMAD.IADD R5, R201, 0x1, R7 ;  /* 0x00000001c9057824 */ /* 0x000fe600078e0207 */
[----:B------:R1:W-:Y:S01]  /*7480*/  RED.E.ADD.F32.FTZ.RN.STRONG.GPU [R208.64+0x80], R17 ;  /* 0x00008011d000798e */ /* 0x0003e2000c10e784 */
[-C--:B------:R-:W-:Y:S01]  /*7490*/  LEA.HI.X.SX32 R211, R7, R249.reuse, 0x2, P0 ;  /* 0x000000f907d37211 */ /* 0x080fe200000f16ff */
[----:B------:R-:W-:Y:S03]  /*74a0*/  IMAD.IADD R7, R201, 0x1, R5 ;  /* 0x00000001c9077824 */ /* 0x000fe600078e0205 */
[----:B------:R1:W-:Y:S01]  /*74b0*/  RED.E.ADD.F32.FTZ.RN.STRONG.GPU [R198.64], R18 ;  /* 0x00000012c600798e */ /* 0x0003e2000c10e784 */
[-C--:B--2---:R-:W-:Y:S01]  /*74c0*/  LEA R204, P2, R5, R248.reuse, 0x2 ;  /* 0x000000f805cc7211 */ /* 0x084fe200078410ff */
[----:B------:R-:W-:Y:S01]  /*74d0*/  IMAD.IADD R9, R201, 0x1, R7 ;  /* 0x00000001c9097824 */ /* 0x000fe200078e0207 */
[-C--:B------:R-:W-:Y:S02]  /*74e0*/  LEA R6, P0, R7, R248.reuse, 0x2 ;  /* 0x000000f807067211 */ /* 0x080fe400078010ff */
[----:B------:R2:W-:Y:S01]  /*74f0*/  RED.E.ADD.F32.FTZ.RN.STRONG.GPU [R210.64], R19 ;  /* 0x00000013d200798e */ /* 0x0005e2000c10e784 */
[-C--:B------:R-:W-:Y:S01]  /*7500*/  LEA.HI.X.SX32 R205, R5, R249.reuse, 0x2, P2 ;  /* 0x000000f905cd7211 */ /* 0x080fe200010f16ff */
[----:B------:R-:W-:Y:S01]  /*7510*/  IMAD.IADD R5, R201, 0x1, R9 ;  /* 0x00000001c9057824 */ /* 0x000fe200078e0209 */
[-C--:B------:R-:W-:Y:S02]  /*7520*/  LEA.HI.X.SX32 R7, R7, R249.reuse, 0x2, P0 ;  /* 0x000000f907077211 */ /* 0x080fe400000f16ff */
[-C--:B------:R-:W-:Y:S01]  /*7530*/  LEA R8, P0, R9, R248.reuse, 0x2 ;  /* 0x000000f809087211 */ /* 0x080fe200078010ff */
[----:B------:R2:W-:Y:S01]  /*7540*/  RED.E.ADD.F32.FTZ.RN.STRONG.GPU [R204.64], R12 ;  /* 0x0000000ccc00798e */ /* 0x0005e2000c10e784 */
[----:B---3--:R-:W-:Y:S02]  /*7550*/  IADD3 R11, R203, 0x40, RZ ;  /* 0x00000040cb0b7810 */ /* 0x008fe40007ffe0ff */
[-C--:B------:R-:W-:Y:S02]  /*7560*/  LEA.HI.X.SX32 R9, R9, R249.reuse, 0x2, P0 ;  /* 0x000000f909097211 */ /* 0x080fe400000f16ff */
[----:B------:R3:W-:Y:S01]  /*7570*/  RED.E.ADD.F32.FTZ.RN.STRONG.GPU [R6.64], R13 ;  /* 0x0000000d0600798e */ /* 0x0007e2000c10e784 */
[CC--:B----4-:R-:W-:Y:S04]  /*7580*/  LEA R16, P0, R5.reuse, R248.reuse, 0x2 ;  /* 0x000000f805107211 */ /* 0x0d0fe800078010ff */
[----:B------:R4:W-:Y:S01]  /*7590*/  RED.E.ADD.F32.FTZ.RN.STRONG.GPU [R8.64], R14 ;  /* 0x0000000e0800798e */ /* 0x0009e2000c10e784 */
[-C--:B-1----:R-:W-:Y:S01]  /*75a0*/  LEA.HI.X.SX32 R17, R5, R249.reuse, 0x2, P0 ;  /* 0x000000f905117211 */ /* 0x082fe200000f16ff */
[----:B------:R-:W-:Y:S04]  /*75b0*/  IMAD.IADD R5, R201, 0x1, R11 ;  /* 0x00000001c9057824 */ /* 0x000fe800078e020b */
[----:B------:R1:W-:Y:S01]  /*75c0*/  RED.E.ADD.F32.FTZ.RN.STRONG.GPU [R16.64], R15 ;  /* 0x0000000f1000798e */ /* 0x0003e2000c10e784 */
[CC--:B------:R-:W-:Y:S04]  /*75d0*/  LEA R18, P0, R11.reuse, R248.reuse, 0x2 ;  /* 0x000000f80b127211 */ /* 0x0c0fe800078010ff */
[----:B------:R-:W-:Y:S01]  /*75e0*/  RED.E.ADD.F32.FTZ.RN.STRONG.GPU [R248.64+0x100], R84 ;  /* 0x00010054f800798e */ /* 0x000fe2000c10e784 */
[-C--:B--2---:R-:W-:Y:S01]  /*75f0*/  LEA.HI.X.SX32 R19, R11, R249.reuse, 0x2, P0 ;  /* 0x000000f90b137211 */ /* 0x084fe200000f16ff */
[----:B------:R-:W-:Y:S03]  /*7600*/  IMAD.IADD R11, R201, 0x1, R5 ;  /* 0x00000001c90b7824 */ /* 0x000fe600078e0205 */
[----:B------:R-:W-:Y:S01]  /*7610*/  RED.E.ADD.F32.FTZ.RN.STRONG.GPU [R208.64+0x100], R85 ;  /* 0x00010055d000798e */ /* 0x000fe2000c10e784 */
[-C--:B------:R-:W-:Y:S02]  /*7620*/  LEA R204, P0, R5, R248.reuse, 0x2 ;  /* 0x000000f805cc7211 */ /* 0x080fe400078010ff */
[-C--:B------:R-:W-:Y:S02]  /*7630*/  LEA R10, P2, R11, R248.reuse, 0x2 ;  /* 0x000000f80b0a7211 */ /* 0x080fe400078410ff */
[----:B------:R-:W-:Y:S01]  /*7640*/  RED.E.ADD.F32.FTZ.RN.STRONG.GPU [R18.64], R86 ;  /* 0x000000561200798e */ /* 0x000fe2000c10e784 */
[-C--:B------:R-:W-:Y:S01]  /*7650*/  LEA.HI.X.SX32 R205, R5, R249.reuse, 0x2, P0 ;  /* 0x000000f905cd7211 */ /* 0x080fe200000f16ff */
[----:B------:R-:W-:Y:S01]  /*7660*/  IMAD.IADD R5, R201, 0x1, R11 ;  /* 0x00000001c9057824 */ /* 0x000fe200078e020b */
[-C--:B------:R-:W-:Y:S02]  /*7670*/  LEA.HI.X.SX32 R11, R11, R249.reuse, 0x2, P2 ;  /* 0x000000f90b0b7211 */ /* 0x080fe400010f16ff */
[----:B---3--:R-:W-:Y:S01]  /*7680*/  IADD3 R13, R203, 0x60, RZ ;  /* 0x00000060cb0d7810 */ /* 0x008fe20007ffe0ff */
[----:B------:R-:W-:Y:S01]  /*7690*/  RED.E.ADD.F32.FTZ.RN.STRONG.GPU [R204.64], R87 ;  /* 0x00000057cc00798e */ /* 0x000fe2000c10e784 */
[-C--:B----4-:R-:W-:Y:S01]  /*76a0*/  LEA R8, P0, R5, R248.reuse, 0x2 ;  /* 0x000000f805087211 */ /* 0x090fe200078010ff */
[----:B------:R-:W-:Y:S03]  /*76b0*/  IMAD.IADD R7, R201, 0x1, R5 ;  /* 0x00000001c9077824 */ /* 0x000fe600078e0205 */
[----:B------:R2:W-:Y:S01]  /*76c0*/  RED.E.ADD.F32.FTZ.RN.STRONG.GPU [R10.64], R88 ;  /* 0x000000580a00798e */ /* 0x0005e2000c10e784 */
[-C--:B------:R-:W-:Y:S01]  /*76d0*/  LEA.HI.X.SX32 R9, R5, R249.reuse, 0x2, P0 ;  /* 0x000000f905097211 */ /* 0x080fe200000f16ff */
[----:B------:R-:W-:Y:S01]  /*76e0*/  IMAD.IADD R5, R201, 0x1, R7 ;  /* 0x00000001c9057824 */ /* 0x000fe200078e0207 */
[CC--:B------:R-:W-:Y:S02]  /*76f0*/  LEA R6, P0, R7.reuse, R248.reuse, 0x2 ;  /* 0x000000f807067211 */ /* 0x0c0fe400078010ff */
[----:B------:R-:W-:Y:S02]  /*7700*/  LDSM.16.MT88.4 R84, [R217+0x4000] ;  /* 0x00400000d954783b */ /* 0x000fe40000004200 */
[-C--:B------:R-:W-:Y:S02]  /*7710*/  LEA.HI.X.SX32 R7, R7, R249.reuse, 0x2, P0 ;  /* 0x000000f907077211 */ /* 0x080fe400000f16ff */
[CC--:B------:R-:W-:Y:S01]  /*7720*/  LEA R14, P0, R5.reuse, R248.reuse, 0x2 ;  /* 0x000000f8050e7211 */ /* 0x0c0fe200078010ff */
[----:B------:R3:W-:Y:S03]  /*7730*/  RED.E.ADD.F32.FTZ.RN.STRONG.GPU [R8.64], R89 ;  /* 0x000000590800798e */ /* 0x0007e6000c10e784 */
[-C--:B-1----:R-:W-:Y:S01]  /*7740*/  LEA.HI.X.SX32 R15, R5, R249.reuse, 0x2, P0 ;  /* 0x000000f9050f7211 */ /* 0x082fe200000f16ff */
[----:B------:R-:W-:Y:S01]  /*7750*/  IMAD.IADD R5, R201, 0x1, R13 ;  /* 0x00000001c9057824 */ /* 0x000fe200078e020d */
[----:B------:R1:W-:Y:S01]  /*7760*/  RED.E.ADD.F32.FTZ.RN.STRONG.GPU [R6.64], R90 ;  /* 0x0000005a0600798e */ /* 0x0003e2000c10e784 */
[CC--:B------:R-:W-:Y:S04]  /*7770*/  LEA R12, P0, R13.reuse, R248.reuse, 0x2 ;  /* 0x000000f80d0c7211 */ /* 0x0c0fe800078010ff */
[----:B------:R4:W-:Y:S01]  /*7780*/  RED.E.ADD.F32.FTZ.RN.STRONG.GPU [R14.64], R91 ;  /* 0x0000005b0e00798e */ /* 0x0009e2000c10e784 */
[-C--:B------:R-:W-:Y:S02]  /*7790*/  LEA.HI.X.SX32 R13, R13, R249.reuse, 0x2, P0 ;  /* 0x000000f90d0d7211 */ /* 0x080fe400000f16ff */
[-C--:B------:R-:W-:Y:S02]  /*77a0*/  LEA R16, P0, R5, R248.reuse, 0x2 ;  /* 0x000000f805107211 */ /* 0x080fe400078010ff */
[----:B------:R-:W-:Y:S01]  /*77b0*/  RED.E.ADD.F32.FTZ.RN.STRONG.GPU [R248.64+0x180], R96 ;  /* 0x00018060f800798e */ /* 0x000fe2000c10e784 */
[----:B--2---:R-:W-:Y:S01]  /*77c0*/  IMAD.IADD R11, R201, 0x1, R5 ;  /* 0x00000001c90b7824 */ /* 0x004fe200078e0205 */
[-C--:B------:R-:W-:Y:S03]  /*77d0*/  LEA.HI.X.SX32 R17, R5, R249.reuse, 0x2, P0 ;  /* 0x000000f905117211 */ /* 0x080fe600000f16ff */
[----:B------:R-:W-:Y:S01]  /*77e0*/  RED.E.ADD.F32.FTZ.RN.STRONG.GPU [R208.64+0x180], R97 ;  /* 0x00018061d000798e */ /* 0x000fe2000c10e784 */
[----:B------:R-:W-:Y:S01]  /*77f0*/  IMAD.IADD R5, R201, 0x1, R11 ;  /* 0x00000001c9057824 */ /* 0x000fe200078e020b */
[CC--:B------:R-:W-:Y:S03]  /*7800*/  LEA R10, P2, R11.reuse, R248.reuse, 0x2 ;  /* 0x000000f80b0a7211 */ /* 0x0c0fe600078410ff */
[----:B------:R2:W-:Y:S01]  /*7810*/  RED.E.ADD.F32.FTZ.RN.STRONG.GPU [R12.64], R98 ;  /* 0x000000620c00798e */ /* 0x0005e2000c10e784 */
[-C--:B------:R-:W-:Y:S02]  /*7820*/  LEA.HI.X.SX32 R11, R11, R249.reuse, 0x2, P2 ;  /* 0x000000f90b0b7211 */ /* 0x080fe400010f16ff */
[-C--:B---3--:R-:W-:Y:S02]  /*7830*/  LEA R8, P0, R5, R248.reuse, 0x2 ;  /* 0x000000f805087211 */ /* 0x088fe400078010ff */
[----:B------:R-:W-:Y:S01]  /*7840*/  RED.E.ADD.F32.FTZ.RN.STRONG.GPU [R16.64], R99 ;  /* 0x000000631000798e */ /* 0x000fe2000c10e784 */
[----:B-1----:R-:W-:Y:S01]  /*7850*/  IMAD.IADD R7, R201, 0x1, R5 ;  /* 0x00000001c9077824 */ /* 0x002fe200078e0205 */
[-C--:B------:R-:W-:Y:S03]  /*7860*/  LEA.HI.X.SX32 R9, R5, R249.reuse, 0x2, P0 ;  /* 0x000000f905097211 */ /* 0x080fe600000f16ff */
[----:B------:R1:W-:Y:S01]  /*7870*/  RED.E.ADD.F32.FTZ.RN.STRONG.GPU [R10.64], R92 ;  /* 0x0000005c0a00798e */ /* 0x0003e2000c10e784 */
[----:B------:R-:W-:Y:S01]  /*7880*/  IMAD.IADD R5, R201, 0x1, R7 ;  /* 0x00000001c9057824 */ /* 0x000fe200078e0207 */
[CC--:B------:R-:W-:Y:S03]  /*7890*/  LEA R6, P0, R7.reuse, R248.reuse, 0x2 ;  /* 0x000000f807067211 */ /* 0x0c0fe600078010ff */
[----:B------:R3:W-:Y:S01]  /*78a0*/  RED.E.ADD.F32.FTZ.RN.STRONG.GPU [R8.64], R93 ;  /* 0x0000005d0800798e */ /* 0x0007e2000c10e784 */
[-C--:B------:R-:W-:Y:S02]  /*78b0*/  LEA.HI.X.SX32 R7, R7, R249.reuse, 0x2, P0 ;  /* 0x000000f907077211 */ /* 0x080fe400000f16ff */
[CC--:B----4-:R-:W-:Y:S02]  /*78c0*/  LEA R14, P0, R5.reuse, R248.reuse, 0x2 ;  /* 0x000000f8050e7211 */ /* 0x0d0fe400078010ff */
[----:B------:R-:W-:Y:S02]  /*78d0*/  LDSM.16.MT88.4 R88, [R217+0x6000] ;  /* 0x00600000d958783b */ /* 0x000fe40000004200 */
[-C--:B------:R-:W-:Y:S03]  /*78e0*/  LEA.HI.X.SX32 R15, R5, R249.reuse, 0x2, P0 ;  /* 0x000000f9050f7211 */ /* 0x080fe600000f16ff */
[----:B------:R4:W-:Y:S01]  /*78f0*/  RED.E.ADD.F32.FTZ.RN.STRONG.GPU [R6.64], R94 ;  /* 0x0000005e0600798e */ /* 0x0009e2000c10e784 */
[----:B--2---:R-:W-:Y:S04]  /*7900*/  IADD3 R13, R203, 0x80, RZ ;  /* 0x00000080cb0d7810 */ /* 0x004fe80007ffe0ff */
[----:B------:R2:W-:Y:S01]  /*7910*/  RED.E.ADD.F32.FTZ.RN.STRONG.GPU [R14.64], R95 ;  /* 0x0000005f0e00798e */ /* 0x0005e2000c10e784 */
[-C--:B------:R-:W-:Y:S01]  /*7920*/  LEA R12, P0, R13, R248.reuse, 0x2 ;  /* 0x000000f80d0c7211 */ /* 0x080fe200078010ff */
[----:B------:R-:W-:Y:S03]  /*7930*/  IMAD.IADD R5, R201, 0x1, R13 ;  /* 0x00000001c9057824 */ /* 0x000fe600078e020d */
[----:B------:R-:W-:Y:S01]  /*7940*/  RED.E.ADD.F32.FTZ.RN.STRONG.GPU [R248.64+0x200], R100 ;  /* 0x00020064f800798e */ /* 0x000fe2000c10e784 */
[-C--:B------:R-:W-:Y:S01]  /*7950*/  LEA.HI.X.SX32 R13, R13, R249.reuse, 0x2, P0 ;  /* 0x000000f90d0d7211 */ /* 0x080fe200000f16ff */
[----:B-1----:R-:W-:Y:S01]  /*7960*/  IMAD.IADD R11, R201, 0x1, R5 ;  /* 0x00000001c90b7824 */ /* 0x002fe200078e0205 */
[CC--:B------:R-:W-:Y:S02]  /*7970*/  LEA R16, P0, R5.reuse, R248.reuse, 0x2 ;  /* 0x000000f805107211 */ /* 0x0c0fe400078010ff */
[----:B------:R-:W-:Y:S02]  /*7980*/  RED.E.ADD.F32.FTZ.RN.STRONG.GPU [R208.64+0x200], R101 ;  /* 0x00020065d000798e */ /* 0x000fe4000c10e784 */
[-C--:B------:R-:W-:Y:S01]  /*7990*/  LEA.HI.X.SX32 R17, R5, R249.reuse, 0x2, P0 ;  /* 0x000000f905117211 */ /* 0x080fe200000f16ff */
[----:B------:R-:W-:Y:S01]  /*79a0*/  IMAD.IADD R5, R201, 0x1, R11 ;  /* 0x00000001c9057824 */ /* 0x000fe200078e020b */
[CC--:B------:R-:W-:Y:S01]  /*79b0*/  LEA R10, P2, R11.reuse, R248.reuse, 0x2 ;  /* 0x000000f80b0a7211 */ /* 0x0c0fe200078410ff */
[----:B------:R1:W-:Y:S03]  /*79c0*/  RED.E.ADD.F32.FTZ.RN.STRONG.GPU [R12.64], R102 ;  /* 0x000000660c00798e */ /* 0x0003e6000c10e784 */
[-C--:B------:R-:W-:Y:S02]  /*79d0*/  LEA.HI.X.SX32 R11, R11, R249.reuse, 0x2, P2 ;  /* 0x000000f90b0b7211 */ /* 0x080fe400010f16ff */
[----:B------:R-:W-:Y:S01]  /*79e0*/  RED.E.ADD.F32.FTZ.RN.STRONG.GPU [R16.64], R103 ;  /* 0x000000671000798e */ /* 0x000fe2000c10e784 */
[-C--:B---3--:R-:W-:Y:S01]  /*79f0*/  LEA R8, P0, R5, R248.reuse, 0x2 ;  /* 0x000000f805087211 */ /* 0x088fe200078010ff */
[----:B----4-:R-:W-:Y:S03]  /*7a00*/  IMAD.IADD R7, R201, 0x1, R5 ;  /* 0x00000001c9077824 */ /* 0x010fe600078e0205 */
[----:B------:R3:W-:Y:S01]  /*7a10*/  RED.E.ADD.F32.FTZ.RN.STRONG.GPU [R10.64], R104 ;  /* 0x000000680a00798e */ /* 0x0007e2000c10e784 */
[-C--:B------:R-:W-:Y:S01]  /*7a20*/  LEA.HI.X.SX32 R9, R5, R249.reuse, 0x2, P0 ;  /* 0x000000f905097211 */ /* 0x080fe200000f16ff */
[----:B------:R-:W-:Y:S01]  /*7a30*/  IMAD.IADD R5, R201, 0x1, R7 ;  /* 0x00000001c9057824 */ /* 0x000fe200078e0207 */
[CC--:B------:R-:W-:Y:S02]  /*7a40*/  LEA R6, P0, R7.reuse, R248.reuse, 0x2 ;  /* 0x000000f807067211 */ /* 0x0c0fe400078010ff */
[----:B------:R-:W-:Y:S02]  /*7a50*/  LDSM.16.MT88.4 R100, [R217+0x2800] ;  /* 0x00280000d964783b */ /* 0x000fe40000004200 */
[-C--:B------:R-:W-:Y:S02]  /*7a60*/  LEA.HI.X.SX32 R7, R7, R249.reuse, 0x2, P0 ;  /* 0x000000f907077211 */ /* 0x080fe400000f16ff */
[CC--:B--2---:R-:W-:Y:S01]  /*7a70*/  LEA R14, P0, R5.reuse, R248.reuse, 0x2 ;  /* 0x000000f8050e7211 */ /* 0x0c4fe200078010ff */
[----:B------:R2:W-:Y:S03]  /*7a80*/  RED.E.ADD.F32.FTZ.RN.STRONG.GPU [R8.64], R105 ;  /* 0x000000690800798e */ /* 0x0005e6000c10e784 */
[-C--:B------:R-:W-:Y:S02]  /*7a90*/  LEA.HI.X.SX32 R15, R5, R249.reuse, 0x2, P0 ;  /* 0x000000f9050f7211 */ /* 0x080fe400000f16ff */
[----:B------:R4:W-:Y:S01]  /*7aa0*/  RED.E.ADD.F32.FTZ.RN.STRONG.GPU [R6.64], R106 ;  /* 0x0000006a0600798e */ /* 0x0009e2000c10e784 */
[----:B-1----:R-:W-:Y:S04]  /*7ab0*/  IADD3 R13, R203, 0xa0, RZ ;  /* 0x000000a0cb0d7810 */ /* 0x002fe80007ffe0ff */
[----:B------:R1:W-:Y:S01]  /*7ac0*/  RED.E.ADD.F32.FTZ.RN.STRONG.GPU [R14.64], R107 ;  /* 0x0000006b0e00798e */ /* 0x0003e2000c10e784 */
[-C--:B------:R-:W-:Y:S01]  /*7ad0*/  LEA R12, P0, R13, R248.reuse, 0x2 ;  /* 0x000000f80d0c7211 */ /* 0x080fe200078010ff */
[----:B------:R-:W-:Y:S03]  /*7ae0*/  IMAD.IADD R5, R201, 0x1, R13 ;  /* 0x00000001c9057824 */ /* 0x000fe600078e020d */
[----:B------:R-:W-:Y:S01]  /*7af0*/  RED.E.ADD.F32.FTZ.RN.STRONG.GPU [R248.64+0x280], R112 ;  /* 0x00028070f800798e */ /* 0x000fe2000c10e784 */
[-C--:B------:R-:W-:Y:S01]  /*7b00*/  LEA.HI.X.SX32 R13, R13, R249.reuse, 0x2, P0 ;  /* 0x000000f90d0d7211 */ /* 0x080fe200000f16ff */
[----:B---3--:R-:W-:Y:S01]  /*7b10*/  IMAD.IADD R11, R201, 0x1, R5 ;  /* 0x00000001c90b7824 */ /* 0x008fe200078e0205 */
        /* <DEDUP_REMOVED lines=8> */
[-C--:B--2---:R-:W-:Y:S01]  /*7ba0*/  LEA R8, P0, R5, R248.reuse, 0x2 ;  /* 0x000000f805087211 */ /* 0x084fe200078010ff */
[----:B----4-:R-:W-:Y:S03]  /*7bb0*/  IMAD.IADD R7, R201, 0x1, R5 ;  /* 0x00000001c9077824 */ /* 0x010fe600078e0205 */
[----:B------:R2:W-:Y:S01]  /*7bc0*/  RED.E.ADD.F32.FTZ.RN.STRONG.GPU [R10.64], R108 ;  /* 0x0000006c0a00798e */ /* 0x0005e2000c10e784 */
[-C--:B------:R-:W-:Y:S01]  /*7bd0*/  LEA.HI.X.SX32 R9, R5, R249.reuse, 0x2, P0 ;  /* 0x000000f905097211 */ /* 0x080fe200000f16ff */
[----:B------:R-:W-:Y:S01]  /*7be0*/  IMAD.IADD R5, R201, 0x1, R7 ;  /* 0x00000001c9057824 */ /* 0x000fe200078e0207 */
[CC--:B------:R-:W-:Y:S02]  /*7bf0*/  LEA R6, P0, R7.reuse, R248.reuse, 0x2 ;  /* 0x000000f807067211 */ /* 0x0c0fe400078010ff */
[----:B------:R-:W-:Y:S02]  /*7c00*/  LDSM.16.MT88.4 R104, [R217+0x4800] ;  /* 0x00480000d968783b */ /* 0x000fe40000004200 */
[-C--:B------:R-:W-:Y:S02]  /*7c10*/  LEA.HI.X.SX32 R7, R7, R249.reuse, 0x2, P0 ;  /* 0x000000f907077211 */ /* 0x080fe400000f16ff */
[CC--:B-1----:R-:W-:Y:S01]  /*7c20*/  LEA R14, P0, R5.reuse, R248.reuse, 0x2 ;  /* 0x000000f8050e7211 */ /* 0x0c2fe200078010ff */
[----:B------:R1:W-:Y:S03]  /*7c30*/  RED.E.ADD.F32.FTZ.RN.STRONG.GPU [R8.64], R109 ;  /* 0x0000006d0800798e */ /* 0x0003e6000c10e784 */
[-C--:B------:R-:W-:Y:S02]  /*7c40*/  LEA.HI.X.SX32 R15, R5, R249.reuse, 0x2, P0 ;  /* 0x000000f9050f7211 */ /* 0x080fe400000f16ff */
[----:B------:R4:W-:Y:S01]  /*7c50*/  RED.E.ADD.F32.FTZ.RN.STRONG.GPU [R6.64], R110 ;  /* 0x0000006e0600798e */ /* 0x0009e2000c10e784 */
[C---:B---3--:R-:W-:Y:S02]  /*7c60*/  IADD3 R13, R203.reuse, 0xc0, RZ ;  /* 0x000000c0cb0d7810 */ /* 0x048fe40007ffe0ff */
[----:B------:R-:W-:Y:S02]  /*7c70*/  IADD3 R203, R203, 0xe0, RZ ;  /* 0x000000e0cbcb7810 */ /* 0x000fe40007ffe0ff */
[----:B------:R-:W-:Y:S01]  /*7c80*/  RED.E.ADD.F32.FTZ.RN.STRONG.GPU [R14.64], R111 ;  /* 0x0000006f0e00798e */ /* 0x000fe2000c10e784 */
[-C--:B------:R-:W-:Y:S01]  /*7c90*/  LEA R12, P0, R13, R248.reuse, 0x2 ;  /* 0x000000f80d0c7211 */ /* 0x080fe200078010ff */
[----:B------:R-:W-:Y:S03]  /*7ca0*/  IMAD.IADD R5, R201, 0x1, R13 ;  /* 0x00000001c9057824 */ /* 0x000fe600078e020d */
[----:B------:R-:W-:Y:S01]  /*7cb0*/  RED.E.ADD.F32.FTZ.RN.STRONG.GPU [R248.64+0x300], R116 ;  /* 0x00030074f800798e */ /* 0x000fe2000c10e784 */
[-C--:B------:R-:W-:Y:S01]  /*7cc0*/  LEA.HI.X.SX32 R13, R13, R249.reuse, 0x2, P0 ;  /* 0x000000f90d0d7211 */ /* 0x080fe200000f16ff */
[----:B--2---:R-:W-:Y:S01]  /*7cd0*/  IMAD.IADD R11, R201, 0x1, R5 ;  /* 0x00000001c90b7824 */ /* 0x004fe200078e0205 */
[CC--:B------:R-:W-:Y:S02]  /*7ce0*/  LEA R16, P0, R5.reuse, R248.reuse, 0x2 ;  /* 0x000000f805107211 */ /* 0x0c0fe400078010ff */
[----:B------:R-:W-:Y:S02]  /*7cf0*/  RED.E.ADD.F32.FTZ.RN.STRONG.GPU [R208.64+0x300], R117 ;  /* 0x00030075d000798e */ /* 0x000fe4000c10e784 */
[-C--:B------:R-:W-:Y:S01]  /*7d00*/  LEA.HI.X.SX32 R17, R5, R249.reuse, 0x2, P0 ;  /* 0x000000f905117211 */ /* 0x080fe200000f16ff */
[----:B------:R-:W-:Y:S01]  /*7d10*/  IMAD.IADD R5, R201, 0x1, R11 ;  /* 0x00000001c9057824 */ /* 0x000fe200078e020b */
[CC--:B------:R-:W-:Y:S01]  /*7d20*/  LEA R10, P2, R11.reuse, R248.reuse, 0x2 ;  /* 0x000000f80b0a7211 */ /* 0x0c0fe200078410ff */
[----:B------:R2:W-:Y:S03]  /*7d30*/  RED.E.ADD.F32.FTZ.RN.STRONG.GPU [R12.64], R118 ;  /* 0x000000760c00798e */ /* 0x0005e6000c10e784 */
[-C--:B------:R-:W-:Y:S02]  /*7d40*/  LEA.HI.X.SX32 R11, R11, R249.reuse, 0x2, P2 ;  /* 0x000000f90b0b7211 */ /* 0x080fe400010f16ff */
[----:B------:R3:W-:Y:S01]  /*7d50*/  RED.E.ADD.F32.FTZ.RN.STRONG.GPU [R16.64], R119 ;  /* 0x000000771000798e */ /* 0x0007e2000c10e784 */
[-C--:B-1----:R-:W-:Y:S01]  /*7d60*/  LEA R8, P0, R5, R248.reuse, 0x2 ;  /* 0x000000f805087211 */ /* 0x082fe200078010ff */
[----:B----4-:R-:W-:Y:S03]  /*7d70*/  IMAD.IADD R7, R201, 0x1, R5 ;  /* 0x00000001c9077824 */ /* 0x010fe600078e0205 */
[----:B------:R-:W-:Y:S01]  /*7d80*/  RED.E.ADD.F32.FTZ.RN.STRONG.GPU [R10.64], R120 ;  /* 0x000000780a00798e */ /* 0x000fe2000c10e784 */
[-C--:B------:R-:W-:Y:S01]  /*7d90*/  LEA.HI.X.SX32 R9, R5, R249.reuse, 0x2, P0 ;  /* 0x000000f905097211 */ /* 0x080fe200000f16ff */
[----:B------:R-:W-:Y:S01]  /*7da0*/  IMAD.IADD R5, R201, 0x1, R7 ;  /* 0x00000001c9057824 */ /* 0x000fe200078e0207 */
[CC--:B------:R-:W-:Y:S02]  /*7db0*/  LEA R6, P0, R7.reuse, R248.reuse, 0x2 ;  /* 0x000000f807067211 */ /* 0x0c0fe400078010ff */
[----:B------:R-:W-:Y:S02]  /*7dc0*/  LDSM.16.MT88.4 R108, [R217+0x6800] ;  /* 0x00680000d96c783b */ /* 0x000fe40000004200 */
[-C--:B------:R-:W-:Y:S03]  /*7dd0*/  LEA.HI.X.SX32 R7, R7, R249.reuse, 0x2, P0 ;  /* 0x000000f907077211 */ /* 0x080fe600000f16ff */
[----:B------:R1:W-:Y:S05]  /*7de0*/  RED.E.ADD.F32.FTZ.RN.STRONG.GPU [R8.64], R121 ;  /* 0x000000790800798e */ /* 0x0003ea000c10e784 */
[----:B------:R-:W-:Y:S01]  /*7df0*/  RED.E.ADD.F32.FTZ.RN.STRONG.GPU [R6.64], R122 ;  /* 0x0000007a0600798e */ /* 0x000fe2000c10e784 */
[CC--:B--2---:R-:W-:Y:S04]  /*7e00*/  LEA R12, P0, R5.reuse, R248.reuse, 0x2 ;  /* 0x000000f8050c7211 */ /* 0x0c4fe800078010ff */
[-C--:B------:R-:W-:Y:S01]  /*7e10*/  LEA.HI.X.SX32 R13, R5, R249.reuse, 0x2, P0 ;  /* 0x000000f9050d7211 */ /* 0x080fe200000f16ff */
[----:B------:R-:W-:Y:S01]  /*7e20*/  IMAD.IADD R5, R201, 0x1, R203 ;  /* 0x00000001c9057824 */ /* 0x000fe200078e02cb */
[-C--:B---3--:R-:W-:Y:S03]  /*7e30*/  LEA R16, P0, R203, R248.reuse, 0x2 ;  /* 0x000000f8cb107211 */ /* 0x088fe600078010ff */
[----:B------:R-:W-:Y:S01]  /*7e40*/  IMAD.IADD R15, R201, 0x1, R5 ;  /* 0x00000001c90f7824 */ /* 0x000fe200078e0205 */
[-C--:B------:R-:W-:Y:S01]  /*7e50*/  LEA.HI.X.SX32 R17, R203, R249.reuse, 0x2, P0 ;  /* 0x000000f9cb117211 */ /* 0x080fe200000f16ff */
[----:B------:R-:W-:Y:S01]  /*7e60*/  RED.E.ADD.F32.FTZ.RN.STRONG.GPU [R12.64], R123 ;  /* 0x0000007b0c00798e */ /* 0x000fe2000c10e784 */
[CC--:B------:R-:W-:Y:S04]  /*7e70*/  LEA R18, P0, R5.reuse, R248.reuse, 0x2 ;  /* 0x000000f805127211 */ /* 0x0c0fe800078010ff */
[-C--:B------:R-:W-:Y:S01]  /*7e80*/  LEA.HI.X.SX32 R19, R5, R249.reuse, 0x2, P0 ;  /* 0x000000f905137211 */ /* 0x080fe200000f16ff */
[----:B------:R-:W-:Y:S01]  /*7e90*/  RED.E.ADD.F32.FTZ.RN.STRONG.GPU [R248.64+0x380], R128 ;  /* 0x00038080f800798e */ /* 0x000fe2000c10e784 */
[-C--:B------:R-:W-:Y:S01]  /*7ea0*/  LEA R92, P0, R15, R248.reuse, 0x2 ;  /* 0x000000f80f5c7211 */ /* 0x080fe200078010ff */
[----:B-1----:R-:W-:Y:S03]  /*7eb0*/  IMAD.IADD R9, R201, 0x1, R15 ;  /* 0x00000001c9097824 */ /* 0x002fe600078e020f */
[-C--:B------:R-:W-:Y:S01]  /*7ec0*/  LEA.HI.X.SX32 R93, R15, R249.reuse, 0x2, P0 ;  /* 0x000000f90f5d7211 */ /* 0x080fe200000f16ff */
[----:B------:R-:W-:Y:S01]  /*7ed0*/  RED.E.ADD.F32.FTZ.RN.STRONG.GPU [R208.64+0x380], R129 ;  /* 0x00038081d000798e */ /* 0x000fe2000c10e784 */
[----:B------:R-:W-:Y:S01]  /*7ee0*/  IMAD.IADD R5, R201, 0x1, R9 ;  /* 0x00000001c9057824 */ /* 0x000fe200078e0209 */
[-C--:B------:R-:W-:Y:S03]  /*7ef0*/  LEA R98, P3, R9, R248.reuse, 0x2 ;  /* 0x000000f809627211 */ /* 0x080fe600078610ff */
[----:B------:R-:W-:Y:S01]  /*7f00*/  IMAD.IADD R201, R201, 0x1, R5 ;  /* 0x00000001c9c97824 */ /* 0x000fe200078e0205 */
[-C--:B------:R-:W-:Y:S01]  /*7f10*/  LEA R96, P2, R5, R248.reuse, 0x2 ;  /* 0x000000f805607211 */ /* 0x080fe200078410ff */
[----:B------:R-:W-:Y:S01]  /*7f20*/  LDSM.16.MT88.4 R12, [R0+0x20000] ;  /* 0x02000000000c783b */ /* 0x000fe20000004200 */
[-C--:B------:R-:W-:Y:S02]  /*7f30*/  LEA.HI.X.SX32 R99, R9, R249.reuse, 0x2, P3 ;  /* 0x000000f909637211 */ /* 0x080fe400018f16ff */
[-C--:B------:R-:W-:Y:S02]  /*7f40*/  LEA.HI.X.SX32 R97, R5, R249.reuse, 0x2, P2 ;  /* 0x000000f905617211 */ /* 0x080fe400010f16ff */
[----:B------:R-:W-:Y:S01]  /*7f50*/  LDSM.16.MT88.4 R4, [R218+0x20000] ;  /* 0x02000000da04783b */ /* 0x000fe20000004200 */
[C---:B------:R-:W-:Y:S04]  /*7f60*/  LEA R94, P0, R201.reuse, R248, 0x2 ;  /* 0x000000f8c95e7211 */ /* 0x040fe800078010ff */
[----:B------:R-:W1:Y:S01]  /*7f70*/  LDSM.16.MT88.4 R8, [R217] ;  /* 0x00000000d908783b */ /* 0x000e620000004200 */
[----:B------:R-:W-:Y:S04]  /*7f80*/  LEA.HI.X.SX32 R95, R201, R249, 0x2, P0 ;  /* 0x000000f9c95f7211 */ /* 0x000fe800000f16ff */
[----:B------:R-:W-:Y:S05]  /*7f90*/  RED.E.ADD.F32.FTZ.RN.STRONG.GPU [R16.64], R130 ;  /* 0x000000821000798e */ /* 0x000fea000c10e784 */
[----:B------:R-:W-:Y:S05]  /*7fa0*/  RED.E.ADD.F32.FTZ.RN.STRONG.GPU [R18.64], R131 ;  /* 0x000000831200798e */ /* 0x000fea000c10e784 */
[----:B------:R-:W2:Y:S05]  /*7fb0*/  LDSM.16.MT88.4 R16, [R217+0x2000] ;  /* 0x00200000d910783b */ /* 0x000eaa0000004200 */
[----:B------:R-:W-:Y:S05]  /*7fc0*/  RED.E.ADD.F32.FTZ.RN.STRONG.GPU [R92.64], R124 ;  /* 0x0000007c5c00798e */ /* 0x000fea000c10e784 */
[----:B------:R-:W-:Y:S05]  /*7fd0*/  RED.E.ADD.F32.FTZ.RN.STRONG.GPU [R98.64], R125 ;  /* 0x0000007d6200798e */ /* 0x000fea000c10e784 */
[----:B------:R-:W-:Y:S05]  /*7fe0*/  RED.E.ADD.F32.FTZ.RN.STRONG.GPU [R96.64], R126 ;  /* 0x0000007e6000798e */ /* 0x000fea000c10e784 */
[----:B------:R-:W-:Y:S01]  /*7ff0*/  LDSM.16.MT88.4 R96, [R0+0x20800] ;  /* 0x020800000060783b */ /* 0x000fe20000004200 */
[-C--:B-1----:R-:W-:Y:S04]  /*8000*/  HMMA.16816.F32.BF16 R132, R4, R8.reuse, R132 ;  /* 0x000000080484723c */ /* 0x082fe80000041884 */
[----:B------:R-:W-:Y:S05]  /*8010*/  RED.E.ADD.F32.FTZ.RN.STRONG.GPU [R94.64], R127 ;  /* 0x0000007f5e00798e */ /* 0x000fea000c10e784 */
[----:B------:R-:W-:Y:S01]  /*8020*/  LDSM.16.MT88.4 R92, [R217+0x800] ;  /* 0x00080000d95c783b */ /* 0x000fe20000004200 */
        /* <DEDUP_REMOVED lines=87> */
[-C--:B------:R-:W-:Y:S02]  /*85a0*/  LEA.HI.X.SX32 R11, R7, R243.reuse, 0x1, P0 ;  /* 0x000000f3070b7211 */ /* 0x080fe400000f0eff */
[----:B------:R-:W-:Y:S02]  /*85b0*/  SHF.R.S32.HI R8, RZ, 0x1f, R7 ;  /* 0x0000001fff087819 */ /* 0x000fe40000011407 */
[C---:B------:R-:W-:Y:S02]  /*85c0*/  @!P4 LEA R14, P6, R6.reuse, R242, 0x1 ;  /* 0x000000f2060ec211 */ /* 0x040fe400078c08ff */
[C---:B------:R-:W-:Y:S02]  /*85d0*/  LEA.HI.X R8, R5.reuse, R8, R4, 0x5, P1 ;  /* 0x0000000805087211 */ /* 0x040fe400008f2c04 */
[C---:B------:R-:W-:Y:S01]  /*85e0*/  @!P3 LEA R12, P1, R6.reuse, R242, 0x1 ;  /* 0x000000f2060cb211 */ /* 0x040fe200078208ff */
[----:B------:R1:W-:Y:S01]  /*85f0*/  @P5 STS.128 [R226], RZ ;  /* 0x000000ffe2005388 */ /* 0x0003e20000000c00 */
[CCC-:B------:R-:W-:Y:S02]  /*8600*/  @!P4 LEA.HI.X R15, R6.reuse, R243.reuse, R8.reuse, 0x1, P6 ;  /* 0x000000f3060fc211 */ /* 0x1c0fe400030f0c08 */
[C---:B------:R-:W-:Y:S01]  /*8610*/  @!P5 LEA R18, P6, R5.reuse, R10, 0x6 ;  /* 0x0000000a0512d211 */ /* 0x040fe200078c30ff */
[----:B------:R-:W-:Y:S01]  /*8620*/  @!PT LDS RZ, [RZ] ;  /* 0x00000000fffff984 */ /* 0x000fe20000000800 */
[----:B------:R-:W-:Y:S01]  /*8630*/  @!PT LDS RZ, [RZ] ;  /* 0x00000000fffff984 */ /* 0x000fe20000000800 */
[----:B------:R-:W-:Y:S01]  /*8640*/  @!PT LDS RZ, [RZ] ;  /* 0x00000000fffff984 */ /* 0x000fe20000000800 */
[----:B------:R1:W-:Y:S01]  /*8650*/  @!P5 LDGSTS.E.BYPASS.LTC128B.128 [R226], [R10.64] ;  /* 0x000000000ae2dfae */ /* 0x0003e2000b901d44 */
[C---:B------:R-:W-:Y:S02]  /*8660*/  @!P3 LEA.HI.X R13, R6.reuse, R243, R8, 0x1, P1 ;  /* 0x000000f3060db211 */ /* 0x040fe400008f0c08 */
[----:B------:R-:W-:Y:S01]  /*8670*/  @!P5 LEA.HI.X R19, R5, R11, R4, 0x6, P6 ;  /* 0x0000000b0513d211 */ /* 0x000fe200030f3404 */
[----:B------:R1:W-:Y:S01]  /*8680*/  @P4 STS.128 [R226+0x2000], RZ ;  /* 0x002000ffe2004388 */ /* 0x0003e20000000c00 */
[C---:B------:R-:W-:Y:S01]  /*8690*/  @!P2 LEA R16, P0, R6.reuse, R242, 0x1 ;  /* 0x000000f20610a211 */ /* 0x040fe200078008ff */
[----:B------:R-:W-:Y:S02]  /*86a0*/  IMAD.MOV.U32 R242, RZ, RZ, R10 ;  /* 0x000000fffff27224 */ /* 0x000fe400078e000a */
        /* <DEDUP_REMOVED lines=37> */
.L_x_464:
[----:B------:R-:W-:Y:S02]  /*8900*/  UISETP.GT.AND UP0, UPT, UR7, UR19, UPT ;  /* 0x000000130700728c */ /* 0x000fe4000bf04270 */
[----:B------:R-:W-:Y:S04]  /*8910*/  UIADD3 UR7, UR7, -0x1, URZ ;  /* 0xffffffff07077890 */ /* 0x000fe8000fffe03f */
[----:B------:R-:W-:Y:S11]  /*8920*/  PLOP3.LUT P0, PT, PT, PT, UP0, 0x80, 0x0 ;  /* 0x000000000000781c */ /* 0x000ff60003f0f008 */
[----:B------:R-:W-:Y:S02]  /*8930*/  @!UPT UIADD3 URZ, URZ, URZ, URZ ;  /* 0x0000003f3f3ff290 */ /* 0x000fe4000fffe03f */
[----:B------:R-:W-:-:S05]  /*8940*/  @P0 BRA `(.L_x_465) ;  /* 0xffffbe7000000947 */ /* 0x000fca000383ffff */
[----:B------:R-:W-:Y:S01]  /*8950*/  BAR.SYNC.DEFER_BLOCKING 0x0 ;  /* 0x0000000000007b1d */ /* 0x000fe20000010000 */
        /* <DEDUP_REMOVED lines=174> */
[----:B------:R-:W-:-:S03]  /*9440*/  PLOP3.LUT P0, PT, PT, PT, UP0, 0x80, 0x0 ;  /* 0x000000000000781c */ /* 0x000fc60003f0f008 */
        /* <DEDUP_REMOVED lines=37> */
.L_x_466:
        /* <DEDUP_REMOVED lines=18> */
.L_x_467:
        /* <DEDUP_REMOVED lines=18> */
[----:B------:R2:W3:Y:S01]  /*98e0*/  LDS.128 R64, [R226+0x11000] ;  /* 0x01100000e2407984 */ /* 0x0004e20000000c00 */
[----:B------:R-:W-:Y:S01]  /*98f0*/  IADD3.X R77, R5, UR15, R4, P0, !PT ;  /* 0x0000000f054d7c10 */ /* 0x000fe200087fe404 */
[----:B------:R-:W-:Y:S01]  /*9900*/  IMAD.U32 R4, RZ, RZ, UR37 ;  /* 0x00000025ff047e24 */ /* 0x000fe2000f8e00ff */
[----:B------:R-:W-:Y:S01]  /*9910*/  UIMAD UR8, UR37, UR9, UR8 ;  /* 0x00000009250872a4 */ /* 0x000fe2000f8e0208 */
[----:B------:R2:W4:Y:S02]  /*9920*/  LDS.128 R60, [R226+0x13000] ;  /* 0x01300000e23c7984 */ /* 0x0005240000000c00 */
[----:B------:R-:W-:-:S02]  /*9930*/  IMAD.WIDE.U32 R76, R4, c[0x0][0x3b8], R76 ;  /* 0x0000ee00044c7a25 */ /* 0x000fc400078e004c */
[----:B------:R2:W1:Y:S03]  /*9940*/  LDS.128 R56, [R226+0x15000] ;  /* 0x01500000e2387984 */ /* 0x0004660000000c00 */
        /* <DEDUP_REMOVED lines=11> */
[----:B---34-:R-:W-:Y:S01]  /*9a00*/  ISETP.GE.AND P3, PT, R232, c[0x0][0x220], PT ;  /* 0x00008800e8007a0c */ /* 0x018fe20003f66270 */
[----:B-1----:R-:W1:Y:S01]  /*9a10*/  LDS.128 R16, [R226+0x12000] ;  /* 0x01200000e2107984 */ /* 0x002e620000000c00 */
[----:B------:R-:W-:Y:S01]  /*9a20*/  IMAD.MOV.U32 R70, RZ, RZ, R76 ;  /* 0x000000ffff467224 */ /* 0x000fe200078e004c */
[----:B------:R-:W-:Y:S01]  /*9a30*/  ISETP.GE.AND P2, PT, R229, c[0x0][0x220], PT ;  /* 0x00008800e5007a0c */ /* 0x000fe20003f46270 */
[----:B------:R-:W-:Y:S01]  /*9a40*/  IMAD R73, R69, c[0x0][0x3a0], RZ ;  /* 0x0000e80045497a24 */ /* 0x000fe200078e02ff */
[----:B------:R-:W3:Y:S01]  /*9a50*/  LDS.128 R12, [R226+0x14000] ;  /* 0x01400000e20c7984 */ /* 0x000ee20000000c00 */
[----:B------:R-:W-:Y:S01]  /*9a60*/  IMAD.WIDE.U32 R78, R230, c[0x0][0x3a0], R70 ;  /* 0x0000e800e64e7a25 */ /* 0x000fe200078e0046 */
[----:B------:R-:W-:-:S02]  /*9a70*/  ISETP.GE.AND P1, PT, R228, c[0x0][0x220], PT ;  /* 0x00008800e4007a0c */ /* 0x000fc40003f26270 */
[----:B------:R-:W4:Y:S01]  /*9a80*/  LDS.128 R8, [R226+0x16000] ;  /* 0x01600000e2087984 */ /* 0x000f220000000c00 */
[----:B------:R-:W-:Y:S01]  /*9a90*/  IMAD R70, R230, c[0x0][0x3a4], R73 ;  /* 0x0000e900e6467a24 */ /* 0x000fe200078e0249 */
[----:B------:R-:W-:Y:S02]  /*9aa0*/  ISETP.GE.AND P0, PT, R227, c[0x0][0x220], PT ;  /* 0x00008800e3007a0c */ /* 0x000fe40003f06270 */
[----:B------:R-:W2:Y:S01]  /*9ab0*/  @!P3 LDS.128 R4, [R226+0x10000] ;  /* 0x01000000e204b984 */ /* 0x000ea20000000c00 */
[----:B------:R-:W-:Y:S01]  /*9ac0*/  IMAD.IADD R70, R70, 0x1, R79 ;  /* 0x0000000146467824 */ /* 0x000fe200078e024f */
[----:B------:R-:W-:-:S04]  /*9ad0*/  LEA R72, P4, R78, c[0x0][0x340], 0x1 ;  /* 0x0000d0004e487a11 */ /* 0x000fc800078808ff */
[----:B------:R-:W-:-:S05]  /*9ae0*/  LEA.HI.X R73, R78, c[0x0][0x344], R70, 0x1, P4 ;  /* 0x0000d1004e497a11 */ /* 0x000fca00020f0c46 */
[----:B-1----:R1:W-:Y:S04]  /*9af0*/  @!P2 STG.E.128 [R72.64+0x80], R16 ;  /* 0x000080104800a986 */ /* 0x0023e8000c101d04 */
[----:B---3--:R1:W-:Y:S04]  /*9b00*/  @!P1 STG.E.128 [R72.64+0x100], R12 ;  /* 0x0001000c48009986 */ /* 0x0083e8000c101d04 */
[----:B----4-:R1:W-:Y:S04]  /*9b10*/  @!P0 STG.E.128 [R72.64+0x180], R8 ;  /* 0x0001800848008986 */ /* 0x0103e8000c101d04 */
[----:B--2---:R1:W-:Y:S02]  /*9b20*/  @!P3 STG.E.128 [R72.64], R4 ;  /* 0x000000044800b986 */ /* 0x0043e4000c101d04 */
.L_x_469:
[----:B---34-:R-:W-:Y:S05]  /*9b30*/  BSYNC B0 ;  /* 0x0000000000007941 */ /* 0x018fea0003800000 */
.L_x_468:
        /* <DEDUP_REMOVED lines=17> */
[----:B------:R1:W-:Y:S04]  /*9c50*/  @!P3 STG.E.128 [R8.64], R64 ;  /* 0x000000400800b986 */ /* 0x0003e8000c101d04 */
[----:B------:R1:W-:Y:S04]  /*9c60*/  @!P2 STG.E.128 [R8.64+0x80], R60 ;  /* 0x0000803c0800a986 */ /* 0x0003e8000c101d04 */
[----:B------:R1:W-:Y:S04]  /*9c70*/  @!P1 STG.E.128 [R8.64+0x100], R56 ;  /* 0x0001003808009986 */ /* 0x0003e8000c101d04 */
[----:B------:R1:W-:Y:S02]  /*9c80*/  @!P0 STG.E.128 [R8.64+0x180], R52 ;  /* 0x0001803408008986 */ /* 0x0003e4000c101d04 */
.L_x_471:
[----:B------:R-:W-:Y:S05]  /*9c90*/  BSYNC B0 ;  /* 0x0000000000007941 */ /* 0x000fea0003800000 */
.L_x_470:
[----:B------:R-:W-:Y:S01]  /*9ca0*/  ULDC.64 UR8, c[0x0][0x3a8] ;  /* 0x0000ea0000087ab9 */ /* 0x000fe20000000a00 */
[----:B------:R-:W-:Y:S01]  /*9cb0*/  IMAD.WIDE.U32 R4, R68, c[0x0][0x3a8], R74 ;  /* 0x0000ea0044047a25 */ /* 0x000fe200078e004a */
[----:B------:R-:W-:Y:S01]  /*9cc0*/  UIMAD UR6, UR10, UR8, URZ ;  /* 0x000000080a0672a4 */ /* 0x000fe2000f8e023f */
[----:B------:R-:W-:Y:S03]  /*9cd0*/  BSSY B0, `(.L_x_472) ;  /* 0x000001b000007945 */ /* 0x000fe60003800000 */
[----:B------:R-:W-:Y:S01]  /*9ce0*/  UIMAD UR7, UR7, UR9, UR6 ;  /* 0x00000009070772a4 */ /* 0x000fe2000f8e0206 */
[----:B-1----:R-:W-:-:S05]  /*9cf0*/  IADD3 R8, P0, R4, UR11, RZ ;  /* 0x0000000b04087c10 */ /* 0x002fca000ff1e0ff */
        /* <DEDUP_REMOVED lines=20> */
[----:B------:R1:W-:Y:S04]  /*9e40*/  @!P3 STG.E.128 [R6.64], R48 ;  /* 0x000000300600b986 */ /* 0x0003e8000c101d04 */
[----:B------:R1:W-:Y:S04]  /*9e50*/  @!P2 STG.E.128 [R6.64+0x80], R40 ;  /* 0x000080280600a986 */ /* 0x0003e8000c101d04 */
[----:B------:R1:W-:Y:S04]  /*9e60*/  @!P1 STG.E.128 [R6.64+0x100], R32 ;  /* 0x0001002006009986 */ /* 0x0003e8000c101d04 */
[----:B------:R1:W-:Y:S02]  /*9e70*/  @!P0 STG.E.128 [R6.64+0x180], R24 ;  /* 0x0001801806008986 */ /* 0x0003e4000c101d04 */
.L_x_473:
[----:B------:R-:W-:Y:S05]  /*9e80*/  BSYNC B0 ;  /* 0x0000000000007941 */ /* 0x000fea0003800000 */
.L_x_472:
[----:B------:R-:W-:Y:S05]  /*9e90*/  @P4 BRA `(.L_x_444) ;  /* 0x0000011000004947 */ /* 0x000fea0003800000 */
[----:B------:R-:W-:Y:S01]  /*9ea0*/  IADD3 R4, P0, R230, 0x20, RZ ;  /* 0x00000020e6047810 */ /* 0x000fe20007f1e0ff */
[----:B------:R-:W-:Y:S01]  /*9eb0*/  IMAD.MOV.U32 R9, RZ, RZ, R5 ;  /* 0x000000ffff097224 */ /* 0x000fe200078e0005 */
[----:B------:R-:W-:-:S02]  /*9ec0*/  ISETP.GE.AND P3, PT, R232, c[0x0][0x220], PT ;  /* 0x00008800e8007a0c */ /* 0x000fc40003f66270 */
[----:B------:R-:W-:Y:S01]  /*9ed0*/  ISETP.GE.AND P2, PT, R229, c[0x0][0x220], PT ;  /* 0x00008800e5007a0c */ /* 0x000fe20003f46270 */
[----:B-1----:R-:W-:Y:S01]  /*9ee0*/  IMAD.X R7, RZ, RZ, R69, P0 ;  /* 0x000000ffff077224 */ /* 0x002fe200000e0645 */
        /* <DEDUP_REMOVED lines=12> */
.L_x_444:
[----:B------:R-:W-:Y:S05]  /*9fb0*/  BSYNC B1 ;  /* 0x0000000000017941 */ /* 0x000fea0003800000 */
.L_x_430:
        /* <DEDUP_REMOVED lines=12> */
.L_x_474:
[----:B------:R-:W-:Y:S05]  /*a080*/  EXIT ;  /* 0x000000000000794d */ /* 0x000fea0003800000 */
.L_x_476:
        /* <DEDUP_REMOVED lines=15> */
.L_x_2013:


//--------------------- .text._ZN5flash44flash_bwd_dq_dk_dv_loop_seqk_parallel_kernelI23Flash_bwd_kernel_traitsILi256ELi64ELi64ELi8ELi4ELi2ELi2ELb0ELb1EN7cutlass10bfloat16_tE19Flash_kernel_traitsILi256ELi64ELi64ELi8ES3_EELb0ELb0ELb0ELb0ELb0ELb1ELb0EEEvNS_16Flash_bwd_paramsE --------------------------
	.section	.text._ZN5flash44flash_bwd_dq_dk_dv_loop_seqk_parallel_kernelI23Flash_bwd_kernel_traitsILi256ELi64ELi64ELi8ELi4ELi2ELi2ELb0ELb1EN7cutlass10bfloat16_tE19Flash_kernel_traitsILi256ELi64ELi64ELi8ES3_EELb0ELb0ELb0ELb0ELb0ELb1ELb0EEEvNS_16Flash_bwd_paramsE,"ax",@progbits
	.sectioninfo	@"SHI_REGISTERS=255"
	.align	128
        .global         _ZN5flash44flash_bwd_dq_dk_dv_loop_seqk_parallel_kernelI23Flash_bwd_kernel_traitsILi256ELi64ELi64ELi8ELi4ELi2ELi2ELb0ELb1EN7cutlass10bfloat16_tE19Flash_kernel_traitsILi256ELi64ELi64ELi8ES3_EELb0ELb0ELb0ELb0ELb0ELb1ELb0EEEvNS_16Flash_bwd_paramsE
        .type           _ZN5flash44flash_bwd_dq_dk_dv_loop_seqk_parallel_kernelI23Flash_bwd_kernel_traitsILi256ELi64ELi64ELi8ELi4ELi2ELi2ELb0ELb1EN7cutlass10bfloat16_tE19Flash_kernel_traitsILi256ELi64ELi64ELi8ES3_EELb0ELb0ELb0ELb0ELb0ELb1ELb0EEEvNS_16Flash_bwd_paramsE,@function
        .size           _ZN5flash44flash_bwd_dq_dk_dv_loop_seqk_parallel_kernelI23Flash_bwd_kernel_traitsILi256ELi64ELi64ELi8ELi4ELi2ELi2ELb0ELb1EN7cutlass10bfloat16_tE19Flash_kernel_traitsILi256ELi64ELi64ELi8ES3_EELb0ELb0ELb0ELb0ELb0ELb1ELb0EEEvNS_16Flash_bwd_paramsE,(.L_x_2014 - _ZN5flash44flash_bwd_dq_dk_dv_loop_seqk_parallel_kernelI23Flash_bwd_kernel_traitsILi256ELi64ELi64ELi8ELi4ELi2ELi2ELb0ELb1EN7cutlass10bfloat16_tE19Flash_kernel_traitsILi256ELi64ELi64ELi8ES3_EELb0ELb0ELb0ELb0ELb0ELb1ELb0EEEvNS_16Flash_bwd_paramsE)
        .other          _ZN5flash44flash_bwd_dq_dk_dv_loop_seqk_parallel_kernelI23Flash_bwd_kernel_traitsILi256ELi64ELi64ELi8ELi4ELi2ELi2ELb0ELb1EN7cutlass10bfloat16_tE19Flash_kernel_traitsILi256ELi64ELi64ELi8ES3_EELb0ELb0ELb0ELb0ELb0ELb1ELb0EEEvNS_16Flash_bwd_paramsE,@"STO_CUDA_ENTRY STV_DEFAULT"
_ZN5flash44flash_bwd_dq_dk_dv_loop_seqk_parallel_kernelI23Flash_bwd_kernel_traitsILi256ELi64ELi64ELi8ELi4ELi2ELi2ELb0ELb1EN7cutlass10bfloat16_tE19Flash_kernel_traitsILi256ELi64ELi64ELi8ES3_EELb0ELb0ELb0ELb0ELb0ELb1ELb0EEEvNS_16Flash_bwd_paramsE:
.text._ZN5flash44flash_bwd_dq_dk_dv_loop_seqk_parallel_kernelI23Flash_bwd_kernel_traitsILi256ELi64ELi64ELi8ELi4ELi2ELi2ELb0ELb1EN7cutlass10bfloat16_tE19Flash_kernel_traitsILi256ELi64ELi64ELi8ES3_EELb0ELb0ELb0ELb0ELb0ELb1ELb0EEEvNS_16Flash_bwd_paramsE:
        /* <DEDUP_REMOVED lines=27> */
[----:B------:R-:W-:Y:S01]  /*01b0*/  IMAD.SHL.U32 R246, R14, 0x2, RZ ;  /* 0x000000020ef67824 */ /* 0x000fe200078e00ff */
[----:B--2---:R-:W-:-:S02]  /*01c0*/  UIMAD.WIDE.U32 UR44, UR31, UR14, URZ ;  /* 0x0000000e1f2c72a5 */ /* 0x004fc4000f8e003f */
[CC--:B------:R-:W-:Y:S01]  /*01d0*/  LEA.HI R4, R13.reuse, R14.reuse, RZ, 0x5 ;  /* 0x0000000e0d047211 */ /* 0x0c0fe200078f28ff */
[----:B------:R-:W-:Y:S01]  /*01e0*/  USHF.L.U32 UR14, UR31, 0x7, URZ ;  /* 0x000000071f0e7899 */ /* 0x000fe2000800063f */
[----:B------:R-:W-:Y:S01]  /*01f0*/  LEA.HI R8, R13, R14, RZ, 0x4 ;  /* 0x0000000e0d087211 */ /* 0x000fe200078f20ff */
[----:B------:R-:W-:Y:S01]  /*0200*/  ULDC UR55, c[0x0][0x234] ;  /* 0x00008d0000377ab9 */ /* 0x000fe20000000800 */
[--C-:B------:R-:W-:Y:S01]  /*0210*/  SHF.R.S32.HI R5, RZ, 0x5, R4.reuse ;  /* 0x00000005ff057819 */ /* 0x100fe20000011404 */
[----:B---3--:R-:W-:Y:S01]  /*0220*/  UIMAD UR47, UR38, UR46, URZ ;  /* 0x0000002e262f72a4 */ /* 0x008fe2000f8e023f */
[----:B------:R-:W-:Y:S01]  /*0230*/  SHF.R.S32.HI R0, RZ, 0x1f, R4 ;  /* 0x0000001fff007819 */ /* 0x000fe20000011404 */
[----:B------:R-:W-:Y:S01]  /*0240*/  UIMAD UR46, UR46, UR12, URZ ;  /* 0x0000000c2e2e72a4 */ /* 0x000fe2000f8e023f */
[----:B------:R-:W-:Y:S01]  /*0250*/  SHF.R.S32.HI R6, RZ, 0x4, R8 ;  /* 0x00000004ff067819 */ /* 0x000fe20000011408 */
[----:B------:R-:W-:Y:S01]  /*0260*/  ULDC UR13, c[0x0][0x1c0] ;  /* 0x00007000000d7ab9 */ /* 0x000fe20000000800 */
[-C--:B------:R-:W-:Y:S01]  /*0270*/  LEA.HI R0, R0, R5.reuse, RZ, 0x2 ;  /* 0x0000000500007211 */ /* 0x080fe200078f10ff */
[----:B------:R-:W-:Y:S01]  /*0280*/  ULDC UR11, c[0x0][0x1c0] ;  /* 0x00007000000b7ab9 */ /* 0x000fe20000000800 */
[----:B------:R-:W-:Y:S01]  /*0290*/  LEA.HI R2, R4, R5, RZ, 0x1 ;  /* 0x0000000504027211 */ /* 0x000fe200078f08ff */
[----:B------:R-:W-:Y:S01]  /*02a0*/  UIMAD UR55, UR8, UR6, UR55 ;  /* 0x00000006083772a4 */ /* 0x000fe2000f8e0237 */
[----:B------:R-:W-:Y:S01]  /*02b0*/  LEA.HI R7, R8, R6, RZ, 0x1 ;  /* 0x0000000608077211 */ /* 0x000fe200078f08ff */
[----:B------:R-:W-:Y:S01]  /*02c0*/  UIMAD UR52, UR7, UR31, URZ ;  /* 0x0000001f073472a4 */ /* 0x000fe2000f8e023f */
[----:B------:R-:W-:Y:S01]  /*02d0*/  LOP3.LUT R3, R0, 0xfffffffc, RZ, 0xc0, !PT ;  /* 0xfffffffc00037812 */ /* 0x000fe200078ec0ff */
[----:B------:R-:W-:Y:S01]  /*02e0*/  UIMAD UR6, UR31, UR11, UR38 ;  /* 0x0000000b1f0672a4 */ /* 0x000fe2000f8e0226 */
[----:B------:R-:W-:Y:S01]  /*02f0*/  LOP3.LUT R0, R2, 0xfffffffe, RZ, 0xc0, !PT ;  /* 0xfffffffe02007812 */ /* 0x000fe200078ec0ff */
[----:B------:R-:W-:Y:S01]  /*0300*/  @!UP2 UIMAD UR7, UR31, UR13, UR38 ;  /* 0x0000000d1f07a2a4 */ /* 0x000fe2000f8e0226 */
[----:B------:R-:W-:Y:S01]  /*0310*/  LOP3.LUT R2, R7, 0xfffffffe, RZ, 0xc0, !PT ;  /* 0xfffffffe07027812 */ /* 0x000fe200078ec0ff */
[----:B------:R-:W-:Y:S01]  /*0320*/  IMAD.IADD R218, R5, 0x1, -R3 ;  /* 0x0000000105da7824 */ /* 0x000fe200078e0a03 */
[-C--:B------:R-:W-:Y:S01]  /*0330*/  LEA.HI R15, R13, R14.reuse, RZ, 0x2 ;  /* 0x0000000e0d0f7211 */ /* 0x080fe200078f10ff */
[----:B------:R-:W-:Y:S01]  /*0340*/  IMAD.IADD R224, R5, 0x1, -R0 ;  /* 0x0000000105e07824 */ /* 0x000fe200078e0a00 */
[----:B------:R-:W-:Y:S01]  /*0350*/  LOP3.LUT R0, R4, 0xffffffe0, RZ, 0xc0, !PT ;  /* 0xffffffe004007812 */ /* 0x000fe200078ec0ff */
[----:B------:R-:W-:Y:S01]  /*0360*/  IMAD.IADD R11, R6, 0x1, -R2 ;  /* 0x00000001060b7824 */ /* 0x000fe200078e0a02 */
[--C-:B------:R-:W-:Y:S01]  /*0370*/  SHF.R.S32.HI R5, RZ, 0x2, R15.reuse ;  /* 0x00000002ff057819 */ /* 0x100fe2000001140f */
[----:B------:R-:W-:Y:S01]  /*0380*/  USHF.L.U32 UR41, UR46, 0x6, URZ ;  /* 0x000000062e297899 */ /* 0x000fe2000800063f */
[----:B------:R-:W-:Y:S01]  /*0390*/  SHF.R.S32.HI R2, RZ, 0x1f, R15 ;  /* 0x0000001fff027819 */ /* 0x000fe2000001140f */
[----:B------:R-:W-:Y:S01]  /*03a0*/  IMAD.IADD R0, R14, 0x1, -R0 ;  /* 0x000000010e007824 */ /* 0x000fe200078e0a00 */
[----:B------:R-:W-:Y:S01]  /*03b0*/  LEA.HI R10, R13, R14, RZ, 0x3 ;  /* 0x0000000e0d0a7211 */ /* 0x000fe200078f18ff */
[----:B------:R-:W-:Y:S01]  /*03c0*/  ULDC UR49, c[0x0][0x214] ;  /* 0x0000850000317ab9 */ /* 0x000fe20000000800 */
[----:B------:R-:W-:Y:S01]  /*03d0*/  LEA.HI R2, R2, R5, RZ, 0x3 ;  /* 0x0000000502027211 */ /* 0x000fe200078f18ff */
[----:B------:R-:W-:Y:S01]  /*03e0*/  IMAD.U32 R252, RZ, RZ, UR14 ;  /* 0x0000000efffc7e24 */ /* 0x000fe2000f8e00ff */
[----:B------:R-:W-:Y:S01]  /*03f0*/  SHF.R.S32.HI R3, RZ, 0x1f, R0 ;  /* 0x0000001fff037819 */ /* 0x000fe20000011400 */
[----:B------:R-:W-:Y:S01]  /*0400*/  ULDC UR56, c[0x0][0x1c8] ;  /* 0x0000720000387ab9 */ /* 0x000fe20000000800 */
[----:B------:R-:W-:Y:S01]  /*0410*/  LOP3.LUT R2, R2, 0xfffffff8, RZ, 0xc0, !PT ;  /* 0xfffffff802027812 */ /* 0x000fe200078ec0ff */
[----:B------:R-:W-:Y:S01]  /*0420*/  ULDC.U8 UR10, c[0x0][0x3d0] ;  /* 0x0000f400000a7ab9 */ /* 0x000fe20000000000 */
[----:B------:R-:W-:Y:S01]  /*0430*/  LEA.HI R16, R3, R0, RZ, 0x2 ;  /* 0x0000000003107211 */ /* 0x000fe200078f10ff */
[----:B------:R-:W-:Y:S01]  /*0440*/  ULDC UR50, c[0x0][0x224] ;  /* 0x0000890000327ab9 */ /* 0x000fe20000000800 */
[----:B------:R-:W-:Y:S01]  /*0450*/  SHF.R.S32.HI R243, RZ, 0x3, R10 ;  /* 0x00000003fff37819 */ /* 0x000fe2000001140a */
[----:B------:R-:W-:Y:S01]  /*0460*/  IMAD.IADD R7, R5, 0x1, -R2 ;  /* 0x0000000105077824 */ /* 0x000fe200078e0a02 */
[----:B------:R-:W-:Y:S01]  /*0470*/  LOP3.LUT R2, R8, 0xfffffff0, RZ, 0xc0, !PT ;  /* 0xfffffff008027812 */ /* 0x000fe200078ec0ff */
[----:B------:R-:W-:Y:S01]  /*0480*/  @UP2 UIMAD UR54, UR31, UR49, URZ ;  /* 0x000000311f3622a4 */ /* 0x000fe2000f8e023f */
[----:B------:R-:W-:Y:S01]  /*0490*/  LOP3.LUT R0, R10, 0xfffffff8, RZ, 0xc0, !PT ;  /* 0xfffffff80a007812 */ /* 0x000fe200078ec0ff */
[----:B------:R-:W-:Y:S01]  /*04a0*/  IMAD.SHL.U32 R3, R243, 0x40, RZ ;  /* 0x00000040f3037824 */ /* 0x000fe200078e00ff */
[----:B------:R-:W-:Y:S01]  /*04b0*/  LEA.HI R6, R13, R14, RZ, 0x7 ;  /* 0x0000000e0d067211 */ /* 0x000fe200078f38ff */
[C---:B------:R-:W-:Y:S01]  /*04c0*/  IMAD.IADD R2, R14.reuse, 0x1, -R2 ;  /* 0x000000010e027824 */ /* 0x040fe200078e0a02 */
[----:B------:R-:W-:Y:S01]  /*04d0*/  ULDC.64 UR4, c[0x0][0x118] ;  /* 0x0000460000047ab9 */ /* 0x000fe20000000a00 */
[----:B------:R-:W-:Y:S01]  /*04e0*/  IMAD.IADD R0, R14, 0x1, -R0 ;  /* 0x000000010e007824 */ /* 0x000fe200078e0a00 */
[----:B------:R-:W-:Y:S01]  /*04f0*/  LOP3.LUT R3, R3, 0x1c0, RZ, 0xc0, !PT ;  /* 0x000001c003037812 */ /* 0x000fe200078ec0ff */
[----:B------:R-:W-:Y:S01]  /*0500*/  ULOP3.LUT UR56, UR38, UR56, URZ, 0x3c, !UPT ;  /* 0x0000003826387292 */ /* 0x000fe2000f8e3c3f */
[----:B------:R-:W-:Y:S01]  /*0510*/  SHF.R.S32.HI R4, RZ, 0x1f, R2 ;  /* 0x0000001fff047819 */ /* 0x000fe20000011402 */
[----:B------:R-:W-:Y:S01]  /*0520*/  IMAD.SHL.U32 R248, R0, 0x8, RZ ;  /* 0x0000000800f87824 */ /* 0x000fe200078e00ff */
[----:B------:R-:W-:Y:S01]  /*0530*/  SHF.R.U32.HI R5, RZ, 0x3, R3 ;  /* 0x00000003ff057819 */ /* 0x000fe20000011603 */
[----:B------:R-:W-:Y:S01]  /*0540*/  USHF.R.S32.HI UR61, URZ, 0x1f, UR38 ;  /* 0x0000001f3f3d7899 */ /* 0x000fe20008011426 */
[----:B------:R-:W-:Y:S01]  /*0550*/  LEA.HI R12, R4, R2, RZ, 0x3 ;  /* 0x00000002040c7211 */ /* 0x000fe200078f18ff */
[----:B------:R-:W-:Y:S01]  /*0560*/  UISETP.NE.AND UP3, UPT, UR10, URZ, UPT ;  /* 0x0000003f0a00728c */ /* 0x000fe2000bf65270 */
[----:B------:R-:W-:Y:S01]  /*0570*/  LOP3.LUT R4, R3, 0x38, R248, 0xf8, !PT ;  /* 0x0000003803047812 */ /* 0x000fe200078ef8f8 */
[----:B------:R-:W-:Y:S01]  /*0580*/  USHF.R.S32.HI UR60, URZ, 0x1f, UR31 ;  /* 0x0000001f3f3c7899 */ /* 0x000fe2000801141f */
[----:B------:R-:W-:Y:S01]  /*0590*/  LOP3.LUT R3, R12, 0xfffffff8, RZ, 0xc0, !PT ;  /* 0xfffffff80c037812 */ /* 0x000fe200078ec0ff */
[----:B------:R-:W-:Y:S01]  /*05a0*/  USHF.R.S32.HI UR59, URZ, 0x1f, UR38 ;  /* 0x0000001f3f3b7899 */ /* 0x000fe20008011426 */
[C---:B------:R-:W-:Y:S01]  /*05b0*/  LOP3.LUT P4, RZ, R0.reuse, 0x2, RZ, 0xc0, !PT ;  /* 0x0000000200ff7812 */ /* 0x040fe2000788c0ff */
[----:B------:R-:W-:Y:S01]  /*05c0*/  USHF.R.S32.HI UR58, URZ, 0x1f, UR31 ;  /* 0x0000001f3f3a7899 */ /* 0x000fe2000801141f */
[C---:B------:R-:W-:Y:S01]  /*05d0*/  LOP3.LUT P3, RZ, R0.reuse, 0x4, RZ, 0xc0, !PT ;  /* 0x0000000400ff7812 */ /* 0x040fe2000786c0ff */
[----:B------:R-:W-:Y:S01]  /*05e0*/  IMAD.SHL.U32 R0, R0, 0x40, RZ ;  /* 0x0000004000007824 */ /* 0x000fe200078e00ff */
[----:B------:R-:W-:Y:S01]  /*05f0*/  LOP3.LUT R8, R4, R5, RZ, 0x3c, !PT ;  /* 0x0000000504087212 */ /* 0x000fe200078e3cff */
[----:B------:R-:W-:Y:S01]  /*0600*/  IMAD.IADD R9, R2, 0x1, -R3 ;  /* 0x0000000102097824 */ /* 0x000fe200078e0a03 */
[----:B------:R-:W-:Y:S01]  /*0610*/  LOP3.LUT R3, R7, 0x1, RZ, 0xc0, !PT ;  /* 0x0000000107037812 */ /* 0x000fe200078ec0ff */
[----:B------:R-:W-:Y:S01]  /*0620*/  IMAD.SHL.U32 R2, R224, 0x10, RZ ;  /* 0x00000010e0027824 */ /* 0x000fe200078e00ff */
[----:B------:R-:W-:Y:S01]  /*0630*/  LOP3.LUT R0, R0, 0x1c0, RZ, 0xc0, !PT ;  /* 0x000001c000007812 */ /* 0x000fe200078ec0ff */
[----:B------:R-:W-:Y:S01]  /*0640*/  IMAD.SHL.U32 R4, R11, 0x200, RZ ;  /* 0x000002000b047824 */ /* 0x000fe200078e00ff */
[----:B------:R-:W-:Y:S01]  /*0650*/  ISETP.NE.U32.AND P0, PT, R3, 0x1, PT ;  /* 0x000000010300780c */ /* 0x000fe20003f05070 */
[----:B------:R-:W-:Y:S01]  /*0660*/  USHF.R.S32.HI UR57, URZ, 0x1f, UR38 ;  /* 0x0000001f3f397899 */ /* 0x000fe20008011426 */
[C---:B------:R-:W-:Y:S01]  /*0670*/  LOP3.LUT R2, R0.reuse, 0x10, R2, 0xf8, !PT ;  /* 0x0000001000027812 */ /* 0x040fe200078ef802 */
[----:B------:R-:W-:Y:S01]  /*0680*/  UIMAD.WIDE.U32 UR42, UR36, UR44, URZ ;  /* 0x0000002c242a72a5 */ /* 0x000fe2000f8e003f */
[----:B------:R-:W-:Y:S01]  /*0690*/  SHF.R.S32.HI R6, RZ, 0x7, R6 ;  /* 0x00000007ff067819 */ /* 0x000fe20000011406 */
[----:B------:R-:W-:Y:S01]  /*06a0*/  UIMAD UR51, UR37, UR44, URZ ;  /* 0x0000002c253372a4 */ /* 0x000fe2000f8e023f */
[----:B------:R-:W-:Y:S01]  /*06b0*/  LOP3.LUT R3, R0, 0x8, R10, 0xf8, !PT ;  /* 0x0000000800037812 */ /* 0x000fe200078ef80a */
[----:B------:R-:W-:Y:S01]  /*06c0*/  USHF.R.S32.HI UR53, URZ, 0x1f, UR47 ;  /* 0x0000001f3f357899 */ /* 0x000fe2000801142f */
[----:B------:R-:W-:Y:S01]  /*06d0*/  SHF.R.U32.HI R220, RZ, 0x3, R0 ;  /* 0x00000003ffdc7819 */ /* 0x000fe20000011600 */
[----:B------:R-:W-:Y:S01]  /*06e0*/  IMAD R0, R6, 0x800, R4 ;  /* 0x0000080006007824 */ /* 0x000fe200078e0204 */
[----:B------:R-:W-:Y:S01]  /*06f0*/  LOP3.LUT R5, R2, 0x8, R10, 0xf8, !PT ;  /* 0x0000000802057812 */ /* 0x000fe200078ef80a */
[----:B------:R-:W-:Y:S01]  /*0700*/  UIMAD UR50, UR6, UR50, URZ ;  /* 0x00000032063272a4 */ /* 0x000fe2000f8e023f */
[----:B------:R-:W-:Y:S01]  /*0710*/  LOP3.LUT R2, R3, R220, RZ, 0x3c, !PT ;  /* 0x000000dc03027212 */ /* 0x000fe200078e3cff */
[----:B------:R-:W-:Y:S01]  /*0720*/  @!UP2 UIMAD UR49, UR7, UR49, URZ ;  /* 0x000000310731a2a4 */ /* 0x000fe2000f8e023f */
[----:B------:R-:W-:Y:S01]  /*0730*/  LEA.HI R3, R13, R14, RZ, 0x6 ;  /* 0x0000000e0d037211 */ /* 0x000fe200078f30ff */
[----:B------:R-:W-:Y:S01]  /*0740*/  USHF.R.S32.HI UR48, URZ, 0x1f, UR41 ;  /* 0x0000001f3f307899 */ /* 0x000fe20008011429 */
        /* <DEDUP_REMOVED lines=34> */
[----:B------:R-:W-:Y:S01]  /*0970*/  SHF.R.U32.HI R3, RZ, 0x3, R0 ;  /* 0x00000003ff037819 */ /* 0x000fe20000011600 */
[----:B------:R-:W-:-:S02]  /*0980*/  IMAD.SHL.U32 R4, R11, 0x8, RZ ;  /* 0x000000080b047824 */ /* 0x000fc400078e00ff */
        /* <DEDUP_REMOVED lines=12> */
[----:B------:R-:W-:Y:S01]  /*0a50*/  IMAD R250, R218, 0x10, R4 ;  /* 0x00000010dafa7824 */ /* 0x000fe200078e0204 */
        /* <DEDUP_REMOVED lines=20> */
[----:B------:R-:W-:Y:S02]  /*0ba0*/  IMAD.IADD R222, R219, 0x1, R222 ;  /* 0x00000001dbde7824 */ /* 0x000fe400078e02de */
[----:B------:R-:W-:-:S02]  /*0bb0*/  IMAD.IADD R226, R226, 0x1, R225 ;  /* 0x00000001e2e27824 */ /* 0x000fc400078e02e1 */
.L_x_505:
        /* <DEDUP_REMOVED lines=27> */
[----:B----45:R4:W5:Y:S01]  /*0d70*/  @P0 LDG.E R6, [R6.64] ;  /* 0x0000000406060981 */ /* 0x030962000c1e1900 */
        /* <DEDUP_REMOVED lines=25> */
.L_x_477:
        /* <DEDUP_REMOVED lines=22> */
[----:B------:R-:W-:Y:S02]  /*1070*/  UIADD3 UR7, UR27, 0x3f, URZ ;  /* 0x0000003f1b077890 */ /* 0x000fe4000fffe03f */
[----:B------:R-:W-:Y:S02]  /*1080*/  ULDC.64 UR8, c[0x0][0x190] ;  /* 0x0000640000087ab9 */ /* 0x000fe40000000a00 */
[----:B------:R-:W-:Y:S01]  /*1090*/  UIMAD.WIDE.U32 UR10, UR15, UR8, URZ ;  /* 0x000000080f0a72a5 */ /* 0x000fe2000f8e003f */
[----:B------:R-:W-:Y:S01]  /*10a0*/  PLOP3.LUT P0, PT, PT, PT, UP0, 0x80, 0x0 ;  /* 0x000000000000781c */ /* 0x000fe20003f0f008 */
[----:B------:R-:W-:Y:S02]  /*10b0*/  USHF.R.S32.HI UR8, URZ, 0x1f, UR7 ;  /* 0x0000001f3f087899 */ /* 0x000fe40008011407 */
[----:B------:R-:W-:-:S02]  /*10c0*/  UISETP.NE.AND UP1, UPT, UR15, -0x1, UPT ;  /* 0xffffffff0f00788c */ /* 0x000fc4000bf25270 */
[----:B------:R-:W-:Y:S02]  /*10d0*/  @UP0 UIADD3 UR14, UR18, UR24, URZ ;  /* 0x00000018120e0290 */ /* 0x000fe4000fffe03f */
[----:B------:R-:W-:Y:S02]  /*10e0*/  ULEA.HI UR32, UR8, UR7, URZ, 0x6 ;  /* 0x0000000708207291 */ /* 0x000fe4000f8f303f */
[----:B------:R-:W-:Y:S02]  /*10f0*/  ULDC.64 UR16, c[0x0][0x178] ;  /* 0x00005e0000107ab9 */ /* 0x000fe40000000a00 */
[----:B------:R-:W-:Y:S02]  /*1100*/  ULDC.64 UR20, c[0x0][0x198] ;  /* 0x0000660000147ab9 */ /* 0x000fe40000000a00 */
[----:B------:R-:W-:Y:S02]  /*1110*/  UIMAD UR23, UR15, UR9, URZ ;  /* 0x000000090f1772a4 */ /* 0x000fe4000f8e023f */
[----:B------:R-:W-:-:S02]  /*1120*/  UIMAD UR22, UR39, UR16, URZ ;  /* 0x00000010271672a4 */ /* 0x000fc4000f8e023f */
[----:B------:R-:W-:Y:S02]  /*1130*/  @UP0 UIMAD.WIDE.U32 UR8, UR14, UR20, URZ ;  /* 0x000000140e0802a5 */ /* 0x000fe4000f8e003f */
[----:B------:R-:W-:Y:S02]  /*1140*/  ULOP3.LUT UR7, UR32, 0xffffffc0, URZ, 0xc0, !UPT ;  /* 0xffffffc020077892 */ /* 0x000fe4000f8ec03f */
[----:B------:R-:W-:Y:S02]  /*1150*/  UIMAD.WIDE.U32 UR12, UR31, UR16, URZ ;  /* 0x000000101f0c72a5 */ /* 0x000fe4000f8e003f */
[----:B------:R-:W-:Y:S02]  /*1160*/  UIMAD UR17, UR31, UR17, UR22 ;  /* 0x000000111f1172a4 */ /* 0x000fe4000f8e0216 */
[----:B------:R-:W-:Y:S02]  /*1170*/  @UP0 UIMAD UR35, UR14, UR21, UR9 ;  /* 0x000000150e2302a4 */ /* 0x000fe4000f8e0209 */
        /* <DEDUP_REMOVED lines=19> */
.L_x_479:
        /* <DEDUP_REMOVED lines=18> */
.L_x_480:
[----:B------:R-:W-:Y:S01]  /*13d0*/  IABS R8, c[0x0][0x1c8] ;  /* 0x0000720000087a13 */ /* 0x000fe20000000000 */
[----:B------:R-:W-:Y:S01]  /*13e0*/  ULDC.64 UR10, c[0x0][0x370] ;  /* 0x0000dc00000a7ab9 */ /* 0x000fe20000000a00 */
[----:B--2---:R-:W-:Y:S01]  /*13f0*/  IABS R7, UR38 ;  /* 0x0000002600077c13 */ /* 0x004fe20008000000 */
[----:B------:R-:W-:Y:S01]  /*1400*/  @UP1 UIMAD.WIDE.U32 UR8, UR15, UR10, URZ ;  /* 0x0000000a0f0812a5 */ /* 0x000fe2000f8e003f */
[----:B------:R-:W1:Y:S01]  /*1410*/  I2F.RP R4, R8 ;  /* 0x0000000800047306 */ /* 0x000e620000209400 */
[----:B------:R-:W-:Y:S01]  /*1420*/  ULDC UR12, c[0x0][0x224] ;  /* 0x00008900000c7ab9 */ /* 0x000fe20000000800 */
[----:B------:R-:W-:Y:S01]  /*1430*/  ISETP.NE.AND P1, PT, RZ, c[0x0][0x1c8], PT ;  /* 0x00007200ff007a0c */ /* 0x000fe20003f25270 */
[----:B------:R-:W-:Y:S02]  /*1440*/  @UP1 UIMAD UR26, UR15, UR11, UR9 ;  /* 0x0000000b0f1a12a4 */ /* 0x000fe4000f8e0209 */
[----:B------:R-:W-:-:S02]  /*1450*/  USHF.R.S32.HI UR20, URZ, 0x1f, UR25 ;  /* 0x0000001f3f147899 */ /* 0x000fc40008011419 */
        /* <DEDUP_REMOVED lines=32> */
[----:B------:R-:W-:-:S02]  /*1660*/  UIADD3 UR8, UP0, UR14, UR8, URZ ;  /* 0x000000080e087290 */ /* 0x000fc4000ff1e03f */
[----:B------:R-:W-:Y:S01]  /*1670*/  ULDC UR12, c[0x0][0x234] ;  /* 0x00008d00000c7ab9 */ /* 0x000fe20000000800 */
        /* <DEDUP_REMOVED lines=15> */
[----:B------:R-:W-:Y:S02]  /*1770*/  ISETP.LE.AND P0, PT, RZ, UR56, PT ;  /* 0x00000038ff007c0c */ /* 0x000fe4000bf03270 */
[----:B------:R-:W-:-:S13]  /*1780*/  ISETP.GE.U32.AND P2, PT, R5, R8, PT ;  /* 0x000000080500720c */ /* 0x000fda0003f46070 */
[----:B------:R-:W-:-:S05]  /*1790*/  @P2 IADD3 R4, R4, 0x1, RZ ;  /* 0x0000000104042810 */ /* 0x000fca0007ffe0ff */
[----:B------:R-:W-:Y:S01]  /*17a0*/  @!P0 IMAD.MOV R4, RZ, RZ, -R4 ;  /* 0x000000ffff048224 */ /* 0x000fe200078e0a04 */
[----:B------:R-:W-:Y:S02]  /*17b0*/  PLOP3.LUT P0, PT, PT, PT, UP2, 0x80, 0x0 ;  /* 0x000000000000781c */ /* 0x000fe40003f0f028 */
[----:B------:R-:W-:-:S04]  /*17c0*/  @!P1 LOP3.LUT R4, RZ, c[0x0][0x1c8], RZ, 0x33, !PT ;  /* 0x00007200ff049a12 */ /* 0x000fc800078e33ff */
[----:B------:R-:W-:-:S07]  /*17d0*/  SHF.R.S32.HI R16, RZ, 0x1f, R4 ;  /* 0x0000001fff107819 */ /* 0x000fce0000011404 */
[----:B------:R-:W-:Y:S05]  /*17e0*/  @!P0 BRA `(.L_x_481) ;  /* 0x0000005000008947 */ /* 0x000fea0003800000 */
[----:B------:R-:W-:Y:S02]  /*17f0*/  ULDC UR7, c[0x0][0x224] ;  /* 0x0000890000077ab9 */ /* 0x000fe40000000800 */
[----:B------:R-:W-:-:S04]  /*1800*/  @!UP1 UIMAD UR15, UR31, UR7, URZ ;  /* 0x000000071f0f92a4 */ /* 0x000fc8000f8e023f */
[----:B------:R-:W-:-:S04]  /*1810*/  ULEA UR7, UR31, UR15, 0x7 ;  /* 0x0000000f1f077291 */ /* 0x000fc8000f8e383f */
[----:B------:R-:W-:Y:S01]  /*1820*/  UIMAD UR11, UR55, UR38, UR7 ;  /* 0x00000026370b72a4 */ /* 0x000fe2000f8e0207 */
[----:B------:R-:W-:Y:S05]  /*1830*/  BRA `(.L_x_482) ;  /* 0x0000001000007947 */ /* 0x000fea0003800000 */
.L_x_481:
[----:B------:R-:W-:Y:S02]  /*1840*/  UMOV UR11, UR50 ;  /* 0x00000032000b7c82 */ /* 0x000fe40008000000 */
.L_x_482:
[----:B------:R-:W-:Y:S01]  /*1850*/  SHF.R.S32.HI R22, RZ, 0x1f, R243 ;  /* 0x0000001fff167819 */ /* 0x000fe200000114f3 */
[----:B------:R-:W1:Y:S01]  /*1860*/  S2R R10, SR_TID.X ;  /* 0x00000000000a7919 */ /* 0x000e620000002100 */
[----:B------:R-:W-:Y:S01]  /*1870*/  IADD3 R5, P1, R243, UR14, RZ ;  /* 0x0000000ef3057c10 */ /* 0x000fe2000ff3e0ff */
[----:B------:R-:W-:Y:S01]  /*1880*/  UIADD3 UR8, UP5, UP4, UR8, UR41, UR47 ;  /* 0x0000002908087290 */ /* 0x000fe2000fcbe02f */
[--C-:B------:R-:W-:Y:S01]  /*1890*/  SHF.R.S32.HI R249, RZ, 0x1f, R248.reuse ;  /* 0x0000001ffff97819 */ /* 0x100fe200000114f8 */
[----:B------:R-:W-:Y:S01]  /*18a0*/  IMAD.U32 R12, RZ, RZ, UR38 ;  /* 0x00000026ff0c7e24 */ /* 0x000fe2000f8e00ff */
[----:B------:R-:W-:Y:S01]  /*18b0*/  IADD3.X R7, R22, UR28, RZ, P1, !PT ;  /* 0x0000001c16077c10 */ /* 0x000fe20008ffe4ff */
[----:B------:R-:W-:Y:S01]  /*18c0*/  UIADD3 UR15, UP1, UP0, UR13, UR8, UR16 ;  /* 0x000000080d0f7290 */ /* 0x000fe2000f83e010 */
[----:B------:R-:W-:Y:S01]  /*18d0*/  IADD3 R6, P0, R248, UR22, RZ ;  /* 0x00000016f8067c10 */ /* 0x000fe2000ff1e0ff */
[----:B------:R-:W-:Y:S01]  /*18e0*/  IMAD.WIDE.U32 R8, R5, c[0x0][0x190], R248 ;  /* 0x0000640005087a25 */ /* 0x000fe200078e00f8 */
[----:B------:R-:W-:Y:S01]  /*18f0*/  ULDC.64 UR8, c[0x0][0x1a8] ;  /* 0x00006a0000087ab9 */ /* 0x000fe20000000a00 */
[----:B------:R-:W-:Y:S01]  /*1900*/  BSSY B1, `(.L_x_478) ;  /* 0x00006b9000017945 */ /* 0x000fe20003800000 */
[----:B------:R-:W-:Y:S01]  /*1910*/  UIMAD UR7, UR61, UR8, URZ ;  /* 0x000000083d0772a4 */ /* 0x000fe2000f8e023f */
[----:B------:R-:W-:Y:S01]  /*1920*/  IMAD R7, R7, c[0x0][0x190], RZ ;  /* 0x0000640007077a24 */ /* 0x000fe200078e02ff */
[----:B------:R-:W-:Y:S01]  /*1930*/  IADD3 R8, P1, R8, UR40, RZ ;  /* 0x0000002808087c10 */ /* 0x000fe2000ff3e0ff */
[----:B------:R-:W-:-:S02]  /*1940*/  UMOV UR39, 0x4 ;  /* 0x0000000400277882 */ /* 0x000fc40000000000 */
[----:B------:R-:W-:Y:S01]  /*1950*/  IMAD R5, R5, c[0x0][0x194], R7 ;  /* 0x0000650005057a24 */ /* 0x000fe200078e0207 */
[----:B------:R-:W-:Y:S01]  /*1960*/  IADD3.X R7, R249, UR26, RZ, P0, !PT ;  /* 0x0000001af9077c10 */ /* 0x000fe200087fe4ff */
[----:B------:R-:W-:Y:S02]  /*1970*/  UIMAD UR13, UR38, UR9, UR7 ;  /* 0x00000009260d72a4 */ /* 0x000fe4000f8e0207 */
[----:B------:R-:W-:Y:S01]  /*1980*/  UIADD3 UR11, UR14, UR11, URZ ;  /* 0x0000000b0e0b7290 */ /* 0x000fe2000fffe03f */
[----:B------:R-:W-:Y:S01]  /*1990*/  IADD3.X R9, R9, UR33, R5, P1, !PT ;  /* 0x0000002109097c10 */ /* 0x000fe20008ffe405 */
[----:B------:R-:W-:Y:S01]  /*19a0*/  IMAD.U32 R5, RZ, RZ, UR14 ;  /* 0x0000000eff057e24 */ /* 0x000fe2000f8e00ff */
[----:B------:R-:W-:Y:S02]  /*19b0*/  ULDC.64 UR8, c[0x0][0x378] ;  /* 0x0000de0000087ab9 */ /* 0x000fe40000000a00 */
[----:B------:R-:W-:Y:S01]  /*19c0*/  UIMAD UR7, UR61, UR8, URZ ;  /* 0x000000083d0772a4 */ /* 0x000fe2000f8e023f */
[----:B------:R-:W-:Y:S01]  /*19d0*/  IMAD.WIDE.U32 R6, R5, c[0x0][0x370], R6 ;  /* 0x0000dc0005067a25 */ /* 0x000fe200078e0006 */
[----:B-1----:R-:W-:-:S02]  /*19e0*/  SHF.R.S32.HI R5, RZ, 0x1f, R10 ;  /* 0x0000001fff057819 */ /* 0x002fc4000001140a */
[----:B------:R-:W-:Y:S02]  /*19f0*/  UIMAD UR10, UR38, UR9, UR7 ;  /* 0x00000009260a72a4 */ /* 0x000fe4000f8e0207 */
[----:B------:R-:W-:Y:S01]  /*1a00*/  LEA.HI R5, R5, R10, RZ, 0x5 ;  /* 0x0000000a05057211 */ /* 0x000fe200078f28ff */
[----:B------:R-:W-:Y:S02]  /*1a10*/  ULDC.64 UR8, c[0x0][0x370] ;  /* 0x0000dc0000087ab9 */ /* 0x000fe40000000a00 */
[----:B------:R-:W-:Y:S01]  /*1a20*/  UIMAD UR7, UR28, UR8, URZ ;  /* 0x000000081c0772a4 */ /* 0x000fe2000f8e023f */
[----:B------:R-:W-:Y:S01]  /*1a30*/  LOP3.LUT R11, R5, 0xffffffe0, RZ, 0xc0, !PT ;  /* 0xffffffe0050b7812 */ /* 0x000fe200078ec0ff */
[----:B------:R-:W-:Y:S02]  /*1a40*/  ULEA.HI.SX32 UR8, UR32, 0xffffffff, 0x1a ;  /* 0xffffffff20087891 */ /* 0x000fe4000f8fd23f */
[----:B------:R-:W-:Y:S02]  /*1a50*/  UIMAD UR7, UR14, UR9, UR7 ;  /* 0x000000090e0772a4 */ /* 0x000fe4000f8e0207 */
[----:B------:R-:W-:Y:S01]  /*1a60*/  IMAD.IADD R11, R10, 0x1, -R11 ;  /* 0x000000010a0b7824 */ /* 0x000fe200078e0a0b */
[----:B------:R-:W-:Y:S01]  /*1a70*/  SHF.R.S32.HI R10, RZ, 0x5, R5 ;  /* 0x00000005ff0a7819 */ /* 0x000fe20000011405 */
[----:B------:R-:W-:Y:S01]  /*1a80*/  IMAD.U32 R5, RZ, RZ, UR38 ;  /* 0x00000026ff057e24 */ /* 0x000fe2000f8e00ff */
[----:B------:R-:W-:Y:S01]  /*1a90*/  UIADD3 UR9, UR14, UR12, URZ ;  /* 0x0000000c0e097290 */ /* 0x000fe2000fffe03f */
[----:B------:R-:W-:Y:S01]  /*1aa0*/  IADD3 R7, R7, UR7, RZ ;  /* 0x0000000707077c10 */ /* 0x000fe2000fffe0ff */
[----:B------:R-:W-:Y:S01]  /*1ab0*/  UIADD3.X UR7, UR17, UR48, UR53, UP5, UP4 ;  /* 0x0000003011077290 */ /* 0x000fe2000afe8435 */
[----:B------:R-:W-:Y:S01]  /*1ac0*/  IMAD.WIDE.U32 R8, R5, c[0x0][0x1a8], R8 ;  /* 0x00006a0005087a25 */ /* 0x000fe200078e0008 */
[----:B------:R-:W-:-:S02]  /*1ad0*/  UISETP.GE.AND UP4, UPT, UR27, 0x1, UPT ;  /* 0x000000011b00788c */ /* 0x000fc4000bf86270 */
[----:B------:R-:W-:Y:S01]  /*1ae0*/  UIADD3.X UR7, UR23, UR7, UR21, UP1, UP0 ;  /* 0x0000000717077290 */ /* 0x000fe20008fe0415 */
[----:B------:R-:W-:Y:S01]  /*1af0*/  IMAD R10, R10, UR46, R11 ;  /* 0x0000002e0a0a7c24 */ /* 0x000fe2000f8e020b */
[----:B------:R-:W-:Y:S01]  /*1b00*/  IADD3 R11, R9, UR13, RZ ;  /* 0x0000000d090b7c10 */ /* 0x000fe2000fffe0ff */
[----:B------:R-:W-:Y:S01]  /*1b10*/  IMAD R5, R22, c[0x0][0x370], RZ ;  /* 0x0000dc0016057a24 */ /* 0x000fe200078e02ff */
[----:B------:R-:W-:Y:S01]  /*1b20*/  ULDC.64 UR32, c[0x0][0x200] ;  /* 0x0000800000207ab9 */ /* 0x000fe20000000a00 */
[----:B------:R-:W-:Y:S01]  /*1b30*/  IMAD.WIDE.U32 R6, R12, c[0x0][0x378], R6 ;  /* 0x0000de000c067a25 */ /* 0x000fe200078e0006 */
[----:B------:R-:W-:-:S03]  /*1b40*/  LEA R12, P1, R8, c[0x0][0x160], 0x1 ;  /* 0x00005800080c7a11 */ /* 0x000fc600078208ff */
[----:B------:R-:W-:Y:S01]  /*1b50*/  IMAD R9, R243, c[0x0][0x374], R5 ;  /* 0x0000dd00f3097a24 */ /* 0x000fe200078e0205 */
[----:B------:R-:W-:Y:S01]  /*1b60*/  IADD3 R5, P0, R10, UR15, RZ ;  /* 0x0000000f0a057c10 */ /* 0x000fe2000ff1e0ff */
[----:B------:R-:W-:Y:S01]  /*1b70*/  UIMAD.WIDE UR14, UR9, UR39, UR32 ;  /* 0x00000027090e72a5 */ /* 0x000fe2000f8e0220 */
[----:B------:R-:W-:Y:S02]  /*1b80*/  LEA.HI.X R13, R8, c[0x0][0x164], R11, 0x1, P1 ;  /* 0x00005900080d7a11 */ /* 0x000fe400008f0c0b */
[----:B------:R-:W-:Y:S01]  /*1b90*/  LEA.HI.X.SX32 R8, R10, UR7, 0x1, P0 ;  /* 0x000000070a087c11 */ /* 0x000fe200080f0eff */
[----:B------:R-:W-:Y:S01]  /*1ba0*/  ULDC.64 UR32, c[0x0][0x3c8] ;  /* 0x0000f20000207ab9 */ /* 0x000fe20000000a00 */
[----:B------:R-:W-:Y:S01]  /*1bb0*/  PLOP3.LUT P0, PT, PT, PT, UP4, 0x80, 0x0 ;  /* 0x000000000000781c */ /* 0x000fe20003f0f048 */
[----:B------:R-:W-:Y:S01]  /*1bc0*/  UIMAD.WIDE UR16, UR11, UR39, UR32 ;  /* 0x000000270b1072a5 */ /* 0x000fe2000f8e0220 */
[----:B------:R-:W-:Y:S02]  /*1bd0*/  IADD3 R7, R7, UR10, RZ ;  /* 0x0000000a07077c10 */ /* 0x000fe4000fffe0ff */
[----:B------:R-:W-:-:S03]  /*1be0*/  LEA R228, P1, R5, c[0x0][0x350], 0x2 ;  /* 0x0000d40005e47a11 */ /* 0x000fc600078210ff */
[----:B------:R-:W-:Y:S01]  /*1bf0*/  IMAD.WIDE.U32 R6, R243, c[0x0][0x370], R6 ;  /* 0x0000dc00f3067a25 */ /* 0x000fe200078e0006 */
[----:B------:R-:W-:-:S03]  /*1c00*/  LEA.HI.X R229, R5, c[0x0][0x354], R8, 0x2, P1 ;  /* 0x0000d50005e57a11 */ /* 0x000fc600008f1408 */
[----:B------:R-:W-:Y:S01]  /*1c10*/  IMAD.IADD R7, R7, 0x1, R9 ;  /* 0x0000000107077824 */ /* 0x000fe200078e0209 */
[----:B------:R-:W-:-:S04]  /*1c20*/  LEA R10, P2, R6, c[0x0][0x330], 0x1 ;  /* 0x0000cc00060a7a11 */ /* 0x000fc800078408ff */
[----:B------:R-:W-:Y:S01]  /*1c30*/  LEA.HI.X R11, R6, c[0x0][0x334], R7, 0x1, P2 ;  /* 0x0000cd00060b7a11 */ /* 0x000fe200010f0c07 */
[----:B------:R-:W-:Y:S05]  /*1c40*/  @!P0 BRA `(.L_x_483) ;  /* 0x0000600000008947 */ /* 0x000fea0003800000 */
[----:B------:R-:W-:Y:S01]  /*1c50*/  UMOV UR7, UR8 ;  /* 0x0000000800077c82 */ /* 0x000fe20008000000 */
[----:B------:R-:W-:Y:S01]  /*1c60*/  IADD3 R14, R243, 0x20, RZ ;  /* 0x00000020f30e7810 */ /* 0x000fe20007ffe0ff */
[----:B------:R-:W-:Y:S01]  /*1c70*/  ULDC.64 UR8, c[0x0][0x198] ;  /* 0x0000660000087ab9 */ /* 0x000fe20000000a00 */
[----:B------:R-:W-:Y:S01]  /*1c80*/  IMAD.U32 R5, RZ, RZ, UR25 ;  /* 0x00000019ff057e24 */ /* 0x000fe2000f8e00ff */
[----:B------:R-:W-:Y:S01]  /*1c90*/  UIMAD UR10, UR7, -0x40, UR27 ;  /* 0xffffffc0070a78a4 */ /* 0x000fe2000f8e021b */
[----:B------:R-:W-:Y:S01]  /*1ca0*/  IMAD.MOV.U32 R17, RZ, RZ, 0x40 ;  /* 0x00000040ff117424 */ /* 0x000fe200078e00ff */
[----:B------:R-:W-:Y:S01]  /*1cb0*/  UIMAD UR8, UR20, UR8, URZ ;  /* 0x00000008140872a4 */ /* 0x000fe2000f8e023f */
[C-C-:B------:R-:W-:Y:S01]  /*1cc0*/  IMAD.WIDE.U32 R8, R5.reuse, c[0x0][0x198], R248.reuse ;  /* 0x0000660005087a25 */ /* 0x140fe200078e00f8 */
[----:B------:R-:W-:Y:S01]  /*1cd0*/  ULDC.64 UR12, c[0x0][0x1a0] ;  /* 0x00006800000c7ab9 */ /* 0x000fe20000000a00 */
[----:B------:R-:W-:Y:S01]  /*1ce0*/  MOV R234, R10 ;  /* 0x0000000a00ea7202 */ /* 0x000fe20000000f00 */
[----:B------:R-:W-:Y:S01]  /*1cf0*/  UIMAD UR11, UR25, UR9, UR8 ;  /* 0x00000009190b72a4 */ /* 0x000fe2000f8e0208 */
[----:B------:R-:W-:Y:S01]  /*1d00*/  ISETP.GE.AND P3, PT, R14, UR10, PT ;  /* 0x0000000a0e007c0c */ /* 0x000fe2000bf66270 */
[----:B------:R-:W-:Y:S01]  /*1d10*/  UIMAD UR8, UR19, -0x40, UR6 ;  /* 0xffffffc0130878a4 */ /* 0x000fe2000f8e0206 */
[----:B------:R-:W-:Y:S01]  /*1d20*/  IMAD.WIDE.U32 R6, R5, c[0x0][0x1a0], R248 ;  /* 0x0000680005067a25 */ /* 0x000fe200078e00f8 */
[----:B------:R-:W-:Y:S01]  /*1d30*/  UIMAD UR9, UR20, UR12, URZ ;  /* 0x0000000c140972a4 */ /* 0x000fe2000f8e023f */
[----:B------:R-:W-:-:S02]  /*1d40*/  IADD3 R8, P2, R8, UR34, RZ ;  /* 0x0000002208087c10 */ /* 0x000fc4000ff5e0ff */
[----:B------:R-:W-:Y:S01]  /*1d50*/  IMAD.MOV.U32 R235, RZ, RZ, R11 ;  /* 0x000000ffffeb7224 */ /* 0x000fe200078e000b */
[----:B------:R-:W-:Y:S01]  /*1d60*/  ISETP.GE.AND P1, PT, R14, UR8, PT ;  /* 0x000000080e007c0c */ /* 0x000fe2000bf26270 */
[C---:B------:R-:W-:Y:S01]  /*1d70*/  IMAD.WIDE.U32 R14, R17.reuse, c[0x0][0x370], RZ ;  /* 0x0000dc00110e7a25 */ /* 0x040fe200078e00ff */
[----:B------:R-:W-:Y:S01]  /*1d80*/  UIMAD UR9, UR25, UR13, UR9 ;  /* 0x0000000d190972a4 */ /* 0x000fe2000f8e0209 */
[----:B------:R-:W-:Y:S02]  /*1d90*/  IADD3 R6, P0, R6, UR29, RZ ;  /* 0x0000001d06067c10 */ /* 0x000fe4000ff1e0ff */
[----:B------:R-:W-:Y:S01]  /*1da0*/  IMAD R10, R17, c[0x0][0x374], RZ ;  /* 0x0000dd00110a7a24 */ /* 0x000fe200078e02ff */
[----:B------:R-:W-:Y:S01]  /*1db0*/  @!P3 IADD3 R14, P4, R234, R14, RZ ;  /* 0x0000000eea0eb210 */ /* 0x000fe20007f9e0ff */
[----:B------:R-:W-:Y:S01]  /*1dc0*/  IMAD.U32 R5, RZ, RZ, UR11 ;  /* 0x0000000bff057e24 */ /* 0x000fe2000f8e00ff */
[----:B------:R-:W-:Y:S01]  /*1dd0*/  MOV R11, UR9 ;  /* 0x00000009000b7c02 */ /* 0x000fe20008000f00 */
[----:B------:R-:W-:Y:S01]  /*1de0*/  IMAD.MOV.U32 R232, RZ, RZ, R12 ;  /* 0x000000ffffe87224 */ /* 0x000fe200078e000c */
[----:B------:R-:W-:Y:S01]  /*1df0*/  @!P3 IADD3.X R15, R235, R15, R10, P4, !PT ;  /* 0x0000000feb0fb210 */ /* 0x000fe200027fe40a */
[----:B------:R-:W-:Y:S01]  /*1e00*/  IMAD.MOV.U32 R233, RZ, RZ, R13 ;  /* 0x000000ffffe97224 */ /* 0x000fe200078e000d */
[----:B------:R-:W-:Y:S01]  /*1e10*/  IADD3.X R9, R9, UR35, R5, P2, !PT ;  /* 0x0000002309097c10 */ /* 0x000fe200097fe405 */
[----:B------:R-:W-:Y:S01]  /*1e20*/  IMAD.WIDE.U32 R12, R17, c[0x0][0x190], RZ ;  /* 0x00006400110c7a25 */ /* 0x000fe200078e00ff */
[----:B------:R-:W-:Y:S01]  /*1e30*/  IADD3.X R7, R7, UR30, R11, P0, !PT ;  /* 0x0000001e07077c10 */ /* 0x000fe200087fe40b */
[----:B------:R-:W-:Y:S01]  /*1e40*/  UMOV UR9, UR14 ;  /* 0x0000000e00097c82 */ /* 0x000fe20008000000 */
[C---:B------:R-:W-:Y:S01]  /*1e50*/  @!P1 IADD3 R18, P4, R243.reuse, 0x20, RZ ;  /* 0x00000020f3129810 */ /* 0x040fe20007f9e0ff */
[----:B------:R-:W-:Y:S01]  /*1e60*/  IMAD R10, R16, c[0x0][0x1b0], RZ ;  /* 0x00006c00100a7a24 */ /* 0x000fe200078e02ff */
[----:B------:R-:W-:Y:S01]  /*1e70*/  @!P3 IADD3 R12, P0, R232, R12, RZ ;  /* 0x0000000ce80cb210 */ /* 0x000fe20007f1e0ff */
[----:B------:R-:W-:Y:S01]  /*1e80*/  IMAD R5, R16, c[0x0][0x1b8], RZ ;  /* 0x00006e0010057a24 */ /* 0x000fe200078e02ff */
[----:B------:R-:W-:Y:S01]  /*1e90*/  ISETP.GE.AND P2, PT, R243, UR8, PT ;  /* 0x00000008f3007c0c */ /* 0x000fe2000bf46270 */
[----:B------:R-:W-:Y:S01]  /*1ea0*/  IMAD R16, R17, c[0x0][0x194], RZ ;  /* 0x0000650011107a24 */ /* 0x000fe200078e02ff */
[----:B------:R-:W-:Y:S01]  /*1eb0*/  SHF.L.U32 R242, R250, 0x2, RZ ;  /* 0x00000002faf27819 */ /* 0x000fe200000006ff */
[C---:B------:R-:W-:Y:S01]  /*1ec0*/  IMAD R10, R4.reuse, c[0x0][0x1b4], R10 ;  /* 0x00006d00040a7a24 */ /* 0x040fe200078e020a */
[----:B------:R-:W-:Y:S01]  /*1ed0*/  UMOV UR8, UR15 ;  /* 0x0000000f00087c82 */ /* 0x000fe20008000000 */
[----:B------:R-:W-:Y:S01]  /*1ee0*/  IMAD.WIDE.U32 R8, R4, c[0x0][0x1b0], R8 ;  /* 0x00006c0004087a25 */ /* 0x000fe200078e0008 */
[----:B------:R-:W-:-:S02]  /*1ef0*/  @!P3 IADD3.X R13, R233, R13, R16, P0, !PT ;  /* 0x0000000de90db210 */ /* 0x000fc400007fe410 */
[C---:B------:R-:W-:Y:S01]  /*1f00*/  @!P1 IADD3 R20, P0, R243.reuse, 0x20, RZ ;  /* 0x00000020f3149810 */ /* 0x040fe20007f1e0ff */
[--C-:B------:R-:W-:Y:S01]  /*1f10*/  @!P1 IMAD.X R16, RZ, RZ, R22.reuse, P4 ;  /* 0x000000ffff109224 */ /* 0x100fe200020e0616 */
[----:B------:R-:W-:Y:S01]  /*1f20*/  ISETP.GE.AND P4, PT, R243, UR10, PT ;  /* 0x0000000af3007c0c */ /* 0x000fe2000bf86270 */
[C---:B------:R-:W-:Y:S01]  /*1f30*/  IMAD R11, R4.reuse, c[0x0][0x1bc], R5 ;  /* 0x00006f00040b7a24 */ /* 0x040fe200078e0205 */
[----:B------:R-:W-:Y:S01]  /*1f40*/  IADD3 R5, R9, R10, RZ ;  /* 0x0000000a09057210 */ /* 0x000fe20007ffe0ff */
[----:B------:R-:W-:Y:S01]  /*1f50*/  @!P1 IMAD.X R21, RZ, RZ, R22, P0 ;  /* 0x000000ffff159224 */ /* 0x000fe200000e0616 */
[----:B------:R-:W-:Y:S01]  /*1f60*/  PLOP3.LUT P0, PT, PT, PT, UP3, 0x80, 0x0 ;  /* 0x000000000000781c */ /* 0x000fe20003f0f038 */
[----:B------:R-:W-:Y:S01]  /*1f70*/  IMAD.WIDE.U32 R6, R4, c[0x0][0x1b8], R6 ;  /* 0x00006e0004067a25 */ /* 0x000fe200078e0006 */
[----:B------:R-:W-:Y:S02]  /*1f80*/  @!P1 MOV R9, R5 ;  /* 0x0000000500099202 */ /* 0x000fe40000000f00 */
[----:B------:R-:W-:Y:S01]  /*1f90*/  MOV R240, 0x7f800000 ;  /* 0x7f80000000f07802 */ /* 0x000fe20000000f00 */
[----:B------:R-:W-:Y:S01]  /*1fa0*/  @!P1 IMAD R16, R16, c[0x0][0x198], RZ ;  /* 0x0000660010109a24 */ /* 0x000fe200078e02ff */
[----:B------:R-:W-:Y:S01]  /*1fb0*/  IADD3 R7, R7, R11, RZ ;  /* 0x0000000b07077210 */ /* 0x000fe20007ffe0ff */
[----:B------:R-:W-:Y:S01]  /*1fc0*/  @!P2 IMAD.MOV.U32 R4, RZ, RZ, R8 ;  /* 0x000000ffff04a224 */ /* 0x000fe200078e0008 */
[----:B------:R-:W-:Y:S01]  /*1fd0*/  @!P1 MOV R10, R6 ;  /* 0x00000006000a9202 */ /* 0x000fe20000000f00 */
[----:B------:R-:W-:-:S02]  /*1fe0*/  @!P2 IMAD R17, R22, c[0x0][0x198], RZ ;  /* 0x000066001611aa24 */ /* 0x000fc400078e02ff */
[C---:B------:R-:W-:Y:S02]  /*1ff0*/  @!P1 IMAD R23, R18.reuse, c[0x0][0x19c], R16 ;  /* 0x0000670012179a24 */ /* 0x040fe400078e0210 */
[----:B------:R-:W-:Y:S01]  /*2000*/  @P0 BAR.SYNC.DEFER_BLOCKING 0x0 ;  /* 0x0000000000000b1d */ /* 0x000fe20000010000 */
[----:B------:R-:W-:-:S04]  /*2010*/  @!P1 IMAD.WIDE.U32 R18, R18, c[0x0][0x198], R8 ;  /* 0x0000660012129a25 */ /* 0x000fc800078e0008 */
[----:B------:R-:W-:Y:S02]  /*2020*/  @!P1 IMAD R8, R21, c[0x0][0x1a0], RZ ;  /* 0x0000680015089a24 */ /* 0x000fe400078e02ff */
[----:B------:R-:W-:Y:S02]  /*2030*/  @!P1 IMAD.MOV.U32 R11, RZ, RZ, R7 ;  /* 0x000000ffff0b9224 */ /* 0x000fe400078e0007 */
[C---:B------:R-:W-:Y:S02]  /*2040*/  @!P2 IMAD R9, R243.reuse, c[0x0][0x19c], R17 ;  /* 0x00006700f309aa24 */ /* 0x040fe400078e0211 */
[----:B------:R-:W-:-:S04]  /*2050*/  @!P2 IMAD.WIDE.U32 R4, R243, c[0x0][0x198], R4 ;  /* 0x00006600f304aa25 */ /* 0x000fc800078e0004 */
[C---:B------:R-:W-:Y:S01]  /*2060*/  @!P1 IMAD R24, R20.reuse, c[0x0][0x1a4], R8 ;  /* 0x0000690014189a24 */ /* 0x040fe200078e0208 */
[----:B------:R-:W-:Y:S01]  /*2070*/  @!P2 IADD3 R9, R5, R9, RZ ;  /* 0x000000090509a210 */ /* 0x000fe20007ffe0ff */
[----:B------:R-:W-:Y:S01]  /*2080*/  @!P1 IMAD.WIDE.U32 R20, R20, c[0x0][0x1a0], R10 ;  /* 0x0000680014149a25 */ /* 0x000fe200078e000a */
[----:B------:R-:W-:Y:S02]  /*2090*/  @!P2 LEA R10, P6, R4, c[0x0][0x168], 0x1 ;  /* 0x00005a00040aaa11 */ /* 0x000fe400078c08ff */
[----:B------:R-:W-:Y:S01]  /*20a0*/  @!P1 LEA R8, P5, R18, c[0x0][0x168], 0x1 ;  /* 0x00005a0012089a11 */ /* 0x000fe200078a08ff */
[----:B------:R-:W-:Y:S01]  /*20b0*/  @!P2 IMAD R16, R22, c[0x0][0x1a0], RZ ;  /* 0x000068001610aa24 */ /* 0x000fe200078e02ff */
[----:B------:R-:W-:Y:S01]  /*20c0*/  @!P2 LEA.HI.X R11, R4, c[0x0][0x16c], R9, 0x1, P6 ;  /* 0x00005b00040baa11 */ /* 0x000fe200030f0c09 */
[----:B------:R-:W-:Y:S01]  /*20d0*/  @!P1 IMAD.IADD R5, R19, 0x1, R23 ;  /* 0x0000000113059824 */ /* 0x000fe200078e0217 */
[----:B------:R1:W-:Y:S01]  /*20e0*/  @P4 STS.128 [R230+0x8000], RZ ;  /* 0x008000ffe6004388 */ /* 0x0003e20000000c00 */
[----:B------:R-:W-:-:S02]  /*20f0*/  @!P2 IMAD R22, R243, c[0x0][0x1a4], R16 ;  /* 0x00006900f316aa24 */ /* 0x000fc400078e0210 */
[----:B------:R-:W-:Y:S01]  /*2100*/  @!P2 IMAD.WIDE.U32 R16, R243, c[0x0][0x1a0], R6 ;  /* 0x00006800f310aa25 */ /* 0x000fe200078e0006 */
[----:B------:R1:W-:Y:S01]  /*2110*/  @P4 STS.128 [R230+0xa000], RZ ;  /* 0x00a000ffe6004388 */ /* 0x0003e20000000c00 */
[----:B------:R-:W-:Y:S02]  /*2120*/  @!P1 LEA.HI.X R9, R18, c[0x0][0x16c], R5, 0x1, P5 ;  /* 0x00005b0012099a11 */ /* 0x000fe400028f0c05 */
[----:B------:R-:W-:Y:S01]  /*2130*/  IADD3 R5, R250, 0x8, RZ ;  /* 0x00000008fa057810 */ /* 0x000fe20007ffe0ff */
[----:B------:R1:W-:Y:S01]  /*2140*/  @P4 STS.128 [R230+0xc000], RZ ;  /* 0x00c000ffe6004388 */ /* 0x0003e20000000c00 */
[----:B------:R-:W-:Y:S01]  /*2150*/  @!P2 IADD3 R7, R17, R22, RZ ;  /* 0x000000161107a210 */ /* 0x000fe20007ffe0ff */
[----:B------:R-:W-:Y:S01]  /*2160*/  IMAD.MOV.U32 R239, RZ, RZ, 0x7f800000 ;  /* 0x7f800000ffef7424 */ /* 0x000fe200078e00ff */
[----:B------:R-:W-:Y:S01]  /*2170*/  @!P2 LEA R6, P6, R16, c[0x0][0x170], 0x1 ;  /* 0x00005c001006aa11 */ /* 0x000fe200078c08ff */
[----:B------:R1:W-:Y:S01]  /*2180*/  @P4 STS.128 [R230+0xe000], RZ ;  /* 0x00e000ffe6004388 */ /* 0x0003e20000000c00 */
[----:B------:R-:W-:Y:S01]  /*2190*/  @!P1 IMAD.IADD R17, R21, 0x1, R24 ;  /* 0x0000000115119824 */ /* 0x000fe200078e0218 */
[----:B------:R-:W-:-:S02]  /*21a0*/  @!P1 LEA R4, P5, R20, c[0x0][0x170], 0x1 ;  /* 0x00005c0014049a11 */ /* 0x000fc400078a08ff */
[----:B------:R-:W-:Y:S01]  /*21b0*/  @!PT LDS RZ, [RZ] ;  /* 0x00000000fffff984 */ /* 0x000fe20000000800 */
[----:B------:R-:W-:Y:S01]  /*21c0*/  @!PT LDS RZ, [RZ] ;  /* 0x00000000fffff984 */ /* 0x000fe20000000800 */
[----:B------:R-:W-:Y:S01]  /*21d0*/  @!PT LDS RZ, [RZ] ;  /* 0x00000000fffff984 */ /* 0x000fe20000000800 */
[----:B------:R1:W-:Y:S01]  /*21e0*/  @!P4 LDGSTS.E.BYPASS.LTC128B.128 [R230+0x8000], [R234.64] ;  /* 0x08000000eae6cfae */ /* 0x0003e2000b901d44 */
[----:B------:R-:W-:Y:S02]  /*21f0*/  @!P2 LEA.HI.X R7, R16, c[0x0][0x174], R7, 0x1, P6 ;  /* 0x00005d001007aa11 */ /* 0x000fe400030f0c07 */
[----:B------:R-:W-:Y:S01]  /*2200*/  ISETP.GE.AND P6, PT, R5, UR10, PT ;  /* 0x0000000a05007c0c */ /* 0x000fe2000bfc6270 */
[----:B------:R1:W-:Y:S01]  /*2210*/  @!P4 LDGSTS.E.BYPASS.LTC128B.128 [R230+0xa000], [R234.64+0x80] ;  /* 0x0a000080eae6cfae */ /* 0x0003e2000b901d44 */
[----:B------:R-:W-:-:S03]  /*2220*/  @!P1 LEA.HI.X R5, R20, c[0x0][0x174], R17, 0x1, P5 ;  /* 0x00005d0014059a11 */ /* 0x000fc600028f0c11 */
        /* <DEDUP_REMOVED lines=66> */
[----:B--2---:R-:W-:-:S03]  /*2650*/  SHF.R.S32.HI R8, RZ, 0x1f, R250 ;  /* 0x0000001fff087819 */ /* 0x004fc600000114fa */
[----:B------:R3:W-:Y:S01]  /*2660*/  @!P2 LDGSTS.E.BYPASS.LTC128B.128 [R230+0x1c000], [R6.64+0x100] ;  /* 0x1c00010006e6afae */ /* 0x0007e2000b901d44 */
[----:B------:R-:W-:-:S03]  /*2670*/  SHF.L.U64.HI R241, R250, 0x2, R8 ;  /* 0x00000002faf17819 */ /* 0x000fc60000010208 */
        /* <DEDUP_REMOVED lines=11> */
[----:B---3--:R-:W-:-:S03]  /*2730*/  IADD3 R6, P0, R242, UR9, RZ ;  /* 0x00000009f2067c10 */ /* 0x008fc6000ff1e0ff */
[----:B------:R1:W-:Y:S01]  /*2740*/  @!P1 LDGSTS.E.BYPASS.LTC128B.128 [R230+0x1d000], [R4.64+0x100] ;  /* 0x1d00010004e69fae */ /* 0x0003e2000b901d44 */
[----:B------:R-:W-:-:S03]  /*2750*/  IADD3.X R7, R241, UR8, RZ, P0, !PT ;  /* 0x00000008f1077c10 */ /* 0x000fc600087fe4ff */
[----:B------:R1:W-:Y:S04]  /*2760*/  @!P1 LDGSTS.E.BYPASS.LTC128B.128 [R230+0x1f000], [R4.64+0x180] ;  /* 0x1f00018004e69fae */ /* 0x0003e8000b901d44 */
[----:B------:R-:W0:Y:S04]  /*2770*/  LDGDEPBAR ;  /* 0x00000000000079af */ /* 0x000e280000000000 */
[----:B------:R1:W5:Y:S04]  /*2780*/  @!P2 LDG.E R239, [R6.64] ;  /* 0x0000000406efa981 */ /* 0x000368000c1e1900 */
[----:B------:R1:W5:Y:S01]  /*2790*/  @!P6 LDG.E R240, [R6.64+0x20] ;  /* 0x0000200406f0e981 */ /* 0x000362000c1e1900 */
[----:B------:R-:W-:Y:S01]  /*27a0*/  IMAD.MOV.U32 R247, RZ, RZ, c[0x0][0x22c] ;  /* 0x00008b00fff77624 */ /* 0x000fe200078e00ff */
[----:B------:R-:W-:Y:S01]  /*27b0*/  UIADD3 UR10, UR25, 0x40, URZ ;  /* 0x00000040190a7890 */ /* 0x000fe2000fffe03f */
        /* <DEDUP_REMOVED lines=65> */
[----:B------:R-:W-:Y:S01]  /*2bd0*/  LEA R251, -R247, RZ, 0x6 ;  /* 0x000000fff7fb7211 */ /* 0x000fe200078e31ff */
[----:B------:R-:W-:-:S02]  /*2be0*/  UISETP.GE.AND UP0, UPT, UR10, UR6, UPT ;  /* 0x000000060a00728c */ /* 0x000fc4000bf06270 */
[----:B------:R-:W-:Y:S02]  /*2bf0*/  UMOV UR11, UR16 ;  /* 0x00000010000b7c82 */ /* 0x000fe40008000000 */
[----:B-1----:R-:W-:Y:S02]  /*2c00*/  UMOV UR10, UR17 ;  /* 0x00000011000a7c82 */ /* 0x002fe40008000000 */
.L_x_486:
        /* <DEDUP_REMOVED lines=20> */
[C---:B-1----:R-:W-:Y:S08]  /*2d50*/  HMMA.16816.F32.BF16 R4, R16.reuse, R8, RZ ;  /* 0x000000081004723c */ /* 0x042ff000000418ff */
[C---:B------:R-:W-:Y:S08]  /*2d60*/  HMMA.16816.F32.BF16 R8, R16.reuse, R10, RZ ;  /* 0x0000000a1008723c */ /* 0x040ff000000418ff */
[C---:B--2---:R-:W-:Y:S08]  /*2d70*/  HMMA.16816.F32.BF16 R12, R16.reuse, R84, RZ ;  /* 0x00000054100c723c */ /* 0x044ff000000418ff */
[----:B------:R-:W-:Y:S01]  /*2d80*/  HMMA.16816.F32.BF16 R16, R16, R86, RZ ;  /* 0x000000561010723c */ /* 0x000fe200000418ff */
[----:B------:R-:W1:Y:S07]  /*2d90*/  LDSM.16.M88.4 R84, [R217+0x10800] ;  /* 0x01080000d954783b */ /* 0x000e6e0000000200 */
[C---:B---3--:R-:W-:Y:S08]  /*2da0*/  HMMA.16816.F32.BF16 R4, R88.reuse, R92, R4 ;  /* 0x0000005c5804723c */ /* 0x048ff00000041804 */
        /* <DEDUP_REMOVED lines=193> */
[----:B-1----:R-:W-:Y:S03]  /*39c0*/  F2FP.BF16.PACK_AB R7, R118, R121 ;  /* 0x000000797607723e */ /* 0x002fe600000010ff */
[----:B------:R-:W-:Y:S02]  /*39d0*/  @P2 FSEL R18, R18, -INF , !P3 ;  /* 0xff80000012122808 */ /* 0x000fe40005800000 */
[----:B------:R-:W-:Y:S03]  /*39e0*/  PLOP3.LUT P3, PT, PT, PT, UP5, 0x80, 0x0 ;  /* 0x000000000000781c */ /* 0x000fe60003f6f058 */
        /* <DEDUP_REMOVED lines=293> */
.L_x_484:
        /* <DEDUP_REMOVED lines=13> */
[-C--:B-12---:R-:W-:Y:S03]  /*4d10*/  HMMA.16816.F32.BF16 R4, R128, R16.reuse, RZ ;  /* 0x000000108004723c */ /* 0x086fe600000418ff */
[----:B------:R-:W1:Y:S05]  /*4d20*/  LDSM.16.MT88.4 R212, [R0+0x12800] ;  /* 0x0128000000d4783b */ /* 0x000e6a0000004200 */
        /* <DEDUP_REMOVED lines=15> */
[----:B------:R-:W2:Y:S07]  /*4e20*/  LDSM.16.MT88.4 R196, [R0+0x14800] ;  /* 0x0148000000c4783b */ /* 0x000eae0000004200 */
[-C--:B------:R-:W-:Y:S08]  /*4e30*/  HMMA.16816.F32.BF16 R4, R200, R204.reuse, R4 ;  /* 0x000000ccc804723c */ /* 0x080ff00000041804 */
[C---:B------:R-:W-:Y:S08]  /*4e40*/  HMMA.16816.F32.BF16 R8, R208.reuse, R204, R8 ;  /* 0x000000ccd008723c */ /* 0x040ff00000041808 */
[-C--:B------:R-:W-:Y:S08]  /*4e50*/  HMMA.16816.F32.BF16 R12, R208, R206.reuse, R12 ;  /* 0x000000ced00c723c */ /* 0x080ff0000004180c */
[C---:B------:R-:W-:Y:S01]  /*4e60*/  HMMA.16816.F32.BF16 R16, R200.reuse, R206, R16 ;  /* 0x000000cec810723c */ /* 0x040fe20000041810 */
[----:B------:R-:W3:Y:S07]  /*4e70*/  LDSM.16.MT88.4 R204, [R0+0x16800] ;  /* 0x0168000000cc783b */ /* 0x000eee0000004200 */
[-C--:B-1----:R-:W-:Y:S08]  /*4e80*/  HMMA.16816.F32.BF16 R84, R200, R212.reuse, R84 ;  /* 0x000000d4c854723c */ /* 0x082ff00000041854 */
[C---:B------:R-:W-:Y:S08]  /*4e90*/  HMMA.16816.F32.BF16 R88, R208.reuse, R212, R88 ;  /* 0x000000d4d058723c */ /* 0x040ff00000041858 */
[-C--:B------:R-:W-:Y:S08]  /*4ea0*/  HMMA.16816.F32.BF16 R92, R208, R214.reuse, R92 ;  /* 0x000000d6d05c723c */ /* 0x080ff0000004185c */
[C---:B------:R-:W-:Y:S01]  /*4eb0*/  HMMA.16816.F32.BF16 R96, R200.reuse, R214, R96 ;  /* 0x000000d6c860723c */ /* 0x040fe20000041860 */
[----:B------:R-:W-:Y:S07]  /*4ec0*/  LDSM.16.M88.4 R212, [R225+0x1000] ;  /* 0x00100000e1d4783b */ /* 0x000fee0000000200 */
[-C--:B--2---:R-:W-:Y:S08]  /*4ed0*/  HMMA.16816.F32.BF16 R100, R200, R196.reuse, R100 ;  /* 0x000000c4c864723c */ /* 0x084ff00000041864 */
[C---:B------:R-:W-:Y:S08]  /*4ee0*/  HMMA.16816.F32.BF16 R104, R208.reuse, R196, R104 ;  /* 0x000000c4d068723c */ /* 0x040ff00000041868 */
[-C--:B------:R-:W-:Y:S08]  /*4ef0*/  HMMA.16816.F32.BF16 R108, R208, R198.reuse, R108 ;  /* 0x000000c6d06c723c */ /* 0x080ff0000004186c */
[C---:B------:R-:W-:Y:S01]  /*4f00*/  HMMA.16816.F32.BF16 R112, R200.reuse, R198, R112 ;  /* 0x000000c6c870723c */ /* 0x040fe20000041870 */
[----:B------:R-:W-:Y:S07]  /*4f10*/  LDSM.16.M88.4 R196, [R225] ;  /* 0x00000000e1c4783b */ /* 0x000fee0000000200 */
[-C--:B---3--:R-:W-:Y:S08]  /*4f20*/  HMMA.16816.F32.BF16 R116, R200, R204.reuse, R116 ;  /* 0x000000ccc874723c */ /* 0x088ff00000041874 */
[C---:B------:R-:W-:Y:S08]  /*4f30*/  HMMA.16816.F32.BF16 R120, R208.reuse, R204, R120 ;  /* 0x000000ccd078723c */ /* 0x040ff00000041878 */
[-C--:B------:R-:W-:Y:S01]  /*4f40*/  HMMA.16816.F32.BF16 R124, R208, R206.reuse, R124 ;  /* 0x000000ced07c723c */ /* 0x080fe2000004187c */
[----:B------:R-:W1:Y:S07]  /*4f50*/  LDSM.16.MT88.4 R208, [R0+0x11000] ;  /* 0x0110000000d0783b */ /* 0x000e6e0000004200 */
        /* <DEDUP_REMOVED lines=13> */
[-C--:B---3--:R-:W-:Y:S08]  /*5030*/  HMMA.16816.F32.BF16 R100, R196, R204.reuse, R100 ;  /* 0x000000ccc464723c */ /* 0x088ff00000041864 */
[C---:B------:R-:W-:Y:S08]  /*5040*/  HMMA.16816.F32.BF16 R104, R212.reuse, R204, R104 ;  /* 0x000000ccd468723c */ /* 0x040ff00000041868 */
[-C--:B------:R-:W-:Y:S08]  /*5050*/  HMMA.16816.F32.BF16 R108, R212, R206.reuse, R108 ;  /* 0x000000ced46c723c */ /* 0x080ff0000004186c */
[C---:B------:R-:W-:Y:S01]  /*5060*/  HMMA.16816.F32.BF16 R112, R196.reuse, R206, R112 ;  /* 0x000000cec470723c */ /* 0x040fe20000041870 */
[----:B------:R-:W2:Y:S07]  /*5070*/  LDSM.16.MT88.4 R204, [R0+0x11800] ;  /* 0x0118000000cc783b */ /* 0x000eae0000004200 */
[-C--:B-1----:R-:W-:Y:S08]  /*5080*/  HMMA.16816.F32.BF16 R116, R196, R208.reuse, R116 ;  /* 0x000000d0c474723c */ /* 0x082ff00000041874 */
[C---:B------:R-:W-:Y:S08]  /*5090*/  HMMA.16816.F32.BF16 R120, R212.reuse, R208, R120 ;  /* 0x000000d0d478723c */ /* 0x040ff00000041878 */
[-C--:B------:R-:W-:Y:S01]  /*50a0*/  HMMA.16816.F32.BF16 R124, R212, R210.reuse, R124 ;  /* 0x000000d2d47c723c */ /* 0x080fe2000004187c */
[----:B------:R-:W1:Y:S07]  /*50b0*/  LDSM.16.M88.4 R212, [R226+0x1000] ;  /* 0x00100000e2d4783b */ /* 0x000e6e0000000200 */
[----:B------:R-:W-:Y:S01]  /*50c0*/  HMMA.16816.F32.BF16 R128, R196, R210, R128 ;  /* 0x000000d2c480723c */ /* 0x000fe20000041880 */
[----:B------:R-:W3:Y:S05]  /*50d0*/  LDSM.16.MT88.4 R196, [R0+0x13800] ;  /* 0x0138000000c4783b */ /* 0x000eea0000004200 */
[----:B------:R-:W-:Y:S02]  /*50e0*/  LDSM.16.MT88.4 R208, [R0+0x17800] ;  /* 0x0178000000d0783b */ /* 0x000fe40000004200 */
[-C--:B--2---:R-:W-:Y:S08]  /*50f0*/  HMMA.16816.F32.BF16 R4, R200, R204.reuse, R4 ;  /* 0x000000ccc804723c */ /* 0x084ff00000041804 */
[C---:B-1----:R-:W-:Y:S08]  /*5100*/  HMMA.16816.F32.BF16 R8, R212.reuse, R204, R8 ;  /* 0x000000ccd408723c */ /* 0x042ff00000041808 */
[-C--:B------:R-:W-:Y:S08]  /*5110*/  HMMA.16816.F32.BF16 R12, R212, R206.reuse, R12 ;  /* 0x000000ced40c723c */ /* 0x080ff0000004180c */
[C---:B------:R-:W-:Y:S01]  /*5120*/  HMMA.16816.F32.BF16 R16, R200.reuse, R206, R16 ;  /* 0x000000cec810723c */ /* 0x040fe20000041810 */
[----:B------:R-:W1:Y:S07]  /*5130*/  LDSM.16.MT88.4 R204, [R0+0x15800] ;  /* 0x0158000000cc783b */ /* 0x000e6e0000004200 */
[-C--:B---3--:R-:W-:Y:S08]  /*5140*/  HMMA.16816.F32.BF16 R84, R200, R196.reuse, R84 ;  /* 0x000000c4c854723c */ /* 0x088ff00000041854 */
[C---:B------:R-:W-:Y:S07]  /*5150*/  HMMA.16816.F32.BF16 R88, R212.reuse, R196, R88 ;  /* 0x000000c4d458723c */ /* 0x040fee0000041858 */
[----:B------:R-:W-:Y:S01]  /*5160*/  @P3 IADD3 R196, P0, R242, UR9, RZ ;  /* 0x00000009f2c43c10 */ /* 0x000fe2000ff1e0ff */
[-C--:B------:R-:W-:Y:S01]  /*5170*/  HMMA.16816.F32.BF16 R92, R212, R198.reuse, R92 ;  /* 0x000000c6d45c723c */ /* 0x080fe2000004185c */
[----:B------:R-:W-:Y:S03]  /*5180*/  @UP5 UMOV UR9, UR13 ;  /* 0x0000000d00095c82 */ /* 0x000fe60008000000 */
[----:B------:R-:W-:Y:S01]  /*5190*/  @P3 IADD3.X R197, R241, UR8, RZ, P0, !PT ;  /* 0x00000008f1c53c10 */ /* 0x000fe200087fe4ff */
[----:B------:R-:W-:Y:S03]  /*51a0*/  @UP5 UMOV UR8, UR12 ;  /* 0x0000000c00085c82 */ /* 0x000fe60008000000 */
[C---:B------:R-:W-:Y:S01]  /*51b0*/  HMMA.16816.F32.BF16 R96, R200.reuse, R198, R96 ;  /* 0x000000c6c860723c */ /* 0x040fe20000041860 */
[----:B------:R2:W5:Y:S05]  /*51c0*/  @P3 LDG.E R239, [R196.64+-0x100] ;  /* 0xffff0004c4ef3981 */ /* 0x00056a000c1e1900 */
[----:B------:R2:W5:Y:S02]  /*51d0*/  @P3 LDG.E R240, [R196.64+-0xe0] ;  /* 0xffff2004c4f03981 */ /* 0x000564000c1e1900 */
[-C--:B-1----:R-:W-:Y:S03]  /*51e0*/  HMMA.16816.F32.BF16 R100, R200, R204.reuse, R100 ;  /* 0x000000ccc864723c */ /* 0x082fe60000041864 */
[----:B------:R1:W-:Y:S05]  /*51f0*/  RED.E.ADD.F32.FTZ.RN.STRONG.GPU [R228.64], R4 ;  /* 0x00000004e400798e */ /* 0x0003ea000c10e784 */
[C---:B------:R-:W-:Y:S07]  /*5200*/  HMMA.16816.F32.BF16 R104, R212.reuse, R204, R104 ;  /* 0x000000ccd468723c */ /* 0x040fee0000041868 */
[C---:B------:R-:W-:Y:S01]  /*5210*/  IMAD.SHL.U32 R204, R247.reuse, 0x8, RZ ;  /* 0x00000008f7cc7824 */ /* 0x040fe200078e00ff */
[-C--:B------:R-:W-:Y:S04]  /*5220*/  HMMA.16816.F32.BF16 R108, R212, R206.reuse, R108 ;  /* 0x000000ced46c723c */ /* 0x080fe8000004186c */
[----:B------:R-:W-:Y:S01]  /*5230*/  IMAD.SHL.U32 R205, R247, 0x10, RZ ;  /* 0x00000010f7cd7824 */ /* 0x000fe200078e00ff */
[CC--:B--2---:R-:W-:Y:S03]  /*5240*/  LEA R196, P0, R204.reuse, R228.reuse, 0x2 ;  /* 0x000000e4ccc47211 */ /* 0x0c4fe600078010ff */
        /* <DEDUP_REMOVED lines=10> */
[----:B------:R-:W-:Y:S07]  /*52f0*/  HMMA.16816.F32.BF16 R128, R200, R210, R128 ;  /* 0x000000d2c880723c */ /* 0x000fee0000041880 */
[C---:B------:R-:W-:Y:S02]  /*5300*/  IMAD R201, R247.reuse, 0x18, RZ ;  /* 0x00000018f7c97824 */ /* 0x040fe400078e02ff */
[----:B------:R-:W-:Y:S03]  /*5310*/  IMAD.SHL.U32 R203, R247, 0x20, RZ ;  /* 0x00000020f7cb7824 */ /* 0x000fe600078e00ff */
[-C--:B-1----:R-:W-:Y:S01]  /*5320*/  LEA R4, P0, R201, R228.reuse, 0x2 ;  /* 0x000000e4c9047211 */ /* 0x082fe200078010ff */
[----:B------:R-:W-:Y:S01]  /*5330*/  IMAD R202, R247, 0x30, RZ ;  /* 0x00000030f7ca7824 */ /* 0x000fe200078e02ff */
[-C--:B------:R-:W-:Y:S02]  /*5340*/  LEA R200, P1, R203, R228.reuse, 0x2 ;  /* 0x000000e4cbc87211 */ /* 0x080fe400078210ff */
[-C--:B--2---:R-:W-:Y:S02]  /*5350*/  LEA.HI.X.SX32 R5, R201, R229.reuse, 0x2, P0 ;  /* 0x000000e5c9057211 */ /* 0x084fe400000f16ff */
[-C--:B------:R-:W-:Y:S02]  /*5360*/  LEA.HI.X.SX32 R201, R203, R229.reuse, 0x2, P1 ;  /* 0x000000e5cbc97211 */ /* 0x080fe400008f16ff */
[CC--:B---3--:R-:W-:Y:S01]  /*5370*/  LEA R198, P0, R206.reuse, R228.reuse, 0x2 ;  /* 0x000000e4cec67211 */ /* 0x0c8fe200078010ff */
[----:B------:R1:W-:Y:S03]  /*5380*/  RED.E.ADD.F32.FTZ.RN.STRONG.GPU [R4.64], R7 ;  /* 0x000000070400798e */ /* 0x0003e6000c10e784 */
[-C--:B------:R-:W-:Y:S02]  /*5390*/  LEA.HI.X.SX32 R199, R206, R229.reuse, 0x2, P0 ;  /* 0x000000e5cec77211 */ /* 0x080fe400000f16ff */
[----:B------:R-:W-:Y:S05]  /*53a0*/  RED.E.ADD.F32.FTZ.RN.STRONG.GPU [R200.64], R8 ;  /* 0x00000008c800798e */ /* 0x000fea000c10e784 */
[----:B------:R2:W-:Y:S01]  /*53b0*/  RED.E.ADD.F32.FTZ.RN.STRONG.GPU [R198.64], R9 ;  /* 0x00000009c600798e */ /* 0x0005e2000c10e784 */
[CC--:B-1----:R-:W-:Y:S01]  /*53c0*/  LEA R4, P1, R202.reuse, R228.reuse, 0x2 ;  /* 0x000000e4ca047211 */ /* 0x0c2fe200078210ff */
        /* <DEDUP_REMOVED lines=299> */
.L_x_485:
        /* <DEDUP_REMOVED lines=217> */
.L_x_487:
        /* <DEDUP_REMOVED lines=18> */
.L_x_488:
        /* <DEDUP_REMOVED lines=36> */
[----:B--23--:R-:W2:Y:S01]  /*7770*/  LDS.128 R24, [R230+0x14000] ;  /* 0x01400000e6187984 */ /* 0x00cea20000000c00 */
[----:B------:R-:W-:Y:S01]  /*7780*/  MOV R4, R8 ;  /* 0x0000000800047202 */ /* 0x000fe20000000f00 */
[----:B------:R-:W-:Y:S01]  /*7790*/  IMAD R15, R14, c[0x0][0x3a0], RZ ;  /* 0x0000e8000e0f7a24 */ /* 0x000fe200078e02ff */
[----:B------:R-:W-:Y:S01]  /*77a0*/  MOV R5, R12 ;  /* 0x0000000c00057202 */ /* 0x000fe20000000f00 */
[----:B------:R-:W3:Y:S04]  /*77b0*/  LDS.128 R20, [R230+0x12000] ;  /* 0x01200000e6147984 */ /* 0x000ee80000000c00 */
[----:B------:R-:W4:Y:S01]  /*77c0*/  LDS.128 R16, [R230+0x10000] ;  /* 0x01000000e6107984 */ /* 0x000f220000000c00 */
[----:B------:R-:W-:-:S03]  /*77d0*/  IMAD.WIDE.U32 R10, R243, c[0x0][0x3a0], R4 ;  /* 0x0000e800f30a7a25 */ /* 0x000fc600078e0004 */
[----:B------:R-:W1:Y:S01]  /*77e0*/  LDS.128 R28, [R230+0x16000] ;  /* 0x01600000e61c7984 */ /* 0x000e620000000c00 */
[----:B------:R-:W-:-:S05]  /*77f0*/  IMAD R4, R243, c[0x0][0x3a4], R15 ;  /* 0x0000e900f3047a24 */ /* 0x000fca00078e020f */
[----:B------:R-:W-:Y:S02]  /*7800*/  IADD3 R5, R11, R4, RZ ;  /* 0x000000040b057210 */ /* 0x000fe40007ffe0ff */
[----:B------:R-:W-:-:S04]  /*7810*/  LEA R4, P0, R10, c[0x0][0x340], 0x1 ;  /* 0x0000d0000a047a11 */ /* 0x000fc800078008ff */
[----:B------:R-:W-:-:S05]  /*7820*/  LEA.HI.X R5, R10, c[0x0][0x344], R5, 0x1, P0 ;  /* 0x0000d1000a057a11 */ /* 0x000fca00000f0c05 */
[----:B--2---:R2:W-:Y:S04]  /*7830*/  STG.E.128 [R4.64+0x100], R24 ;  /* 0x0001001804007986 */ /* 0x0045e8000c101d04 */
[----:B---3--:R2:W-:Y:S04]  /*7840*/  STG.E.128 [R4.64+0x80], R20 ;  /* 0x0000801404007986 */ /* 0x0085e8000c101d04 */
[----:B----4-:R2:W-:Y:S04]  /*7850*/  STG.E.128 [R4.64], R16 ;  /* 0x0000001004007986 */ /* 0x0105e8000c101d04 */
[----:B-1----:R2:W-:Y:S02]  /*7860*/  STG.E.128 [R4.64+0x180], R28 ;  /* 0x0001801c04007986 */ /* 0x0025e4000c101d04 */
.L_x_490:
[----:B--23--:R-:W-:Y:S05]  /*7870*/  BSYNC B0 ;  /* 0x0000000000007941 */ /* 0x00cfea0003800000 */
.L_x_489:
[----:B------:R-:W-:Y:S01]  /*7880*/  IADD3 R4, R243, 0x20, RZ ;  /* 0x00000020f3047810 */ /* 0x000fe20007ffe0ff */
[----:B------:R-:W-:Y:S03]  /*7890*/  BSSY B0, `(.L_x_491) ;  /* 0x0000010000007945 */ /* 0x000fe60003800000 */
[----:B------:R-:W-:-:S13]  /*78a0*/  ISETP.GE.AND P1, PT, R4, UR6, PT ;  /* 0x0000000604007c0c */ /* 0x000fda000bf26270 */
[----:B------:R-:W-:Y:S05]  /*78b0*/  @P1 BRA `(.L_x_492) ;  /* 0x000000d000001947 */ /* 0x000fea0003800000 */
[----:B------:R-:W-:Y:S02]  /*78c0*/  IADD3 R4, P0, R243, 0x20, RZ ;  /* 0x00000020f3047810 */ /* 0x000fe40007f1e0ff */
[----:B------:R-:W-:Y:S02]  /*78d0*/  MOV R9, R12 ;  /* 0x0000000c00097202 */ /* 0x000fe40000000f00 */
[----:B------:R-:W-:-:S03]  /*78e0*/  IADD3.X R5, RZ, R14, RZ, P0, !PT ;  /* 0x0000000eff057210 */ /* 0x000fc600007fe4ff */
[----:B------:R-:W-:-:S04]  /*78f0*/  IMAD.WIDE.U32 R8, R4, c[0x0][0x3a0], R8 ;  /* 0x0000e80004087a25 */ /* 0x000fc800078e0008 */
[----:B------:R-:W-:-:S04]  /*7900*/  IMAD R5, R5, c[0x0][0x3a0], RZ ;  /* 0x0000e80005057a24 */ /* 0x000fc800078e02ff */
[----:B------:R-:W-:Y:S01]  /*7910*/  IMAD R5, R4, c[0x0][0x3a4], R5 ;  /* 0x0000e90004057a24 */ /* 0x000fe200078e0205 */
[----:B------:R-:W-:-:S04]  /*7920*/  LEA R4, P0, R8, c[0x0][0x340], 0x1 ;  /* 0x0000d00008047a11 */ /* 0x000fc800078008ff */
[----:B------:R-:W-:-:S04]  /*7930*/  IADD3 R5, R9, R5, RZ ;  /* 0x0000000509057210 */ /* 0x000fc80007ffe0ff */
[----:B------:R-:W-:-:S05]  /*7940*/  LEA.HI.X R5, R8, c[0x0][0x344], R5, 0x1, P0 ;  /* 0x0000d10008057a11 */ /* 0x000fca00000f0c05 */
[----:B------:R2:W-:Y:S04]  /*7950*/  STG.E.128 [R4.64], R44 ;  /* 0x0000002c04007986 */ /* 0x0005e8000c101d04 */
[----:B------:R2:W-:Y:S04]  /*7960*/  STG.E.128 [R4.64+0x80], R40 ;  /* 0x0000802804007986 */ /* 0x0005e8000c101d04 */
[----:B----4-:R2:W-:Y:S04]  /*7970*/  STG.E.128 [R4.64+0x100], R36 ;  /* 0x0001002404007986 */ /* 0x0105e8000c101d04 */
[----:B-1----:R2:W-:Y:S02]  /*7980*/  STG.E.128 [R4.64+0x180], R32 ;  /* 0x0001802004007986 */ /* 0x0025e4000c101d04 */
.L_x_492:
[----:B------:R-:W-:Y:S05]  /*7990*/  BSYNC B0 ;  /* 0x0000000000007941 */ /* 0x000fea0003800000 */
.L_x_491:
        /* <DEDUP_REMOVED lines=15> */
[----:B------:R-:W-:Y:S01]  /*7a90*/  MOV R4, R6 ;  /* 0x0000000600047202 */ /* 0x000fe20000000f00 */
[----:B------:R-:W-:Y:S01]  /*7aa0*/  IMAD R11, R14, c[0x0][0x3a8], RZ ;  /* 0x0000ea000e0b7a24 */ /* 0x000fe200078e02ff */
[----:B------:R-:W-:-:S05]  /*7ab0*/  MOV R5, R10 ;  /* 0x0000000a00057202 */ /* 0x000fca0000000f00 */
[----:B------:R-:W-:-:S04]  /*7ac0*/  IMAD.WIDE.U32 R8, R243, c[0x0][0x3a8], R4 ;  /* 0x0000ea00f3087a25 */ /* 0x000fc800078e0004 */
[----:B------:R-:W-:-:S05]  /*7ad0*/  IMAD R4, R243, c[0x0][0x3ac], R11 ;  /* 0x0000eb00f3047a24 */ /* 0x000fca00078e020b */
[----:B------:R-:W-:Y:S02]  /*7ae0*/  IADD3 R5, R9, R4, RZ ;  /* 0x0000000409057210 */ /* 0x000fe40007ffe0ff */
[----:B------:R-:W-:-:S04]  /*7af0*/  LEA R4, P0, R8, c[0x0][0x348], 0x1 ;  /* 0x0000d20008047a11 */ /* 0x000fc800078008ff */
[----:B------:R-:W-:-:S05]  /*7b00*/  LEA.HI.X R5, R8, c[0x0][0x34c], R5, 0x1, P0 ;  /* 0x0000d30008057a11 */ /* 0x000fca00000f0c05 */
[----:B-1----:R1:W-:Y:S04]  /*7b10*/  STG.E.128 [R4.64], R60 ;  /* 0x0000003c04007986 */ /* 0x0023e8000c101d04 */
[----:B------:R1:W-:Y:S04]  /*7b20*/  STG.E.128 [R4.64+0x80], R56 ;  /* 0x0000803804007986 */ /* 0x0003e8000c101d04 */
[----:B------:R1:W-:Y:S04]  /*7b30*/  STG.E.128 [R4.64+0x100], R52 ;  /* 0x0001003404007986 */ /* 0x0003e8000c101d04 */
[----:B------:R1:W-:Y:S02]  /*7b40*/  STG.E.128 [R4.64+0x180], R48 ;  /* 0x0001803004007986 */ /* 0x0003e4000c101d04 */
.L_x_494:
[----:B------:R-:W-:Y:S05]  /*7b50*/  BSYNC B0 ;  /* 0x0000000000007941 */ /* 0x000fea0003800000 */
.L_x_493:
[----:B------:R-:W-:Y:S05]  /*7b60*/  @P1 BRA `(.L_x_495) ;  /* 0x0000092000001947 */ /* 0x000fea0003800000 */
[----:B-1----:R-:W-:Y:S02]  /*7b70*/  IADD3 R4, P0, R243, 0x20, RZ ;  /* 0x00000020f3047810 */ /* 0x002fe40007f1e0ff */
[----:B------:R-:W-:-:S02]  /*7b80*/  MOV R7, R10 ;  /* 0x0000000a00077202 */ /* 0x000fc40000000f00 */
        /* <DEDUP_REMOVED lines=9> */
[----:B------:R1:W-:Y:S04]  /*7c20*/  STG.E.128 [R4.64+0x100], R68 ;  /* 0x0001004404007986 */ /* 0x0003e8000c101d04 */
[----:B------:R1:W-:Y:S01]  /*7c30*/  STG.E.128 [R4.64+0x180], R64 ;  /* 0x0001804004007986 */ /* 0x0003e2000c101d04 */
[----:B------:R-:W-:Y:S05]  /*7c40*/  BRA `(.L_x_495) ;  /* 0x0000084000007947 */ /* 0x000fea0003800000 */
.L_x_483:
        /* <DEDUP_REMOVED lines=20> */
.L_x_496:
        /* <DEDUP_REMOVED lines=18> */
.L_x_497:
[----:B------:R-:W-:Y:S01]  /*7eb0*/  USHF.L.U32 UR7, UR19, 0x6, URZ ;  /* 0x0000000613077899 */ /* 0x000fe2000800063f */
[----:B------:R-:W-:Y:S01]  /*7ec0*/  BSSY B0, `(.L_x_498) ;  /* 0x0000020000007945 */ /* 0x000fe20003800000 */
[----:B------:R-:W-:Y:S01]  /*7ed0*/  ULDC.64 UR8, c[0x0][0x3a0] ;  /* 0x0000e80000087ab9 */ /* 0x000fe20000000a00 */
[----:B------:R-:W-:Y:S01]  /*7ee0*/  SHF.R.S32.HI R13, RZ, 0x1f, R243 ;  /* 0x0000001fff0d7819 */ /* 0x000fe200000114f3 */
[----:B------:R-:W-:Y:S02]  /*7ef0*/  USHF.R.S32.HI UR10, URZ, 0x1f, UR7 ;  /* 0x0000001f3f0a7899 */ /* 0x000fe40008011407 */
[----:B------:R-:W-:Y:S01]  /*7f00*/  IMAD.U32 R11, RZ, RZ, UR7 ;  /* 0x00000007ff0b7e24 */ /* 0x000fe2000f8e00ff */
[----:B------:R-:W-:Y:S02]  /*7f10*/  UIMAD UR6, UR19, -0x40, UR6 ;  /* 0xffffffc0130678a4 */ /* 0x000fe4000f8e0206 */
[----:B------:R-:W-:Y:S01]  /*7f20*/  UIMAD UR8, UR10, UR8, URZ ;  /* 0x000000080a0872a4 */ /* 0x000fe2000f8e023f */
[----:B------:R-:W-:-:S03]  /*7f30*/  IMAD.WIDE.U32 R4, R11, c[0x0][0x3a0], R248 ;  /* 0x0000e8000b047a25 */ /* 0x000fc600078e00f8 */
[----:B------:R-:W-:Y:S01]  /*7f40*/  UIMAD UR8, UR7, UR9, UR8 ;  /* 0x00000009070872a4 */ /* 0x000fe2000f8e0208 */
[----:B------:R-:W-:Y:S02]  /*7f50*/  ISETP.GE.AND P2, PT, R243, UR6, PT ;  /* 0x00000006f3007c0c */ /* 0x000fe4000bf46270 */
[----:B------:R-:W-:-:S03]  /*7f60*/  IADD3 R6, P0, R4, UR14, RZ ;  /* 0x0000000e04067c10 */ /* 0x000fc6000ff1e0ff */
[----:B------:R-:W-:Y:S01]  /*7f70*/  IMAD.U32 R4, RZ, RZ, UR8 ;  /* 0x00000008ff047e24 */ /* 0x000fe2000f8e00ff */
[----:B------:R-:W-:Y:S02]  /*7f80*/  ULDC.64 UR8, c[0x0][0x3b8] ;  /* 0x0000ee0000087ab9 */ /* 0x000fe40000000a00 */
[----:B------:R-:W-:Y:S02]  /*7f90*/  UIMAD UR8, UR57, UR8, URZ ;  /* 0x00000008390872a4 */ /* 0x000fe4000f8e023f */
[----:B------:R-:W-:Y:S01]  /*7fa0*/  IADD3.X R7, R5, UR15, R4, P0, !PT ;  /* 0x0000000f05077c10 */ /* 0x000fe200087fe404 */
[----:B------:R-:W-:Y:S01]  /*7fb0*/  IMAD.U32 R4, RZ, RZ, UR38 ;  /* 0x00000026ff047e24 */ /* 0x000fe2000f8e00ff */
[----:B------:R-:W-:-:S03]  /*7fc0*/  UIMAD UR8, UR38, UR9, UR8 ;  /* 0x00000009260872a4 */ /* 0x000fc6000f8e0208 */
        /* <DEDUP_REMOVED lines=11> */
[----:B------:R1:W-:Y:S04]  /*8080*/  STG.E.128 [R4.64], RZ ;  /* 0x000000ff04007986 */ /* 0x0003e8000c101d04 */
[----:B------:R1:W-:Y:S04]  /*8090*/  STG.E.128 [R4.64+0x80], RZ ;  /* 0x000080ff04007986 */ /* 0x0003e8000c101d04 */
[----:B------:R1:W-:Y:S04]  /*80a0*/  STG.E.128 [R4.64+0x100], RZ ;  /* 0x000100ff04007986 */ /* 0x0003e8000c101d04 */
[----:B------:R1:W-:Y:S02]  /*80b0*/  STG.E.128 [R4.64+0x180], RZ ;  /* 0x000180ff04007986 */ /* 0x0003e4000c101d04 */
.L_x_499:
[----:B------:R-:W-:Y:S05]  /*80c0*/  BSYNC B0 ;  /* 0x0000000000007941 */ /* 0x000fea0003800000 */
.L_x_498:
[----:B-1----:R-:W-:Y:S01]  /*80d0*/  IADD3 R4, R243, 0x20, RZ ;  /* 0x00000020f3047810 */ /* 0x002fe20007ffe0ff */
        /* <DEDUP_REMOVED lines=12> */
[----:B------:R1:W-:Y:S04]  /*81a0*/  STG.E.128 [R4.64], RZ ;  /* 0x000000ff04007986 */ /* 0x0003e8000c101d04 */
[----:B------:R1:W-:Y:S04]  /*81b0*/  STG.E.128 [R4.64+0x80], RZ ;  /* 0x000080ff04007986 */ /* 0x0003e8000c101d04 */
[----:B------:R1:W-:Y:S04]  /*81c0*/  STG.E.128 [R4.64+0x100], RZ ;  /* 0x000100ff04007986 */ /* 0x0003e8000c101d04 */
[----:B------:R1:W-:Y:S02]  /*81d0*/  STG.E.128 [R4.64+0x180], RZ ;  /* 0x000180ff04007986 */ /* 0x0003e4000c101d04 */
.L_x_501:
[----:B------:R-:W-:Y:S05]  /*81e0*/  BSYNC B0 ;  /* 0x0000000000007941 */ /* 0x000fea0003800000 */
.L_x_500:
        /* <DEDUP_REMOVED lines=27> */
.L_x_503:
[----:B------:R-:W-:Y:S05]  /*83a0*/  BSYNC B0 ;  /* 0x0000000000007941 */ /* 0x000fea0003800000 */
.L_x_502:
        /* <DEDUP_REMOVED lines=14> */
.L_x_495:
[----:B------:R-:W-:Y:S05]  /*8490*/  BSYNC B1 ;  /* 0x0000000000017941 */ /* 0x000fea0003800000 */
.L_x_478:
[----:B------:R-:W-:Y:S02]  /*84a0*/  ULDC UR7, c[0x0][0x218] ;  /* 0x0000860000077ab9 */ /* 0x000fe40000000800 */
[----:B------:R-:W-:-:S04]  /*84b0*/  UIADD3 UR7, UR7, 0x3f, URZ ;  /* 0x0000003f07077890 */ /* 0x000fc8000fffe03f */
        /* <DEDUP_REMOVED lines=9> */
.L_x_504:
[----:B------:R-:W-:Y:S05]  /*8550*/  EXIT ;  /* 0x000000000000794d */ /* 0x000fea0003800000 */
.L_x_506:
        /* <DEDUP_REMOVED lines=10> */
.L_x_2014:


//--------------------- .text._ZN5flash44flash_bwd_dq_dk_dv_loop_seqk_parallel_kernelI23Flash_bwd_kernel_traitsILi256ELi64ELi64ELi8ELi4ELi2ELi2ELb0ELb1EN7cutlass10bfloat16_tE19Flash_kernel_traitsILi256ELi64ELi64ELi8ES3_EELb0ELb0ELb0ELb1ELb0ELb0ELb0EEEvNS_16Flash_bwd_paramsE --------------------------
	.section	.text._ZN5flash44flash_bwd_dq_dk_dv_loop_seqk_parallel_kernelI23Flash_bwd_kernel_traitsILi256ELi64ELi64ELi8ELi4ELi2ELi2ELb0ELb1EN7cutlass10bfloat16_tE19Flash_kernel_traitsILi256ELi64ELi64ELi8ES3_EELb0ELb0ELb0ELb1ELb0ELb0ELb0EEEvNS_16Flash_bwd_paramsE,"ax",@progbits
	.sectioninfo	@"SHI_REGISTERS=254"
	.align	128
        .global         _ZN5flash44flash_bwd_dq_dk_dv_loop_seqk_parallel_kernelI23Flash_bwd_kernel_traitsILi256ELi64ELi64ELi8ELi4ELi2ELi2ELb0ELb1EN7cutlass10bfloat16_tE19Flash_kernel_traitsILi256ELi64ELi64ELi8ES3_EELb0ELb0ELb0ELb1ELb0ELb0ELb0EEEvNS_16Flash_bwd_paramsE
        .type           _ZN5flash44flash_bwd_dq_dk_dv_loop_seqk_parallel_kernelI23Flash_bwd_kernel_traitsILi256ELi64ELi64ELi8ELi4ELi2ELi2ELb0ELb1EN7cutlass10bfloat16_tE19Flash_kernel_traitsILi256ELi64ELi64ELi8ES3_EELb0ELb0ELb0ELb1ELb0ELb0ELb0EEEvNS_16Flash_bwd_paramsE,@function
        .size           _ZN5flash44flash_bwd_dq_dk_dv_loop_seqk_parallel_kernelI23Flash_bwd_kernel_traitsILi256ELi64ELi64ELi8ELi4ELi2ELi2ELb0ELb1EN7cutlass10bfloat16_tE19Flash_kernel_traitsILi256ELi64ELi64ELi8ES3_EELb0ELb0ELb0ELb1ELb0ELb0ELb0EEEvNS_16Flash_bwd_paramsE,(.L_x_2015 - _ZN5flash44flash_bwd_dq_dk_dv_loop_seqk_parallel_kernelI23Flash_bwd_kernel_traitsILi256ELi64ELi64ELi8ELi4ELi2ELi2ELb0ELb1EN7cutlass10bfloat16_tE19Flash_kernel_traitsILi256ELi64ELi64ELi8ES3_EELb0ELb0ELb0ELb1ELb0ELb0ELb0EEEvNS_16Flash_bwd_paramsE)
        .other          _ZN5flash44flash_bwd_dq_dk_dv_loop_seqk_parallel_kernelI23Flash_bwd_kernel_traitsILi256ELi64ELi64ELi8ELi4ELi2ELi2ELb0ELb1EN7cutlass10bfloat16_tE19Flash_kernel_traitsILi256ELi64ELi64ELi8ES3_EELb0ELb0ELb0ELb1ELb0ELb0ELb0EEEvNS_16Flash_bwd_paramsE,@"STO_CUDA_ENTRY STV_DEFAULT"
_ZN5flash44flash_bwd_dq_dk_dv_loop_seqk_parallel_kernelI23Flash_bwd_kernel_traitsILi256ELi64ELi64ELi8ELi4ELi2ELi2ELb0ELb1EN7cutlass10bfloat16_tE19Flash_kernel_traitsILi256ELi64ELi64ELi8ES3_EELb0ELb0ELb0ELb1ELb0ELb0ELb0EEEvNS_16Flash_bwd_paramsE:
.text._ZN5flash44flash_bwd_dq_dk_dv_loop_seqk_parallel_kernelI23Flash_bwd_kernel_traitsILi256ELi64ELi64ELi8ELi4ELi2ELi2ELb0ELb1EN7cutlass10bfloat16_tE19Flash_kernel_traitsILi256ELi64ELi64ELi8ES3_EELb0ELb0ELb0ELb1ELb0ELb0ELb0EEEvNS_16Flash_bwd_paramsE:
        /* <DEDUP_REMOVED lines=39> */
[----:B------:R-:W-:Y:S01]  /*0270*/  SHF.R.S32.HI R5, RZ, 0x4, R0 ;  /* 0x00000004ff057819 */ /* 0x000fe20000011400 */
[----:B------:R-:W-:Y:S01]  /*0280*/  UIMAD UR51, UR7, UR33, URZ ;  /* 0x00000021073372a4 */ /* 0x000fe2000f8e023f */
[----:B------:R-:W-:Y:S01]  /*0290*/  LOP3.LUT R7, R7, 0xfffffffc, RZ, 0xc0, !PT ;  /* 0xfffffffc07077812 */ /* 0x000fe200078ec0ff */
[----:B------:R-:W-:Y:S01]  /*02a0*/  UIMAD UR6, UR33, UR11, UR35 ;  /* 0x0000000b210672a4 */ /* 0x000fe2000f8e0223 */
[----:B------:R-:W-:Y:S01]  /*02b0*/  LOP3.LUT R3, R3, 0xfffffffe, RZ, 0xc0, !PT ;  /* 0xfffffffe03037812 */ /* 0x000fe200078ec0ff */
[----:B------:R-:W-:Y:S01]  /*02c0*/  @!UP2 UIMAD UR7, UR33, UR13, UR35 ;  /* 0x0000000d2107a2a4 */ /* 0x000fe2000f8e0223 */
[----:B------:R-:W-:Y:S01]  /*02d0*/  LEA.HI R4, R0, R5, RZ, 0x1 ;  /* 0x0000000500047211 */ /* 0x000fe200078f08ff */
[----:B------:R-:W-:Y:S01]  /*02e0*/  IMAD.IADD R6, R2, 0x1, -R7 ;  /* 0x0000000102067824 */ /* 0x000fe200078e0a07 */
[----:B------:R-:W-:Y:S01]  /*02f0*/  LOP3.LUT R0, R0, 0xfffffff0, RZ, 0xc0, !PT ;  /* 0xfffffff000007812 */ /* 0x000fe200078ec0ff */
[----:B------:R-:W-:Y:S01]  /*0300*/  IMAD.IADD R3, R2, 0x1, -R3 ;  /* 0x0000000102037824 */ /* 0x000fe200078e0a03 */
[CC--:B------:R-:W-:Y:S01]  /*0310*/  LEA.HI R2, R14.reuse, R13.reuse, RZ, 0x2 ;  /* 0x0000000d0e027211 */ /* 0x0c0fe200078f10ff */
[----:B------:R-:W-:Y:S01]  /*0320*/  USHF.L.U32 UR44, UR45, 0x6, URZ ;  /* 0x000000062d2c7899 */ /* 0x000fe2000800063f */
[----:B------:R-:W-:Y:S01]  /*0330*/  LEA.HI R7, R14, R13, RZ, 0x3 ;  /* 0x0000000d0e077211 */ /* 0x000fe200078f18ff */
[----:B------:R-:W-:Y:S01]  /*0340*/  IMAD.IADD R9, R13, 0x1, -R0 ;  /* 0x000000010d097824 */ /* 0x000fe200078e0a00 */
[--C-:B------:R-:W-:Y:S01]  /*0350*/  SHF.R.S32.HI R8, RZ, 0x2, R2.reuse ;  /* 0x00000002ff087819 */ /* 0x100fe20000011402 */
[----:B------:R-:W-:Y:S01]  /*0360*/  ULDC UR48, c[0x0][0x214] ;  /* 0x0000850000307ab9 */ /* 0x000fe20000000800 */
[----:B------:R-:W-:Y:S01]  /*0370*/  SHF.R.S32.HI R11, RZ, 0x1f, R2 ;  /* 0x0000001fff0b7819 */ /* 0x000fe20000011402 */
[----:B------:R-:W-:Y:S01]  /*0380*/  IMAD.U32 R230, RZ, RZ, UR14 ;  /* 0x0000000effe67e24 */ /* 0x000fe2000f8e00ff */
[----:B------:R-:W-:Y:S01]  /*0390*/  LOP3.LUT R4, R4, 0xfffffffe, RZ, 0xc0, !PT ;  /* 0xfffffffe04047812 */ /* 0x000fe200078ec0ff */
[----:B------:R-:W-:Y:S01]  /*03a0*/  ULDC UR55, c[0x0][0x1c8] ;  /* 0x0000720000377ab9 */ /* 0x000fe20000000800 */
[----:B------:R-:W-:Y:S01]  /*03b0*/  LOP3.LUT R16, R7, 0xfffffff8, RZ, 0xc0, !PT ;  /* 0xfffffff807107812 */ /* 0x000fe200078ec0ff */
[----:B------:R-:W-:Y:S01]  /*03c0*/  ULDC.U8 UR10, c[0x0][0x3d0] ;  /* 0x0000f400000a7ab9 */ /* 0x000fe20000000000 */
[----:B------:R-:W-:Y:S01]  /*03d0*/  LEA.HI R11, R11, R8, RZ, 0x3 ;  /* 0x000000080b0b7211 */ /* 0x000fe200078f18ff */
[----:B------:R-:W-:Y:S01]  /*03e0*/  IMAD.IADD R4, R5, 0x1, -R4 ;  /* 0x0000000105047824 */ /* 0x000fe200078e0a04 */
[----:B------:R-:W-:Y:S01]  /*03f0*/  SHF.R.S32.HI R0, RZ, 0x1f, R9 ;  /* 0x0000001fff007819 */ /* 0x000fe20000011409 */
[----:B------:R-:W-:Y:S01]  /*0400*/  IMAD.IADD R16, R13, 0x1, -R16 ;  /* 0x000000010d107824 */ /* 0x000fe200078e0a10 */
[----:B------:R-:W-:Y:S01]  /*0410*/  LOP3.LUT R11, R11, 0xfffffff8, RZ, 0xc0, !PT ;  /* 0xfffffff80b0b7812 */ /* 0x000fe200078ec0ff */
[----:B------:R-:W-:Y:S01]  /*0420*/  ULDC UR49, c[0x0][0x224] ;  /* 0x0000890000317ab9 */ /* 0x000fe20000000800 */
[----:B------:R-:W-:Y:S01]  /*0430*/  LEA.HI R5, R0, R9, RZ, 0x3 ;  /* 0x0000000900057211 */ /* 0x000fe200078f18ff */
[----:B------:R-:W-:Y:S01]  /*0440*/  IMAD.SHL.U32 R232, R16, 0x8, RZ ;  /* 0x0000000810e87824 */ /* 0x000fe200078e00ff */
[----:B------:R-:W-:Y:S01]  /*0450*/  SHF.R.S32.HI R229, RZ, 0x3, R7 ;  /* 0x00000003ffe57819 */ /* 0x000fe20000011407 */
[----:B------:R-:W-:Y:S01]  /*0460*/  IMAD.IADD R11, R8, 0x1, -R11 ;  /* 0x00000001080b7824 */ /* 0x000fe200078e0a0b */
[C---:B------:R-:W-:Y:S01]  /*0470*/  LOP3.LUT R12, R5.reuse, 0xfffffff8, RZ, 0xc0, !PT ;  /* 0xfffffff8050c7812 */ /* 0x040fe200078ec0ff */
[----:B------:R-:W-:Y:S01]  /*0480*/  IMAD.SHL.U32 R5, R5, 0x40, RZ ;  /* 0x0000004005057824 */ /* 0x000fe200078e00ff */
[C---:B------:R-:W-:Y:S01]  /*0490*/  LOP3.LUT P4, RZ, R16.reuse, 0x4, RZ, 0xc0, !PT ;  /* 0x0000000410ff7812 */ /* 0x040fe2000788c0ff */
[----:B------:R-:W-:Y:S01]  /*04a0*/  IMAD.SHL.U32 R17, R229, 0x40, RZ ;  /* 0x00000040e5117824 */ /* 0x000fe200078e00ff */
[C---:B------:R-:W-:Y:S01]  /*04b0*/  LOP3.LUT P3, RZ, R16.reuse, 0x2, RZ, 0xc0, !PT ;  /* 0x0000000210ff7812 */ /* 0x040fe2000786c0ff */
[----:B------:R-:W-:Y:S01]  /*04c0*/  IMAD.SHL.U32 R16, R16, 0x40, RZ ;  /* 0x0000004010107824 */ /* 0x000fe200078e00ff */
[----:B------:R-:W-:Y:S01]  /*04d0*/  LOP3.LUT R0, R11, 0x1, RZ, 0xc0, !PT ;  /* 0x000000010b007812 */ /* 0x000fe200078ec0ff */
[----:B------:R-:W-:Y:S01]  /*04e0*/  IMAD.IADD R12, R9, 0x1, -R12 ;  /* 0x00000001090c7824 */ /* 0x000fe200078e0a0c */
[----:B------:R-:W-:Y:S01]  /*04f0*/  LOP3.LUT R17, R17, 0x1c0, RZ, 0xc0, !PT ;  /* 0x000001c011117812 */ /* 0x000fe200078ec0ff */
[----:B------:R-:W-:Y:S01]  /*0500*/  IMAD.SHL.U32 R9, R3, 0x10, RZ ;  /* 0x0000001003097824 */ /* 0x000fe200078e00ff */
[----:B------:R-:W-:Y:S01]  /*0510*/  LOP3.LUT R16, R16, 0x1c0, RZ, 0xc0, !PT ;  /* 0x000001c010107812 */ /* 0x000fe200078ec0ff */
[----:B------:R-:W-:Y:S01]  /*0520*/  @UP2 UIMAD UR53, UR33, UR48, URZ ;  /* 0x00000030213522a4 */ /* 0x000fe2000f8e023f */
[----:B------:R-:W-:Y:S01]  /*0530*/  ISETP.NE.U32.AND P0, PT, R0, 0x1, PT ;  /* 0x000000010000780c */ /* 0x000fe20003f05070 */
[----:B------:R-:W-:Y:S01]  /*0540*/  UMOV UR39, URZ ;  /* 0x0000003f00277c82 */ /* 0x000fe20008000000 */
[----:B------:R-:W-:Y:S01]  /*0550*/  LOP3.LUT R0, R16, 0x10, R9, 0xf8, !PT ;  /* 0x0000001010007812 */ /* 0x000fe200078ef809 */
[----:B------:R-:W-:Y:S01]  /*0560*/  ULDC.64 UR4, c[0x0][0x118] ;  /* 0x0000460000047ab9 */ /* 0x000fe20000000a00 */
[----:B------:R-:W-:Y:S01]  /*0570*/  LOP3.LUT R15, R17, 0x38, R232, 0xf8, !PT ;  /* 0x00000038110f7812 */ /* 0x000fe200078ef8e8 */
[----:B------:R-:W-:Y:S01]  /*0580*/  UMOV UR61, 0x4 ;  /* 0x00000004003d7882 */ /* 0x000fe20000000000 */
[----:B------:R-:W-:Y:S01]  /*0590*/  SHF.R.U32.HI R8, RZ, 0x3, R17 ;  /* 0x00000003ff087819 */ /* 0x000fe20000011611 */
[----:B------:R-:W-:Y:S01]  /*05a0*/  ULOP3.LUT UR55, UR35, UR55, URZ, 0x3c, !UPT ;  /* 0x0000003723377292 */ /* 0x000fe2000f8e3c3f */
[-C--:B------:R-:W-:Y:S01]  /*05b0*/  LEA.HI R10, R14, R13.reuse, RZ, 0x7 ;  /* 0x0000000d0e0a7211 */ /* 0x080fe200078f38ff */
[----:B------:R-:W-:Y:S01]  /*05c0*/  UISETP.NE.AND UP3, UPT, UR10, URZ, UPT ;  /* 0x0000003f0a00728c */ /* 0x000fe2000bf65270 */
[--C-:B------:R-:W-:Y:S01]  /*05d0*/  LOP3.LUT R222, R16, 0x8, R7.reuse, 0xf8, !PT ;  /* 0x0000000810de7812 */ /* 0x100fe200078ef807 */
[----:B------:R-:W-:Y:S01]  /*05e0*/  USHF.R.S32.HI UR56, URZ, 0x1f, UR35 ;  /* 0x0000001f3f387899 */ /* 0x000fe20008011423 */
[----:B------:R-:W-:Y:S01]  /*05f0*/  LOP3.LUT R0, R0, 0x8, R7, 0xf8, !PT ;  /* 0x0000000800007812 */ /* 0x000fe200078ef807 */
[----:B------:R-:W-:Y:S01]  /*0600*/  USHF.R.S32.HI UR60, URZ, 0x1f, UR33 ;  /* 0x0000001f3f3c7899 */ /* 0x000fe20008011421 */
[----:B------:R-:W-:Y:S01]  /*0610*/  LEA.HI R7, R14, R13, RZ, 0x6 ;  /* 0x0000000d0e077211 */ /* 0x000fe200078f30ff */
[----:B------:R-:W-:Y:S01]  /*0620*/  USHF.R.S32.HI UR59, URZ, 0x1f, UR35 ;  /* 0x0000001f3f3b7899 */ /* 0x000fe20008011423 */
[----:B------:R-:W-:Y:S01]  /*0630*/  LOP3.LUT R8, R15, R8, RZ, 0x3c, !PT ;  /* 0x000000080f087212 */ /* 0x000fe200078e3cff */
[----:B------:R-:W-:Y:S01]  /*0640*/  IMAD.SHL.U32 R15, R4, 0x200, RZ ;  /* 0x00000200040f7824 */ /* 0x000fe200078e00ff */
[----:B------:R-:W-:Y:S01]  /*0650*/  SHF.R.S32.HI R10, RZ, 0x7, R10 ;  /* 0x00000007ff0a7819 */ /* 0x000fe2000001140a */
[----:B------:R-:W-:Y:S01]  /*0660*/  USHF.R.S32.HI UR58, URZ, 0x1f, UR33 ;  /* 0x0000001f3f3a7899 */ /* 0x000fe20008011421 */
[----:B------:R-:W-:Y:S01]  /*0670*/  SHF.R.U32.HI R9, RZ, 0x3, R16 ;  /* 0x00000003ff097819 */ /* 0x000fe20000011610 */
[----:B------:R-:W-:Y:S01]  /*0680*/  USHF.R.S32.HI UR57, URZ, 0x1f, UR35 ;  /* 0x0000001f3f397899 */ /* 0x000fe20008011423 */
[----:B------:R-:W-:Y:S01]  /*0690*/  LOP3.LUT R2, R2, 0x7ffffffc, RZ, 0xc0, !PT ;  /* 0x7ffffffc02027812 */ /* 0x000fe200078ec0ff */
[C---:B------:R-:W-:Y:S01]  /*06a0*/  IMAD R17, R10.reuse, 0x800, R15 ;  /* 0x000008000a117824 */ /* 0x040fe200078e020f */
[----:B------:R-:W-:Y:S01]  /*06b0*/  SHF.R.S32.HI R7, RZ, 0x6, R7 ;  /* 0x00000006ff077819 */ /* 0x000fe20000011407 */
[----:B------:R-:W-:Y:S01]  /*06c0*/  IMAD.SHL.U32 R10, R10, 0x20, RZ ;  /* 0x000000200a0a7824 */ /* 0x000fe200078e00ff */
[C---:B------:R-:W-:Y:S01]  /*06d0*/  R2P PR, R11.reuse, 0x6 ;  /* 0x000000060b007804 */ /* 0x040fe20000000000 */
[----:B------:R-:W-:Y:S01]  /*06e0*/  IMAD.SHL.U32 R11, R11, 0x40, RZ ;  /* 0x000000400b0b7824 */ /* 0x000fe200078e00ff */
[----:B------:R-:W-:Y:S01]  /*06f0*/  LOP3.LUT R222, R222, R9, RZ, 0x3c, !PT ;  /* 0x00000009dede7212 */ /* 0x000fe200078e3cff */
[----:B------:R-:W-:Y:S01]  /*0700*/  IMAD R225, R7, 0x200, R8 ;  /* 0x0000020007e17824 */ /* 0x000fe200078e0208 */
[----:B------:R-:W-:Y:S01]  /*0710*/  LOP3.LUT R0, R15, R0, R9, 0xf6, !PT ;  /* 0x000000000f007212 */ /* 0x000fe200078ef609 */
[----:B------:R-:W-:Y:S01]  /*0720*/  IMAD.IADD R9, R13, 0x1, -R2 ;  /* 0x000000010d097824 */ /* 0x000fe200078e0a02 */
[----:B------:R-:W-:Y:S01]  /*0730*/  LOP3.LUT R11, R11, 0x1c0, RZ, 0xc0, !PT ;  /* 0x000001c00b0b7812 */ /* 0x000fe200078ec0ff */
[----:B------:R-:W-:Y:S01]  /*0740*/  IMAD.SHL.U32 R13, R13, 0x2, RZ ;  /* 0x000000020d0d7824 */ /* 0x000fe200078e00ff */
[----:B------:R-:W-:Y:S01]  /*0750*/  LOP3.LUT P6, RZ, R12, 0x4, RZ, 0xc0, !PT ;  /* 0x000000040cff7812 */ /* 0x000fe200078cc0ff */
[----:B------:R-:W-:Y:S01]  /*0760*/  IMAD.SHL.U32 R7, R7, 0x8, RZ ;  /* 0x0000000807077824 */ /* 0x000fe200078e00ff */
[----:B------:R-:W-:Y:S01]  /*0770*/  SHF.R.U32.HI R8, RZ, 0x3, R11 ;  /* 0x00000003ff087819 */ /* 0x000fe2000001160b */
[----:B------:R-:W-:Y:S01]  /*0780*/  IMAD.SHL.U32 R9, R9, 0x2, RZ ;  /* 0x0000000209097824 */ /* 0x000fe200078e00ff */
[----:B------:R-:W-:Y:S01]  /*0790*/  LOP3.LUT R224, R10, 0x6, R13, 0xf8, !PT ;  /* 0x000000060ae07812 */ /* 0x000fe200078ef80d */
[----:B------:R-:W-:Y:S01]  /*07a0*/  IMAD.SHL.U32 R2, R4, 0x20, RZ ;  /* 0x0000002004027824 */ /* 0x000fe200078e00ff */
[----:B------:R-:W-:Y:S01]  /*07b0*/  LOP3.LUT R7, R7, 0x18, RZ, 0xc0, !PT ;  /* 0x0000001807077812 */ /* 0x000fe200078ec0ff */
[----:B------:R-:W-:Y:S01]  /*07c0*/  IMAD R234, R6, 0x400, R9 ;  /* 0x0000040006ea7824 */ /* 0x000fe200078e0209 */
[----:B------:R-:W-:Y:S01]  /*07d0*/  LOP3.LUT R13, R11, 0x20, R10, 0xf8, !PT ;  /* 0x000000200b0d7812 */ /* 0x000fe200078ef80a */
[----:B------:R-:W-:Y:S01]  /*07e0*/  IMAD.IADD R222, R17, 0x1, R222 ;  /* 0x0000000111de7824 */ /* 0x000fe200078e02de */
[----:B------:R-:W-:Y:S01]  /*07f0*/  LOP3.LUT R231, R8, R11, R7, 0x1e, !PT ;  /* 0x0000000b08e77212 */ /* 0x000fe200078e1e07 */
[----:B------:R-:W-:Y:S01]  /*0800*/  IMAD.SHL.U32 R218, R0, 0x2, RZ ;  /* 0x0000000200da7824 */ /* 0x000fe200078e00ff */
[----:B------:R-:W-:Y:S01]  /*0810*/  LOP3.LUT R13, R13, R8, RZ, 0x3c, !PT ;  /* 0x000000080d0d7212 */ /* 0x000fe200078e3cff */
[----:B------:R-:W-:Y:S01]  /*0820*/  IMAD R8, R3, 0x400, R9 ;  /* 0x0000040003087824 */ /* 0x000fe200078e0209 */
[C---:B------:R-:W-:Y:S01]  /*0830*/  LOP3.LUT P5, RZ, R12.reuse, 0x2, RZ, 0xc0, !PT ;  /* 0x000000020cff7812 */ /* 0x040fe200078ac0ff */
[----:B------:R-:W-:Y:S01]  /*0840*/  IMAD.SHL.U32 R12, R12, 0x40, RZ ;  /* 0x000000400c0c7824 */ /* 0x000fe200078e00ff */
[----:B------:R-:W-:Y:S01]  /*0850*/  LOP3.LUT R2, R7, 0x20, R2, 0xf8, !PT ;  /* 0x0000002007027812 */ /* 0x000fe200078ef802 */
[----:B------:R-:W-:Y:S01]  /*0860*/  IMAD.IADD R231, R8, 0x1, R231 ;  /* 0x0000000108e77824 */ /* 0x000fe200078e02e7 */
[----:B------:R-:W-:Y:S01]  /*0870*/  LOP3.LUT R5, R5, 0xfffffe00, RZ, 0xc0, !PT ;  /* 0xfffffe0005057812 */ /* 0x000fe200078ec0ff */
[----:B------:R-:W-:Y:S01]  /*0880*/  IMAD.SHL.U32 R8, R4, 0x8, RZ ;  /* 0x0000000804087824 */ /* 0x000fe200078e00ff */
[----:B------:R-:W-:Y:S01]  /*0890*/  LOP3.LUT R7, R12, 0x1c0, RZ, 0xc0, !PT ;  /* 0x000001c00c077812 */ /* 0x000fe200078ec0ff */
[----:B------:R-:W-:Y:S01]  /*08a0*/  IMAD.IADD R234, R234, 0x1, R13 ;  /* 0x00000001eaea7824 */ /* 0x000fe200078e020d */
[----:B------:R-:W-:Y:S01]  /*08b0*/  LEA R231, R231, 0x10000, 0x1 ;  /* 0x00010000e7e77811 */ /* 0x000fe200078e08ff */
[----:B------:R-:W-:Y:S01]  /*08c0*/  IMAD R216, R3, 0x400, R5 ;  /* 0x0000040003d87824 */ /* 0x000fe200078e0205 */
[----:B------:R-:W-:Y:S01]  /*08d0*/  SHF.R.U32.HI R4, RZ, 0x3, R7 ;  /* 0x00000003ff047819 */ /* 0x000fe20000011607 */
[----:B------:R-:W-:Y:S01]  /*08e0*/  IMAD R6, R6, 0x400, R5 ;  /* 0x0000040006067824 */ /* 0x000fe200078e0205 */
[----:B------:R-:W-:Y:S01]  /*08f0*/  LOP3.LUT R9, R7, 0x8, R8, 0xf8, !PT ;  /* 0x0000000807097812 */ /* 0x000fe200078ef808 */
[----:B------:R-:W-:Y:S01]  /*0900*/  IMAD.SHL.U32 R234, R234, 0x2, RZ ;  /* 0x00000002eaea7824 */ /* 0x000fe200078e00ff */
[----:B------:R-:W-:Y:S01]  /*0910*/  LOP3.LUT R2, R4, R2, R7, 0x1e, !PT ;  /* 0x0000000204027212 */ /* 0x000fe200078e1e07 */
[----:B------:R-:W-:Y:S01]  /*0920*/  IMAD.MOV.U32 R7, RZ, RZ, -0x10 ;  /* 0xfffffff0ff077424 */ /* 0x000fe200078e00ff */
[----:B------:R-:W-:Y:S01]  /*0930*/  LOP3.LUT R9, R9, R4, RZ, 0x3c, !PT ;  /* 0x0000000409097212 */ /* 0x000fe200078e3cff */
[----:B------:R-:W-:Y:S01]  /*0940*/  IMAD.MOV.U32 R4, RZ, RZ, 0x40 ;  /* 0x00000040ff047424 */ /* 0x000fe200078e00ff */
[----:B------:R-:W-:Y:S01]  /*0950*/  LOP3.LUT R217, R2, R5, RZ, 0xfc, !PT ;  /* 0x0000000502d97212 */ /* 0x000fe200078efcff */
[----:B------:R-:W-:Y:S01]  /*0960*/  IMAD.SHL.U32 R222, R222, 0x2, RZ ;  /* 0x00000002dede7824 */ /* 0x000fe200078e00ff */
[----:B------:R-:W-:Y:S01]  /*0970*/  SEL R3, R213, 0xffffffe0, !P3 ;  /* 0xffffffe0d5037807 */ /* 0x000fe20005800000 */
[----:B------:R-:W-:Y:S01]  /*0980*/  IMAD.IADD R216, R9, 0x1, R216 ;  /* 0x0000000109d87824 */ /* 0x000fe200078e02d8 */
[----:B------:R-:W-:Y:S01]  /*0990*/  SEL R5, R4, 0xffffffc0, !P4 ;  /* 0xffffffc004057807 */ /* 0x000fe20006000000 */
[----:B------:R-:W-:Y:S01]  /*09a0*/  IMAD.IADD R223, R6, 0x1, R9 ;  /* 0x0000000106df7824 */ /* 0x000fe200078e0209 */
[----:B------:R-:W-:Y:S01]  /*09b0*/  SEL R213, R213, 0xffffffe0, !P5 ;  /* 0xffffffe0d5d57807 */ /* 0x000fe20006800000 */
[----:B------:R-:W-:Y:S01]  /*09c0*/  IMAD.IADD R212, R222, 0x1, R3 ;  /* 0x00000001ded47824 */ /* 0x000fe200078e0203 */
[----:B------:R-:W-:Y:S01]  /*09d0*/  SEL R4, R4, 0xffffffc0, !P6 ;  /* 0xffffffc004047807 */ /* 0x000fe20007000000 */
[----:B------:R-:W-:Y:S01]  /*09e0*/  IMAD.SHL.U32 R223, R223, 0x2, RZ ;  /* 0x00000002dfdf7824 */ /* 0x000fe200078e00ff */
[----:B------:R-:W-:Y:S01]  /*09f0*/  LEA R216, R216, 0x20000, 0x1 ;  /* 0x00020000d8d87811 */ /* 0x000fe200078e08ff */
[----:B------:R-:W-:Y:S01]  /*0a00*/  IMAD.SHL.U32 R225, R225, 0x2, RZ ;  /* 0x00000002e1e17824 */ /* 0x000fe200078e00ff */
[----:B------:R-:W-:Y:S01]  /*0a10*/  IADD3 R236, R234, 0x20, RZ ;  /* 0x00000020eaec7810 */ /* 0x000fe20007ffe0ff */
[----:B------:R-:W-:Y:S01]  /*0a20*/  IMAD.IADD R221, R223, 0x1, R213 ;  /* 0x00000001dfdd7824 */ /* 0x000fe200078e02d5 */
[----:B------:R-:W-:Y:S01]  /*0a30*/  SEL R7, R7, 0x10, !P0 ;  /* 0x0000001007077807 */ /* 0x000fe20004000000 */
[--C-:B------:R-:W-:Y:S01]  /*0a40*/  IMAD.IADD R214, R4, 0x1, R216.reuse ;  /* 0x0000000104d67824 */ /* 0x100fe200078e02d8 */
[----:B------:R-:W-:Y:S01]  /*0a50*/  @P1 IADD3 R236, R234, -0x20, RZ ;  /* 0xffffffe0eaec1810 */ /* 0x000fe20007ffe0ff */
[----:B------:R-:W-:Y:S01]  /*0a60*/  IMAD.IADD R215, R213, 0x1, R216 ;  /* 0x00000001d5d77824 */ /* 0x000fe200078e02d8 */
[----:B------:R-:W-:Y:S01]  /*0a70*/  IADD3 R235, R231, 0x40, RZ ;  /* 0x00000040e7eb7810 */ /* 0x000fe20007ffe0ff */
[--C-:B------:R-:W-:Y:S01]  /*0a80*/  IMAD R0, R0, 0x2, R5.reuse ;  /* 0x0000000200007824 */ /* 0x100fe200078e0205 */
[----:B------:R-:W-:Y:S01]  /*0a90*/  IADD3 R228, R232, 0x40, RZ ;  /* 0x00000040e8e47810 */ /* 0x000fe20007ffe0ff */
[----:B------:R-:W-:Y:S01]  /*0aa0*/  IMAD.IADD R3, R222, 0x1, R5 ;  /* 0x00000001de037824 */ /* 0x000fe200078e0205 */
[C---:B------:R-:W-:Y:S01]  /*0ab0*/  IADD3 R227, R232.reuse, 0x80, RZ ;  /* 0x00000080e8e37810 */ /* 0x040fe20007ffe0ff */
[----:B------:R-:W-:Y:S01]  /*0ac0*/  IMAD.IADD R2, R5, 0x1, R212 ;  /* 0x0000000105027824 */ /* 0x000fe200078e02d4 */
[----:B------:R-:W-:Y:S01]  /*0ad0*/  IADD3 R226, R232, 0xc0, RZ ;  /* 0x000000c0e8e27810 */ /* 0x000fe20007ffe0ff */
[----:B------:R-:W-:Y:S01]  /*0ae0*/  IMAD.IADD R237, R234, 0x1, R7 ;  /* 0x00000001eaed7824 */ /* 0x000fe200078e0207 */
[----:B------:R-:W-:Y:S01]  /*0af0*/  @P2 IADD3 R235, R231, -0x40, RZ ;  /* 0xffffffc0e7eb2810 */ /* 0x000fe20007ffe0ff */
[----:B------:R-:W-:Y:S01]  /*0b00*/  IMAD.SHL.U32 R217, R217, 0x2, RZ ;  /* 0x00000002d9d97824 */ /* 0x000fe200078e00ff */
[----:B------:R-:W-:Y:S01]  /*0b10*/  UIMAD.WIDE.U32 UR40, UR36, UR42, URZ ;  /* 0x0000002a242872a5 */ /* 0x000fe2000f8e003f */
[----:B------:R-:W-:Y:S01]  /*0b20*/  IMAD.IADD R238, R7, 0x1, R236 ;  /* 0x0000000107ee7824 */ /* 0x000fe200078e02ec */
[----:B------:R-:W-:Y:S01]  /*0b30*/  UIMAD UR50, UR37, UR42, URZ ;  /* 0x0000002a253272a4 */ /* 0x000fe2000f8e023f */
[--C-:B------:R-:W-:Y:S01]  /*0b40*/  IMAD.IADD R220, R223, 0x1, R4.reuse ;  /* 0x00000001dfdc7824 */ /* 0x100fe200078e0204 */
[----:B------:R-:W-:Y:S01]  /*0b50*/  USHF.R.S32.HI UR52, URZ, 0x1f, UR46 ;  /* 0x0000001f3f347899 */ /* 0x000fe2000801142e */
[----:B------:R-:W-:Y:S01]  /*0b60*/  IMAD.IADD R219, R221, 0x1, R4 ;  /* 0x00000001dddb7824 */ /* 0x000fe200078e0204 */
[----:B------:R-:W-:Y:S01]  /*0b70*/  UIMAD UR49, UR6, UR49, URZ ;  /* 0x00000031063172a4 */ /* 0x000fe2000f8e023f */
[----:B------:R-:W-:Y:S01]  /*0b80*/  IMAD.IADD R213, R213, 0x1, R214 ;  /* 0x00000001d5d57824 */ /* 0x000fe200078e02d6 */
[----:B------:R-:W-:-:S02]  /*0b90*/  @!UP2 UIMAD UR48, UR7, UR48, URZ ;  /* 0x000000300730a2a4 */ /* 0x000fc4000f8e023f */
[----:B------:R-:W-:Y:S02]  /*0ba0*/  USHF.R.S32.HI UR47, URZ, 0x1f, UR44 ;  /* 0x0000001f3f2f7899 */ /* 0x000fe4000801142c */
.L_x_551:
[----:B------:R-:W-:Y:S02]  /*0bb0*/  ULDC.64 UR6, c[0x0][0x240] ;  /* 0x0000900000067ab9 */ /* 0x000fe40000000a00 */
[----:B------:R-:W-:Y:S02]  /*0bc0*/  ULDC.64 UR10, c[0x0][0x250] ;  /* 0x00009400000a7ab9 */ /* 0x000fe40000000a00 */
[----:B------:R-:W-:Y:S02]  /*0bd0*/  UISETP.NE.U32.AND UP6, UPT, URZ, UR6, UPT ;  /* 0x000000063f00728c */ /* 0x000fe4000bfc5070 */
[----:B------:R-:W-:Y:S02]  /*0be0*/  UISETP.NE.U32.AND UP4, UPT, URZ, UR10, UPT ;  /* 0x0000000a3f00728c */ /* 0x000fe4000bf85070 */
[----:B------:R-:W-:Y:S02]  /*0bf0*/  USHF.R.S32.HI UR38, URZ, 0x1f, UR33 ;  /* 0x0000001f3f267899 */ /* 0x000fe40008011421 */
[----:B------:R-:W-:-:S02]  /*0c00*/  USHF.L.U32 UR13, UR33, 0x2, URZ ;  /* 0x00000002210d7899 */ /* 0x000fc4000800063f */
[----:B------:R-:W-:Y:S02]  /*0c10*/  UISETP.NE.AND.EX UP6, UPT, URZ, UR7, UPT, UP6 ;  /* 0x000000073f00728c */ /* 0x000fe4000bfc5360 */
[----:B------:R-:W-:Y:S02]  /*0c20*/  UISETP.NE.AND.EX UP4, UPT, URZ, UR11, UPT, UP4 ;  /* 0x0000000b3f00728c */ /* 0x000fe4000bf85340 */
[----:B------:R-:W-:Y:S02]  /*0c30*/  USHF.L.U64.HI UR12, UR33, 0x2, UR38 ;  /* 0x00000002210c7899 */ /* 0x000fe40008010226 */
[----:B------:R-:W-:Y:S01]  /*0c40*/  UIADD3 UR6, UP0, UR13, UR6, URZ ;  /* 0x000000060d067290 */ /* 0x000fe2000ff1e03f */
[----:B------:R-:W-:Y:S01]  /*0c50*/  PLOP3.LUT P2, PT, PT, PT, UP6, 0x80, 0x0 ;  /* 0x000000000000781c */ /* 0x000fe20003f4f068 */
[----:B------:R-:W-:Y:S02]  /*0c60*/  ULDC.U8 UR14, c[0x0][0x312] ;  /* 0x0000c480000e7ab9 */ /* 0x000fe40000000000 */
[----:B------:R-:W-:-:S02]  /*0c70*/  UIADD3.X UR7, UR12, UR7, URZ, UP0, !UPT ;  /* 0x000000070c077290 */ /* 0x000fc400087fe43f */
[----:B------:R-:W-:Y:S01]  /*0c80*/  ULDC.64 UR8, c[0x0][0x248] ;  /* 0x0000920000087ab9 */ /* 0x000fe20000000a00 */
[----:B-1----:R-:W-:Y:S01]  /*0c90*/  IMAD.U32 R12, RZ, RZ, UR6 ;  /* 0x00000006ff0c7e24 */ /* 0x002fe2000f8e00ff */
[----:B------:R-:W-:Y:S02]  /*0ca0*/  UISETP.NE.AND UP5, UPT, UR14, URZ, UPT ;  /* 0x0000003f0e00728c */ /* 0x000fe4000bfa5270 */
[----:B------:R-:W-:Y:S01]  /*0cb0*/  UISETP.EQ.U32.AND UP1, UPT, URZ, UR8, UPT ;  /* 0x000000083f00728c */ /* 0x000fe2000bf22070 */
[----:B------:R-:W-:Y:S01]  /*0cc0*/  IMAD.U32 R13, RZ, RZ, UR7 ;  /* 0x00000007ff0d7e24 */ /* 0x000fe2000f8e00ff */
[----:B------:R-:W-:Y:S02]  /*0cd0*/  @UP4 UIADD3 UR6, UP0, UR13, UR10, URZ ;  /* 0x0000000a0d064290 */ /* 0x000fe4000ff1e03f */
[----:B------:R-:W-:Y:S02]  /*0ce0*/  UISETP.EQ.OR.EX UP1, UPT, URZ, UR9, !UP5, UP1 ;  /* 0x000000093f00728c */ /* 0x000fe4000ef22710 */
[----:B------:R-:W-:Y:S01]  /*0cf0*/  @UP4 UIADD3.X UR7, UR12, UR11, URZ, UP0, !UPT ;  /* 0x0000000b0c074290 */ /* 0x000fe200087fe43f */
[----:B--2---:R-:W2:Y:S01]  /*0d00*/  @P2 LDG.E R7, [R12.64] ;  /* 0x000000040c072981 */ /* 0x004ea2000c1e1900 */
[----:B------:R-:W-:-:S02]  /*0d10*/  UIADD3 UR8, UP0, UR13, UR8, URZ ;  /* 0x000000080d087290 */ /* 0x000fc4000ff1e03f */
[----:B------:R-:W-:Y:S01]  /*0d20*/  PLOP3.LUT P1, PT, PT, PT, UP1, 0x80, 0x0 ;  /* 0x000000000000781c */ /* 0x000fe20003f2f018 */
[----:B---3--:R-:W3:Y:S01]  /*0d30*/  @P2 LDG.E R4, [R12.64+0x4] ;  /* 0x000004040c042981 */ /* 0x008ee2000c1e1900 */
[----:B------:R-:W-:Y:S01]  /*0d40*/  UIADD3.X UR9, UR12, UR9, URZ, UP0, !UPT ;  /* 0x000000090c097290 */ /* 0x000fe200087fe43f */
[----:B------:R-:W-:Y:S01]  /*0d50*/  PLOP3.LUT P0, PT, PT, PT, UP4, 0x80, 0x0 ;  /* 0x000000000000781c */ /* 0x000fe20003f0f048 */
[----:B------:R-:W-:Y:S02]  /*0d60*/  IMAD.U32 R10, RZ, RZ, UR8 ;  /* 0x00000008ff0a7e24 */ /* 0x000fe4000f8e00ff */
[----:B------:R-:W-:Y:S02]  /*0d70*/  IMAD.U32 R8, RZ, RZ, UR6 ;  /* 0x00000006ff087e24 */ /* 0x000fe4000f8e00ff */
[----:B------:R-:W-:Y:S02]  /*0d80*/  IMAD.U32 R11, RZ, RZ, UR9 ;  /* 0x00000009ff0b7e24 */ /* 0x000fe4000f8e00ff */
[----:B------:R-:W-:-:S03]  /*0d90*/  IMAD.U32 R9, RZ, RZ, UR7 ;  /* 0x00000007ff097e24 */ /* 0x000fc6000f8e00ff */
[----:B------:R-:W4:Y:S04]  /*0da0*/  @!P1 LDG.E R6, [R10.64] ;  /* 0x000000040a069981 */ /* 0x000f28000c1e1900 */
[----:B-----5:R-:W5:Y:S01]  /*0db0*/  @P0 LDG.E R5, [R8.64] ;  /* 0x0000000408050981 */ /* 0x020f62000c1e1900 */
[----:B------:R-:W1:Y:S01]  /*0dc0*/  S2UR UR24, SR_CTAID.X ;  /* 0x00000000001879c3 */ /* 0x000e620000002500 */
[----:B------:R-:W-:Y:S02]  /*0dd0*/  UMOV UR16, 0xffffffff ;  /* 0xffffffff00107882 */ /* 0x000fe40000000000 */
[----:B------:R-:W-:Y:S02]  /*0de0*/  UMOV UR26, 0xffffffff ;  /* 0xffffffff001a7882 */ /* 0x000fe40000000000 */
[----:B------:R-:W-:-:S02]  /*0df0*/  ULDC UR8, c[0x0][0xc] ;  /* 0x0000030000087ab9 */ /* 0x000fc40000000800 */
[----:B------:R-:W-:Y:S02]  /*0e00*/  USHF.L.U32 UR8, UR8, 0x6, URZ ;  /* 0x0000000608087899 */ /* 0x000fe4000800063f */
[----:B------:R-:W-:Y:S02]  /*0e10*/  UMOV UR20, URZ ;  /* 0x0000003f00147c82 */ /* 0x000fe40008000000 */
[----:B-1----:R-:W-:-:S04]  /*0e20*/  USHF.L.U32 UR6, UR24, 0x6, URZ ;  /* 0x0000000618067899 */ /* 0x002fc8000800063f */
[----:B------:R-:W-:-:S03]  /*0e30*/  UIMAD UR6, UR8, UR39, UR6 ;  /* 0x00000027080672a4 */ /* 0x000fc6000f8e0206 */
[----:B------:R-:W-:Y:S01]  /*0e40*/  ULDC UR8, c[0x0][0x218] ;  /* 0x0000860000087ab9 */ /* 0x000fe20000000800 */
[----:B--2---:R1:W2:Y:S08]  /*0e50*/  @P2 R2UR UR16, R7 ;  /* 0x00000000071023c2 */ /* 0x0042b000000e0000 */
[----:B---3--:R-:W2:Y:S08]  /*0e60*/  @P2 R2UR UR7, R4 ;  /* 0x00000000040723c2 */ /* 0x008eb000000e0000 */
[----:B----4-:R3:W4:Y:S01]  /*0e70*/  @!P1 R2UR UR26, R6 ;  /* 0x00000000061a93c2 */ /* 0x01072200000e0000 */
[----:B------:R-:W-:-:S04]  /*0e80*/  ISETP.NE.U32.AND P1, PT, RZ, c[0x0][0x248], PT ;  /* 0x00009200ff007a0c */ /* 0x000fc80003f25070 */
[----:B------:R-:W-:Y:S01]  /*0e90*/  ISETP.NE.AND.EX P1, PT, RZ, c[0x0][0x24c], PT, P1 ;  /* 0x00009300ff007a0c */ /* 0x000fe20003f25310 */
[----:B-1----:R-:W-:Y:S02]  /*0ea0*/  IMAD.U32 R7, RZ, RZ, UR6 ;  /* 0x00000006ff077e24 */ /* 0x002fe4000f8e00ff */
[----:B-----5:R3:W1:Y:S01]  /*0eb0*/  @P0 R2UR UR20, R5 ;  /* 0x00000000051403c2 */ /* 0x02066200000e0000 */
[----:B------:R-:W-:Y:S01]  /*0ec0*/  IADD3 R8, P0, R229, UR6, RZ ;  /* 0x00000006e5087c10 */ /* 0x000fe2000ff1e0ff */
[----:B--2---:R-:W-:Y:S01]  /*0ed0*/  @UP6 UIADD3 UR29, UR7, -UR16, URZ ;  /* 0x80000010071d6290 */ /* 0x004fe2000fffe03f */
[----:B------:R-:W-:-:S06]  /*0ee0*/  SHF.R.S32.HI R4, RZ, 0x1f, R229 ;  /* 0x0000001fff047819 */ /* 0x000fcc00000114e5 */
[----:B------:R-:W-:Y:S01]  /*0ef0*/  @!UP6 ULDC UR29, c[0x0][0x214] ;  /* 0x00008500001deab9 */ /* 0x000fe20000000800 */
[----:B------:R-:W-:Y:S01]  /*0f00*/  LEA.HI.X.SX32 R7, R7, R4, 0x1, P0 ;  /* 0x0000000407077211 */ /* 0x000fe200000f0eff */
[----:B------:R-:W-:Y:S05]  /*0f10*/  @!P1 BRA `(.L_x_507) ;  /* 0x0000007000009947 */ /* 0x000fea0003800000 */
[----:B----4-:R-:W-:-:S13]  /*0f20*/  PLOP3.LUT P0, PT, PT, PT, UP5, 0x80, 0x0 ;  /* 0x000000000000781c */ /* 0x010fda0003f0f058 */
[----:B---3--:R-:W2:Y:S04]  /*0f30*/  @P0 LDG.E R5, [R10.64+0x4] ;  /* 0x000004040a050981 */ /* 0x008ea8000c1e1900 */
[----:B------:R-:W3:Y:S01]  /*0f40*/  @!P0 LDG.E R6, [R10.64] ;  /* 0x000000040a068981 */ /* 0x000ee2000c1e1900 */
[----:B--2---:R-:W2:Y:S02]  /*0f50*/  @P0 R2UR UR6, R5 ;  /* 0x00000000050603c2 */ /* 0x004ea400000e0000 */
[----:B--2---:R-:W-:-:S11]  /*0f60*/  @UP5 UIADD3 UR8, UR6, -UR26, URZ ;  /* 0x8000001a06085290 */ /* 0x004fd6000fffe03f */
[----:B---3--:R2:W3:Y:S01]  /*0f70*/  @!P0 R2UR UR8, R6 ;  /* 0x00000000060883c2 */ /* 0x0084e200000e0000 */
[----:B------:R-:W-:-:S07]  /*0f80*/  DEPBAR.LE SB2, 0x0, {3} ;  /* 0x0000a0080000791a */ /* 0x000fce0000000000 */
.L_x_507:
[----:B----4-:R-:W-:Y:S02]  /*0f90*/  ULDC.64 UR6, c[0x0][0x258] ;  /* 0x0000960000067ab9 */ /* 0x010fe40000000a00 */
        /* <DEDUP_REMOVED lines=8> */
[----:B---3--:R-:W2:Y:S01]  /*1020*/  @P0 LDG.E R5, [R10.64] ;  /* 0x000000040a050981 */ /* 0x008ea2000c1e1900 */
        /* <DEDUP_REMOVED lines=11> */
[----:B------:R-:W-:Y:S02]  /*10e0*/  ULDC.64 UR10, c[0x0][0x178] ;  /* 0x00005e00000a7ab9 */ /* 0x000fe40000000a00 */
[----:B------:R-:W-:Y:S02]  /*10f0*/  UIMAD UR6, UR38, UR10, URZ ;  /* 0x0000000a260672a4 */ /* 0x000fe4000f8e023f */
[----:B------:R-:W-:Y:S02]  /*1100*/  UISETP.NE.AND UP0, UPT, UR26, -0x1, UPT ;  /* 0xffffffff1a00788c */ /* 0x000fe4000bf05270 */
[----:B------:R-:W-:Y:S02]  /*1110*/  UIMAD UR13, UR33, UR11, UR6 ;  /* 0x0000000b210d72a4 */ /* 0x000fe4000f8e0206 */
[----:B------:R-:W-:Y:S02]  /*1120*/  UIADD3 UR6, UR29, 0x3f, URZ ;  /* 0x0000003f1d067890 */ /* 0x000fe4000fffe03f */
[----:B------:R-:W-:Y:S01]  /*1130*/  ULDC.64 UR14, c[0x0][0x190] ;  /* 0x00006400000e7ab9 */ /* 0x000fe20000000a00 */
[----:B------:R-:W-:Y:S01]  /*1140*/  PLOP3.LUT P0, PT, PT, PT, UP0, 0x80, 0x0 ;  /* 0x000000000000781c */ /* 0x000fe20003f0f008 */
[----:B------:R-:W-:-:S02]  /*1150*/  USHF.R.S32.HI UR12, URZ, 0x1f, UR6 ;  /* 0x0000001f3f0c7899 */ /* 0x000fc40008011406 */
[----:B------:R-:W-:Y:S02]  /*1160*/  UIMAD.WIDE.U32 UR8, UR33, UR10, URZ ;  /* 0x0000000a210872a5 */ /* 0x000fe4000f8e003f */
[----:B------:R-:W-:Y:S02]  /*1170*/  UISETP.NE.AND UP1, UPT, UR16, -0x1, UPT ;  /* 0xffffffff1000788c */ /* 0x000fe4000bf25270 */
[----:B------:R-:W-:Y:S02]  /*1180*/  UIMAD.WIDE.U32 UR10, UR16, UR14, URZ ;  /* 0x0000000e100a72a5 */ /* 0x000fe4000f8e003f */
[----:B------:R-:W-:Y:S02]  /*1190*/  ULEA.HI UR34, UR12, UR6, URZ, 0x6 ;  /* 0x000000060c227291 */ /* 0x000fe4000f8f303f */
[----:B------:R-:W-:Y:S02]  /*11a0*/  @UP0 UIADD3 UR6, UR20, UR26, URZ ;  /* 0x0000001a14060290 */ /* 0x000fe4000fffe03f */
[----:B------:R-:W-:-:S02]  /*11b0*/  ULDC.64 UR18, c[0x0][0x198] ;  /* 0x0000660000127ab9 */ /* 0x000fc40000000a00 */
[----:B------:R-:W-:Y:S02]  /*11c0*/  USEL UR32, UR8, UR10, !UP1 ;  /* 0x0000000a08207287 */ /* 0x000fe4000c800000 */
[----:B------:R-:W-:Y:S02]  /*11d0*/  UIADD3 UR30, UR9, UR13, URZ ;  /* 0x0000000d091e7290 */ /* 0x000fe4000fffe03f */
[----:B------:R-:W-:Y:S02]  /*11e0*/  ULOP3.LUT UR12, UR34, 0xffffffc0, URZ, 0xc0, !UPT ;  /* 0xffffffc0220c7892 */ /* 0x000fe4000f8ec03f */
[----:B------:R-:W-:Y:S02]  /*11f0*/  @UP0 UIMAD.WIDE.U32 UR8, UR6, UR18, URZ ;  /* 0x00000012060802a5 */ /* 0x000fe4000f8e003f */
[----:B------:R-:W-:Y:S02]  /*1200*/  UIMAD UR10, UR16, UR15, URZ ;  /* 0x0000000f100a72a4 */ /* 0x000fe4000f8e023f */
[----:B------:R-:W-:-:S02]  /*1210*/  UIADD3 UR15, UR12, -0x40, URZ ;  /* 0xffffffc00c0f7890 */ /* 0x000fc4000fffe03f */
[----:B------:R-:W-:Y:S02]  /*1220*/  @UP0 UIMAD UR27, UR6, UR19, UR9 ;  /* 0x00000013061b02a4 */ /* 0x000fe4000f8e0209 */
[----:B------:R-:W-:Y:S02]  /*1230*/  @UP1 UIADD3 UR30, UR11, UR10, URZ ;  /* 0x0000000a0b1e1290 */ /* 0x000fe4000fffe03f */
[----:B------:R-:W-:Y:S02]  /*1240*/  USHF.R.S32.HI UR31, URZ, 0x1f, UR15 ;  /* 0x0000001f3f1f7899 */ /* 0x000fe4000801140f */
[----:B------:R-:W-:Y:S01]  /*1250*/  @UP0 UMOV UR25, UR8 ;  /* 0x0000000800190c82 */ /* 0x000fe20008000000 */
[----:B------:R-:W-:Y:S05]  /*1260*/  @P0 BRA `(.L_x_509) ;  /* 0x000000c000000947 */ /* 0x000fea0003800000 */
[----:B------:R-:W-:Y:S02]  /*1270*/  USHF.R.S32.HI UR6, URZ, 0x1f, UR20 ;  /* 0x0000001f3f067899 */ /* 0x000fe40008011414 */
[----:B------:R-:W-:Y:S02]  /*1280*/  ULDC.64 UR10, c[0x0][0x198] ;  /* 0x00006600000a7ab9 */ /* 0x000fe40000000a00 */
[----:B------:R-:W-:-:S02]  /*1290*/  UIMAD UR6, UR6, UR10, URZ ;  /* 0x0000000a060672a4 */ /* 0x000fc4000f8e023f */
[----:B------:R-:W-:Y:S02]  /*12a0*/  UIMAD.WIDE.U32 UR8, UR20, UR10, URZ ;  /* 0x0000000a140872a5 */ /* 0x000fe4000f8e003f */
[----:B------:R-:W-:Y:S02]  /*12b0*/  UIMAD UR11, UR20, UR11, UR6 ;  /* 0x0000000b140b72a4 */ /* 0x000fe4000f8e0206 */
[----:B------:R-:W-:Y:S02]  /*12c0*/  ULDC.64 UR12, c[0x0][0x180] ;  /* 0x00006000000c7ab9 */ /* 0x000fe40000000a00 */
[----:B------:R-:W-:Y:S02]  /*12d0*/  UIADD3 UR9, UR9, UR11, URZ ;  /* 0x0000000b09097290 */ /* 0x000fe4000fffe03f */
[----:B------:R-:W-:Y:S02]  /*12e0*/  UIMAD UR6, UR38, UR12, URZ ;  /* 0x0000000c260672a4 */ /* 0x000fe4000f8e023f */
[----:B------:R-:W-:-:S02]  /*12f0*/  UIMAD.WIDE.U32 UR8, UR33, UR12, UR8 ;  /* 0x0000000c210872a5 */ /* 0x000fc4000f8e0008 */
[----:B------:R-:W-:-:S04]  /*1300*/  UIMAD UR6, UR33, UR13, UR6 ;  /* 0x0000000d210672a4 */ /* 0x000fc8000f8e0206 */
[----:B------:R-:W-:Y:S02]  /*1310*/  UIADD3 UR27, UR9, UR6, URZ ;  /* 0x00000006091b7290 */ /* 0x000fe4000fffe03f */
[----:B------:R-:W-:Y:S02]  /*1320*/  UMOV UR25, UR8 ;  /* 0x0000000800197c82 */ /* 0x000fe40008000000 */
.L_x_509:
        /* <DEDUP_REMOVED lines=15> */
[----:B------:R-:W-:-:S06]  /*1420*/  IMAD.HI.U32 R6, R11, R6, R10 ;  /* 0x000000060b067227 */ /* 0x000fcc00078e000a */
        /* <DEDUP_REMOVED lines=26> */
.L_x_510:
[----:B------:R-:W-:Y:S01]  /*15d0*/  ULDC.64 UR10, c[0x0][0x370] ;  /* 0x0000dc00000a7ab9 */ /* 0x000fe20000000a00 */
[----:B------:R-:W-:Y:S01]  /*15e0*/  PLOP3.LUT P0, PT, PT, PT, UP2, 0x80, 0x0 ;  /* 0x000000000000781c */ /* 0x000fe20003f0f028 */
[----:B------:R-:W-:Y:S02]  /*15f0*/  @UP1 UIMAD.WIDE.U32 UR8, UR16, UR10, URZ ;  /* 0x0000000a100812a5 */ /* 0x000fe4000f8e003f */
[----:B------:R-:W-:Y:S02]  /*1600*/  ULDC UR13, c[0x0][0x224] ;  /* 0x00008900000d7ab9 */ /* 0x000fe40000000800 */
[----:B------:R-:W-:Y:S02]  /*1610*/  @UP1 UIMAD UR18, UR16, UR11, UR9 ;  /* 0x0000000b101212a4 */ /* 0x000fe4000f8e0209 */
[----:B------:R-:W-:-:S02]  /*1620*/  USHF.L.U32 UR14, UR33, 0x7, URZ ;  /* 0x00000007210e7899 */ /* 0x000fc4000800063f */
[----:B------:R-:W-:Y:S02]  /*1630*/  @UP1 UMOV UR17, UR8 ;  /* 0x0000000800111c82 */ /* 0x000fe40008000000 */
        /* <DEDUP_REMOVED lines=38> */
.L_x_511:
[----:B------:R-:W-:-:S03]  /*18a0*/  UMOV UR12, UR49 ;  /* 0x00000031000c7c82 */ /* 0x000fc60008000000 */
.L_x_512:
[----:B------:R-:W1:Y:S01]  /*18b0*/  S2R R11, SR_TID.X ;  /* 0x00000000000b7919 */ /* 0x000e620000002100 */
[----:B------:R-:W-:Y:S01]  /*18c0*/  UIADD3 UR8, UP5, UP4, UR8, UR44, UR46 ;  /* 0x0000002c08087290 */ /* 0x000fe2000fcbe02e */
[----:B------:R-:W-:Y:S01]  /*18d0*/  IADD3 R17, P0, R229, UR15, RZ ;  /* 0x0000000fe5117c10 */ /* 0x000fe2000ff1e0ff */
[----:B------:R-:W-:Y:S01]  /*18e0*/  IMAD.U32 R20, RZ, RZ, UR15 ;  /* 0x0000000fff147e24 */ /* 0x000fe2000f8e00ff */
[--C-:B------:R-:W-:Y:S01]  /*18f0*/  SHF.R.S32.HI R233, RZ, 0x1f, R232.reuse ;  /* 0x0000001fffe97819 */ /* 0x100fe200000114e8 */
[----:B------:R-:W-:Y:S01]  /*1900*/  UIADD3 UR24, UP1, UP0, UR24, UR8, UR28 ;  /* 0x0000000818187290 */ /* 0x000fe2000f83e01c */
[----:B------:R-:W-:Y:S01]  /*1910*/  IADD3.X R9, R4, UR31, RZ, P0, !PT ;  /* 0x0000001f04097c10 */ /* 0x000fe200087fe4ff */
[----:B------:R-:W-:Y:S01]  /*1920*/  UIADD3.X UR6, UR10, UR47, UR52, UP5, UP4 ;  /* 0x0000002f0a067290 */ /* 0x000fe2000afe8434 */
[----:B------:R-:W-:Y:S01]  /*1930*/  IADD3 R18, P1, R232, UR17, RZ ;  /* 0x00000011e8127c10 */ /* 0x000fe2000ff3e0ff */
[----:B------:R-:W-:Y:S01]  /*1940*/  ULDC.64 UR8, c[0x0][0x370] ;  /* 0x0000dc0000087ab9 */ /* 0x000fe20000000a00 */
[----:B------:R-:W-:Y:S01]  /*1950*/  IMAD.WIDE.U32 R22, R17, c[0x0][0x190], R232 ;  /* 0x0000640011167a25 */ /* 0x000fe200078e00e8 */
[----:B------:R-:W-:Y:S01]  /*1960*/  UIADD3.X UR11, UR11, UR6, UR13, UP1, UP0 ;  /* 0x000000060b0b7290 */ /* 0x000fe20008fe040d */
[----:B------:R-:W-:Y:S01]  /*1970*/  IADD3.X R19, R233, UR18, RZ, P1, !PT ;  /* 0x00000012e9137c10 */ /* 0x000fe20008ffe4ff */
[----:B------:R-:W-:Y:S01]  /*1980*/  UIMAD UR6, UR31, UR8, URZ ;  /* 0x000000081f0672a4 */ /* 0x000fe2000f8e023f */
[----:B------:R-:W-:Y:S01]  /*1990*/  IMAD R16, R9, c[0x0][0x190], RZ ;  /* 0x0000640009107a24 */ /* 0x000fe200078e02ff */
[----:B------:R-:W-:Y:S01]  /*19a0*/  UISETP.GE.AND UP0, UPT, UR29, 0x1, UPT ;  /* 0x000000011d00788c */ /* 0x000fe2000bf06270 */
[----:B------:R-:W-:Y:S01]  /*19b0*/  IADD3 R24, P1, R22, UR32, RZ ;  /* 0x0000002016187c10 */ /* 0x000fe2000ff3e0ff */
[----:B------:R-:W-:Y:S01]  /*19c0*/  UIMAD UR10, UR15, UR9, UR6 ;  /* 0x000000090f0a72a4 */ /* 0x000fe2000f8e0206 */
[----:B------:R-:W-:Y:S01]  /*19d0*/  IMAD.WIDE.U32 R20, R20, c[0x0][0x370], R18 ;  /* 0x0000dc0014147a25 */ /* 0x000fe200078e0012 */
[----:B------:R-:W-:Y:S01]  /*19e0*/  UIADD3 UR14, UR15, UR14, URZ ;  /* 0x0000000e0f0e7290 */ /* 0x000fe2000fffe03f */
[----:B------:R-:W-:Y:S01]  /*19f0*/  BSSY B1, `(.L_x_508) ;  /* 0x0000887000017945 */ /* 0x000fe20003800000 */
[----:B------:R-:W-:Y:S01]  /*1a00*/  ULDC.64 UR8, c[0x0][0x378] ;  /* 0x0000de0000087ab9 */ /* 0x000fe20000000a00 */
[----:B------:R-:W-:Y:S01]  /*1a10*/  IMAD.U32 R18, RZ, RZ, UR35 ;  /* 0x00000023ff127e24 */ /* 0x000fe2000f8e00ff */
[----:B------:R-:W-:Y:S01]  /*1a20*/  IADD3 R21, R21, UR10, RZ ;  /* 0x0000000a15157c10 */ /* 0x000fe2000fffe0ff */
[----:B------:R-:W-:Y:S01]  /*1a30*/  UIMAD UR6, UR56, UR8, URZ ;  /* 0x00000008380672a4 */ /* 0x000fe2000f8e023f */
[----:B-1----:R-:W-:Y:S01]  /*1a40*/  SHF.R.S32.HI R12, RZ, 0x1f, R11 ;  /* 0x0000001fff0c7819 */ /* 0x002fe2000001140b */
[----:B------:R-:W-:-:S02]  /*1a50*/  UIADD3 UR8, UR15, UR12, URZ ;  /* 0x0000000c0f087290 */ /* 0x000fc4000fffe03f */
[----:B------:R-:W-:Y:S01]  /*1a60*/  UIMAD UR16, UR35, UR9, UR6 ;  /* 0x00000009231072a4 */ /* 0x000fe2000f8e0206 */
[----:B------:R-:W-:Y:S01]  /*1a70*/  LEA.HI R12, R12, R11, RZ, 0x5 ;  /* 0x0000000b0c0c7211 */ /* 0x000fe200078f28ff */
[----:B------:R-:W-:Y:S01]  /*1a80*/  IMAD.WIDE.U32 R18, R18, c[0x0][0x378], R20 ;  /* 0x0000de0012127a25 */ /* 0x000fe200078e0014 */
[----:B------:R-:W-:Y:S02]  /*1a90*/  ULDC.64 UR12, c[0x0][0x3c8] ;  /* 0x0000f200000c7ab9 */ /* 0x000fe40000000a00 */
[----:B------:R-:W-:Y:S01]  /*1aa0*/  LOP3.LUT R10, R12, 0xffffffe0, RZ, 0xc0, !PT ;  /* 0xffffffe00c0a7812 */ /* 0x000fe200078ec0ff */
[----:B------:R-:W-:Y:S01]  /*1ab0*/  IMAD R21, R17, c[0x0][0x194], R16 ;  /* 0x0000650011157a24 */ /* 0x000fe200078e0210 */
[----:B------:R-:W-:Y:S01]  /*1ac0*/  ULEA.HI.SX32 UR6, UR34, 0xffffffff, 0x1a ;  /* 0xffffffff22067891 */ /* 0x000fe2000f8fd23f */
[----:B------:R-:W-:Y:S01]  /*1ad0*/  IADD3 R19, R19, UR16, RZ ;  /* 0x0000001013137c10 */ /* 0x000fe2000fffe0ff */
[----:B------:R-:W-:Y:S01]  /*1ae0*/  UIMAD.WIDE UR8, UR8, UR61, UR12 ;  /* 0x0000003d080872a5 */ /* 0x000fe2000f8e020c */
[----:B------:R-:W-:Y:S01]  /*1af0*/  IMAD.IADD R10, R11, 0x1, -R10 ;  /* 0x000000010b0a7824 */ /* 0x000fe200078e0a0a */
[----:B------:R-:W-:-:S02]  /*1b00*/  SHF.R.S32.HI R11, RZ, 0x5, R12 ;  /* 0x00000005ff0b7819 */ /* 0x000fc4000001140c */
[----:B------:R-:W-:-:S03]  /*1b10*/  IADD3.X R25, R23, UR30, R21, P1, !PT ;  /* 0x0000001e17197c10 */ /* 0x000fc60008ffe415 */
[----:B------:R-:W-:-:S05]  /*1b20*/  IMAD R13, R11, UR45, R10 ;  /* 0x0000002d0b0d7c24 */ /* 0x000fca000f8e020a */
[----:B------:R-:W-:-:S04]  /*1b30*/  IADD3 R14, P0, R13, UR24, RZ ;  /* 0x000000180d0e7c10 */ /* 0x000fc8000ff1e0ff */
[----:B------:R-:W-:Y:S01]  /*1b40*/  LEA.HI.X.SX32 R13, R13, UR11, 0x1, P0 ;  /* 0x0000000b0d0d7c11 */ /* 0x000fe200080f0eff */
[----:B------:R-:W-:Y:S01]  /*1b50*/  ULDC.64 UR10, c[0x0][0x200] ;  /* 0x00008000000a7ab9 */ /* 0x000fe20000000a00 */
[----:B------:R-:W-:Y:S01]  /*1b60*/  LEA R250, P0, R14, c[0x0][0x350], 0x2 ;  /* 0x0000d4000efa7a11 */ /* 0x000fe200078010ff */
[----:B------:R-:W-:-:S03]  /*1b70*/  UIMAD.WIDE UR14, UR14, UR61, UR10 ;  /* 0x0000003d0e0e72a5 */ /* 0x000fc6000f8e020a */
[----:B------:R-:W-:Y:S02]  /*1b80*/  LEA.HI.X R251, R14, c[0x0][0x354], R13, 0x2, P0 ;  /* 0x0000d5000efb7a11 */ /* 0x000fe400000f140d */
[----:B------:R-:W-:-:S13]  /*1b90*/  PLOP3.LUT P0, PT, PT, PT, UP0, 0x80, 0x0 ;  /* 0x000000000000781c */ /* 0x000fda0003f0f008 */
[----:B------:R-:W-:Y:S05]  /*1ba0*/  @!P0 BRA `(.L_x_513) ;  /* 0x00007d7000008947 */ /* 0x000fea0003800000 */
[----:B------:R-:W-:Y:S01]  /*1bb0*/  PLOP3.LUT P0, PT, PT, PT, UP3, 0x80, 0x0 ;  /* 0x000000000000781c */ /* 0x000fe20003f0f038 */
        /* <DEDUP_REMOVED lines=8> */
[----:B------:R-:W-:Y:S01]  /*1c40*/  UMOV UR10, UR14 ;  /* 0x0000000e000a7c82 */ /* 0x000fe20008000000 */
[----:B------:R-:W-:Y:S01]  /*1c50*/  IMAD.WIDE.U32 R22, R22, c[0x0][0x1a8], R24 ;  /* 0x00006a0016167a25 */ /* 0x000fe200078e0018 */
[----:B------:R-:W-:-:S02]  /*1c60*/  UMOV UR8, UR6 ;  /* 0x0000000600087c82 */ /* 0x000fc40008000000 */
[----:B------:R-:W-:Y:S01]  /*1c70*/  @P0 BAR.SYNC.DEFER_BLOCKING 0x0 ;  /* 0x0000000000000b1d */ /* 0x000fe20000010000 */
[----:B------:R-:W-:Y:S01]  /*1c80*/  UIMAD UR6, UR8, -0x40, UR29 ;  /* 0xffffffc0080678a4 */ /* 0x000fe2000f8e021d */
[----:B------:R-:W-:Y:S01]  /*1c90*/  IMAD R15, R229, c[0x0][0x374], R14 ;  /* 0x0000dd00e50f7a24 */ /* 0x000fe200078e020e */
[----:B------:R-:W-:Y:S01]  /*1ca0*/  UIMAD UR13, UR35, UR9, UR13 ;  /* 0x00000009230d72a4 */ /* 0x000fe2000f8e020d */
[----:B------:R-:W-:Y:S02]  /*1cb0*/  LEA R244, P0, R18, c[0x0][0x330], 0x1 ;  /* 0x0000cc0012f47a11 */ /* 0x000fe400078008ff */
[----:B------:R-:W-:Y:S01]  /*1cc0*/  IMAD.IADD R15, R19, 0x1, R15 ;  /* 0x00000001130f7824 */ /* 0x000fe200078e020f */
[----:B------:R-:W-:Y:S01]  /*1cd0*/  ISETP.GE.AND P6, PT, R229, UR6, PT ;  /* 0x00000006e5007c0c */ /* 0x000fe2000bfc6270 */
[----:B------:R-:W-:Y:S01]  /*1ce0*/  UMOV UR9, UR15 ;  /* 0x0000000f00097c82 */ /* 0x000fe20008000000 */
[----:B------:R-:W-:Y:S02]  /*1cf0*/  LEA R242, P1, R22, c[0x0][0x160], 0x1 ;  /* 0x0000580016f27a11 */ /* 0x000fe400078208ff */
[----:B------:R-:W-:-:S02]  /*1d00*/  IADD3 R16, R23, UR13, RZ ;  /* 0x0000000d17107c10 */ /* 0x000fc4000fffe0ff */
[----:B------:R-:W-:Y:S02]  /*1d10*/  LEA.HI.X R245, R18, c[0x0][0x334], R15, 0x1, P0 ;  /* 0x0000cd0012f57a11 */ /* 0x000fe400000f0c0f */
        /* <DEDUP_REMOVED lines=11> */
[----:B------:R-:W-:Y:S01]  /*1dd0*/  IMAD R9, R17, c[0x0][0x374], R14 ;  /* 0x0000dd0011097a24 */ /* 0x000fe200078e020e */
        /* <DEDUP_REMOVED lines=32> */
.L_x_515:
[----:B------:R-:W-:Y:S05]  /*1fe0*/  BSYNC B0 ;  /* 0x0000000000007941 */ /* 0x000fea0003800000 */
.L_x_514:
        /* <DEDUP_REMOVED lines=21> */
[C---:B--23--:R-:W-:Y:S02]  /*2140*/  @!P3 LEA R26, P0, R14.reuse, c[0x0][0x330], 0x1 ;  /* 0x0000cc000e1aba11 */ /* 0x04cfe400078008ff */
[C---:B------:R-:W-:Y:S01]  /*2150*/  @!P2 LEA R18, P1, R14.reuse, c[0x0][0x330], 0x1 ;  /* 0x0000cc000e12aa11 */ /* 0x040fe200078208ff */
[----:B------:R-:W-:Y:S01]  /*2160*/  @!PT LDS RZ, [RZ] ;  /* 0x00000000fffff984 */ /* 0x000fe20000000800 */
[----:B------:R-:W-:Y:S01]  /*2170*/  @!PT LDS RZ, [RZ] ;  /* 0x00000000fffff984 */ /* 0x000fe20000000800 */
[----:B------:R-:W-:Y:S01]  /*2180*/  @!PT LDS RZ, [RZ] ;  /* 0x00000000fffff984 */ /* 0x000fe20000000800 */
[----:B------:R1:W-:Y:S01]  /*2190*/  @!P4 LDGSTS.E.BYPASS.LTC128B.128 [R225+0x9000], [R24.64] ;  /* 0x0900000018e1cfae */ /* 0x0003e2000b901d44 */
[--C-:B------:R-:W-:Y:S02]  /*21a0*/  @!P3 LEA.HI.X R27, R14, c[0x0][0x334], R15.reuse, 0x1, P0 ;  /* 0x0000cd000e1bba11 */ /* 0x100fe400000f0c0f */
        /* <DEDUP_REMOVED lines=20> */
.L_x_517:
[----:B------:R-:W-:Y:S05]  /*22f0*/  BSYNC B0 ;  /* 0x0000000000007941 */ /* 0x000fea0003800000 */
.L_x_516:
[----:B------:R1:W-:Y:S01]  /*2300*/  @P6 STS.128 [R225], RZ ;  /* 0x000000ffe1006388 */ /* 0x0003e20000000c00 */
[----:B------:R-:W-:Y:S03]  /*2310*/  BSSY B0, `(.L_x_518) ;  /* 0x0000029000007945 */ /* 0x000fe60003800000 */
[----:B------:R1:W-:Y:S04]  /*2320*/  @P6 STS.128 [R225+0x2000], RZ ;  /* 0x002000ffe1006388 */ /* 0x0003e80000000c00 */
[----:B------:R1:W-:Y:S04]  /*2330*/  @P6 STS.128 [R225+0x4000], RZ ;  /* 0x004000ffe1006388 */ /* 0x0003e80000000c00 */
[----:B------:R1:W-:Y:S01]  /*2340*/  @P6 STS.128 [R225+0x6000], RZ ;  /* 0x006000ffe1006388 */ /* 0x0003e20000000c00 */
[----:B------:R-:W-:Y:S05]  /*2350*/  @P6 BRA `(.L_x_519) ;  /* 0x0000024000006947 */ /* 0x000fea0003800000 */
[----:B-1----:R-:W-:Y:S01]  /*2360*/  IMAD.U32 R18, RZ, RZ, UR32 ;  /* 0x00000020ff127e24 */ /* 0x002fe2000f8e00ff */
        /* <DEDUP_REMOVED lines=8> */
[----:B------:R-:W-:Y:S01]  /*23f0*/  IADD3 R19, R21, R19, RZ ;  /* 0x0000001315137210 */ /* 0x000fe20007ffe0ff */
[----:B------:R-:W-:-:S04]  /*2400*/  IMAD.WIDE R20, R232, R15, c[0x0][0x160] ;  /* 0x00005800e8147625 */ /* 0x000fc800078e020f */
        /* <DEDUP_REMOVED lines=25> */
.L_x_519:
[----:B------:R-:W-:Y:S05]  /*25a0*/  BSYNC B0 ;  /* 0x0000000000007941 */ /* 0x000fea0003800000 */
.L_x_518:
[----:B------:R1:W-:Y:S01]  /*25b0*/  @P5 STS.128 [R225+0x1000], RZ ;  /* 0x001000ffe1005388 */ /* 0x0003e20000000c00 */
[----:B------:R-:W-:Y:S03]  /*25c0*/  BSSY B0, `(.L_x_520) ;  /* 0x000002c000007945 */ /* 0x000fe60003800000 */
[----:B------:R1:W-:Y:S04]  /*25d0*/  @P5 STS.128 [R225+0x3000], RZ ;  /* 0x003000ffe1005388 */ /* 0x0003e80000000c00 */
[----:B------:R1:W-:Y:S04]  /*25e0*/  @P5 STS.128 [R225+0x5000], RZ ;  /* 0x005000ffe1005388 */ /* 0x0003e80000000c00 */
[----:B------:R1:W-:Y:S01]  /*25f0*/  @P5 STS.128 [R225+0x7000], RZ ;  /* 0x007000ffe1005388 */ /* 0x0003e20000000c00 */
[----:B------:R-:W-:Y:S05]  /*2600*/  @P5 BRA `(.L_x_521) ;  /* 0x0000027000005947 */ /* 0x000fea0003800000 */
[----:B------:R-:W-:Y:S01]  /*2610*/  ISETP.GE.AND P4, PT, R232, c[0x0][0x220], PT ;  /* 0x00008800e8007a0c */ /* 0x000fe20003f86270 */
[----:B-1----:R-:W-:Y:S01]  /*2620*/  IMAD.WIDE.U32 R18, R13, c[0x0][0x190], RZ ;  /* 0x000064000d127a25 */ /* 0x002fe200078e00ff */
        /* <DEDUP_REMOVED lines=10> */
[----:B------:R-:W-:Y:S02]  /*26d0*/  @!P2 LEA R16, P1, R22, c[0x0][0x160], 0x1 ;  /* 0x000058001610aa11 */ /* 0x000fe400078208ff */
[----:B------:R-:W-:Y:S02]  /*26e0*/  @!P4 LEA.HI.X R19, R14, R243, R13, 0x6, P0 ;  /* 0x000000f30e13c211 */ /* 0x000fe400000f340d */
[----:B------:R-:W-:-:S02]  /*26f0*/  ISETP.GE.AND P0, PT, R226, c[0x0][0x220], PT ;  /* 0x00008800e2007a0c */ /* 0x000fc40003f06270 */
        /* <DEDUP_REMOVED lines=18> */
[----:B------:R-:W-:-:S04]  /*2820*/  LEA R14, P0, R22, c[0x0][0x160], 0x1 ;  /* 0x00005800160e7a11 */ /* 0x000fc800078008ff */
[----:B------:R-:W-:-:S05]  /*2830*/  LEA.HI.X R15, R22, c[0x0][0x164], R15, 0x1, P0 ;  /* 0x00005900160f7a11 */ /* 0x000fca00000f0c0f */
[----:B------:R-:W-:Y:S01]  /*2840*/  @!PT LDS RZ, [RZ] ;  /* 0x00000000fffff984 */ /* 0x000fe20000000800 */
[----:B------:R-:W-:Y:S01]  /*2850*/  @!PT LDS RZ, [RZ] ;  /* 0x00000000fffff984 */ /* 0x000fe20000000800 */
[----:B------:R-:W-:Y:S01]  /*2860*/  @!PT LDS RZ, [RZ] ;  /* 0x00000000fffff984 */ /* 0x000fe20000000800 */
[----:B------:R1:W-:Y:S04]  /*2870*/  LDGSTS.E.BYPASS.LTC128B.128 [R225+0x7000], [R14.64+0x180] ;  /* 0x070001800ee17fae */ /* 0x0003e8000b901d44 */
.L_x_521:
[----:B------:R-:W-:Y:S05]  /*2880*/  BSYNC B0 ;  /* 0x0000000000007941 */ /* 0x000fea0003800000 */
.L_x_520:
[----:B------:R-:W-:Y:S02]  /*2890*/  SHF.R.S32.HI R12, RZ, 0x1f, R12 ;  /* 0x0000001fff0c7819 */ /* 0x000fe4000001140c */
[----:B------:R-:W-:Y:S01]  /*28a0*/  SHF.R.S32.HI R13, RZ, 0x1f, R10 ;  /* 0x0000001fff0d7819 */ /* 0x000fe2000001140a */
[----:B------:R-:W-:Y:S01]  /*28b0*/  UIADD3 UR13, -UR21, UR7, URZ ;  /* 0x00000007150d7290 */ /* 0x000fe2000fffe13f */
[----:B------:R-:W-:Y:S01]  /*28c0*/  LEA.HI R12, R12, R11, RZ, 0x2 ;  /* 0x0000000b0c0c7211 */ /* 0x000fe200078f10ff */
[----:B------:R-:W-:Y:S01]  /*28d0*/  ULDC.64 UR14, c[0x0][0x198] ;  /* 0x00006600000e7ab9 */ /* 0x000fe20000000a00 */
[----:B------:R-:W-:Y:S01]  /*28e0*/  LEA.HI R13, R13, R10, RZ, 0x2 ;  /* 0x0000000a0d0d7211 */ /* 0x000fe200078f10ff */
[----:B------:R-:W-:Y:S01]  /*28f0*/  IMAD.MOV.U32 R248, RZ, RZ, 0x7f800000 ;  /* 0x7f800000fff87424 */ /* 0x000fe200078e00ff */
[----:B------:R-:W-:Y:S01]  /*2900*/  LOP3.LUT R12, R12, 0xfffffffc, RZ, 0xc0, !PT ;  /* 0xfffffffc0c0c7812 */ /* 0x000fe200078ec0ff */
[----:B------:R-:W-:Y:S01]  /*2910*/  IMAD.MOV.U32 R249, RZ, RZ, 0x7f800000 ;  /* 0x7f800000fff97424 */ /* 0x000fe200078e00ff */
[----:B------:R-:W-:-:S03]  /*2920*/  SHF.R.S32.HI R13, RZ, 0x2, R13 ;  /* 0x00000002ff0d7819 */ /* 0x000fc6000001140d */
[----:B------:R-:W-:-:S04]  /*2930*/  IMAD.IADD R12, R11, 0x1, -R12 ;  /* 0x000000010b0c7824 */ /* 0x000fc800078e0a0c */
[----:B------:R-:W-:Y:S01]  /*2940*/  IMAD R240, R12, 0x10, R13 ;  /* 0x000000100cf07824 */ /* 0x000fe200078e020d */
[----:B------:R-:W-:-:S03]  /*2950*/  ISETP.GE.AND P5, PT, R229, UR13, PT ;  /* 0x0000000de5007c0c */ /* 0x000fc6000bfa6270 */
[C---:B------:R-:W-:Y:S01]  /*2960*/  IMAD.SHL.U32 R247, R240.reuse, 0x4, RZ ;  /* 0x00000004f0f77824 */ /* 0x040fe200078e00ff */
[C---:B------:R-:W-:Y:S02]  /*2970*/  IADD3 R10, R240.reuse, 0x8, RZ ;  /* 0x00000008f00a7810 */ /* 0x040fe40007ffe0ff */
[----:B------:R-:W-:Y:S02]  /*2980*/  SHF.R.S32.HI R11, RZ, 0x1f, R240 ;  /* 0x0000001fff0b7819 */ /* 0x000fe400000114f0 */
[----:B------:R-:W-:Y:S02]  /*2990*/  ISETP.GE.AND P2, PT, R240, UR6, PT ;  /* 0x00000006f0007c0c */ /* 0x000fe4000bf46270 */
[----:B------:R-:W-:Y:S01]  /*29a0*/  ISETP.GE.AND P1, PT, R10, UR6, PT ;  /* 0x000000060a007c0c */ /* 0x000fe2000bf26270 */
[----:B------:R-:W-:Y:S01]  /*29b0*/  USHF.R.S32.HI UR6, URZ, 0x1f, UR21 ;  /* 0x0000001f3f067899 */ /* 0x000fe20008011415 */
[----:B------:R-:W-:Y:S01]  /*29c0*/  SHF.L.U64.HI R246, R240, 0x2, R11 ;  /* 0x00000002f0f67819 */ /* 0x000fe2000001020b */
[----:B------:R-:W-:Y:S01]  /*29d0*/  IMAD.U32 R11, RZ, RZ, UR21 ;  /* 0x00000015ff0b7e24 */ /* 0x000fe2000f8e00ff */
[----:B------:R-:W-:Y:S01]  /*29e0*/  IADD3 R12, P0, R247, UR10, RZ ;  /* 0x0000000af70c7c10 */ /* 0x000fe2000ff1e0ff */
[----:B------:R-:W-:Y:S01]  /*29f0*/  UIMAD UR14, UR6, UR14, URZ ;  /* 0x0000000e060e72a4 */ /* 0x000fe2000f8e023f */
[----:B------:R1:W-:Y:S01]  /*2a00*/  @P5 STS.128 [R225+0x10000], RZ ;  /* 0x010000ffe1005388 */ /* 0x0003e20000000c00 */
[----:B------:R-:W-:Y:S01]  /*2a10*/  IMAD.WIDE.U32 R10, R11, c[0x0][0x198], R232 ;  /* 0x000066000b0a7a25 */ /* 0x000fe200078e00e8 */
[----:B------:R-:W-:Y:S01]  /*2a20*/  IADD3.X R13, R246, UR9, RZ, P0, !PT ;  /* 0x00000009f60d7c10 */ /* 0x000fe200087fe4ff */
[----:B------:R-:W-:Y:S01]  /*2a30*/  UIMAD UR14, UR21, UR15, UR14 ;  /* 0x0000000f150e72a4 */ /* 0x000fe2000f8e020e */
[----:B------:R1:W-:Y:S04]  /*2a40*/  @P5 STS.128 [R225+0x12000], RZ ;  /* 0x012000ffe1005388 */ /* 0x0003e80000000c00 */
[----:B------:R1:W-:Y:S04]  /*2a50*/  @P5 STS.128 [R225+0x14000], RZ ;  /* 0x014000ffe1005388 */ /* 0x0003e80000000c00 */
[----:B------:R1:W-:Y:S02]  /*2a60*/  @P5 STS.128 [R225+0x16000], RZ ;  /* 0x016000ffe1005388 */ /* 0x0003e40000000c00 */
[----:B-1----:R-:W-:Y:S01]  /*2a70*/  IADD3 R14, P0, R10, UR25, RZ ;  /* 0x000000190a0e7c10 */ /* 0x002fe2000ff1e0ff */
[----:B------:R-:W-:Y:S01]  /*2a80*/  IMAD.U32 R10, RZ, RZ, UR14 ;  /* 0x0000000eff0a7e24 */ /* 0x000fe2000f8e00ff */
[----:B------:R1:W5:Y:S04]  /*2a90*/  @!P2 LDG.E R248, [R12.64] ;  /* 0x000000040cf8a981 */ /* 0x000368000c1e1900 */
[----:B------:R-:W-:Y:S01]  /*2aa0*/  IADD3.X R15, R11, UR27, R10, P0, !PT ;  /* 0x0000001b0b0f7c10 */ /* 0x000fe200087fe40a */
[----:B------:R-:W-:Y:S01]  /*2ab0*/  IMAD R11, R5, c[0x0][0x1b0], RZ ;  /* 0x00006c00050b7a24 */ /* 0x000fe200078e02ff */
[----:B------:R1:W5:Y:S01]  /*2ac0*/  @!P1 LDG.E R249, [R12.64+0x20] ;  /* 0x000020040cf99981 */ /* 0x000362000c1e1900 */
[----:B------:R-:W-:Y:S02]  /*2ad0*/  BSSY B0, `(.L_x_522) ;  /* 0x0000033000007945 */ /* 0x000fe40003800000 */
[----:B------:R-:W-:-:S04]  /*2ae0*/  IMAD.WIDE.U32 R14, R6, c[0x0][0x1b0], R14 ;  /* 0x00006c00060e7a25 */ /* 0x000fc800078e000e */
[----:B-1----:R-:W-:-:S04]  /*2af0*/  IMAD R12, R6, c[0x0][0x1b4], R11 ;  /* 0x00006d00060c7a24 */ /* 0x002fc800078e020b */
[----:B------:R-:W-:Y:S01]  /*2b00*/  IMAD.IADD R13, R15, 0x1, R12 ;  /* 0x000000010f0d7824 */ /* 0x000fe200078e020c */
        /* <DEDUP_REMOVED lines=12> */
[----:B------:R1:W-:Y:S01]  /*2bd0*/  @P3 STS.128 [R225+0x10000], RZ ;  /* 0x010000ffe1003388 */ /* 0x0003e20000000c00 */
[----:B------:R-:W-:Y:S01]  /*2be0*/  IMAD.MOV.U32 R18, RZ, RZ, R16 ;  /* 0x000000ffff127224 */ /* 0x000fe200078e0010 */
[----:B------:R-:W-:Y:S01]  /*2bf0*/  @!P3 MOV R16, R14 ;  /* 0x0000000e0010b202 */ /* 0x000fe20000000f00 */
[----:B------:R-:W-:Y:S02]  /*2c00*/  @!P3 IMAD R10, R4, c[0x0][0x198], RZ ;  /* 0x00006600040aba24 */ /* 0x000fe400078e02ff */
[----:B------:R-:W-:Y:S02]  /*2c10*/  @!P3 IMAD.MOV.U32 R17, RZ, RZ, R13 ;  /* 0x000000ffff11b224 */ /* 0x000fe400078e000d */
[C---:B------:R-:W-:Y:S02]  /*2c20*/  @!P3 IMAD R10, R229.reuse, c[0x0][0x19c], R10 ;  /* 0x00006700e50aba24 */ /* 0x040fe400078e020a */
[----:B------:R-:W-:-:S04]  /*2c30*/  @!P3 IMAD.WIDE.U32 R16, R229, c[0x0][0x198], R16 ;  /* 0x00006600e510ba25 */ /* 0x000fc800078e0010 */
[----:B------:R-:W-:Y:S01]  /*2c40*/  IMAD.WIDE.U32 R18, R6, c[0x0][0x1b0], R18 ;  /* 0x00006c0006127a25 */ /* 0x000fe200078e0012 */
[----:B------:R-:W-:Y:S02]  /*2c50*/  @!P3 IADD3 R10, R17, R10, RZ ;  /* 0x0000000a110ab210 */ /* 0x000fe40007ffe0ff */
[----:B------:R-:W-:Y:S01]  /*2c60*/  @!P3 LEA R22, P6, R16, c[0x0][0x168], 0x1 ;  /* 0x00005a001016ba11 */ /* 0x000fe200078c08ff */
        /* <DEDUP_REMOVED lines=25> */
.L_x_523:
[----:B------:R-:W-:Y:S05]  /*2e00*/  BSYNC B0 ;  /* 0x0000000000007941 */ /* 0x000fea0003800000 */
.L_x_522:
        /* <DEDUP_REMOVED lines=8> */
[----:B------:R-:W-:Y:S01]  /*2e90*/  IMAD.U32 R18, RZ, RZ, UR25 ;  /* 0x00000019ff127e24 */ /* 0x000fe2000f8e00ff */
[----:B------:R-:W-:Y:S01]  /*2ea0*/  ISETP.GE.AND P3, PT, R232, c[0x0][0x220], PT ;  /* 0x00008800e8007a0c */ /* 0x000fe20003f66270 */
[----:B------:R-:W-:Y:S01]  /*2eb0*/  IMAD.U32 R19, RZ, RZ, UR27 ;  /* 0x0000001bff137e24 */ /* 0x000fe2000f8e00ff */
[----:B------:R-:W-:-:S02]  /*2ec0*/  IADD3.X R9, RZ, R7, RZ, P0, !PT ;  /* 0x00000007ff097210 */ /* 0x000fc400007fe4ff */
[----:B------:R-:W-:Y:S01]  /*2ed0*/  IADD3 R11, P0, R229, 0x20, RZ ;  /* 0x00000020e50b7810 */ /* 0x000fe20007f1e0ff */
[----:B------:R-:W-:Y:S01]  /*2ee0*/  IMAD.WIDE.U32 R18, R16, c[0x0][0x198], R18 ;  /* 0x0000660010127a25 */ /* 0x000fe200078e0012 */
[----:B------:R-:W-:Y:S02]  /*2ef0*/  MOV R15, R13 ;  /* 0x0000000d000f7202 */ /* 0x000fe40000000f00 */
[----:B------:R-:W-:Y:S01]  /*2f00*/  IADD3.X R10, RZ, R4, RZ, P0, !PT ;  /* 0x00000004ff0a7210 */ /* 0x000fe200007fe4ff */
[----:B------:R-:W-:Y:S01]  /*2f10*/  IMAD R9, R9, c[0x0][0x198], RZ ;  /* 0x0000660009097a24 */ /* 0x000fe200078e02ff */
[----:B------:R-:W-:Y:S01]  /*2f20*/  ISETP.GE.AND P2, PT, R228, c[0x0][0x220], PT ;  /* 0x00008800e4007a0c */ /* 0x000fe20003f46270 */
[----:B------:R-:W-:Y:S01]  /*2f30*/  IMAD.WIDE.U32 R14, R11, c[0x0][0x198], R14 ;  /* 0x000066000b0e7a25 */ /* 0x000fe200078e000e */
[----:B------:R-:W-:Y:S01]  /*2f40*/  ISETP.GE.AND P1, PT, R227, c[0x0][0x220], PT ;  /* 0x00008800e3007a0c */ /* 0x000fe20003f26270 */
[----:B------:R1:W-:Y:S02]  /*2f50*/  @P3 STS.128 [R225+0x11000], RZ ;  /* 0x011000ffe1003388 */ /* 0x0003e40000000c00 */
[----:B------:R-:W-:-:S02]  /*2f60*/  IMAD R10, R10, c[0x0][0x198], RZ ;  /* 0x000066000a0a7a24 */ /* 0x000fc400078e02ff */
[----:B------:R-:W-:Y:S01]  /*2f70*/  IMAD R9, R16, c[0x0][0x19c], R9 ;  /* 0x0000670010097a24 */ /* 0x000fe200078e0209 */
[----:B------:R-:W-:Y:S01]  /*2f80*/  @!P3 LEA R16, P0, R14, c[0x0][0x168], 0x1 ;  /* 0x00005a000e10ba11 */ /* 0x000fe200078008ff */
[----:B------:R-:W-:Y:S02]  /*2f90*/  IMAD R10, R11, c[0x0][0x19c], R10 ;  /* 0x000067000b0a7a24 */ /* 0x000fe400078e020a */
[----:B------:R-:W-:Y:S02]  /*2fa0*/  IMAD.IADD R19, R19, 0x1, R9 ;  /* 0x0000000113137824 */ /* 0x000fe400078e0209 */
[----:B------:R-:W-:Y:S01]  /*2fb0*/  IMAD.MOV.U32 R9, RZ, RZ, 0x2 ;  /* 0x00000002ff097424 */ /* 0x000fe200078e00ff */
[----:B------:R-:W-:Y:S01]  /*2fc0*/  IADD3 R11, R15, R10, RZ ;  /* 0x0000000a0f0b7210 */ /* 0x000fe20007ffe0ff */
[----:B------:R-:W-:-:S03]  /*2fd0*/  IMAD.WIDE.U32 R18, R6, c[0x0][0x1b0], R18 ;  /* 0x00006c0006127a25 */ /* 0x000fc600078e0012 */
[----:B------:R-:W-:Y:S01]  /*2fe0*/  @!P3 LEA.HI.X R17, R14, c[0x0][0x16c], R11, 0x1, P0 ;  /* 0x00005b000e11ba11 */ /* 0x000fe200000f0c0b */
[----:B-1----:R-:W-:Y:S01]  /*2ff0*/  IMAD.WIDE R20, R232, R9, c[0x0][0x168] ;  /* 0x00005a00e8147625 */ /* 0x002fe200078e0209 */
        /* <DEDUP_REMOVED lines=24> */
.L_x_525:
[----:B------:R-:W-:Y:S05]  /*3180*/  BSYNC B0 ;  /* 0x0000000000007941 */ /* 0x000fea0003800000 */
.L_x_524:
[----:B------:R-:W-:Y:S01]  /*3190*/  ULDC.64 UR14, c[0x0][0x1a0] ;  /* 0x00006800000e7ab9 */ /* 0x000fe20000000a00 */
[----:B------:R-:W-:Y:S01]  /*31a0*/  MOV R9, UR21 ;  /* 0x0000001500097c02 */ /* 0x000fe20008000f00 */
[----:B------:R-:W-:Y:S01]  /*31b0*/  UIMAD UR6, UR6, UR14, URZ ;  /* 0x0000000e060672a4 */ /* 0x000fe2000f8e023f */
[----:B------:R1:W-:Y:S01]  /*31c0*/  @P5 STS.128 [R225+0x18000], RZ ;  /* 0x018000ffe1005388 */ /* 0x0003e20000000c00 */
[----:B------:R-:W-:Y:S02]  /*31d0*/  BSSY B0, `(.L_x_526) ;  /* 0x000003c000007945 */ /* 0x000fe40003800000 */
[----:B------:R-:W-:Y:S01]  /*31e0*/  UIMAD UR6, UR21, UR15, UR6 ;  /* 0x0000000f150672a4 */ /* 0x000fe2000f8e0206 */
[----:B------:R1:W-:Y:S02]  /*31f0*/  @P5 STS.128 [R225+0x1a000], RZ ;  /* 0x01a000ffe1005388 */ /* 0x0003e40000000c00 */
[----:B-1----:R-:W-:-:S02]  /*3200*/  IMAD.WIDE.U32 R10, R9, c[0x0][0x1a0], R232 ;  /* 0x00006800090a7a25 */ /* 0x002fc400078e00e8 */
[----:B------:R1:W-:Y:S01]  /*3210*/  @P5 STS.128 [R225+0x1c000], RZ ;  /* 0x01c000ffe1005388 */ /* 0x0003e20000000c00 */
[----:B------:R-:W-:Y:S02]  /*3220*/  MOV R9, UR6 ;  /* 0x0000000600097c02 */ /* 0x000fe40008000f00 */
[----:B------:R-:W-:Y:S01]  /*3230*/  IADD3 R12, P0, R10, UR19, RZ ;  /* 0x000000130a0c7c10 */ /* 0x000fe2000ff1e0ff */
        /* <DEDUP_REMOVED lines=53> */
.L_x_527:
[----:B------:R-:W-:Y:S05]  /*3590*/  BSYNC B0 ;  /* 0x0000000000007941 */ /* 0x000fea0003800000 */
.L_x_526:
        /* <DEDUP_REMOVED lines=8> */
[----:B------:R-:W-:-:S02]  /*3620*/  IADD3 R5, P1, R229, 0x20, RZ ;  /* 0x00000020e5057810 */ /* 0x000fc40007f3e0ff */
[----:B------:R-:W-:Y:S01]  /*3630*/  MOV R14, UR19 ;  /* 0x00000013000e7c02 */ /* 0x000fe20008000f00 */
[----:B------:R-:W-:Y:S01]  /*3640*/  IMAD.X R7, RZ, RZ, R7, P0 ;  /* 0x000000ffff077224 */ /* 0x000fe200000e0607 */
[----:B------:R-:W-:Y:S02]  /*3650*/  IADD3.X R4, RZ, R4, RZ, P1, !PT ;  /* 0x00000004ff047210 */ /* 0x000fe40000ffe4ff */
[----:B------:R-:W-:Y:S01]  /*3660*/  ISETP.GE.AND P3, PT, R232, c[0x0][0x220], PT ;  /* 0x00008800e8007a0c */ /* 0x000fe20003f66270 */
[----:B------:R-:W-:Y:S01]  /*3670*/  IMAD R7, R7, c[0x0][0x1a0], RZ ;  /* 0x0000680007077a24 */ /* 0x000fe200078e02ff */
[----:B------:R-:W-:Y:S01]  /*3680*/  ISETP.GE.AND P2, PT, R228, c[0x0][0x220], PT ;  /* 0x00008800e4007a0c */ /* 0x000fe20003f46270 */
[----:B------:R-:W-:Y:S01]  /*3690*/  IMAD.WIDE.U32 R14, R8, c[0x0][0x1a0], R14 ;  /* 0x00006800080e7a25 */ /* 0x000fe200078e000e */
[----:B------:R-:W-:Y:S02]  /*36a0*/  ISETP.GE.AND P1, PT, R227, c[0x0][0x220], PT ;  /* 0x00008800e3007a0c */ /* 0x000fe40003f26270 */
[----:B------:R-:W-:Y:S01]  /*36b0*/  ISETP.GE.AND P0, PT, R226, c[0x0][0x220], PT ;  /* 0x00008800e2007a0c */ /* 0x000fe20003f06270 */
[----:B------:R-:W-:Y:S01]  /*36c0*/  IMAD R7, R8, c[0x0][0x1a4], R7 ;  /* 0x0000690008077a24 */ /* 0x000fe200078e0207 */
[----:B------:R-:W-:Y:S01]  /*36d0*/  MOV R8, R12 ;  /* 0x0000000c00087202 */ /* 0x000fe20000000f00 */
[----:B------:R-:W-:-:S02]  /*36e0*/  IMAD R4, R4, c[0x0][0x1a0], RZ ;  /* 0x0000680004047a24 */ /* 0x000fc400078e02ff */
[----:B------:R-:W-:Y:S02]  /*36f0*/  IMAD.IADD R15, R15, 0x1, R7 ;  /* 0x000000010f0f7824 */ /* 0x000fe400078e0207 */
[C---:B------:R-:W-:Y:S01]  /*3700*/  IMAD.WIDE.U32 R8, R5.reuse, c[0x0][0x1a0], R8 ;  /* 0x0000680005087a25 */ /* 0x040fe200078e0008 */
[----:B------:R1:W-:Y:S03]  /*3710*/  @P3 STS.128 [R225+0x19000], RZ ;  /* 0x019000ffe1003388 */ /* 0x0003e60000000c00 */
[----:B------:R-:W-:Y:S02]  /*3720*/  IMAD R4, R5, c[0x0][0x1a4], R4 ;  /* 0x0000690005047a24 */ /* 0x000fe400078e0204 */
[----:B------:R-:W-:Y:S02]  /*3730*/  IMAD.MOV.U32 R5, RZ, RZ, 0x2 ;  /* 0x00000002ff057424 */ /* 0x000fe400078e00ff */
[----:B------:R-:W-:Y:S01]  /*3740*/  IMAD.WIDE.U32 R6, R6, c[0x0][0x1b8], R14 ;  /* 0x00006e0006067a25 */ /* 0x000fe200078e000e */
[----:B------:R-:W-:-:S03]  /*3750*/  @!P3 LEA R14, P5, R8, c[0x0][0x170], 0x1 ;  /* 0x00005c00080eba11 */ /* 0x000fc600078a08ff */
        /* <DEDUP_REMOVED lines=26> */
.L_x_529:
[----:B------:R-:W-:Y:S05]  /*3900*/  BSYNC B0 ;  /* 0x0000000000007941 */ /* 0x000fea0003800000 */
.L_x_528:
[----:B------:R-:W-:Y:S01]  /*3910*/  ULDC.64 UR16, c[0x0][0x318] ;  /* 0x0000c60000107ab9 */ /* 0x000fe20000000a00 */
[----:B------:R-:W0:Y:S01]  /*3920*/  LDGDEPBAR ;  /* 0x00000000000079af */ /* 0x000e220000000000 */
[----:B------:R-:W-:-:S02]  /*3930*/  UISETP.NE.U32.AND UP1, UPT, URZ, UR16, UPT ;  /* 0x000000103f00728c */ /* 0x000fc4000bf25070 */
[----:B------:R-:W-:Y:S02]  /*3940*/  ULDC.64 UR18, c[0x0][0x320] ;  /* 0x0000c80000127ab9 */ /* 0x000fe40000000a00 */
[----:B------:R-:W-:-:S06]  /*3950*/  UISETP.NE.AND.EX UP1, UPT, URZ, UR17, UPT, UP1 ;  /* 0x000000113f00728c */ /* 0x000fcc000bf25310 */
[----:B------:R-:W-:-:S05]  /*3960*/  PLOP3.LUT P0, PT, PT, PT, UP1, 0x80, 0x0 ;  /* 0x000000000000781c */ /* 0x000fca0003f0f018 */
[----:B------:R-:W-:Y:S02]  /*3970*/  @UP1 UIMAD UR6, UR38, UR18, URZ ;  /* 0x00000012260612a4 */ /* 0x000fe4000f8e023f */
[----:B------:R-:W-:Y:S02]  /*3980*/  @UP1 UMOV UR14, UR35 ;  /* 0x00000023000e1c82 */ /* 0x000fe40008000000 */
[----:B------:R-:W-:Y:S02]  /*3990*/  @UP1 UMOV UR15, UR56 ;  /* 0x00000038000f1c82 */ /* 0x000fe40008000000 */
[----:B------:R-:W-:Y:S02]  /*39a0*/  @UP1 UIMAD.WIDE.U32 UR14, UR33, UR18, UR14 ;  /* 0x00000012210e12a5 */ /* 0x000fe4000f8e000e */
[----:B------:R-:W-:Y:S02]  /*39b0*/  @UP1 UIMAD UR19, UR33, UR19, UR6 ;  /* 0x00000013211312a4 */ /* 0x000fe4000f8e0206 */
[----:B------:R-:W-:-:S02]  /*39c0*/  @UP1 ULEA UR16, UP0, UR14, UR16, 0x2 ;  /* 0x000000100e101291 */ /* 0x000fc4000f80103f */
[----:B------:R-:W-:-:S04]  /*39d0*/  @UP1 UIADD3 UR19, UR15, UR19, URZ ;  /* 0x000000130f131290 */ /* 0x000fc8000fffe03f */
[----:B------:R-:W-:Y:S01]  /*39e0*/  @UP1 ULEA.HI.X UR17, UR14, UR17, UR19, 0x2, UP0 ;  /* 0x000000110e111291 */ /* 0x000fe200080f1413 */
[----:B------:R-:W-:-:S05]  /*39f0*/  IMAD.U32 R6, RZ, RZ, UR16 ;  /* 0x00000010ff067e24 */ /* 0x000fca000f8e00ff */
[----:B------:R-:W-:-:S06]  /*3a00*/  IMAD.U32 R7, RZ, RZ, UR17 ;  /* 0x00000011ff077e24 */ /* 0x000fcc000f8e00ff */
[----:B--2---:R-:W2:Y:S01]  /*3a10*/  @P0 LDG.E R7, [R6.64] ;  /* 0x0000000406070981 */ /* 0x004ea2000c1e1900 */
[----:B-1----:R-:W2:Y:S01]  /*3a20*/  @P0 MUFU.RCP R4, c[0x0][0x238] ;  /* 0x00008e0000040b08 */ /* 0x002ea20000001000 */
[----:B------:R-:W-:Y:S01]  /*3a30*/  MOV R5, UR22 ;  /* 0x0000001600057c02 */ /* 0x000fe20008000f00 */
[----:B------:R-:W-:Y:S01]  /*3a40*/  CS2R R190, SRZ ;  /* 0x0000000000be7805 */ /* 0x000fe2000001ff00 */
[----:B------:R-:W-:Y:S01]  /*3a50*/  MOV R239, c[0x0][0x22c] ;  /* 0x00008b0000ef7a02 */ /* 0x000fe20000000f00 */
[----:B------:R-:W-:Y:S01]  /*3a60*/  CS2R R188, SRZ ;  /* 0x0000000000bc7805 */ /* 0x000fe2000001ff00 */
[----:B------:R-:W-:Y:S01]  /*3a70*/  CS2R R194, SRZ ;  /* 0x0000000000c27805 */ /* 0x000fe2000001ff00 */
[----:B------:R-:W-:Y:S01]  /*3a80*/  IMAD R5, R5, 0x40, R224 ;  /* 0x0000004005057824 */ /* 0x000fe200078e02e0 */
[----:B------:R-:W-:Y:S01]  /*3a90*/  CS2R R192, SRZ ;  /* 0x0000000000c07805 */ /* 0x000fe2000001ff00 */
[----:B------:R-:W-:Y:S01]  /*3aa0*/  IMAD R239, R239, c[0x0][0x1c0], RZ ;  /* 0x00007000efef7a24 */ /* 0x000fe200078e02ff */
[----:B------:R-:W-:Y:S01]  /*3ab0*/  CS2R R186, SRZ ;  /* 0x0000000000ba7805 */ /* 0x000fe2000001ff00 */
[----:B------:R-:W-:Y:S01]  /*3ac0*/  CS2R R184, SRZ ;  /* 0x0000000000b87805 */ /* 0x000fe2000001ff00 */
[----:B------:R-:W-:Y:S01]  /*3ad0*/  IADD3 R240, R240, -UR29, -R5 ;  /* 0x8000001df0f07c10 */ /* 0x000fe2000fffe805 */
        /* <DEDUP_REMOVED lines=54> */
[----:B---3--:R-:W-:Y:S01]  /*3e40*/  CS2R R26, SRZ ;  /* 0x00000000001a7805 */ /* 0x008fe2000001ff00 */
[----:B------:R-:W-:Y:S01]  /*3e50*/  CS2R R24, SRZ ;  /* 0x0000000000187805 */ /* 0x000fe2000001ff00 */
[----:B------:R-:W-:Y:S01]  /*3e60*/  CS2R R22, SRZ ;  /* 0x0000000000167805 */ /* 0x000fe2000001ff00 */
[----:B------:R-:W-:Y:S01]  /*3e70*/  CS2R R20, SRZ ;  /* 0x0000000000147805 */ /* 0x000fe2000001ff00 */
[----:B------:R-:W-:Y:S01]  /*3e80*/  IADD3 R240, R240, UR7, RZ ;  /* 0x00000007f0f07c10 */ /* 0x000fe2000fffe0ff */
[----:B------:R-:W-:Y:S01]  /*3e90*/  UMOV UR6, URZ ;  /* 0x0000003f00067c82 */ /* 0x000fe20008000000 */
[----:B------:R-:W-:Y:S01]  /*3ea0*/  LEA R241, -R239, RZ, 0x6 ;  /* 0x000000ffeff17211 */ /* 0x000fe200078e31ff */
[----:B------:R-:W-:Y:S01]  /*3eb0*/  UIADD3 UR15, UR21, 0x40, URZ ;  /* 0x00000040150f7890 */ /* 0x000fe2000fffe03f */
[----:B--2---:R-:W-:-:S04]  /*3ec0*/  @P0 FMUL.FTZ R4, R7, R4 ;  /* 0x0000000407040220 */ /* 0x004fc80000410000 */
[----:B------:R-:W1:Y:S02]  /*3ed0*/  @P0 R2UR UR13, R4 ;  /* 0x00000000040d03c2 */ /* 0x000e6400000e0000 */
[----:B-1----:R-:W-:-:S05]  /*3ee0*/  @UP1 UMOV UR6, UR13 ;  /* 0x0000000d00061c82 */ /* 0x002fca0008000000 */
.L_x_532:
[----:B------:R-:W0:Y:S01]  /*3ef0*/  LDGDEPBAR ;  /* 0x00000000000079af */ /* 0x000e220000000000 */
[----:B------:R-:W-:Y:S01]  /*3f00*/  UISETP.GE.AND UP0, UPT, UR15, UR7, UPT ;  /* 0x000000070f00728c */ /* 0x000fe2000bf06270 */
[----:B------:R-:W-:Y:S02]  /*3f10*/  IMAD.U32 R127, RZ, RZ, UR22 ;  /* 0x00000016ff7f7e24 */ /* 0x000fe4000f8e00ff */
[----:B-----5:R-:W-:Y:S02]  /*3f20*/  FMUL.FTZ R196, R249, 1.4426950216293334961 ;  /* 0x3fb8aa3bf9c47820 */ /* 0x020fe40000410000 */
[----:B------:R-:W-:Y:S01]  /*3f30*/  IMAD R127, R127, 0x40, R224 ;  /* 0x000000407f7f7824 */ /* 0x000fe200078e02e0 */
[----:B------:R-:W-:Y:S01]  /*3f40*/  PLOP3.LUT P5, PT, PT, PT, UP0, 0x80, 0x0 ;  /* 0x000000000000781c */ /* 0x000fe20003faf008 */
[----:B------:R-:W-:Y:S01]  /*3f50*/  IMAD.U32 R113, RZ, RZ, UR8 ;  /* 0x00000008ff717e24 */ /* 0x000fe2000f8e00ff */
[----:B------:R-:W-:Y:S02]  /*3f60*/  PLOP3.LUT P4, PT, PT, PT, UP0, 0x80, 0x0 ;  /* 0x000000000000781c */ /* 0x000fe40003f8f008 */
[----:B------:R-:W-:Y:S01]  /*3f70*/  PLOP3.LUT P6, PT, PT, PT, UP0, 0x80, 0x0 ;  /* 0x000000000000781c */ /* 0x000fe20003fcf008 */
[----:B------:R-:W-:Y:S05]  /*3f80*/  IMAD R114, R113, 0x40, R240 ;  /* 0x0000004071727824 */ /* 0x000fea00078e02f0 */
[C---:B------:R-:W-:Y:S02]  /*3f90*/  IADD3 R112, R114.reuse, -0x1, RZ ;  /* 0xffffffff72707810 */ /* 0x040fe40007ffe0ff */
[C---:B------:R-:W-:Y:S02]  /*3fa0*/  IADD3 R117, R114.reuse, 0x8, RZ ;  /* 0x0000000872757810 */ /* 0x040fe40007ffe0ff */
[----:B------:R-:W-:Y:S02]  /*3fb0*/  @P5 ISETP.GE.AND P5, PT, R127, UR7, PT ;  /* 0x000000077f005c0c */ /* 0x000fe4000bfa6270 */
[C---:B------:R-:W-:Y:S01]  /*3fc0*/  IADD3 R118, R114.reuse, 0x7, RZ ;  /* 0x0000000772767810 */ /* 0x040fe20007ffe0ff */
[----:B------:R-:W-:Y:S04]  /*3fd0*/  DEPBAR.LE SB0, 0x0 ;  /* 0x000080000000791a */ /* 0x000fe80000000000 */
[----:B------:R-:W-:Y:S01]  /*3fe0*/  BAR.SYNC.DEFER_BLOCKING 0x0 ;  /* 0x0000000000007b1d */ /* 0x000fe20000010000 */
[C---:B------:R-:W-:Y:S02]  /*3ff0*/  IADD3 R115, R114.reuse, -0x8, RZ ;  /* 0xfffffff872737810 */ /* 0x040fe40007ffe0ff */
[C---:B------:R-:W-:Y:S02]  /*4000*/  IADD3 R126, R114.reuse, -0x9, RZ ;  /* 0xfffffff7727e7810 */ /* 0x040fe40007ffe0ff */
[C---:B------:R-:W-:Y:S02]  /*4010*/  IADD3 R129, R114.reuse, -0x10, RZ ;  /* 0xfffffff072817810 */ /* 0x040fe40007ffe0ff */
[----:B------:R-:W-:Y:S02]  /*4020*/  IABS R113, R114 ;  /* 0x0000007200717213 */ /* 0x000fe40000000000 */
[C---:B------:R-:W-:Y:S02]  /*4030*/  IADD3 R130, R114.reuse, -0x11, RZ ;  /* 0xffffffef72827810 */ /* 0x040fe40007ffe0ff */
[C---:B------:R-:W-:Y:S02]  /*4040*/  IADD3 R131, R114.reuse, -0x18, RZ ;  /* 0xffffffe872837810 */ /* 0x040fe40007ffe0ff */
[----:B------:R-:W-:Y:S02]  /*4050*/  IADD3 R128, R114, -0x19, RZ ;  /* 0xffffffe772807810 */ /* 0x000fe40007ffe0ff */
[----:B------:R-:W-:Y:S02]  /*4060*/  ISETP.GE.AND P0, PT, R112, RZ, PT ;  /* 0x000000ff7000720c */ /* 0x000fe40003f06270 */
[----:B------:R-:W-:Y:S02]  /*4070*/  ISETP.GE.AND P2, PT, R128, RZ, PT ;  /* 0x000000ff8000720c */ /* 0x000fe40003f46270 */
[----:B------:R-:W-:Y:S02]  /*4080*/  ISETP.GE.AND P1, PT, R117, RZ, PT ;  /* 0x000000ff7500720c */ /* 0x000fe40003f26270 */
[----:B------:R-:W-:Y:S01]  /*4090*/  ISETP.GE.AND P3, PT, R131, RZ, PT ;  /* 0x000000ff8300720c */ /* 0x000fe20003f66270 */
[----:B------:R-:W-:Y:S01]  /*40a0*/  LDSM.16.M88.4 R84, [R223] ;  /* 0x00000000df54783b */ /* 0x000fe20000000200 */
[----:B-1----:R-:W1:Y:S05]  /*40b0*/  I2F R113, R113 ;  /* 0x0000007100717306 */ /* 0x002e6a0000201400 */
[C---:B------:R-:W-:Y:S01]  /*40c0*/  @!P0 IADD3 R112, -R114.reuse, 0x1, RZ ;  /* 0x0000000172708810 */ /* 0x040fe20007ffe1ff */
[----:B------:R-:W2:Y:S01]  /*40d0*/  LDSM.16.M88.4 R88, [R222+0x10000] ;  /* 0x01000000de58783b */ /* 0x000ea20000000200 */
[----:B------:R-:W-:Y:S02]  /*40e0*/  @!P2 IADD3 R128, -R114, 0x19, RZ ;  /* 0x000000197280a810 */ /* 0x000fe40007ffe1ff */
[----:B------:R-:W-:Y:S02]  /*40f0*/  FSETP.NEU.FTZ.AND P2, PT, R248, -INF , PT ;  /* 0xff800000f800780b */ /* 0x000fe40003f5d000 */
[C---:B------:R-:W-:Y:S01]  /*4100*/  @!P1 IADD3 R117, -R114.reuse, -0x8, RZ ;  /* 0xfffffff872759810 */ /* 0x040fe20007ffe1ff */
[----:B------:R-:W3:Y:S01]  /*4110*/  LDSM.16.M88.4 R92, [R222+0x10800] ;  /* 0x01080000de5c783b */ /* 0x000ee20000000200 */
[----:B------:R-:W-:Y:S01]  /*4120*/  I2F R128, R128 ;  /* 0x0000008000807306 */ /* 0x000fe20000201400 */
[----:B------:R-:W-:Y:S02]  /*4130*/  ISETP.GE.AND P1, PT, R115, RZ, PT ;  /* 0x000000ff7300720c */ /* 0x000fe40003f26270 */
[----:B------:R-:W-:Y:S02]  /*4140*/  @!P3 IADD3 R131, -R114, 0x18, RZ ;  /* 0x000000187283b810 */ /* 0x000fe40007ffe1ff */
[----:B------:R-:W-:Y:S01]  /*4150*/  LDSM.16.M88.4 R96, [R221] ;  /* 0x00000000dd60783b */ /* 0x000fe20000000200 */
[----:B------:R-:W-:Y:S02]  /*4160*/  PLOP3.LUT P3, PT, PT, PT, UP0, 0x80, 0x0 ;  /* 0x000000000000781c */ /* 0x000fe40003f6f008 */
[----:B------:R-:W-:Y:S02]  /*4170*/  ISETP.GE.AND P0, PT, R118, RZ, PT ;  /* 0x000000ff7600720c */ /* 0x000fe40003f06270 */
[----:B------:R-:W-:Y:S01]  /*4180*/  I2F R117, R117 ;  /* 0x0000007500757306 */ /* 0x000fe20000201400 */
[----:B------:R-:W4:Y:S03]  /*4190*/  LDSM.16.M88.4 R100, [R212+0x10000] ;  /* 0x01000000d464783b */ /* 0x000f260000000200 */
[C---:B------:R-:W-:Y:S02]  /*41a0*/  @!P1 IADD3 R115, -R114.reuse, 0x8, RZ ;  /* 0x0000000872739810 */ /* 0x040fe40007ffe1ff */
[----:B------:R-:W-:Y:S01]  /*41b0*/  ISETP.GE.AND P1, PT, R129, RZ, PT ;  /* 0x000000ff8100720c */ /* 0x000fe20003f26270 */
[----:B------:R-:W1:Y:S02]  /*41c0*/  LDSM.16.M88.4 R104, [R212+0x10800] ;  /* 0x01080000d468783b */ /* 0x000e640000000200 */
[----:B------:R-:W-:Y:S01]  /*41d0*/  @P3 IADD3 R119, R127, 0x8, RZ ;  /* 0x000000087f773810 */ /* 0x000fe20007ffe0ff */
[----:B------:R-:W-:Y:S01]  /*41e0*/  I2F R115, R115 ;  /* 0x0000007300737306 */ /* 0x000fe20000201400 */
[----:B------:R-:W-:Y:S02]  /*41f0*/  @!P0 IADD3 R118, -R114, -0x7, RZ ;  /* 0xfffffff972768810 */ /* 0x000fe40007ffe1ff */
[----:B------:R-:W-:Y:S01]  /*4200*/  LDSM.16.M88.4 R108, [R3+0x10000] ;  /* 0x01000000036c783b */ /* 0x000fe20000000200 */
[----:B------:R-:W-:Y:S02]  /*4210*/  @P6 ISETP.GE.AND P6, PT, R119, UR7, PT ;  /* 0x0000000777006c0c */ /* 0x000fe4000bfc6270 */
[----:B------:R-:W-:Y:S02]  /*4220*/  PLOP3.LUT P3, PT, PT, PT, UP0, 0x80, 0x0 ;  /* 0x000000000000781c */ /* 0x000fe40003f6f008 */
[----:B------:R-:W-:Y:S02]  /*4230*/  ISETP.GE.AND P0, PT, R126, RZ, PT ;  /* 0x000000ff7e00720c */ /* 0x000fe40003f06270 */
[----:B------:R-:W-:Y:S01]  /*4240*/  @!P1 IADD3 R129, -R114, 0x10, RZ ;  /* 0x0000001072819810 */ /* 0x000fe20007ffe1ff */
[----:B------:R-:W-:Y:S01]  /*4250*/  I2F R118, R118 ;  /* 0x0000007600767306 */ /* 0x000fe20000201400 */
[----:B------:R-:W-:Y:S01]  /*4260*/  PLOP3.LUT P1, PT, PT, PT, UP0, 0x80, 0x0 ;  /* 0x000000000000781c */ /* 0x000fe20003f2f008 */
[C---:B--2---:R-:W-:Y:S08]  /*4270*/  HMMA.16816.F32.BF16 R4, R84.reuse, R88, RZ ;  /* 0x000000585404723c */ /* 0x044ff000000418ff */
[C---:B------:R-:W-:Y:S01]  /*4280*/  HMMA.16816.F32.BF16 R8, R84.reuse, R90, RZ ;  /* 0x0000005a5408723c */ /* 0x040fe200000418ff */
[----:B------:R-:W2:Y:S01]  /*4290*/  LDSM.16.M88.4 R88, [R220] ;  /* 0x00000000dc58783b */ /* 0x000ea20000000200 */
[----:B------:R-:W-:Y:S02]  /*42a0*/  I2F R129, R129 ;  /* 0x0000008100817306 */ /* 0x000fe40000201400 */
[C---:B------:R-:W-:Y:S02]  /*42b0*/  @P1 IADD3 R116, R127.reuse, 0x1, RZ ;  /* 0x000000017f741810 */ /* 0x040fe40007ffe0ff */
[----:B------:R-:W-:Y:S02]  /*42c0*/  PLOP3.LUT P1, PT, PT, PT, UP0, 0x80, 0x0 ;  /* 0x000000000000781c */ /* 0x000fe40003f2f008 */
[C---:B---3--:R-:W-:Y:S01]  /*42d0*/  HMMA.16816.F32.BF16 R12, R84.reuse, R92, RZ ;  /* 0x0000005c540c723c */ /* 0x048fe200000418ff */
[----:B------:R-:W-:Y:S03]  /*42e0*/  @P4 ISETP.GE.AND P4, PT, R116, UR7, PT ;  /* 0x0000000774004c0c */ /* 0x000fe6000bf86270 */
[----:B------:R-:W-:Y:S01]  /*42f0*/  I2F R131, R131 ;  /* 0x0000008300837306 */ /* 0x000fe20000201400 */
[----:B------:R-:W-:Y:S02]  /*4300*/  @!P0 IADD3 R126, -R114, 0x9, RZ ;  /* 0x00000009727e8810 */ /* 0x000fe40007ffe1ff */
[----:B------:R-:W-:Y:S01]  /*4310*/  ISETP.GE.AND P0, PT, R130, RZ, PT ;  /* 0x000000ff8200720c */ /* 0x000fe20003f06270 */
[----:B------:R-:W-:Y:S01]  /*4320*/  HMMA.16816.F32.BF16 R16, R84, R94, RZ ;  /* 0x0000005e5410723c */ /* 0x000fe200000418ff */
[----:B------:R-:W3:Y:S05]  /*4330*/  LDSM.16.M88.4 R84, [R3+0x10800] ;  /* 0x010800000354783b */ /* 0x000eea0000000200 */
[----:B------:R-:W-:Y:S01]  /*4340*/  I2F R126, R126 ;  /* 0x0000007e007e7306 */ /* 0x000fe20000201400 */
[----:B------:R-:W-:Y:S01]  /*4350*/  LDSM.16.M88.4 R92, [R219] ;  /* 0x00000000db5c783b */ /* 0x000fe20000000200 */
[C---:B----4-:R-:W-:Y:S05]  /*4360*/  HMMA.16816.F32.BF16 R4, R96.reuse, R100, R4 ;  /* 0x000000646004723c */ /* 0x050fea0000041804 */
[----:B------:R-:W-:Y:S01]  /*4370*/  @!P0 IADD3 R130, -R114, 0x11, RZ ;  /* 0x0000001172828810 */ /* 0x000fe20007ffe1ff */
[----:B------:R-:W-:Y:S01]  /*4380*/  FMUL.FTZ R114, R248, 1.4426950216293334961 ;  /* 0x3fb8aa3bf8727820 */ /* 0x000fe20000410000 */
[----:B------:R-:W-:Y:S01]  /*4390*/  PLOP3.LUT P0, PT, PT, PT, UP0, 0x80, 0x0 ;  /* 0x000000000000781c */ /* 0x000fe20003f0f008 */
[C---:B------:R-:W-:Y:S01]  /*43a0*/  HMMA.16816.F32.BF16 R8, R96.reuse, R102, R8 ;  /* 0x000000666008723c */ /* 0x040fe20000041808 */
[----:B------:R-:W4:Y:S01]  /*43b0*/  LDSM.16.M88.4 R100, [R2+0x10000] ;  /* 0x010000000264783b */ /* 0x000f220000000200 */
[----:B------:R-:W3:Y:S02]  /*43c0*/  I2F R112, R112 ;  /* 0x0000007000707306 */ /* 0x000ee40000201400 */
[----:B------:R-:W-:Y:S02]  /*43d0*/  FSEL R114, R114, RZ, P2 ;  /* 0x000000ff72727208 */ /* 0x000fe40001000000 */
[----:B------:R-:W-:Y:S02]  /*43e0*/  PLOP3.LUT P2, PT, PT, PT, UP0, 0x80, 0x0 ;  /* 0x000000000000781c */ /* 0x000fe40003f4f008 */
[C---:B-1----:R-:W-:Y:S04]  /*43f0*/  HMMA.16816.F32.BF16 R12, R96.reuse, R104, R12 ;  /* 0x00000068600c723c */ /* 0x042fe8000004180c */
[----:B------:R-:W1:Y:S04]  /*4400*/  I2F R130, R130 ;  /* 0x0000008200827306 */ /* 0x000e680000201400 */
[----:B------:R-:W-:Y:S01]  /*4410*/  HMMA.16816.F32.BF16 R16, R96, R106, R16 ;  /* 0x0000006a6010723c */ /* 0x000fe20000041810 */
[----:B------:R-:W1:Y:S03]  /*4420*/  LDSM.16.M88.4 R96, [R2+0x10800] ;  /* 0x010800000260783b */ /* 0x000e660000000200 */
[----:B------:R-:W-:Y:S02]  /*4430*/  @P2 IADD3 R119, R127, 0x9, RZ ;  /* 0x000000097f772810 */ /* 0x000fe40007ffe0ff */
[----:B------:R-:W-:Y:S01]  /*4440*/  PLOP3.LUT P2, PT, PT, PT, UP0, 0x80, 0x0 ;  /* 0x000000000000781c */ /* 0x000fe20003f4f008 */
[----:B------:R-:W-:Y:S01]  /*4450*/  LDSM.16.M88.4 R104, [R223+0x2000] ;  /* 0x00200000df68783b */ /* 0x000fe20000000200 */
[C---:B--2---:R-:W-:Y:S05]  /*4460*/  HMMA.16816.F32.BF16 R4, R88.reuse, R108, R4 ;  /* 0x0000006c5804723c */ /* 0x044fea0000041804 */
[----:B------:R-:W-:Y:S03]  /*4470*/  @P3 ISETP.GE.AND P3, PT, R119, UR7, PT ;  /* 0x0000000777003c0c */ /* 0x000fe6000bf66270 */
        /* <DEDUP_REMOVED lines=50> */
[----:B------:R-:W-:Y:S07]  /*47a0*/  LDSM.16.M88.4 R104, [R223+0x6000] ;  /* 0x00600000df68783b */ /* 0x000fee0000000200 */
[C---:B-1----:R-:W-:Y:S08]  /*47b0*/  HMMA.16816.F32.BF16 R12, R96.reuse, R88, R12 ;  /* 0x00000058600c723c */ /* 0x042ff0000004180c */
[----:B------:R-:W-:Y:S01]  /*47c0*/  HMMA.16816.F32.BF16 R16, R96, R90, R16 ;  /* 0x0000005a6010723c */ /* 0x000fe20000041810 */
[----:B------:R-:W1:Y:S06]  /*47d0*/  LDSM.16.M88.4 R88, [R219+0x4000] ;  /* 0x00400000db58783b */ /* 0x000e6c0000000200 */
[----:B------:R-:W4:Y:S01]  /*47e0*/  LDSM.16.M88.4 R96, [R2+0x14800] ;  /* 0x014800000260783b */ /* 0x000f220000000200 */
[C---:B--2---:R-:W-:Y:S08]  /*47f0*/  HMMA.16816.F32.BF16 R4, R100.reuse, R108, R4 ;  /* 0x0000006c6404723c */ /* 0x044ff00000041804 */
[C---:B------:R-:W-:Y:S01]  /*4800*/  HMMA.16816.F32.BF16 R8, R100.reuse, R110, R8 ;  /* 0x0000006e6408723c */ /* 0x040fe20000041808 */
[----:B------:R-:W2:Y:S07]  /*4810*/  LDSM.16.M88.4 R108, [R222+0x16000] ;  /* 0x01600000de6c783b */ /* 0x000eae0000000200 */
[C---:B---3--:R-:W-:Y:S08]  /*4820*/  HMMA.16816.F32.BF16 R12, R100.reuse, R84, R12 ;  /* 0x00000054640c723c */ /* 0x048ff0000004180c */
[----:B------:R-:W-:Y:S01]  /*4830*/  HMMA.16816.F32.BF16 R16, R100, R86, R16 ;  /* 0x000000566410723c */ /* 0x000fe20000041810 */
[----:B------:R-:W3:Y:S06]  /*4840*/  LDSM.16.M88.4 R84, [R222+0x16800] ;  /* 0x01680000de54783b */ /* 0x000eec0000000200 */
[----:B------:R-:W-:Y:S01]  /*4850*/  LDSM.16.M88.4 R100, [R212+0x16000] ;  /* 0x01600000d464783b */ /* 0x000fe20000000200 */
[C---:B-1----:R-:W-:Y:S08]  /*4860*/  HMMA.16816.F32.BF16 R4, R88.reuse, R92, R4 ;  /* 0x0000005c5804723c */ /* 0x042ff00000041804 */
[C---:B------:R-:W-:Y:S01]  /*4870*/  HMMA.16816.F32.BF16 R8, R88.reuse, R94, R8 ;  /* 0x0000005e5808723c */ /* 0x040fe20000041808 */
[----:B------:R-:W1:Y:S07]  /*4880*/  LDSM.16.M88.4 R92, [R221+0x6000] ;  /* 0x00600000dd5c783b */ /* 0x000e6e0000000200 */
[C---:B----4-:R-:W-:Y:S08]  /*4890*/  HMMA.16816.F32.BF16 R12, R88.reuse, R96, R12 ;  /* 0x00000060580c723c */ /* 0x050ff0000004180c */
[----:B------:R-:W-:Y:S01]  /*48a0*/  HMMA.16816.F32.BF16 R16, R88, R98, R16 ;  /* 0x000000625810723c */ /* 0x000fe20000041810 */
[----:B------:R-:W4:Y:S06]  /*48b0*/  LDSM.16.M88.4 R88, [R212+0x16800] ;  /* 0x01680000d458783b */ /* 0x000f2c0000000200 */
[----:B------:R-:W-:Y:S01]  /*48c0*/  LDSM.16.M88.4 R96, [R3+0x16000] ;  /* 0x016000000360783b */ /* 0x000fe20000000200 */
[C---:B--2---:R-:W-:Y:S08]  /*48d0*/  HMMA.16816.F32.BF16 R4, R104.reuse, R108, R4 ;  /* 0x0000006c6804723c */ /* 0x044ff00000041804 */
[C---:B------:R-:W-:Y:S08]  /*48e0*/  HMMA.16816.F32.BF16 R8, R104.reuse, R110, R8 ;  /* 0x0000006e6808723c */ /* 0x040ff00000041808 */
[C---:B---3--:R-:W-:Y:S08]  /*48f0*/  HMMA.16816.F32.BF16 R12, R104.reuse, R84, R12 ;  /* 0x00000054680c723c */ /* 0x048ff0000004180c */
[----:B------:R-:W-:Y:S01]  /*4900*/  HMMA.16816.F32.BF16 R16, R104, R86, R16 ;  /* 0x000000566810723c */ /* 0x000fe20000041810 */
[----:B------:R-:W2:Y:S07]  /*4910*/  LDSM.16.M88.4 R84, [R220+0x6000] ;  /* 0x00600000dc54783b */ /* 0x000eae0000000200 */
[C---:B-1----:R-:W-:Y:S08]  /*4920*/  HMMA.16816.F32.BF16 R4, R92.reuse, R100, R4 ;  /* 0x000000645c04723c */ /* 0x042ff00000041804 */
[C---:B------:R-:W-:Y:S01]  /*4930*/  HMMA.16816.F32.BF16 R8, R92.reuse, R102, R8 ;  /* 0x000000665c08723c */ /* 0x040fe20000041808 */
[----:B------:R-:W1:Y:S07]  /*4940*/  LDSM.16.M88.4 R100, [R3+0x16800] ;  /* 0x016800000364783b */ /* 0x000e6e0000000200 */
[C---:B----4-:R-:W-:Y:S08]  /*4950*/  HMMA.16816.F32.BF16 R12, R92.reuse, R88, R12 ;  /* 0x000000585c0c723c */ /* 0x050ff0000004180c */
[----:B------:R-:W-:Y:S01]  /*4960*/  HMMA.16816.F32.BF16 R16, R92, R90, R16 ;  /* 0x0000005a5c10723c */ /* 0x000fe20000041810 */
[----:B------:R-:W-:Y:S06]  /*4970*/  LDSM.16.M88.4 R88, [R219+0x6000] ;  /* 0x00600000db58783b */ /* 0x000fec0000000200 */
[----:B------:R-:W3:Y:S01]  /*4980*/  LDSM.16.M88.4 R92, [R2+0x16000] ;  /* 0x01600000025c783b */ /* 0x000ee20000000200 */
[C---:B--2---:R-:W-:Y:S08]  /*4990*/  HMMA.16816.F32.BF16 R4, R84.reuse, R96, R4 ;  /* 0x000000605404723c */ /* 0x044ff00000041804 */
[C---:B------:R-:W-:Y:S08]  /*49a0*/  HMMA.16816.F32.BF16 R8, R84.reuse, R98, R8 ;  /* 0x000000625408723c */ /* 0x040ff00000041808 */
[C---:B-1----:R-:W-:Y:S08]  /*49b0*/  HMMA.16816.F32.BF16 R12, R84.reuse, R100, R12 ;  /* 0x00000064540c723c */ /* 0x042ff0000004180c */
[----:B------:R-:W-:Y:S01]  /*49c0*/  HMMA.16816.F32.BF16 R16, R84, R102, R16 ;  /* 0x000000665410723c */ /* 0x000fe20000041810 */
[----:B------:R-:W1:Y:S07]  /*49d0*/  LDSM.16.M88.4 R84, [R2+0x16800] ;  /* 0x016800000254783b */ /* 0x000e6e0000000200 */
[C---:B---3--:R-:W-:Y:S08]  /*49e0*/  HMMA.16816.F32.BF16 R4, R88.reuse, R92, R4 ;  /* 0x0000005c5804723c */ /* 0x048ff00000041804 */
[C---:B------:R-:W-:Y:S11]  /*49f0*/  HMMA.16816.F32.BF16 R8, R88.reuse, R94, R8 ;  /* 0x0000005e5808723c */ /* 0x040ff60000041808 */
[----:B------:R-:W-:Y:S05]  /*4a00*/  @!UPT UIADD3 URZ, URZ, URZ, URZ ;  /* 0x0000003f3f3ff290 */ /* 0x000fea000fffe03f */
[----:B------:R-:W-:Y:S02]  /*4a10*/  FFMA.FTZ R4, R113, -UR6, R4 ;  /* 0x8000000671047c23 */ /* 0x000fe40008010004 */
[----:B------:R-:W-:Y:S01]  /*4a20*/  FFMA.FTZ R5, R112, -UR6, R5 ;  /* 0x8000000670057c23 */ /* 0x000fe20008010005 */
[C---:B-1----:R-:W-:Y:S03]  /*4a30*/  HMMA.16816.F32.BF16 R12, R88.reuse, R84, R12 ;  /* 0x00000054580c723c */ /* 0x042fe6000004180c */
[----:B------:R-:W-:Y:S01]  /*4a40*/  @P0 FSEL R4, R4, -INF , !P5 ;  /* 0xff80000004040808 */ /* 0x000fe20006800000 */
[----:B------:R-:W-:Y:S01]  /*4a50*/  FFMA.FTZ R6, R117, -UR6, R6 ;  /* 0x8000000675067c23 */ /* 0x000fe20008010006 */
[----:B------:R-:W-:Y:S01]  /*4a60*/  PLOP3.LUT P0, PT, PT, PT, UP0, 0x80, 0x0 ;  /* 0x000000000000781c */ /* 0x000fe20003f0f008 */
[----:B------:R-:W-:Y:S01]  /*4a70*/  FFMA.FTZ R8, R115, -UR6, R8 ;  /* 0x8000000673087c23 */ /* 0x000fe20008010008 */
[----:B------:R-:W-:Y:S01]  /*4a80*/  @P1 FSEL R5, R5, -INF , !P4 ;  /* 0xff80000005051808 */ /* 0x000fe20006000000 */
[----:B------:R-:W-:Y:S03]  /*4a90*/  HMMA.16816.F32.BF16 R16, R88, R86, R16 ;  /* 0x000000565810723c */ /* 0x000fe60000041810 */
[----:B------:R-:W-:Y:S01]  /*4aa0*/  FSETP.NEU.FTZ.AND P1, PT, R249, -INF , PT ;  /* 0xff800000f900780b */ /* 0x000fe20003f3d000 */
[----:B------:R-:W-:Y:S02]  /*4ab0*/  FFMA.FTZ R7, R118, -UR6, R7 ;  /* 0x8000000676077c23 */ /* 0x000fe40008010007 */
[----:B------:R-:W-:Y:S01]  /*4ac0*/  FFMA.FTZ R10, R113, -UR6, R10 ;  /* 0x80000006710a7c23 */ /* 0x000fe2000801000a */
[----:B------:R-:W-:Y:S01]  /*4ad0*/  FSEL R196, R196, RZ, P1 ;  /* 0x000000ffc4c47208 */ /* 0x000fe20000800000 */
[----:B------:R-:W-:Y:S01]  /*4ae0*/  FFMA.FTZ R9, R126, -UR6, R9 ;  /* 0x800000067e097c23 */ /* 0x000fe20008010009 */
[----:B------:R-:W-:Y:S03]  /*4af0*/  PLOP3.LUT P1, PT, PT, PT, UP0, 0x80, 0x0 ;  /* 0x000000000000781c */ /* 0x000fe60003f2f008 */
[----:B------:R-:W-:Y:S01]  /*4b00*/  @P0 FSEL R6, R6, -INF , !P5 ;  /* 0xff80000006060808 */ /* 0x000fe20006800000 */
[----:B------:R-:W-:Y:S01]  /*4b10*/  FFMA.FTZ R11, R112, -UR6, R11 ;  /* 0x80000006700b7c23 */ /* 0x000fe2000801000b */
[----:B------:R-:W-:Y:S01]  /*4b20*/  PLOP3.LUT P0, PT, PT, PT, UP0, 0x80, 0x0 ;  /* 0x000000000000781c */ /* 0x000fe20003f0f008 */
[----:B------:R-:W-:Y:S01]  /*4b30*/  FFMA.FTZ R116, R4, c[0x0][0x23c], -R114 ;  /* 0x00008f0004747a23 */ /* 0x000fe20000010872 */
[----:B------:R-:W-:Y:S01]  /*4b40*/  PLOP3.LUT P5, PT, PT, PT, UP0, 0x80, 0x0 ;  /* 0x000000000000781c */ /* 0x000fe20003faf008 */
[----:B------:R-:W-:Y:S01]  /*4b50*/  FFMA.FTZ R13, R130, -UR6, R13 ;  /* 0x80000006820d7c23 */ /* 0x000fe2000801000d */
[----:B------:R-:W-:Y:S01]  /*4b60*/  @P2 IADD3 R112, R127, 0x11, RZ ;  /* 0x000000117f702810 */ /* 0x000fe20007ffe0ff */
[----:B------:R-:W-:Y:S01]  /*4b70*/  FFMA.FTZ R12, R129, -UR6, R12 ;  /* 0x80000006810c7c23 */ /* 0x000fe2000801000c */
[----:B------:R-:W-:Y:S01]  /*4b80*/  PLOP3.LUT P2, PT, PT, PT, UP0, 0x80, 0x0 ;  /* 0x000000000000781c */ /* 0x000fe20003f4f008 */
[----:B------:R-:W-:Y:S01]  /*4b90*/  FFMA.FTZ R14, R115, -UR6, R14 ;  /* 0x80000006730e7c23 */ /* 0x000fe2000801000e */
[----:B------:R-:W-:Y:S01]  /*4ba0*/  @P1 FSEL R7, R7, -INF , !P4 ;  /* 0xff80000007071808 */ /* 0x000fe20006000000 */
[----:B------:R-:W-:Y:S01]  /*4bb0*/  FFMA.FTZ R15, R126, -UR6, R15 ;  /* 0x800000067e0f7c23 */ /* 0x000fe2000801000f */
[----:B------:R-:W-:Y:S01]  /*4bc0*/  PLOP3.LUT P1, PT, PT, PT, UP0, 0x80, 0x0 ;  /* 0x000000000000781c */ /* 0x000fe20003f2f008 */
[----:B------:R-:W-:Y:S01]  /*4bd0*/  FFMA.FTZ R16, R131, -UR6, R16 ;  /* 0x8000000683107c23 */ /* 0x000fe20008010010 */
[----:B------:R-:W-:Y:S01]  /*4be0*/  PLOP3.LUT P4, PT, PT, PT, UP0, 0x80, 0x0 ;  /* 0x000000000000781c */ /* 0x000fe20003f8f008 */
[----:B------:R-:W-:Y:S01]  /*4bf0*/  FFMA.FTZ R121, R7, c[0x0][0x23c], -R196 ;  /* 0x00008f0007797a23 */ /* 0x000fe200000108c4 */
[----:B------:R-:W-:Y:S01]  /*4c00*/  @P0 FSEL R8, R8, -INF , !P6 ;  /* 0xff80000008080808 */ /* 0x000fe20007000000 */
[----:B------:R-:W-:Y:S01]  /*4c10*/  FFMA.FTZ R17, R128, -UR6, R17 ;  /* 0x8000000680117c23 */ /* 0x000fe20008010011 */
[----:B------:R-:W-:Y:S01]  /*4c20*/  PLOP3.LUT P0, PT, PT, PT, UP0, 0x80, 0x0 ;  /* 0x000000000000781c */ /* 0x000fe20003f0f008 */
[----:B------:R1:W-:Y:S01]  /*4c30*/  MUFU.EX2 R119, R121 ;  /* 0x0000007900777308 */ /* 0x0003e20000000800 */
[----:B------:R-:W-:Y:S02]  /*4c40*/  FFMA.FTZ R117, R5, c[0x0][0x23c], -R114 ;  /* 0x00008f0005757a23 */ /* 0x000fe40000010872 */
[----:B------:R-:W-:Y:S02]  /*4c50*/  FFMA.FTZ R118, R6, c[0x0][0x23c], -R196 ;  /* 0x00008f0006767a23 */ /* 0x000fe400000108c4 */
[----:B------:R-:W-:Y:S01]  /*4c60*/  FFMA.FTZ R120, R8, c[0x0][0x23c], -R114 ;  /* 0x00008f0008787a23 */ /* 0x000fe20000010872 */
[----:B------:R-:W-:Y:S01]  /*4c70*/  @P1 FSEL R9, R9, -INF , !P3 ;  /* 0xff80000009091808 */ /* 0x000fe20005800000 */
[----:B------:R-:W-:Y:S01]  /*4c80*/  FFMA.FTZ R18, R129, -UR6, R18 ;  /* 0x8000000681127c23 */ /* 0x000fe20008010012 */
[----:B------:R-:W-:Y:S01]  /*4c90*/  PLOP3.LUT P1, PT, PT, PT, UP0, 0x80, 0x0 ;  /* 0x000000000000781c */ /* 0x000fe20003f2f008 */
[----:B------:R-:W-:Y:S01]  /*4ca0*/  FFMA.FTZ R19, R130, -UR6, R19 ;  /* 0x8000000682137c23 */ /* 0x000fe20008010013 */
[----:B------:R-:W-:Y:S01]  /*4cb0*/  @P4 IADD3 R113, R127, 0x10, RZ ;  /* 0x000000107f714810 */ /* 0x000fe20007ffe0ff */
[----:B------:R-:W-:Y:S01]  /*4cc0*/  MUFU.EX2 R116, R116 ;  /* 0x0000007400747308 */ /* 0x000fe20000000800 */
[----:B------:R-:W-:Y:S02]  /*4cd0*/  @P0 FSEL R10, R10, -INF , !P6 ;  /* 0xff8000000a0a0808 */ /* 0x000fe40007000000 */
[----:B------:R-:W-:Y:S02]  /*4ce0*/  PLOP3.LUT P6, PT, PT, PT, UP0, 0x80, 0x0 ;  /* 0x000000000000781c */ /* 0x000fe40003fcf008 */
[----:B------:R-:W-:Y:S01]  /*4cf0*/  @P5 ISETP.GE.AND P5, PT, R113, UR7, PT ;  /* 0x0000000771005c0c */ /* 0x000fe2000bfa6270 */
[----:B------:R-:W-:Y:S01]  /*4d00*/  FFMA.FTZ R122, R10, c[0x0][0x23c], -R196 ;  /* 0x00008f000a7a7a23 */ /* 0x000fe200000108c4 */
[----:B------:R-:W-:Y:S02]  /*4d10*/  PLOP3.LUT P0, PT, PT, PT, UP0, 0x80, 0x0 ;  /* 0x000000000000781c */ /* 0x000fe40003f0f008 */
[----:B------:R-:W-:Y:S01]  /*4d20*/  PLOP3.LUT P4, PT, PT, PT, UP0, 0x80, 0x0 ;  /* 0x000000000000781c */ /* 0x000fe20003f8f008 */
[----:B------:R-:W2:Y:S01]  /*4d30*/  MUFU.EX2 R117, R117 ;  /* 0x0000007500757308 */ /* 0x000ea20000000800 */
[----:B------:R-:W-:Y:S02]  /*4d40*/  @P1 FSEL R11, R11, -INF , !P3 ;  /* 0xff8000000b0b1808 */ /* 0x000fe40005800000 */
[----:B------:R-:W-:Y:S01]  /*4d50*/  PLOP3.LUT P1, PT, PT, PT, UP0, 0x80, 0x0 ;  /* 0x000000000000781c */ /* 0x000fe20003f2f008 */
[----:B-1----:R-:W-:Y:S01]  /*4d60*/  FFMA.FTZ R121, R9, c[0x0][0x23c], -R114 ;  /* 0x00008f0009797a23 */ /* 0x002fe20000010872 */
[----:B------:R-:W-:Y:S01]  /*4d70*/  PLOP3.LUT P3, PT, PT, PT, UP0, 0x80, 0x0 ;  /* 0x000000000000781c */ /* 0x000fe20003f6f008 */
[----:B------:R-:W-:Y:S01]  /*4d80*/  FFMA.FTZ R123, R11, c[0x0][0x23c], -R196 ;  /* 0x00008f000b7b7a23 */ /* 0x000fe200000108c4 */
[----:B------:R-:W-:Y:S03]  /*4d90*/  @P6 ISETP.GE.AND P6, PT, R112, UR7, PT ;  /* 0x0000000770006c0c */ /* 0x000fe6000bfc6270 */
[----:B------:R-:W-:Y:S01]  /*4da0*/  @P0 FSEL R12, R12, -INF , !P5 ;  /* 0xff8000000c0c0808 */ /* 0x000fe20006800000 */
[----:B------:R-:W1:Y:S01]  /*4db0*/  MUFU.EX2 R118, R118 ;  /* 0x0000007600767308 */ /* 0x000e620000000800 */
[----:B------:R-:W-:Y:S03]  /*4dc0*/  PLOP3.LUT P0, PT, PT, PT, UP0, 0x80, 0x0 ;  /* 0x000000000000781c */ /* 0x000fe60003f0f008 */
[----:B------:R-:W-:Y:S01]  /*4dd0*/  FFMA.FTZ R124, R12, c[0x0][0x23c], -R114 ;  /* 0x00008f000c7c7a23 */ /* 0x000fe20000010872 */
[----:B------:R-:W-:Y:S02]  /*4de0*/  @P1 FSEL R14, R14, -INF , !P5 ;  /* 0xff8000000e0e1808 */ /* 0x000fe40006800000 */
[----:B------:R-:W-:Y:S02]  /*4df0*/  PLOP3.LUT P1, PT, PT, PT, UP0, 0x80, 0x0 ;  /* 0x000000000000781c */ /* 0x000fe40003f2f008 */
[----:B------:R-:W-:Y:S01]  /*4e00*/  @P2 FSEL R13, R13, -INF , !P6 ;  /* 0xff8000000d0d2808 */ /* 0x000fe20007000000 */
[----:B------:R-:W-:Y:S01]  /*4e10*/  MUFU.EX2 R122, R122 ;  /* 0x0000007a007a7308 */ /* 0x000fe20000000800 */
[----:B------:R-:W-:Y:S01]  /*4e20*/  PLOP3.LUT P2, PT, PT, PT, UP0, 0x80, 0x0 ;  /* 0x000000000000781c */ /* 0x000fe20003f4f008 */
[----:B------:R-:W-:Y:S01]  /*4e30*/  FFMA.FTZ R126, R14, c[0x0][0x23c], -R196 ;  /* 0x00008f000e7e7a23 */ /* 0x000fe200000108c4 */
[----:B------:R-:W-:Y:S01]  /*4e40*/  @P3 IADD3 R112, R127, 0x18, RZ ;  /* 0x000000187f703810 */ /* 0x000fe20007ffe0ff */
[----:B------:R-:W-:Y:S01]  /*4e50*/  FFMA.FTZ R125, R13, c[0x0][0x23c], -R114 ;  /* 0x00008f000d7d7a23 */ /* 0x000fe20000010872 */
[----:B------:R-:W-:Y:S02]  /*4e60*/  @P4 IADD3 R127, R127, 0x19, RZ ;  /* 0x000000197f7f4810 */ /* 0x000fe40007ffe0ff */
[----:B------:R-:W-:Y:S02]  /*4e70*/  @P0 FSEL R15, R15, -INF , !P6 ;  /* 0xff8000000f0f0808 */ /* 0x000fe40007000000 */
[----:B------:R-:W-:Y:S01]  /*4e80*/  PLOP3.LUT P0, PT, PT, PT, UP0, 0x80, 0x0 ;  /* 0x000000000000781c */ /* 0x000fe20003f0f008 */
[----:B------:R-:W3:Y:S01]  /*4e90*/  MUFU.EX2 R123, R123 ;  /* 0x0000007b007b7308 */ /* 0x000ee20000000800 */
[----:B------:R-:W-:Y:S02]  /*4ea0*/  @P1 ISETP.GE.AND P1, PT, R127, UR7, PT ;  /* 0x000000077f001c0c */ /* 0x000fe4000bf26270 */
[----:B--2---:R-:W-:Y:S02]  /*4eb0*/  F2FP.BF16.PACK_AB R203, R117, R116 ;  /* 0x0000007475cb723e */ /* 0x004fe400000010ff */
[----:B------:R-:W-:Y:S01]  /*4ec0*/  @P2 ISETP.GE.AND P3, PT, R112, UR7, PT ;  /* 0x0000000770002c0c */ /* 0x000fe2000bf66270 */
[----:B------:R-:W-:Y:S01]  /*4ed0*/  FFMA.FTZ R112, R15, c[0x0][0x23c], -R196 ;  /* 0x00008f000f707a23 */ /* 0x000fe200000108c4 */
[----:B------:R-:W-:Y:S01]  /*4ee0*/  PLOP3.LUT P2, PT, PT, PT, UP0, 0x80, 0x0 ;  /* 0x000000000000781c */ /* 0x000fe20003f4f008 */
[----:B------:R-:W-:Y:S01]  /*4ef0*/  STS [R234+0x22000], R203 ;  /* 0x022000cbea007388 */ /* 0x000fe20000000800 */
[----:B-1----:R-:W-:Y:S01]  /*4f00*/  F2FP.BF16.PACK_AB R201, R119, R118 ;  /* 0x0000007677c9723e */ /* 0x002fe200000010ff */
[----:B------:R3:W-:Y:S04]  /*4f10*/  MUFU.EX2 R127, R112 ;  /* 0x00000070007f7308 */ /* 0x0007e80000000800 */
[----:B------:R-:W-:Y:S01]  /*4f20*/  @P0 FSEL R17, R17, -INF , !P1 ;  /* 0xff80000011110808 */ /* 0x000fe20004800000 */
[----:B------:R-:W-:Y:S01]  /*4f30*/  STS [R234+0x22400], R201 ;  /* 0x022400c9ea007388 */ /* 0x000fe20000000800 */
[----:B------:R-:W-:Y:S04]  /*4f40*/  PLOP3.LUT P0, PT, PT, PT, UP0, 0x80, 0x0 ;  /* 0x000000000000781c */ /* 0x000fe80003f0f008 */
[----:B------:R-:W-:Y:S01]  /*4f50*/  @P2 FSEL R16, R16, -INF , !P3 ;  /* 0xff80000010102808 */ /* 0x000fe20005800000 */
[----:B------:R-:W-:Y:S01]  /*4f60*/  MUFU.EX2 R120, R120 ;  /* 0x0000007800787308 */ /* 0x000fe20000000800 */
[----:B------:R-:W-:Y:S01]  /*4f70*/  PLOP3.LUT P2, PT, PT, PT, UP0, 0x80, 0x0 ;  /* 0x000000000000781c */ /* 0x000fe20003f4f008 */
[----:B------:R-:W-:Y:S02]  /*4f80*/  UISETP.GE.AND UP0, UPT, UR8, 0x1, UPT ;  /* 0x000000010800788c */ /* 0x000fe4000bf06270 */
[--C-:B------:R-:W-:Y:S02]  /*4f90*/  FFMA.FTZ R128, R16, c[0x0][0x23c], -R114.reuse ;  /* 0x00008f0010807a23 */ /* 0x100fe40000010872 */
[----:B------:R-:W-:Y:S02]  /*4fa0*/  FFMA.FTZ R114, R17, c[0x0][0x23c], -R114 ;  /* 0x00008f0011727a23 */ /* 0x000fe40000010872 */
[----:B------:R-:W-:Y:S02]  /*4fb0*/  @P0 FSEL R19, R19, -INF , !P1 ;  /* 0xff80000013130808 */ /* 0x000fe40004800000 */
[----:B------:R-:W1:Y:S01]  /*4fc0*/  MUFU.EX2 R121, R121 ;  /* 0x0000007900797308 */ /* 0x000e620000000800 */
[----:B------:R-:W-:Y:S02]  /*4fd0*/  PLOP3.LUT P1, PT, PT, PT, UP0, 0x80, 0x0 ;  /* 0x000000000000781c */ /* 0x000fe40003f2f008 */
[----:B---3--:R-:W-:Y:S02]  /*4fe0*/  F2FP.BF16.PACK_AB R112, R123, R122 ;  /* 0x0000007a7b70723e */ /* 0x008fe400000010ff */
[----:B------:R-:W-:Y:S03]  /*4ff0*/  @P2 FSEL R18, R18, -INF , !P3 ;  /* 0xff80000012122808 */ /* 0x000fe60005800000 */
[----:B------:R-:W-:Y:S02]  /*5000*/  STS [R237+0x22400], R112 ;  /* 0x02240070ed007388 */ /* 0x000fe40000000800 */
[----:B------:R-:W-:Y:S01]  /*5010*/  MUFU.EX2 R124, R124 ;  /* 0x0000007c007c7308 */ /* 0x000fe20000000800 */
[--C-:B------:R-:W-:Y:S02]  /*5020*/  FFMA.FTZ R131, R18, c[0x0][0x23c], -R196.reuse ;  /* 0x00008f0012837a23 */ /* 0x100fe400000108c4 */
[----:B------:R-:W-:Y:S07]  /*5030*/  FFMA.FTZ R196, R19, c[0x0][0x23c], -R196 ;  /* 0x00008f0013c47a23 */ /* 0x000fee00000108c4 */
[----:B------:R-:W2:Y:S01]  /*5040*/  MUFU.EX2 R125, R125 ;  /* 0x0000007d007d7308 */ /* 0x000ea20000000800 */
[----:B-1----:R-:W-:Y:S05]  /*5050*/  F2FP.BF16.PACK_AB R198, R121, R120 ;  /* 0x0000007879c6723e */ /* 0x002fea00000010ff */
[----:B------:R-:W-:Y:S04]  /*5060*/  STS [R237+0x22000], R198 ;  /* 0x022000c6ed007388 */ /* 0x000fe80000000800 */
[----:B------:R-:W1:Y:S10]  /*5070*/  MUFU.EX2 R126, R126 ;  /* 0x0000007e007e7308 */ /* 0x000e740000000800 */
[----:B------:R-:W-:Y:S01]  /*5080*/  MUFU.EX2 R129, R114 ;  /* 0x0000007200817308 */ /* 0x000fe20000000800 */
[----:B--2---:R-:W-:Y:S05]  /*5090*/  F2FP.BF16.PACK_AB R199, R125, R124 ;  /* 0x0000007c7dc7723e */ /* 0x004fea00000010ff */
[----:B------:R-:W-:Y:S04]  /*50a0*/  STS [R236+0x22000], R199 ;  /* 0x022000c7ec007388 */ /* 0x000fe80000000800 */
[----:B------:R-:W2:Y:S01]  /*50b0*/  MUFU.EX2 R128, R128 ;  /* 0x0000008000807308 */ /* 0x000ea20000000800 */
[----:B-1----:R-:W-:Y:S05]  /*50c0*/  F2FP.BF16.PACK_AB R197, R127, R126 ;  /* 0x0000007e7fc5723e */ /* 0x002fea00000010ff */
[----:B------:R-:W-:Y:S04]  /*50d0*/  STS [R236+0x22400], R197 ;  /* 0x022400c5ec007388 */ /* 0x000fe80000000800 */
[----:B------:R-:W-:Y:S10]  /*50e0*/  MUFU.EX2 R131, R131 ;  /* 0x0000008300837308 */ /* 0x000ff40000000800 */
[----:B------:R-:W1:Y:S01]  /*50f0*/  MUFU.EX2 R130, R196 ;  /* 0x000000c400827308 */ /* 0x000e620000000800 */
[----:B--2---:R-:W-:Y:S05]  /*5100*/  F2FP.BF16.PACK_AB R115, R129, R128 ;  /* 0x000000808173723e */ /* 0x004fea00000010ff */
[----:B------:R-:W-:Y:S01]  /*5110*/  STS [R238+0x22000], R115 ;  /* 0x02200073ee007388 */ /* 0x000fe20000000800 */
[----:B-1----:R-:W-:Y:S05]  /*5120*/  F2FP.BF16.PACK_AB R113, R130, R131 ;  /* 0x000000838271723e */ /* 0x002fea00000010ff */
        /* <DEDUP_REMOVED lines=8> */
[----:B------:R-:W-:Y:S01]  /*51b0*/  LDSM.16.M88.4 R112, [R3+0x18800] ;  /* 0x018800000370783b */ /* 0x000fe20000000200 */
[C---:B-1----:R-:W-:Y:S08]  /*51c0*/  HMMA.16816.F32.BF16 R4, R84.reuse, R88, RZ ;  /* 0x000000585404723c */ /* 0x042ff000000418ff */
[C---:B------:R-:W-:Y:S01]  /*51d0*/  HMMA.16816.F32.BF16 R8, R84.reuse, R90, RZ ;  /* 0x0000005a5408723c */ /* 0x040fe200000418ff */
[----:B------:R-:W1:Y:S07]  /*51e0*/  LDSM.16.M88.4 R88, [R220+0x8000] ;  /* 0x00800000dc58783b */ /* 0x000e6e0000000200 */
[C---:B--2---:R-:W-:Y:S08]  /*51f0*/  HMMA.16816.F32.BF16 R12, R84.reuse, R92, RZ ;  /* 0x0000005c540c723c */ /* 0x044ff000000418ff */
[----:B------:R-:W-:Y:S01]  /*5200*/  HMMA.16816.F32.BF16 R16, R84, R94, RZ ;  /* 0x0000005e5410723c */ /* 0x000fe200000418ff */
[----:B------:R-:W-:Y:S06]  /*5210*/  LDSM.16.M88.4 R84, [R219+0x8000] ;  /* 0x00800000db54783b */ /* 0x000fec0000000200 */
[----:B------:R-:W2:Y:S01]  /*5220*/  LDSM.16.M88.4 R92, [R2+0x18000] ;  /* 0x01800000025c783b */ /* 0x000ea20000000200 */
[C---:B---3--:R-:W-:Y:S08]  /*5230*/  HMMA.16816.F32.BF16 R4, R96.reuse, R100, R4 ;  /* 0x000000646004723c */ /* 0x048ff00000041804 */
[C---:B------:R-:W-:Y:S01]  /*5240*/  HMMA.16816.F32.BF16 R8, R96.reuse, R102, R8 ;  /* 0x000000666008723c */ /* 0x040fe20000041808 */
[----:B------:R-:W3:Y:S07]  /*5250*/  LDSM.16.M88.4 R100, [R2+0x18800] ;  /* 0x018800000264783b */ /* 0x000eee0000000200 */
[C---:B----4-:R-:W-:Y:S08]  /*5260*/  HMMA.16816.F32.BF16 R12, R96.reuse, R104, R12 ;  /* 0x00000068600c723c */ /* 0x050ff0000004180c */
[----:B------:R-:W-:Y:S01]  /*5270*/  HMMA.16816.F32.BF16 R16, R96, R106, R16 ;  /* 0x0000006a6010723c */ /* 0x000fe20000041810 */
[----:B------:R-:W-:Y:S06]  /*5280*/  LDSM.16.M88.4 R96, [R223+0xa000] ;  /* 0x00a00000df60783b */ /* 0x000fec0000000200 */
[----:B------:R-:W4:Y:S01]  /*5290*/  LDSM.16.M88.4 R104, [R222+0x1a000] ;  /* 0x01a00000de68783b */ /* 0x000f220000000200 */
[C---:B-1----:R-:W-:Y:S08]  /*52a0*/  HMMA.16816.F32.BF16 R4, R88.reuse, R108, R4 ;  /* 0x0000006c5804723c */ /* 0x042ff00000041804 */
[C---:B------:R-:W-:Y:S01]  /*52b0*/  HMMA.16816.F32.BF16 R8, R88.reuse, R110, R8 ;  /* 0x0000006e5808723c */ /* 0x040fe20000041808 */
[----:B------:R-:W-:Y:S07]  /*52c0*/  LDSM.16.M88.4 R108, [R212+0x1a000] ;  /* 0x01a00000d46c783b */ /* 0x000fee0000000200 */
[C---:B------:R-:W-:Y:S08]  /*52d0*/  HMMA.16816.F32.BF16 R12, R88.reuse, R112, R12 ;  /* 0x00000070580c723c */ /* 0x040ff0000004180c */
[----:B------:R-:W-:Y:S01]  /*52e0*/  HMMA.16816.F32.BF16 R16, R88, R114, R16 ;  /* 0x000000725810723c */ /* 0x000fe20000041810 */
[----:B------:R-:W1:Y:S06]  /*52f0*/  LDSM.16.M88.4 R88, [R222+0x1a800] ;  /* 0x01a80000de58783b */ /* 0x000e6c0000000200 */
[----:B------:R-:W-:Y:S01]  /*5300*/  IADD3 R114, P0, R247, UR12, RZ ;  /* 0x0000000cf7727c10 */ /* 0x000fe2000ff1e0ff */
[C---:B--2---:R-:W-:Y:S05]  /*5310*/  HMMA.16816.F32.BF16 R4, R84.reuse, R92, R4 ;  /* 0x0000005c5404723c */ /* 0x044fea0000041804 */
[----:B------:R-:W-:Y:S02]  /*5320*/  IADD3.X R115, R246, UR11, RZ, P0, !PT ;  /* 0x0000000bf6737c10 */ /* 0x000fe400087fe4ff */
[C---:B------:R-:W-:Y:S01]  /*5330*/  LEA R250, P0, R241.reuse, R250, 0x2 ;  /* 0x000000faf1fa7211 */ /* 0x040fe200078010ff */
[C---:B------:R-:W-:Y:S01]  /*5340*/  HMMA.16816.F32.BF16 R8, R84.reuse, R94, R8 ;  /* 0x0000005e5408723c */ /* 0x040fe20000041808 */
[----:B------:R-:W4:Y:S03]  /*5350*/  LDSM.16.M88.4 R92, [R221+0xa000] ;  /* 0x00a00000dd5c783b */ /* 0x000f260000000200 */
[----:B------:R-:W-:Y:S03]  /*5360*/  LEA.HI.X.SX32 R251, R241, R251, 0x2, P0 ;  /* 0x000000fbf1fb7211 */ /* 0x000fe600000f16ff */
[----:B------:R-:W2:Y:S01]  /*5370*/  LDG.E R112, [R114.64] ;  /* 0x0000000472707981 */ /* 0x000ea2000c1e1900 */
[C---:B---3--:R-:W-:Y:S05]  /*5380*/  HMMA.16816.F32.BF16 R12, R84.reuse, R100, R12 ;  /* 0x00000064540c723c */ /* 0x048fea000004180c */
[----:B------:R2:W3:Y:S03]  /*5390*/  LDG.E R113, [R114.64+0x20] ;  /* 0x0000200472717981 */ /* 0x0004e6000c1e1900 */
[----:B------:R-:W-:Y:S03]  /*53a0*/  HMMA.16816.F32.BF16 R16, R84, R102, R16 ;  /* 0x000000665410723c */ /* 0x000fe60000041810 */
[----:B------:R-:W4:Y:S05]  /*53b0*/  LDSM.16.M88.4 R84, [R212+0x1a800] ;  /* 0x01a80000d454783b */ /* 0x000f2a0000000200 */
[C---:B----4-:R-:W-:Y:S01]  /*53c0*/  HMMA.16816.F32.BF16 R4, R96.reuse, R104, R4 ;  /* 0x000000686004723c */ /* 0x050fe20000041804 */
[----:B------:R-:W-:Y:S07]  /*53d0*/  LDSM.16.M88.4 R100, [R220+0xa000] ;  /* 0x00a00000dc64783b */ /* 0x000fee0000000200 */
[C---:B------:R-:W-:Y:S01]  /*53e0*/  HMMA.16816.F32.BF16 R8, R96.reuse, R106, R8 ;  /* 0x0000006a6008723c */ /* 0x040fe20000041808 */
[----:B------:R-:W4:Y:S07]  /*53f0*/  LDSM.16.M88.4 R104, [R3+0x1a000] ;  /* 0x01a000000368783b */ /* 0x000f2e0000000200 */
[C---:B-1----:R-:W-:Y:S08]  /*5400*/  HMMA.16816.F32.BF16 R12, R96.reuse, R88, R12 ;  /* 0x00000058600c723c */ /* 0x042ff0000004180c */
[----:B------:R-:W-:Y:S01]  /*5410*/  HMMA.16816.F32.BF16 R16, R96, R90, R16 ;  /* 0x0000005a6010723c */ /* 0x000fe20000041810 */
[----:B------:R-:W1:Y:S06]  /*5420*/  LDSM.16.M88.4 R88, [R3+0x1a800] ;  /* 0x01a800000358783b */ /* 0x000e6c0000000200 */
[----:B------:R-:W-:Y:S01]  /*5430*/  LDSM.16.M88.4 R96, [R219+0xa000] ;  /* 0x00a00000db60783b */ /* 0x000fe20000000200 */
[C---:B------:R-:W-:Y:S08]  /*5440*/  HMMA.16816.F32.BF16 R4, R92.reuse, R108, R4 ;  /* 0x0000006c5c04723c */ /* 0x040ff00000041804 */
[C---:B------:R-:W-:Y:S01]  /*5450*/  HMMA.16816.F32.BF16 R8, R92.reuse, R110, R8 ;  /* 0x0000006e5c08723c */ /* 0x040fe20000041808 */
[----:B------:R-:W1:Y:S07]  /*5460*/  LDSM.16.M88.4 R108, [R2+0x1a000] ;  /* 0x01a00000026c783b */ /* 0x000e6e0000000200 */
[C---:B------:R-:W-:Y:S08]  /*5470*/  HMMA.16816.F32.BF16 R12, R92.reuse, R84, R12 ;  /* 0x000000545c0c723c */ /* 0x040ff0000004180c */
[----:B------:R-:W-:Y:S01]  /*5480*/  HMMA.16816.F32.BF16 R16, R92, R86, R16 ;  /* 0x000000565c10723c */ /* 0x000fe20000041810 */
[----:B------:R-:W1:Y:S06]  /*5490*/  LDSM.16.M88.4 R84, [R2+0x1a800] ;  /* 0x01a800000254783b */ /* 0x000e6c0000000200 */
        /* <DEDUP_REMOVED lines=38> */
[----:B------:R-:W2:Y:S07]  /*5700*/  LDSM.16.M88.4 R108, [R212+0x1e000] ;  /* 0x01e00000d46c783b */ /* 0x000eae0000000200 */
[C---:B------:R-:W-:Y:S08]  /*5710*/  HMMA.16816.F32.BF16 R12, R92.reuse, R84, R12 ;  /* 0x000000545c0c723c */ /* 0x040ff0000004180c */
        /* <DEDUP_REMOVED lines=24> */
[C---:B------:R-:W-:Y:S02]  /*58a0*/  FADD.FTZ R115, -R112.reuse, R4 ;  /* 0x0000000470737221 */ /* 0x040fe40000010100 */
[----:B------:R-:W-:Y:S02]  /*58b0*/  FADD.FTZ R114, -R112, R5 ;  /* 0x0000000570727221 */ /* 0x000fe40000010100 */
[----:B------:R-:W-:Y:S04]  /*58c0*/  FMUL.FTZ R115, R116, R115 ;  /* 0x0000007374737220 */ /* 0x000fe80000410000 */
[----:B------:R-:W-:Y:S02]  /*58d0*/  FMUL.FTZ R114, R117, R114 ;  /* 0x0000007275727220 */ /* 0x000fe40000410000 */
[C---:B------:R-:W-:Y:S02]  /*58e0*/  FADD.FTZ R117, -R112.reuse, R8 ;  /* 0x0000000870757221 */ /* 0x040fe40000010100 */
[----:B------:R-:W-:Y:S01]  /*58f0*/  FADD.FTZ R116, -R112, R9 ;  /* 0x0000000970747221 */ /* 0x000fe20000010100 */
[----:B------:R-:W-:Y:S01]  /*5900*/  F2FP.BF16.PACK_AB R115, R114, R115 ;  /* 0x000000737273723e */ /* 0x000fe200000010ff */
[----:B------:R-:W-:Y:S02]  /*5910*/  FMUL.FTZ R117, R120, R117 ;  /* 0x0000007578757220 */ /* 0x000fe40000410000 */
[----:B------:R-:W-:Y:S02]  /*5920*/  FMUL.FTZ R116, R121, R116 ;  /* 0x0000007479747220 */ /* 0x000fe40000410000 */
[----:B------:R1:W-:Y:S01]  /*5930*/  STS [R234+0x20000], R115 ;  /* 0x02000073ea007388 */ /* 0x0003e20000000800 */
[C---:B------:R-:W-:Y:S02]  /*5940*/  FADD.FTZ R120, -R113.reuse, R7 ;  /* 0x0000000771787221 */ /* 0x040fe40000010100 */
[----:B------:R-:W-:Y:S01]  /*5950*/  F2FP.BF16.PACK_AB R116, R116, R117 ;  /* 0x000000757474723e */ /* 0x000fe200000010ff */
[----:B------:R-:W-:Y:S02]  /*5960*/  FADD.FTZ R117, -R113, R6 ;  /* 0x0000000671757221 */ /* 0x000fe40000010100 */
[C---:B------:R-:W-:Y:S02]  /*5970*/  FADD.FTZ R121, -R112.reuse, R12 ;  /* 0x0000000c70797221 */ /* 0x040fe40000010100 */
[C---:B------:R-:W-:Y:S02]  /*5980*/  FADD.FTZ R114, -R112.reuse, R13 ;  /* 0x0000000d70727221 */ /* 0x040fe40000010100 */
[C---:B------:R-:W-:Y:S02]  /*5990*/  FADD.FTZ R197, -R112.reuse, R16 ;  /* 0x0000001070c57221 */ /* 0x040fe40000010100 */
[----:B------:R-:W-:Y:S02]  /*59a0*/  FADD.FTZ R112, -R112, R17 ;  /* 0x0000001170707221 */ /* 0x000fe40000010100 */
        /* <DEDUP_REMOVED lines=11> */
[C---:B-1----:R-:W-:Y:S02]  /*5a60*/  FADD.FTZ R115, -R113.reuse, R14 ;  /* 0x0000000e71737221 */ /* 0x042fe40000010100 */
[----:B------:R-:W-:Y:S01]  /*5a70*/  FADD.FTZ R112, -R113, R15 ;  /* 0x0000000f71707221 */ /* 0x000fe20000010100 */
[----:B------:R-:W-:Y:S01]  /*5a80*/  F2FP.BF16.PACK_AB R118, R118, R119 ;  /* 0x000000777676723e */ /* 0x000fe200000010ff */
[----:B------:R-:W-:Y:S01]  /*5a90*/  FMUL.FTZ R121, R124, R121 ;  /* 0x000000797c797220 */ /* 0x000fe20000410000 */
[----:B------:R-:W-:Y:S01]  /*5aa0*/  STS [R237+0x20000], R116 ;  /* 0x02000074ed007388 */ /* 0x000fe20000000800 */
[----:B------:R-:W-:Y:S02]  /*5ab0*/  FMUL.FTZ R114, R125, R114 ;  /* 0x000000727d727220 */ /* 0x000fe40000410000 */
[----:B------:R-:W-:Y:S02]  /*5ac0*/  FMUL.FTZ R115, R126, R115 ;  /* 0x000000737e737220 */ /* 0x000fe40000410000 */
[----:B------:R-:W-:Y:S01]  /*5ad0*/  FMUL.FTZ R112, R127, R112 ;  /* 0x000000707f707220 */ /* 0x000fe20000410000 */
[----:B------:R-:W-:Y:S01]  /*5ae0*/  F2FP.BF16.PACK_AB R121, R114, R121 ;  /* 0x000000797279723e */ /* 0x000fe200000010ff */
[C---:B------:R-:W-:Y:S01]  /*5af0*/  FADD.FTZ R114, -R113.reuse, R18 ;  /* 0x0000001271727221 */ /* 0x040fe20000010100 */
[----:B------:R-:W-:Y:S01]  /*5b00*/  STS [R237+0x20400], R118 ;  /* 0x02040076ed007388 */ /* 0x000fe20000000800 */
[----:B------:R-:W-:Y:S01]  /*5b10*/  FADD.FTZ R113, -R113, R19 ;  /* 0x0000001371717221 */ /* 0x000fe20000010100 */
[----:B------:R-:W-:Y:S01]  /*5b20*/  F2FP.BF16.PACK_AB R115, R112, R115 ;  /* 0x000000737073723e */ /* 0x000fe200000010ff */
[----:B------:R-:W-:Y:S02]  /*5b30*/  FMUL.FTZ R114, R131, R114 ;  /* 0x0000007283727220 */ /* 0x000fe40000410000 */
[----:B------:R-:W-:Y:S01]  /*5b40*/  FMUL.FTZ R113, R130, R113 ;  /* 0x0000007182717220 */ /* 0x000fe20000410000 */
[----:B------:R-:W-:Y:S04]  /*5b50*/  STS [R236+0x20000], R121 ;  /* 0x02000079ec007388 */ /* 0x000fe80000000800 */
[----:B------:R-:W-:Y:S02]  /*5b60*/  F2FP.BF16.PACK_AB R119, R113, R114 ;  /* 0x000000727177723e */ /* 0x000fe400000010ff */
[----:B------:R-:W-:Y:S06]  /*5b70*/  STS [R236+0x20400], R115 ;  /* 0x02040073ec007388 */ /* 0x000fec0000000800 */
        /* <DEDUP_REMOVED lines=156> */
.L_x_530:
[----:B------:R-:W-:Y:S01]  /*6540*/  LDSM.16.M88.4 R196, [R216] ;  /* 0x00000000d8c4783b */ /* 0x000fe20000000200 */
[----:B------:R-:W-:Y:S02]  /*6550*/  @UP0 UIADD3 UR14, UP4, UR10, -0x100, URZ ;  /* 0xffffff000a0e0890 */ /* 0x000fe4000ff9e03f */
[----:B------:R-:W-:Y:S02]  /*6560*/  @UP0 UIADD3 UR12, UP1, UR12, -0x100, URZ ;  /* 0xffffff000c0c0890 */ /* 0x000fe4000ff3e03f */
        /* <DEDUP_REMOVED lines=100> */
[-C--:B------:R-:W-:Y:S03]  /*6bb0*/  LEA.HI.X.SX32 R209, R201, R251.reuse, 0x2, P0 ;  /* 0x000000fbc9d17211 */ /* 0x080fe600000f16ff */
[----:B------:R2:W-:Y:S01]  /*6bc0*/  RED.E.ADD.F32.FTZ.RN.STRONG.GPU [R250.64], R4 ;  /* 0x00000004fa00798e */ /* 0x0005e2000c10e784 */
[-C--:B------:R-:W-:Y:S02]  /*6bd0*/  LEA R196, P2, R203, R250.reuse, 0x2 ;  /* 0x000000facbc47211 */ /* 0x080fe400078410ff */
[-C--:B------:R-:W-:Y:S02]  /*6be0*/  LEA R198, P0, R207, R250.reuse, 0x2 ;  /* 0x000000facfc67211 */ /* 0x080fe400078010ff */
[----:B------:R3:W-:Y:S01]  /*6bf0*/  RED.E.ADD.F32.FTZ.RN.STRONG.GPU [R208.64], R5 ;  /* 0x00000005d000798e */ /* 0x0007e2000c10e784 */
[-C--:B------:R-:W-:Y:S02]  /*6c00*/  LEA.HI.X.SX32 R197, R203, R251.reuse, 0x2, P2 ;  /* 0x000000fbcbc57211 */ /* 0x080fe400010f16ff */
[-C--:B------:R-:W-:Y:S01]  /*6c10*/  LEA.HI.X.SX32 R199, R207, R251.reuse, 0x2, P0 ;  /* 0x000000fbcfc77211 */ /* 0x080fe200000f16ff */
[----:B------:R-:W-:Y:S01]  /*6c20*/  IMAD R207, R239, 0x30, RZ ;  /* 0x00000030efcf7824 */ /* 0x000fe200078e02ff */
[CC--:B------:R-:W-:Y:S01]  /*6c30*/  LEA R210, P2, R211.reuse, R250.reuse, 0x2 ;  /* 0x000000fad3d27211 */ /* 0x0c0fe200078410ff */
[----:B------:R-:W-:Y:S03]  /*6c40*/  RED.E.ADD.F32.FTZ.RN.STRONG.GPU [R196.64], R6 ;  /* 0x00000006c400798e */ /* 0x000fe6000c10e784 */
[-C--:B------:R-:W-:Y:S02]  /*6c50*/  LEA.HI.X.SX32 R211, R211, R251.reuse, 0x2, P2 ;  /* 0x000000fbd3d37211 */ /* 0x080fe400010f16ff */
[----:B------:R4:W-:Y:S01]  /*6c60*/  RED.E.ADD.F32.FTZ.RN.STRONG.GPU [R198.64], R7 ;  /* 0x00000007c600798e */ /* 0x0009e2000c10e784 */
[-C--:B------:R-:W-:Y:S01]  /*6c70*/  LEA R206, P2, R207, R250.reuse, 0x2 ;  /* 0x000000facfce7211 */ /* 0x080fe200078410ff */
[----:B-1----:R-:W-:Y:S03]  /*6c80*/  IMAD R205, R239, 0x28, RZ ;  /* 0x00000028efcd7824 */ /* 0x002fe600078e02ff */
[----:B------:R1:W-:Y:S01]  /*6c90*/  RED.E.ADD.F32.FTZ.RN.STRONG.GPU [R210.64], R8 ;  /* 0x00000008d200798e */ /* 0x0003e2000c10e784 */
[-C--:B------:R-:W-:Y:S02]  /*6ca0*/  LEA.HI.X.SX32 R207, R207, R251.reuse, 0x2, P2 ;  /* 0x000000fbcfcf7211 */ /* 0x080fe400010f16ff */
[-C--:B------:R-:W-:Y:S01]  /*6cb0*/  LEA R204, P0, R205, R250.reuse, 0x2 ;  /* 0x000000facdcc7211 */ /* 0x080fe200078010ff */
[----:B--2---:R-:W-:Y:S03]  /*6cc0*/  IMAD R4, R239, 0x38, RZ ;  /* 0x00000038ef047824 */ /* 0x004fe600078e02ff */
[-C--:B------:R-:W-:Y:S02]  /*6cd0*/  LEA.HI.X.SX32 R205, R205, R251.reuse, 0x2, P0 ;  /* 0x000000fbcdcd7211 */ /* 0x080fe400000f16ff */
[----:B---3--:R-:W-:Y:S03]  /*6ce0*/  IADD3 R5, R203, 0x20, RZ ;  /* 0x00000020cb057810 */ /* 0x008fe60007ffe0ff */
[----:B------:R2:W-:Y:S05]  /*6cf0*/  RED.E.ADD.F32.FTZ.RN.STRONG.GPU [R204.64], R9 ;  /* 0x00000009cc00798e */ /* 0x0005ea000c10e784 */
[----:B------:R-:W-:Y:S01]  /*6d00*/  RED.E.ADD.F32.FTZ.RN.STRONG.GPU [R206.64], R10 ;  /* 0x0000000ace00798e */ /* 0x000fe2000c10e784 */
[----:B----4-:R-:W-:Y:S01]  /*6d10*/  IMAD.IADD R7, R201, 0x1, R5 ;  /* 0x00000001c9077824 */ /* 0x010fe200078e0205 */
[CC--:B-1----:R-:W-:Y:S04]  /*6d20*/  LEA R210, P0, R4.reuse, R250.reuse, 0x2 ;  /* 0x000000fa04d27211 */ /* 0x0c2fe800078010ff */
[-C--:B------:R-:W-:Y:S02]  /*6d30*/  LEA.HI.X.SX32 R211, R4, R251.reuse, 0x2, P0 ;  /* 0x000000fb04d37211 */ /* 0x080fe400000f16ff */
[CC--:B------:R-:W-:Y:S03]  /*6d40*/  LEA R198, P0, R5.reuse, R250.reuse, 0x2 ;  /* 0x000000fa05c67211 */ /* 0x0c0fe600078010ff */
[----:B------:R1:W-:Y:S01]  /*6d50*/  RED.E.ADD.F32.FTZ.RN.STRONG.GPU [R210.64], R11 ;  /* 0x0000000bd200798e */ /* 0x0003e2000c10e784 */
[-C--:B------:R-:W-:Y:S01]  /*6d60*/  LEA.HI.X.SX32 R199, R5, R251.reuse, 0x2, P0 ;  /* 0x000000fb05c77211 */ /* 0x080fe200000f16ff */
[----:B------:R-:W-:Y:S01]  /*6d70*/  IMAD.IADD R5, R201, 0x1, R7 ;  /* 0x00000001c9057824 */ /* 0x000fe200078e0207 */
[CC--:B------:R-:W-:Y:S02]  /*6d80*/  LEA R8, P0, R7.reuse, R250.reuse, 0x2 ;  /* 0x000000fa07087211 */ /* 0x0c0fe400078010ff */
[----:B------:R-:W-:Y:S02]  /*6d90*/  RED.E.ADD.F32.FTZ.RN.STRONG.GPU [R250.64+0x80], R16 ;  /* 0x00008010fa00798e */ /* 0x000fe4000c10e784 */
[-C--:B--2---:R-:W-:Y:S01]  /*6da0*/  LEA.HI.X.SX32 R9, R7, R251.reuse, 0x2, P0 ;  /* 0x000000fb07097211 */ /* 0x084fe200000f16ff */
[----:B------:R-:W-:Y:S01]  /*6db0*/  IMAD.IADD R7, R201, 0x1, R5 ;  /* 0x00000001c9077824 */ /* 0x000fe200078e0205 */
[CC--:B------:R-:W-:Y:S01]  /*6dc0*/  LEA R204, P2, R5.reuse, R250.reuse, 0x2 ;  /* 0x000000fa05cc7211 */ /* 0x0c0fe200078410ff */
[----:B------:R2:W-:Y:S03]  /*6dd0*/  RED.E.ADD.F32.FTZ.RN.STRONG.GPU [R208.64+0x80], R17 ;  /* 0x00008011d000798e */ /* 0x0005e6000c10e784 */
[-C--:B------:R-:W-:Y:S02]  /*6de0*/  LEA.HI.X.SX32 R205, R5, R251.reuse, 0x2, P2 ;  /* 0x000000fb05cd7211 */ /* 0x080fe400010f16ff */
[----:B------:R-:W-:Y:S01]  /*6df0*/  RED.E.ADD.F32.FTZ.RN.STRONG.GPU [R198.64], R18 ;  /* 0x00000012c600798e */ /* 0x000fe2000c10e784 */
[-C--:B------:R-:W-:Y:S04]  /*6e00*/  LEA R6, P0, R7, R250.reuse, 0x2 ;  /* 0x000000fa07067211 */ /* 0x080fe800078010ff */
[----:B------:R3:W-:Y:S05]  /*6e10*/  RED.E.ADD.F32.FTZ.RN.STRONG.GPU [R8.64], R19 ;  /* 0x000000130800798e */ /* 0x0007ea000c10e784 */
[----:B------:R-:W-:Y:S01]  /*6e20*/  RED.E.ADD.F32.FTZ.RN.STRONG.GPU [R204.64], R12 ;  /* 0x0000000ccc00798e */ /* 0x000fe2000c10e784 */
[----:B-1----:R-:W-:Y:S01]  /*6e30*/  IMAD.IADD R11, R201, 0x1, R7 ;  /* 0x00000001c90b7824 */ /* 0x002fe200078e0207 */
[-C--:B------:R-:W-:Y:S03]  /*6e40*/  LEA.HI.X.SX32 R7, R7, R251.reuse, 0x2, P0 ;  /* 0x000000fb07077211 */ /* 0x080fe600000f16ff */
[----:B------:R-:W-:Y:S01]  /*6e50*/  IMAD.IADD R5, R201, 0x1, R11 ;  /* 0x00000001c9057824 */ /* 0x000fe200078e020b */
[CC--:B------:R-:W-:Y:S01]  /*6e60*/  LEA R10, P0, R11.reuse, R250.reuse, 0x2 ;  /* 0x000000fa0b0a7211 */ /* 0x0c0fe200078010ff */
[----:B------:R1:W-:Y:S03]  /*6e70*/  RED.E.ADD.F32.FTZ.RN.STRONG.GPU [R6.64], R13 ;  /* 0x0000000d0600798e */ /* 0x0003e6000c10e784 */
[-C--:B------:R-:W-:Y:S02]  /*6e80*/  LEA.HI.X.SX32 R11, R11, R251.reuse, 0x2, P0 ;  /* 0x000000fb0b0b7211 */ /* 0x080fe400000f16ff */
[-C--:B------:R-:W-:Y:S02]  /*6e90*/  LEA R206, P0, R5, R250.reuse, 0x2 ;  /* 0x000000fa05ce7211 */ /* 0x080fe400078010ff */
[----:B--2---:R-:W-:Y:S01]  /*6ea0*/  IADD3 R17, R203, 0x40, RZ ;  /* 0x00000040cb117810 */ /* 0x004fe20007ffe0ff */
[----:B------:R2:W-:Y:S01]  /*6eb0*/  RED.E.ADD.F32.FTZ.RN.STRONG.GPU [R10.64], R14 ;  /* 0x0000000e0a00798e */ /* 0x0005e2000c10e784 */
[-C--:B------:R-:W-:Y:S02]  /*6ec0*/  LEA.HI.X.SX32 R207, R5, R251.reuse, 0x2, P0 ;  /* 0x000000fb05cf7211 */ /* 0x080fe400000f16ff */
[-C--:B------:R-:W-:Y:S01]  /*6ed0*/  LEA R16, P0, R17, R250.reuse, 0x2 ;  /* 0x000000fa11107211 */ /* 0x080fe200078010ff */
[----:B------:R-:W-:Y:S02]  /*6ee0*/  IMAD.IADD R5, R201, 0x1, R17 ;  /* 0x00000001c9057824 */ /* 0x000fe400078e0211 */
[----:B------:R4:W-:Y:S01]  /*6ef0*/  RED.E.ADD.F32.FTZ.RN.STRONG.GPU [R206.64], R15 ;  /* 0x0000000fce00798e */ /* 0x0009e2000c10e784 */
[-C--:B------:R-:W-:Y:S01]  /*6f00*/  LEA.HI.X.SX32 R17, R17, R251.reuse, 0x2, P0 ;  /* 0x000000fb11117211 */ /* 0x080fe200000f16ff */
[----:B---3--:R-:W-:Y:S01]  /*6f10*/  IMAD.IADD R9, R201, 0x1, R5 ;  /* 0x00000001c9097824 */ /* 0x008fe200078e0205 */
[CC--:B------:R-:W-:Y:S02]  /*6f20*/  LEA R18, P0, R5.reuse, R250.reuse, 0x2 ;  /* 0x000000fa05127211 */ /* 0x0c0fe400078010ff */
[----:B------:R-:W-:Y:S02]  /*6f30*/  RED.E.ADD.F32.FTZ.RN.STRONG.GPU [R250.64+0x100], R84 ;  /* 0x00010054fa00798e */ /* 0x000fe4000c10e784 */
[-C--:B------:R-:W-:Y:S01]  /*6f40*/  LEA.HI.X.SX32 R19, R5, R251.reuse, 0x2, P0 ;  /* 0x000000fb05137211 */ /* 0x080fe200000f16ff */
[----:B------:R-:W-:Y:S02]  /*6f50*/  IMAD.IADD R5, R201, 0x1, R9 ;  /* 0x00000001c9057824 */ /* 0x000fe400078e0209 */
[----:B------:R-:W-:Y:S03]  /*6f60*/  RED.E.ADD.F32.FTZ.RN.STRONG.GPU [R208.64+0x100], R85 ;  /* 0x00010055d000798e */ /* 0x000fe6000c10e784 */
[-C--:B------:R-:W-:Y:S01]  /*6f70*/  LEA R8, P0, R5, R250.reuse, 0x2 ;  /* 0x000000fa05087211 */ /* 0x080fe200078010ff */
[----:B-1----:R-:W-:Y:S01]  /*6f80*/  IMAD.IADD R7, R201, 0x1, R5 ;  /* 0x00000001c9077824 */ /* 0x002fe200078e0205 */
[----:B------:R1:W-:Y:S01]  /*6f90*/  RED.E.ADD.F32.FTZ.RN.STRONG.GPU [R16.64], R86 ;  /* 0x000000561000798e */ /* 0x0003e2000c10e784 */
[----:B------:R-:W-:Y:S04]  /*6fa0*/  IADD3 R13, R203, 0x60, RZ ;  /* 0x00000060cb0d7810 */ /* 0x000fe80007ffe0ff */
[----:B------:R-:W-:Y:S01]  /*6fb0*/  RED.E.ADD.F32.FTZ.RN.STRONG.GPU [R18.64], R87 ;  /* 0x000000571200798e */ /* 0x000fe2000c10e784 */
[CC--:B--2---:R-:W-:Y:S04]  /*6fc0*/  LEA R10, P2, R9.reuse, R250.reuse, 0x2 ;  /* 0x000000fa090a7211 */ /* 0x0c4fe800078410ff */
[-C--:B------:R-:W-:Y:S01]  /*6fd0*/  LEA.HI.X.SX32 R11, R9, R251.reuse, 0x2, P2 ;  /* 0x000000fb090b7211 */ /* 0x080fe200010f16ff */
[----:B------:R-:W-:Y:S01]  /*6fe0*/  LDSM.16.MT88.4 R84, [R217+0x4000] ;  /* 0x00400000d954783b */ /* 0x000fe20000004200 */
[-C--:B------:R-:W-:Y:S01]  /*6ff0*/  LEA.HI.X.SX32 R9, R5, R251.reuse, 0x2, P0 ;  /* 0x000000fb05097211 */ /* 0x080fe200000f16ff */
[----:B------:R-:W-:Y:S01]  /*7000*/  IMAD.IADD R5, R201, 0x1, R7 ;  /* 0x00000001c9057824 */ /* 0x000fe200078e0207 */
[CC--:B------:R-:W-:Y:S02]  /*7010*/  LEA R6, P0, R7.reuse, R250.reuse, 0x2 ;  /* 0x000000fa07067211 */ /* 0x0c0fe400078010ff */
[----:B------:R2:W-:Y:S02]  /*7020*/  RED.E.ADD.F32.FTZ.RN.STRONG.GPU [R10.64], R88 ;  /* 0x000000580a00798e */ /* 0x0005e4000c10e784 */
[-C--:B------:R-:W-:Y:S02]  /*7030*/  LEA.HI.X.SX32 R7, R7, R251.reuse, 0x2, P0 ;  /* 0x000000fb07077211 */ /* 0x080fe400000f16ff */
[CC--:B------:R-:W-:Y:S01]  /*7040*/  LEA R14, P0, R5.reuse, R250.reuse, 0x2 ;  /* 0x000000fa050e7211 */ /* 0x0c0fe200078010ff */
[----:B------:R-:W-:Y:S03]  /*7050*/  RED.E.ADD.F32.FTZ.RN.STRONG.GPU [R8.64], R89 ;  /* 0x000000590800798e */ /* 0x000fe6000c10e784 */
[-C--:B----4-:R-:W-:Y:S01]  /*7060*/  LEA.HI.X.SX32 R15, R5, R251.reuse, 0x2, P0 ;  /* 0x000000fb050f7211 */ /* 0x090fe200000f16ff */
[----:B------:R-:W-:Y:S01]  /*7070*/  IMAD.IADD R5, R201, 0x1, R13 ;  /* 0x00000001c9057824 */ /* 0x000fe200078e020d */
[----:B------:R3:W-:Y:S01]  /*7080*/  RED.E.ADD.F32.FTZ.RN.STRONG.GPU [R6.64], R90 ;  /* 0x0000005a0600798e */ /* 0x0007e2000c10e784 */
[CC--:B------:R-:W-:Y:S04]  /*7090*/  LEA R12, P0, R13.reuse, R250.reuse, 0x2 ;  /* 0x000000fa0d0c7211 */ /* 0x0c0fe800078010ff */
[----:B------:R4:W-:Y:S01]  /*70a0*/  RED.E.ADD.F32.FTZ.RN.STRONG.GPU [R14.64], R91 ;  /* 0x0000005b0e00798e */ /* 0x0009e2000c10e784 */
[-C--:B------:R-:W-:Y:S02]  /*70b0*/  LEA.HI.X.SX32 R13, R13, R251.reuse, 0x2, P0 ;  /* 0x000000fb0d0d7211 */ /* 0x080fe400000f16ff */
[CC--:B-1----:R-:W-:Y:S02]  /*70c0*/  LEA R16, P0, R5.reuse, R250.reuse, 0x2 ;  /* 0x000000fa05107211 */ /* 0x0c2fe400078010ff */
[----:B------:R-:W-:Y:S02]  /*70d0*/  RED.E.ADD.F32.FTZ.RN.STRONG.GPU [R250.64+0x180], R96 ;  /* 0x00018060fa00798e */ /* 0x000fe4000c10e784 */
[-C--:B------:R-:W-:Y:S03]  /*70e0*/  LEA.HI.X.SX32 R17, R5, R251.reuse, 0x2, P0 ;  /* 0x000000fb05117211 */ /* 0x080fe600000f16ff */
[----:B------:R-:W-:Y:S01]  /*70f0*/  RED.E.ADD.F32.FTZ.RN.STRONG.GPU [R208.64+0x180], R97 ;  /* 0x00018061d000798e */ /* 0x000fe2000c10e784 */
[C---:B--2---:R-:W-:Y:S04]  /*7100*/  IMAD.IADD R11, R201.reuse, 0x1, R5 ;  /* 0x00000001c90b7824 */ /* 0x044fe800078e0205 */
[----:B------:R1:W-:Y:S01]  /*7110*/  RED.E.ADD.F32.FTZ.RN.STRONG.GPU [R12.64], R98 ;  /* 0x000000620c00798e */ /* 0x0003e2000c10e784 */
[----:B------:R-:W-:Y:S01]  /*7120*/  IMAD.IADD R5, R201, 0x1, R11 ;  /* 0x00000001c9057824 */ /* 0x000fe200078e020b */
[CC--:B------:R-:W-:Y:S03]  /*7130*/  LEA R10, P2, R11.reuse, R250.reuse, 0x2 ;  /* 0x000000fa0b0a7211 */ /* 0x0c0fe600078410ff */
[----:B------:R2:W-:Y:S01]  /*7140*/  RED.E.ADD.F32.FTZ.RN.STRONG.GPU [R16.64], R99 ;  /* 0x000000631000798e */ /* 0x0005e2000c10e784 */
[-C--:B------:R-:W-:Y:S01]  /*7150*/  LEA.HI.X.SX32 R11, R11, R251.reuse, 0x2, P2 ;  /* 0x000000fb0b0b7211 */ /* 0x080fe200010f16ff */
[----:B---3--:R-:W-:Y:S01]  /*7160*/  IMAD.IADD R7, R201, 0x1, R5 ;  /* 0x00000001c9077824 */ /* 0x008fe200078e0205 */
[CC--:B------:R-:W-:Y:S02]  /*7170*/  LEA R8, P0, R5.reuse, R250.reuse, 0x2 ;  /* 0x000000fa05087211 */ /* 0x0c0fe400078010ff */
[----:B------:R-:W-:Y:S02]  /*7180*/  LDSM.16.MT88.4 R88, [R217+0x6000] ;  /* 0x00600000d958783b */ /* 0x000fe40000004200 */
[-C--:B------:R-:W-:Y:S01]  /*7190*/  LEA.HI.X.SX32 R9, R5, R251.reuse, 0x2, P0 ;  /* 0x000000fb05097211 */ /* 0x080fe200000f16ff */
[----:B------:R-:W-:Y:S01]  /*71a0*/  IMAD.IADD R5, R201, 0x1, R7 ;  /* 0x00000001c9057824 */ /* 0x000fe200078e0207 */
[CC--:B------:R-:W-:Y:S01]  /*71b0*/  LEA R6, P0, R7.reuse, R250.reuse, 0x2 ;  /* 0x000000fa07067211 */ /* 0x0c0fe200078010ff */
[----:B------:R3:W-:Y:S03]  /*71c0*/  RED.E.ADD.F32.FTZ.RN.STRONG.GPU [R10.64], R92 ;  /* 0x0000005c0a00798e */ /* 0x0007e6000c10e784 */
[-C--:B------:R-:W-:Y:S02]  /*71d0*/  LEA.HI.X.SX32 R7, R7, R251.reuse, 0x2, P0 ;  /* 0x000000fb07077211 */ /* 0x080fe400000f16ff */
[----:B------:R-:W-:Y:S01]  /*71e0*/  RED.E.ADD.F32.FTZ.RN.STRONG.GPU [R8.64], R93 ;  /* 0x0000005d0800798e */ /* 0x000fe2000c10e784 */
[CC--:B----4-:R-:W-:Y:S04]  /*71f0*/  LEA R14, P0, R5.reuse, R250.reuse, 0x2 ;  /* 0x000000fa050e7211 */ /* 0x0d0fe800078010ff */
[----:B------:R4:W-:Y:S01]  /*7200*/  RED.E.ADD.F32.FTZ.RN.STRONG.GPU [R6.64], R94 ;  /* 0x0000005e0600798e */ /* 0x0009e2000c10e784 */
[-C--:B------:R-:W-:Y:S02]  /*7210*/  LEA.HI.X.SX32 R15, R5, R251.reuse, 0x2, P0 ;  /* 0x000000fb050f7211 */ /* 0x080fe400000f16ff */
[----:B-1----:R-:W-:Y:S03]  /*7220*/  IADD3 R13, R203, 0x80, RZ ;  /* 0x00000080cb0d7810 */ /* 0x002fe60007ffe0ff */
[----:B------:R1:W-:Y:S01]  /*7230*/  RED.E.ADD.F32.FTZ.RN.STRONG.GPU [R14.64], R95 ;  /* 0x0000005f0e00798e */ /* 0x0003e2000c10e784 */
[-C--:B------:R-:W-:Y:S01]  /*7240*/  LEA R12, P0, R13, R250.reuse, 0x2 ;  /* 0x000000fa0d0c7211 */ /* 0x080fe200078010ff */
[----:B------:R-:W-:Y:S03]  /*7250*/  IMAD.IADD R5, R201, 0x1, R13 ;  /* 0x00000001c9057824 */ /* 0x000fe600078e020d */
[----:B------:R-:W-:Y:S01]  /*7260*/  RED.E.ADD.F32.FTZ.RN.STRONG.GPU [R250.64+0x200], R100 ;  /* 0x00020064fa00798e */ /* 0x000fe2000c10e784 */
[-C--:B------:R-:W-:Y:S02]  /*7270*/  LEA.HI.X.SX32 R13, R13, R251.reuse, 0x2, P0 ;  /* 0x000000fb0d0d7211 */ /* 0x080fe400000f16ff */
[-C--:B--2---:R-:W-:Y:S02]  /*7280*/  LEA R16, P0, R5, R250.reuse, 0x2 ;  /* 0x000000fa05107211 */ /* 0x084fe400078010ff */
[----:B------:R-:W-:Y:S01]  /*7290*/  RED.E.ADD.F32.FTZ.RN.STRONG.GPU [R208.64+0x200], R101 ;  /* 0x00020065d000798e */ /* 0x000fe2000c10e784 */
[----:B---3--:R-:W-:Y:S01]  /*72a0*/  IMAD.IADD R11, R201, 0x1, R5 ;  /* 0x00000001c90b7824 */ /* 0x008fe200078e0205 */
[-C--:B------:R-:W-:Y:S03]  /*72b0*/  LEA.HI.X.SX32 R17, R5, R251.reuse, 0x2, P0 ;  /* 0x000000fb05117211 */ /* 0x080fe600000f16ff */
[----:B------:R2:W-:Y:S01]  /*72c0*/  RED.E.ADD.F32.FTZ.RN.STRONG.GPU [R12.64], R102 ;  /* 0x000000660c00798e */ /* 0x0005e2000c10e784 */
[-C--:B------:R-:W-:Y:S01]  /*72d0*/  LEA R10, P2, R11, R250.reuse, 0x2 ;  /* 0x000000fa0b0a7211 */ /* 0x080fe200078410ff */
[----:B------:R-:W-:Y:S03]  /*72e0*/  IMAD.IADD R5, R201, 0x1, R11 ;  /* 0x00000001c9057824 */ /* 0x000fe600078e020b */
[----:B------:R3:W-:Y:S01]  /*72f0*/  RED.E.ADD.F32.FTZ.RN.STRONG.GPU [R16.64], R103 ;  /* 0x000000671000798e */ /* 0x0007e2000c10e784 */
[-C--:B------:R-:W-:Y:S01]  /*7300*/  LEA.HI.X.SX32 R11, R11, R251.reuse, 0x2, P2 ;  /* 0x000000fb0b0b7211 */ /* 0x080fe200010f16ff */
[----:B----4-:R-:W-:Y:S01]  /*7310*/  IMAD.IADD R7, R201, 0x1, R5 ;  /* 0x00000001c9077824 */ /* 0x010fe200078e0205 */
        /* <DEDUP_REMOVED lines=8> */
[CC--:B-1----:R-:W-:Y:S04]  /*73a0*/  LEA R14, P0, R5.reuse, R250.reuse, 0x2 ;  /* 0x000000fa050e7211 */ /* 0x0c2fe800078010ff */
[----:B------:R1:W-:Y:S01]  /*73b0*/  RED.E.ADD.F32.FTZ.RN.STRONG.GPU [R6.64], R106 ;  /* 0x0000006a0600798e */ /* 0x0003e2000c10e784 */
[-C--:B------:R-:W-:Y:S02]  /*73c0*/  LEA.HI.X.SX32 R15, R5, R251.reuse, 0x2, P0 ;  /* 0x000000fb050f7211 */ /* 0x080fe400000f16ff */
[----:B--2---:R-:W-:Y:S03]  /*73d0*/  IADD3 R13, R203, 0xa0, RZ ;  /* 0x000000a0cb0d7810 */ /* 0x004fe60007ffe0ff */
[----:B------:R2:W-:Y:S01]  /*73e0*/  RED.E.ADD.F32.FTZ.RN.STRONG.GPU [R14.64], R107 ;  /* 0x0000006b0e00798e */ /* 0x0005e2000c10e784 */
[-C--:B------:R-:W-:Y:S01]  /*73f0*/  LEA R12, P0, R13, R250.reuse, 0x2 ;  /* 0x000000fa0d0c7211 */ /* 0x080fe200078010ff */
[----:B------:R-:W-:Y:S03]  /*7400*/  IMAD.IADD R5, R201, 0x1, R13 ;  /* 0x00000001c9057824 */ /* 0x000fe600078e020d */
[----:B------:R-:W-:Y:S01]  /*7410*/  RED.E.ADD.F32.FTZ.RN.STRONG.GPU [R250.64+0x280], R112 ;  /* 0x00028070fa00798e */ /* 0x000fe2000c10e784 */
[-C--:B------:R-:W-:Y:S02]  /*7420*/  LEA.HI.X.SX32 R13, R13, R251.reuse, 0x2, P0 ;  /* 0x000000fb0d0d7211 */ /* 0x080fe400000f16ff */
[-C--:B---3--:R-:W-:Y:S02]  /*7430*/  LEA R16, P0, R5, R250.reuse, 0x2 ;  /* 0x000000fa05107211 */ /* 0x088fe400078010ff */
[----:B------:R-:W-:Y:S01]  /*7440*/  RED.E.ADD.F32.FTZ.RN.STRONG.GPU [R208.64+0x280], R113 ;  /* 0x00028071d000798e */ /* 0x000fe2000c10e784 */
[----:B----4-:R-:W-:Y:S01]  /*7450*/  IMAD.IADD R11, R201, 0x1, R5 ;  /* 0x00000001c90b7824 */ /* 0x010fe200078e0205 */
[-C--:B------:R-:W-:Y:S03]  /*7460*/  LEA.HI.X.SX32 R17, R5, R251.reuse, 0x2, P0 ;  /* 0x000000fb05117211 */ /* 0x080fe600000f16ff */
[----:B------:R3:W-:Y:S01]  /*7470*/  RED.E.ADD.F32.FTZ.RN.STRONG.GPU [R12.64], R114 ;  /* 0x000000720c00798e */ /* 0x0007e2000c10e784 */
[-C--:B------:R-:W-:Y:S01]  /*7480*/  LEA R10, P2, R11, R250.reuse, 0x2 ;  /* 0x000000fa0b0a7211 */ /* 0x080fe200078410ff */
[----:B------:R-:W-:Y:S03]  /*7490*/  IMAD.IADD R5, R201, 0x1, R11 ;  /* 0x00000001c9057824 */ /* 0x000fe600078e020b */
[----:B------:R4:W-:Y:S01]  /*74a0*/  RED.E.ADD.F32.FTZ.RN.STRONG.GPU [R16.64], R115 ;  /* 0x000000731000798e */ /* 0x0009e2000c10e784 */
[-C--:B------:R-:W-:Y:S01]  /*74b0*/  LEA.HI.X.SX32 R11, R11, R251.reuse, 0x2, P2 ;  /* 0x000000fb0b0b7211 */ /* 0x080fe200010f16ff */
[----:B-1----:R-:W-:Y:S01]  /*74c0*/  IMAD.IADD R7, R201, 0x1, R5 ;  /* 0x00000001c9077824 */ /* 0x002fe200078e0205 */
        /* <DEDUP_REMOVED lines=8> */
[CC--:B--2---:R-:W-:Y:S04]  /*7550*/  LEA R14, P0, R5.reuse, R250.reuse, 0x2 ;  /* 0x000000fa050e7211 */ /* 0x0c4fe800078010ff */
[----:B------:R2:W-:Y:S01]  /*7560*/  RED.E.ADD.F32.FTZ.RN.STRONG.GPU [R6.64], R110 ;  /* 0x0000006e0600798e */ /* 0x0005e2000c10e784 */
[-C--:B------:R-:W-:Y:S02]  /*7570*/  LEA.HI.X.SX32 R15, R5, R251.reuse, 0x2, P0 ;  /* 0x000000fb050f7211 */ /* 0x080fe400000f16ff */
[C---:B---3--:R-:W-:Y:S02]  /*7580*/  IADD3 R13, R203.reuse, 0xc0, RZ ;  /* 0x000000c0cb0d7810 */ /* 0x048fe40007ffe0ff */
[----:B------:R-:W-:Y:S01]  /*7590*/  IADD3 R203, R203, 0xe0, RZ ;  /* 0x000000e0cbcb7810 */ /* 0x000fe20007ffe0ff */
[----:B------:R-:W-:Y:S01]  /*75a0*/  RED.E.ADD.F32.FTZ.RN.STRONG.GPU [R14.64], R111 ;  /* 0x0000006f0e00798e */ /* 0x000fe2000c10e784 */
[-C--:B------:R-:W-:Y:S01]  /*75b0*/  LEA R12, P0, R13, R250.reuse, 0x2 ;  /* 0x000000fa0d0c7211 */ /* 0x080fe200078010ff */
[----:B------:R-:W-:Y:S03]  /*75c0*/  IMAD.IADD R5, R201, 0x1, R13 ;  /* 0x00000001c9057824 */ /* 0x000fe600078e020d */
[----:B------:R-:W-:Y:S01]  /*75d0*/  RED.E.ADD.F32.FTZ.RN.STRONG.GPU [R250.64+0x300], R116 ;  /* 0x00030074fa00798e */ /* 0x000fe2000c10e784 */
[-C--:B------:R-:W-:Y:S02]  /*75e0*/  LEA.HI.X.SX32 R13, R13, R251.reuse, 0x2, P0 ;  /* 0x000000fb0d0d7211 */ /* 0x080fe400000f16ff */
[-C--:B----4-:R-:W-:Y:S02]  /*75f0*/  LEA R16, P0, R5, R250.reuse, 0x2 ;  /* 0x000000fa05107211 */ /* 0x090fe400078010ff */
[----:B------:R-:W-:Y:S01]  /*7600*/  RED.E.ADD.F32.FTZ.RN.STRONG.GPU [R208.64+0x300], R117 ;  /* 0x00030075d000798e */ /* 0x000fe2000c10e784 */
[----:B-1----:R-:W-:Y:S01]  /*7610*/  IMAD.IADD R11, R201, 0x1, R5 ;  /* 0x00000001c90b7824 */ /* 0x002fe200078e0205 */
[-C--:B------:R-:W-:Y:S03]  /*7620*/  LEA.HI.X.SX32 R17, R5, R251.reuse, 0x2, P0 ;  /* 0x000000fb05117211 */ /* 0x080fe600000f16ff */
[----:B------:R1:W-:Y:S01]  /*7630*/  RED.E.ADD.F32.FTZ.RN.STRONG.GPU [R12.64], R118 ;  /* 0x000000760c00798e */ /* 0x0003e2000c10e784 */
[-C--:B------:R-:W-:Y:S01]  /*7640*/  LEA R10, P2, R11, R250.reuse, 0x2 ;  /* 0x000000fa0b0a7211 */ /* 0x080fe200078410ff */
[----:B------:R-:W-:Y:S03]  /*7650*/  IMAD.IADD R5, R201, 0x1, R11 ;  /* 0x00000001c9057824 */ /* 0x000fe600078e020b */
[----:B------:R3:W-:Y:S01]  /*7660*/  RED.E.ADD.F32.FTZ.RN.STRONG.GPU [R16.64], R119 ;  /* 0x000000771000798e */ /* 0x0007e2000c10e784 */
[-C--:B------:R-:W-:Y:S01]  /*7670*/  LEA.HI.X.SX32 R11, R11, R251.reuse, 0x2, P2 ;  /* 0x000000fb0b0b7211 */ /* 0x080fe200010f16ff */
[----:B--2---:R-:W-:Y:S01]  /*7680*/  IMAD.IADD R7, R201, 0x1, R5 ;  /* 0x00000001c9077824 */ /* 0x004fe200078e0205 */
[CC--:B------:R-:W-:Y:S02]  /*7690*/  LEA R8, P0, R5.reuse, R250.reuse, 0x2 ;  /* 0x000000fa05087211 */ /* 0x0c0fe400078010ff */
[----:B------:R-:W-:Y:S02]  /*76a0*/  LDSM.16.MT88.4 R108, [R217+0x6800] ;  /* 0x00680000d96c783b */ /* 0x000fe40000004200 */
[-C--:B------:R-:W-:Y:S01]  /*76b0*/  LEA.HI.X.SX32 R9, R5, R251.reuse, 0x2, P0 ;  /* 0x000000fb05097211 */ /* 0x080fe200000f16ff */
[----:B------:R-:W-:Y:S01]  /*76c0*/  IMAD.IADD R5, R201, 0x1, R7 ;  /* 0x00000001c9057824 */ /* 0x000fe200078e0207 */
[CC--:B------:R-:W-:Y:S01]  /*76d0*/  LEA R6, P0, R7.reuse, R250.reuse, 0x2 ;  /* 0x000000fa07067211 */ /* 0x0c0fe200078010ff */
[----:B------:R-:W-:Y:S03]  /*76e0*/  RED.E.ADD.F32.FTZ.RN.STRONG.GPU [R10.64], R120 ;  /* 0x000000780a00798e */ /* 0x000fe6000c10e784 */
[-C--:B------:R-:W-:Y:S02]  /*76f0*/  LEA.HI.X.SX32 R7, R7, R251.reuse, 0x2, P0 ;  /* 0x000000fb07077211 */ /* 0x080fe400000f16ff */
[----:B------:R2:W-:Y:S05]  /*7700*/  RED.E.ADD.F32.FTZ.RN.STRONG.GPU [R8.64], R121 ;  /* 0x000000790800798e */ /* 0x0005ea000c10e784 */
[----:B------:R-:W-:Y:S01]  /*7710*/  RED.E.ADD.F32.FTZ.RN.STRONG.GPU [R6.64], R122 ;  /* 0x0000007a0600798e */ /* 0x000fe2000c10e784 */
[CC--:B-1----:R-:W-:Y:S04]  /*7720*/  LEA R12, P0, R5.reuse, R250.reuse, 0x2 ;  /* 0x000000fa050c7211 */ /* 0x0c2fe800078010ff */
        /* <DEDUP_REMOVED lines=10> */
[----:B--2---:R-:W-:Y:S03]  /*77d0*/  IMAD.IADD R9, R201, 0x1, R15 ;  /* 0x00000001c9097824 */ /* 0x004fe600078e020f */
        /* <DEDUP_REMOVED lines=164> */
.L_x_531:
[----:B------:R-:W-:Y:S01]  /*8220*/  ISETP.LT.AND P0, PT, RZ, UR8, PT ;  /* 0x00000008ff007c0c */ /* 0x000fe2000bf01270 */
[----:B------:R-:W-:Y:S11]  /*8230*/  UIADD3 UR8, UR8, -0x1, URZ ;  /* 0xffffffff08087890 */ /* 0x000ff6000fffe03f */
[----:B------:R-:W-:Y:S01]  /*8240*/  @!UPT UIADD3 URZ, URZ, URZ, URZ ;  /* 0x0000003f3f3ff290 */ /* 0x000fe2000fffe03f */
        /* <DEDUP_REMOVED lines=214> */
.L_x_533:
        /* <DEDUP_REMOVED lines=18> */
.L_x_534:
[----:B------:R-:W-:Y:S01]  /*90d0*/  BAR.SYNC.DEFER_BLOCKING 0x0 ;  /* 0x0000000000007b1d */ /* 0x000fe20000010000 */
[----:B------:R-:W-:Y:S01]  /*90e0*/  USHF.R.S32.HI UR10, URZ, 0x1f, UR21 ;  /* 0x0000001f3f0a7899 */ /* 0x000fe20008011415 */
[--C-:B------:R-:W-:Y:S01]  /*90f0*/  SHF.R.S32.HI R73, RZ, 0x1f, R232.reuse ;  /* 0x0000001fff497819 */ /* 0x100fe200000114e8 */
[----:B------:R-:W-:Y:S01]  /*9100*/  IMAD.U32 R4, RZ, RZ, UR21 ;  /* 0x00000015ff047e24 */ /* 0x000fe2000f8e00ff */
[----:B------:R-:W-:Y:S01]  /*9110*/  UIMAD UR7, UR22, -0x40, UR7 ;  /* 0xffffffc0160778a4 */ /* 0x000fe2000f8e0207 */
[----:B--2---:R-:W-:Y:S01]  /*9120*/  IMAD.MOV.U32 R72, RZ, RZ, R232 ;  /* 0x000000ffff487224 */ /* 0x004fe200078e00e8 */
[----:B------:R-:W-:Y:S01]  /*9130*/  ULDC.64 UR8, c[0x0][0x3a0] ;  /* 0x0000e80000087ab9 */ /* 0x000fe20000000a00 */
[----:B------:R-:W-:Y:S01]  /*9140*/  BSSY B0, `(.L_x_535) ;  /* 0x0000030000007945 */ /* 0x000fe20003800000 */
[----:B------:R-:W-:Y:S01]  /*9150*/  UIMAD UR6, UR10, UR8, URZ ;  /* 0x000000080a0672a4 */ /* 0x000fe2000f8e023f */
[----:B------:R-:W-:Y:S01]  /*9160*/  IMAD.WIDE.U32 R6, R4, c[0x0][0x3a0], R72 ;  /* 0x0000e80004067a25 */ /* 0x000fe200078e0048 */
[----:B------:R-:W-:-:S02]  /*9170*/  ISETP.GE.AND P5, PT, R229, UR7, PT ;  /* 0x00000007e5007c0c */ /* 0x000fc4000bfa6270 */
[----:B------:R-:W-:Y:S01]  /*9180*/  UIMAD UR6, UR21, UR9, UR6 ;  /* 0x00000009150672a4 */ /* 0x000fe2000f8e0206 */
[----:B------:R-:W-:Y:S02]  /*9190*/  SHF.R.S32.HI R68, RZ, 0x1f, R229 ;  /* 0x0000001fff447819 */ /* 0x000fe400000114e5 */
[----:B------:R-:W-:Y:S01]  /*91a0*/  IADD3 R74, P0, R6, UR14, RZ ;  /* 0x0000000e064a7c10 */ /* 0x000fe2000ff1e0ff */
[----:B------:R-:W-:Y:S02]  /*91b0*/  ULDC.64 UR8, c[0x0][0x3b8] ;  /* 0x0000ee0000087ab9 */ /* 0x000fe40000000a00 */
[----:B------:R-:W-:Y:S01]  /*91c0*/  IMAD.U32 R4, RZ, RZ, UR6 ;  /* 0x00000006ff047e24 */ /* 0x000fe2000f8e00ff */
[----:B------:R-:W-:-:S04]  /*91d0*/  UIMAD UR6, UR59, UR8, URZ ;  /* 0x000000083b0672a4 */ /* 0x000fc8000f8e023f */
[----:B------:R-:W-:Y:S01]  /*91e0*/  IADD3.X R75, R7, UR15, R4, P0, !PT ;  /* 0x0000000f074b7c10 */ /* 0x000fe200087fe404 */
[----:B------:R2:W3:Y:S01]  /*91f0*/  LDS.128 R64, [R225+0x11000] ;  /* 0x01100000e1407984 */ /* 0x0004e20000000c00 */
[----:B------:R-:W-:Y:S01]  /*9200*/  IMAD.U32 R4, RZ, RZ, UR35 ;  /* 0x00000023ff047e24 */ /* 0x000fe2000f8e00ff */
[----:B------:R-:W-:Y:S02]  /*9210*/  UIMAD UR6, UR35, UR9, UR6 ;  /* 0x00000009230672a4 */ /* 0x000fe4000f8e0206 */
[----:B------:R2:W4:Y:S01]  /*9220*/  LDS.128 R60, [R225+0x13000] ;  /* 0x01300000e13c7984 */ /* 0x0005220000000c00 */
[----:B------:R-:W-:-:S03]  /*9230*/  IMAD.WIDE.U32 R74, R4, c[0x0][0x3b8], R74 ;  /* 0x0000ee00044a7a25 */ /* 0x000fc600078e004a */
[----:B------:R2:W1:Y:S02]  /*9240*/  LDS.128 R56, [R225+0x15000] ;  /* 0x01500000e1387984 */ /* 0x0004640000000c00 */
[----:B------:R-:W-:Y:S02]  /*9250*/  IADD3 R69, R75, UR6, RZ ;  /* 0x000000064b457c10 */ /* 0x000fe4000fffe0ff */
        /* <DEDUP_REMOVED lines=12> */
[----:B------:R-:W-:Y:S01]  /*9320*/  IMAD R70, R68, c[0x0][0x3a0], RZ ;  /* 0x0000e80044467a24 */ /* 0x000fe200078e02ff */
[----:B------:R-:W-:Y:S01]  /*9330*/  ISETP.GE.AND P3, PT, R228, c[0x0][0x220], PT ;  /* 0x00008800e4007a0c */ /* 0x000fe20003f66270 */
[----:B------:R-:W-:Y:S01]  /*9340*/  IMAD.MOV.U32 R76, RZ, RZ, R74 ;  /* 0x000000ffff4c7224 */ /* 0x000fe200078e004a */
[----:B------:R-:W3:Y:S01]  /*9350*/  LDS.128 R12, [R225+0x14000] ;  /* 0x01400000e10c7984 */ /* 0x000ee20000000c00 */
[----:B------:R-:W-:Y:S01]  /*9360*/  IMAD.MOV.U32 R77, RZ, RZ, R69 ;  /* 0x000000ffff4d7224 */ /* 0x000fe200078e0045 */
[----:B------:R-:W-:Y:S01]  /*9370*/  ISETP.GE.AND P2, PT, R227, c[0x0][0x220], PT ;  /* 0x00008800e3007a0c */ /* 0x000fe20003f46270 */
[C---:B------:R-:W-:Y:S01]  /*9380*/  IMAD R70, R229.reuse, c[0x0][0x3a4], R70 ;  /* 0x0000e900e5467a24 */ /* 0x040fe200078e0246 */
[----:B------:R-:W4:Y:S01]  /*9390*/  LDS.128 R8, [R225+0x16000] ;  /* 0x01600000e1087984 */ /* 0x000f220000000c00 */
[----:B------:R-:W-:Y:S01]  /*93a0*/  IMAD.WIDE.U32 R76, R229, c[0x0][0x3a0], R76 ;  /* 0x0000e800e54c7a25 */ /* 0x000fe200078e004c */
[----:B------:R-:W-:-:S02]  /*93b0*/  ISETP.GE.AND P1, PT, R226, c[0x0][0x220], PT ;  /* 0x00008800e2007a0c */ /* 0x000fc40003f26270 */
        /* <DEDUP_REMOVED lines=8> */
.L_x_536:
[----:B---34-:R-:W-:Y:S05]  /*9440*/  BSYNC B0 ;  /* 0x0000000000007941 */ /* 0x018fea0003800000 */
.L_x_535:
[----:B-1----:R-:W-:Y:S01]  /*9450*/  IADD3 R4, R229, 0x20, RZ ;  /* 0x00000020e5047810 */ /* 0x002fe20007ffe0ff */
[----:B------:R-:W-:Y:S03]  /*9460*/  BSSY B0, `(.L_x_537) ;  /* 0x0000015000007945 */ /* 0x000fe60003800000 */
[----:B------:R-:W-:-:S13]  /*9470*/  ISETP.GE.AND P4, PT, R4, UR7, PT ;  /* 0x0000000704007c0c */ /* 0x000fda000bf86270 */
[----:B------:R-:W-:Y:S05]  /*9480*/  @P4 BRA `(.L_x_538) ;  /* 0x0000012000004947 */ /* 0x000fea0003800000 */
[----:B------:R-:W-:Y:S01]  /*9490*/  IADD3 R5, P0, R229, 0x20, RZ ;  /* 0x00000020e5057810 */ /* 0x000fe20007f1e0ff */
[----:B------:R-:W-:Y:S01]  /*94a0*/  IMAD.MOV.U32 R6, RZ, RZ, R74 ;  /* 0x000000ffff067224 */ /* 0x000fe200078e004a */
[----:B------:R-:W-:Y:S01]  /*94b0*/  ISETP.GE.AND P3, PT, R232, c[0x0][0x220], PT ;  /* 0x00008800e8007a0c */ /* 0x000fe20003f66270 */
[----:B------:R-:W-:Y:S01]  /*94c0*/  IMAD.MOV.U32 R7, RZ, RZ, R69 ;  /* 0x000000ffff077224 */ /* 0x000fe200078e0045 */
        /* <DEDUP_REMOVED lines=14> */
.L_x_538:
[----:B------:R-:W-:Y:S05]  /*95b0*/  BSYNC B0 ;  /* 0x0000000000007941 */ /* 0x000fea0003800000 */
.L_x_537:
[----:B------:R-:W-:Y:S01]  /*95c0*/  ULDC.64 UR6, c[0x0][0x3a8] ;  /* 0x0000ea0000067ab9 */ /* 0x000fe20000000a00 */
[----:B------:R-:W-:Y:S01]  /*95d0*/  IMAD.U32 R5, RZ, RZ, UR21 ;  /* 0x00000015ff057e24 */ /* 0x000fe2000f8e00ff */
[----:B------:R-:W-:Y:S01]  /*95e0*/  UIMAD UR6, UR10, UR6, URZ ;  /* 0x000000060a0672a4 */ /* 0x000fe2000f8e023f */
[----:B------:R-:W-:Y:S02]  /*95f0*/  BSSY B0, `(.L_x_539) ;  /* 0x000001d000007945 */ /* 0x000fe40003800000 */
[----:B------:R-:W-:Y:S01]  /*9600*/  IMAD.WIDE.U32 R4, R5, c[0x0][0x3a8], R72 ;  /* 0x0000ea0005047a25 */ /* 0x000fe200078e0048 */
[----:B------:R-:W-:-:S04]  /*9610*/  UIMAD UR6, UR21, UR7, UR6 ;  /* 0x00000007150672a4 */ /* 0x000fc8000f8e0206 */
[----:B------:R-:W-:Y:S02]  /*9620*/  IADD3 R6, P0, R4, UR11, RZ ;  /* 0x0000000b04067c10 */ /* 0x000fe4000ff1e0ff */
[----:B------:R-:W-:Y:S01]  /*9630*/  MOV R4, UR6 ;  /* 0x0000000600047c02 */ /* 0x000fe20008000f00 */
[----:B------:R-:W-:Y:S02]  /*9640*/  ULDC.64 UR6, c[0x0][0x3c0] ;  /* 0x0000f00000067ab9 */ /* 0x000fe40000000a00 */
[----:B------:R-:W-:Y:S01]  /*9650*/  UIMAD UR6, UR59, UR6, URZ ;  /* 0x000000063b0672a4 */ /* 0x000fe2000f8e023f */
[----:B------:R-:W-:Y:S01]  /*9660*/  IADD3.X R7, R5, UR12, R4, P0, !PT ;  /* 0x0000000c05077c10 */ /* 0x000fe200087fe404 */
[----:B------:R-:W-:Y:S02]  /*9670*/  IMAD.U32 R4, RZ, RZ, UR35 ;  /* 0x00000023ff047e24 */ /* 0x000fe4000f8e00ff */
[----:B------:R-:W-:Y:S02]  /*9680*/  UIMAD UR6, UR35, UR7, UR6 ;  /* 0x00000007230672a4 */ /* 0x000fe4000f8e0206 */
[----:B------:R-:W-:-:S05]  /*9690*/  IMAD.WIDE.U32 R6, R4, c[0x0][0x3c0], R6 ;  /* 0x0000f00004067a25 */ /* 0x000fca00078e0006 */
[----:B------:R-:W-:Y:S01]  /*96a0*/  IADD3 R5, R7, UR6, RZ ;  /* 0x0000000607057c10 */ /* 0x000fe2000fffe0ff */
[----:B------:R-:W-:Y:S05]  /*96b0*/  @P5 BRA `(.L_x_540) ;  /* 0x0000010000005947 */ /* 0x000fea0003800000 */
[----:B------:R-:W-:Y:S01]  /*96c0*/  IMAD R4, R68, c[0x0][0x3a8], RZ ;  /* 0x0000ea0044047a24 */ /* 0x000fe200078e02ff */
[----:B------:R-:W-:Y:S01]  /*96d0*/  ISETP.GE.AND P3, PT, R232, c[0x0][0x220], PT ;  /* 0x00008800e8007a0c */ /* 0x000fe20003f66270 */
[----:B-1----:R-:W-:Y:S01]  /*96e0*/  IMAD.MOV.U32 R8, RZ, RZ, R6 ;  /* 0x000000ffff087224 */ /* 0x002fe200078e0006 */
        /* <DEDUP_REMOVED lines=9> */
[----:B------:R1:W-:Y:S04]  /*9780*/  @!P3 STG.E.128 [R10.64], R48 ;  /* 0x000000300a00b986 */ /* 0x0003e8000c101d04 */
[----:B------:R1:W-:Y:S04]  /*9790*/  @!P2 STG.E.128 [R10.64+0x80], R40 ;  /* 0x000080280a00a986 */ /* 0x0003e8000c101d04 */
[----:B------:R1:W-:Y:S04]  /*97a0*/  @!P1 STG.E.128 [R10.64+0x100], R32 ;  /* 0x000100200a009986 */ /* 0x0003e8000c101d04 */
[----:B------:R1:W-:Y:S02]  /*97b0*/  @!P0 STG.E.128 [R10.64+0x180], R24 ;  /* 0x000180180a008986 */ /* 0x0003e4000c101d04 */
.L_x_540:
[----:B------:R-:W-:Y:S05]  /*97c0*/  BSYNC B0 ;  /* 0x0000000000007941 */ /* 0x000fea0003800000 */
.L_x_539:
[----:B------:R-:W-:Y:S05]  /*97d0*/  @P4 BRA `(.L_x_541) ;  /* 0x00000a8000004947 */ /* 0x000fea0003800000 */
[----:B------:R-:W-:Y:S01]  /*97e0*/  IADD3 R4, P0, R229, 0x20, RZ ;  /* 0x00000020e5047810 */ /* 0x000fe20007f1e0ff */
[----:B-1----:R-:W-:Y:S01]  /*97f0*/  IMAD.MOV.U32 R8, RZ, RZ, R6 ;  /* 0x000000ffff087224 */ /* 0x002fe200078e0006 */
[----:B------:R-:W-:Y:S01]  /*9800*/  ISETP.GE.AND P2, PT, R232, c[0x0][0x220], PT ;  /* 0x00008800e8007a0c */ /* 0x000fe20003f46270 */
[----:B------:R-:W-:Y:S01]  /*9810*/  IMAD.MOV.U32 R9, RZ, RZ, R5 ;  /* 0x000000ffff097224 */ /* 0x000fe200078e0005 */
        /* <DEDUP_REMOVED lines=16> */
.L_x_513:
        /* <DEDUP_REMOVED lines=20> */
.L_x_542:
        /* <DEDUP_REMOVED lines=18> */
.L_x_543:
        /* <DEDUP_REMOVED lines=12> */
[----:B------:R-:W-:Y:S01]  /*9c40*/  IMAD.U32 R4, RZ, RZ, UR6 ;  /* 0x00000006ff047e24 */ /* 0x000fe2000f8e00ff */
[----:B------:R-:W-:-:S04]  /*9c50*/  UIMAD UR6, UR57, UR8, URZ ;  /* 0x00000008390672a4 */ /* 0x000fc8000f8e023f */
[----:B------:R-:W-:Y:S01]  /*9c60*/  IADD3.X R7, R5, UR15, R4, P0, !PT ;  /* 0x0000000f05077c10 */ /* 0x000fe200087fe404 */
[----:B------:R-:W-:Y:S01]  /*9c70*/  UIMAD UR6, UR35, UR9, UR6 ;  /* 0x00000009230672a4 */ /* 0x000fe2000f8e0206 */
[----:B------:R-:W-:-:S03]  /*9c80*/  SHF.R.S32.HI R4, RZ, 0x1f, R229 ;  /* 0x0000001fff047819 */ /* 0x000fc600000114e5 */
        /* <DEDUP_REMOVED lines=19> */
.L_x_545:
[----:B------:R-:W-:Y:S05]  /*9dc0*/  BSYNC B0 ;  /* 0x0000000000007941 */ /* 0x000fea0003800000 */
.L_x_544:
        /* <DEDUP_REMOVED lines=21> */
.L_x_547:
[----:B------:R-:W-:Y:S05]  /*9f20*/  BSYNC B0 ;  /* 0x0000000000007941 */ /* 0x000fea0003800000 */
.L_x_546:
[----:B------:R-:W-:Y:S01]  /*9f30*/  ULDC.64 UR6, c[0x0][0x3a8] ;  /* 0x0000ea0000067ab9 */ /* 0x000fe20000000a00 */
[----:B------:R-:W-:Y:S01]  /*9f40*/  IMAD.U32 R5, RZ, RZ, UR21 ;  /* 0x00000015ff057e24 */ /* 0x000fe2000f8e00ff */
[----:B------:R-:W-:Y:S01]  /*9f50*/  UIMAD UR6, UR10, UR6, URZ ;  /* 0x000000060a0672a4 */ /* 0x000fe2000f8e023f */
[----:B------:R-:W-:Y:S01]  /*9f60*/  IMAD.U32 R8, RZ, RZ, UR35 ;  /* 0x00000023ff087e24 */ /* 0x000fe2000f8e00ff */
[----:B------:R-:W-:Y:S01]  /*9f70*/  BSSY B0, `(.L_x_548) ;  /* 0x000001c000007945 */ /* 0x000fe20003800000 */
[----:B--2---:R-:W-:Y:S01]  /*9f80*/  IMAD.WIDE.U32 R6, R5, c[0x0][0x3a8], R232 ;  /* 0x0000ea0005067a25 */ /* 0x004fe200078e00e8 */
[----:B------:R-:W-:-:S04]  /*9f90*/  UIMAD UR6, UR21, UR7, UR6 ;  /* 0x00000007150672a4 */ /* 0x000fc8000f8e0206 */
[----:B------:R-:W-:Y:S02]  /*9fa0*/  IADD3 R6, P0, R6, UR11, RZ ;  /* 0x0000000b06067c10 */ /* 0x000fe4000ff1e0ff */
[----:B------:R-:W-:Y:S01]  /*9fb0*/  MOV R5, UR6 ;  /* 0x0000000600057c02 */ /* 0x000fe20008000f00 */
[----:B------:R-:W-:Y:S02]  /*9fc0*/  ULDC.64 UR6, c[0x0][0x3c0] ;  /* 0x0000f00000067ab9 */ /* 0x000fe40000000a00 */
[----:B------:R-:W-:Y:S01]  /*9fd0*/  UIMAD UR6, UR57, UR6, URZ ;  /* 0x00000006390672a4 */ /* 0x000fe2000f8e023f */
[----:B------:R-:W-:-:S03]  /*9fe0*/  IADD3.X R7, R7, UR12, R5, P0, !PT ;  /* 0x0000000c07077c10 */ /* 0x000fc600087fe405 */
[----:B------:R-:W-:Y:S02]  /*9ff0*/  UIMAD UR6, UR35, UR7, UR6 ;  /* 0x00000007230672a4 */ /* 0x000fe4000f8e0206 */
        /* <DEDUP_REMOVED lines=13> */
[----:B-1----:R-:W-:-:S04]  /*a0d0*/  LEA R12, P5, R10, c[0x0][0x348], 0x1 ;  /* 0x0000d2000a0c7a11 */ /* 0x002fc800078a08ff */
[----:B------:R-:W-:-:S05]  /*a0e0*/  LEA.HI.X R13, R10, c[0x0][0x34c], R5, 0x1, P5 ;  /* 0x0000d3000a0d7a11 */ /* 0x000fca00028f0c05 */
[----:B------:R1:W-:Y:S04]  /*a0f0*/  @!P3 STG.E.128 [R12.64], RZ ;  /* 0x000000ff0c00b986 */ /* 0x0003e8000c101d04 */
[----:B------:R1:W-:Y:S04]  /*a100*/  @!P2 STG.E.128 [R12.64+0x80], RZ ;  /* 0x000080ff0c00a986 */ /* 0x0003e8000c101d04 */
[----:B------:R1:W-:Y:S04]  /*a110*/  @!P1 STG.E.128 [R12.64+0x100], RZ ;  /* 0x000100ff0c009986 */ /* 0x0003e8000c101d04 */
[----:B------:R1:W-:Y:S02]  /*a120*/  @!P0 STG.E.128 [R12.64+0x180], RZ ;  /* 0x000180ff0c008986 */ /* 0x0003e4000c101d04 */
.L_x_549:
[----:B------:R-:W-:Y:S05]  /*a130*/  BSYNC B0 ;  /* 0x0000000000007941 */ /* 0x000fea0003800000 */
.L_x_548:
[----:B------:R-:W-:Y:S05]  /*a140*/  @P4 BRA `(.L_x_541) ;  /* 0x0000011000004947 */ /* 0x000fea0003800000 */
[----:B------:R-:W-:Y:S01]  /*a150*/  IADD3 R5, P0, R229, 0x20, RZ ;  /* 0x00000020e5057810 */ /* 0x000fe20007f1e0ff */
[----:B------:R-:W-:Y:S01]  /*a160*/  IMAD.MOV.U32 R6, RZ, RZ, R8 ;  /* 0x000000ffff067224 */ /* 0x000fe200078e0008 */
[----:B------:R-:W-:-:S02]  /*a170*/  ISETP.GE.AND P3, PT, R232, c[0x0][0x220], PT ;  /* 0x00008800e8007a0c */ /* 0x000fc40003f66270 */
        /* <DEDUP_REMOVED lines=14> */
.L_x_541:
[----:B------:R-:W-:Y:S05]  /*a260*/  BSYNC B1 ;  /* 0x0000000000017941 */ /* 0x000fea0003800000 */
.L_x_508:
        /* <DEDUP_REMOVED lines=12> */
.L_x_550:
[----:B------:R-:W-:Y:S05]  /*a330*/  EXIT ;  /* 0x000000000000794d */ /* 0x000fea0003800000 */
.L_x_552:
        /* <DEDUP_REMOVED lines=12> */
.L_x_2015:


//--------------------- .text._ZN5flash44flash_bwd_dq_dk_dv_loop_seqk_parallel_kernelI23Flash_bwd_kernel_traitsILi256ELi64ELi64ELi8ELi4ELi2ELi2ELb0ELb1EN7cutlass10bfloat16_tE19Flash_kernel_traitsILi256ELi64ELi64ELi8ES3_EELb0ELb0ELb1ELb0ELb0ELb1ELb0EEEvNS_16Flash_bwd_paramsE --------------------------
	.section	.text._ZN5flash44flash_bwd_dq_dk_dv_loop_seqk_parallel_kernelI23Flash_bwd_kernel_traitsILi256ELi64ELi64ELi8ELi4ELi2ELi2ELb0ELb1EN7cutlass10bfloat16_tE19Flash_kernel_traitsILi256ELi64ELi64ELi8ES3_EELb0ELb0ELb1ELb0ELb0ELb1ELb0EEEvNS_16Flash_bwd_paramsE,"ax",@progbits
	.sectioninfo	@"SHI_REGISTERS=254"
	.align	128
        .global         _ZN5flash44flash_bwd_dq_dk_dv_loop_seqk_parallel_kernelI23Flash_bwd_kernel_traitsILi256ELi64ELi64ELi8ELi4ELi2ELi2ELb0ELb1EN7cutlass10bfloat16_tE19Flash_kernel_traitsILi256ELi64ELi64ELi8ES3_EELb0ELb0ELb1ELb0ELb0ELb1ELb0EEEvNS_16Flash_bwd_paramsE
        .type           _ZN5flash44flash_bwd_dq_dk_dv_loop_seqk_parallel_kernelI23Flash_bwd_kernel_traitsILi256ELi64ELi64ELi8ELi4ELi2ELi2ELb0ELb1EN7cutlass10bfloat16_tE19Flash_kernel_traitsILi256ELi64ELi64ELi8ES3_EELb0ELb0ELb1ELb0ELb0ELb1ELb0EEEvNS_16Flash_bwd_paramsE,@function
        .size           _ZN5flash44flash_bwd_dq_dk_dv_loop_seqk_parallel_kernelI23Flash_bwd_kernel_traitsILi256ELi64ELi64ELi8ELi4ELi2ELi2ELb0ELb1EN7cutlass10bfloat16_tE19Flash_kernel_traitsILi256ELi64ELi64ELi8ES3_EELb0ELb0ELb1ELb0ELb0ELb1ELb0EEEvNS_16Flash_bwd_paramsE,(.L_x_2016 - _ZN5flash44flash_bwd_dq_dk_dv_loop_seqk_parallel_kernelI23Flash_bwd_kernel_traitsILi256ELi64ELi64ELi8ELi4ELi2ELi2ELb0ELb1EN7cutlass10bfloat16_tE19Flash_kernel_traitsILi256ELi64ELi64ELi8ES3_EELb0ELb0ELb1ELb0ELb0ELb1ELb0EEEvNS_16Flash_bwd_paramsE)
        .other          _ZN5flash44flash_bwd_dq_dk_dv_loop_seqk_parallel_kernelI23Flash_bwd_kernel_traitsILi256ELi64ELi64ELi8ELi4ELi2ELi2ELb0ELb1EN7cutlass10bfloat16_tE19Flash_kernel_traitsILi256ELi64ELi64ELi8ES3_EELb0ELb0ELb1ELb0ELb0ELb1ELb0EEEvNS_16Flash_bwd_paramsE,@"STO_CUDA_ENTRY STV_DEFAULT"
_ZN5flash44flash_bwd_dq_dk_dv_loop_seqk_parallel_kernelI23Flash_bwd_kernel_traitsILi256ELi64ELi64ELi8ELi4ELi2ELi2ELb0ELb1EN7cutlass10bfloat16_tE19Flash_kernel_traitsILi256ELi64ELi64ELi8ES3_EELb0ELb0ELb1ELb0ELb0ELb1ELb0EEEvNS_16Flash_bwd_paramsE:
.text._ZN5flash44flash_bwd_dq_dk_dv_loop_seqk_parallel_kernelI23Flash_bwd_kernel_traitsILi256ELi64ELi64ELi8ELi4ELi2ELi2ELb0ELb1EN7cutlass10bfloat16_tE19Flash_kernel_traitsILi256ELi64ELi64ELi8ES3_EELb0ELb0ELb1ELb0ELb0ELb1ELb0EEEvNS_16Flash_bwd_paramsE:
        /* <DEDUP_REMOVED lines=42> */
[----:B------:R-:W-:Y:S01]  /*02a0*/  SHF.R.S32.HI R0, RZ, 0x4, R9 ;  /* 0x00000004ff007819 */ /* 0x000fe20000011409 */
[----:B------:R-:W-:Y:S01]  /*02b0*/  UIMAD UR6, UR32, UR11, UR38 ;  /* 0x0000000b200672a4 */ /* 0x000fe2000f8e0226 */
[----:B------:R-:W-:Y:S01]  /*02c0*/  LOP3.LUT R3, R3, 0xfffffffc, RZ, 0xc0, !PT ;  /* 0xfffffffc03037812 */ /* 0x000fe200078ec0ff */
[----:B------:R-:W-:Y:S01]  /*02d0*/  IMAD.IADD R7, R228, 0x1, -R7 ;  /* 0x00000001e4077824 */ /* 0x000fe200078e0a07 */
[----:B------:R-:W-:Y:S01]  /*02e0*/  LOP3.LUT R2, R2, 0xfffffffe, RZ, 0xc0, !PT ;  /* 0xfffffffe02027812 */ /* 0x000fe200078ec0ff */
[----:B------:R-:W-:Y:S01]  /*02f0*/  @!UP5 UIMAD UR7, UR32, UR13, UR38 ;  /* 0x0000000d2007d2a4 */ /* 0x000fe2000f8e0226 */
[----:B------:R-:W-:Y:S01]  /*0300*/  LEA.HI R6, R9, R0, RZ, 0x1 ;  /* 0x0000000009067211 */ /* 0x000fe200078f08ff */
[C---:B------:R-:W-:Y:S01]  /*0310*/  IMAD.IADD R3, R4.reuse, 0x1, -R3 ;  /* 0x0000000104037824 */ /* 0x040fe200078e0a03 */
[-C--:B------:R-:W-:Y:S01]  /*0320*/  LEA.HI R17, R19, R228.reuse, RZ, 0x3 ;  /* 0x000000e413117211 */ /* 0x080fe200078f18ff */
[----:B------:R-:W-:Y:S01]  /*0330*/  IMAD.IADD R2, R4, 0x1, -R2 ;  /* 0x0000000104027824 */ /* 0x000fe200078e0a02 */
[----:B------:R-:W-:Y:S01]  /*0340*/  LOP3.LUT R6, R6, 0xfffffffe, RZ, 0xc0, !PT ;  /* 0xfffffffe06067812 */ /* 0x000fe200078ec0ff */
[----:B------:R-:W-:Y:S01]  /*0350*/  USHF.L.U32 UR46, UR47, 0x6, URZ ;  /* 0x000000062f2e7899 */ /* 0x000fe2000800063f */
[----:B------:R-:W-:Y:S01]  /*0360*/  SHF.R.S32.HI R4, RZ, 0x1f, R7 ;  /* 0x0000001fff047819 */ /* 0x000fe20000011407 */
[----:B------:R-:W-:Y:S01]  /*0370*/  IMAD.SHL.U32 R15, R2, 0x10, RZ ;  /* 0x00000010020f7824 */ /* 0x000fe200078e00ff */
[----:B------:R-:W-:Y:S01]  /*0380*/  LOP3.LUT R9, R9, 0xfffffff0, RZ, 0xc0, !PT ;  /* 0xfffffff009097812 */ /* 0x000fe200078ec0ff */
[----:B------:R-:W-:Y:S01]  /*0390*/  IMAD.IADD R6, R0, 0x1, -R6 ;  /* 0x0000000100067824 */ /* 0x000fe200078e0a06 */
[----:B------:R-:W-:Y:S01]  /*03a0*/  LEA.HI R5, R19, R228, RZ, 0x2 ;  /* 0x000000e413057211 */ /* 0x000fe200078f10ff */
[----:B------:R-:W-:Y:S01]  /*03b0*/  ULDC UR50, c[0x0][0x214] ;  /* 0x0000850000327ab9 */ /* 0x000fe20000000800 */
[----:B------:R-:W-:Y:S01]  /*03c0*/  LEA.HI R4, R4, R7, RZ, 0x2 ;  /* 0x0000000704047211 */ /* 0x000fe200078f10ff */
[C---:B------:R-:W-:Y:S01]  /*03d0*/  IMAD.IADD R0, R228.reuse, 0x1, -R9 ;  /* 0x00000001e4007824 */ /* 0x040fe200078e0a09 */
[----:B------:R-:W-:Y:S01]  /*03e0*/  LOP3.LUT R7, R17, 0xfffffff8, RZ, 0xc0, !PT ;  /* 0xfffffff811077812 */ /* 0x000fe200078ec0ff */
[----:B------:R-:W-:Y:S01]  /*03f0*/  IMAD.U32 R232, RZ, RZ, UR14 ;  /* 0x0000000effe87e24 */ /* 0x000fe2000f8e00ff */
[--C-:B------:R-:W-:Y:S01]  /*0400*/  SHF.R.S32.HI R11, RZ, 0x2, R5.reuse ;  /* 0x00000002ff0b7819 */ /* 0x100fe20000011405 */
[----:B------:R-:W-:Y:S01]  /*0410*/  ULDC UR57, c[0x0][0x1c8] ;  /* 0x0000720000397ab9 */ /* 0x000fe20000000800 */
[----:B------:R-:W-:Y:S01]  /*0420*/  SHF.R.S32.HI R12, RZ, 0x1f, R5 ;  /* 0x0000001fff0c7819 */ /* 0x000fe20000011405 */
[----:B------:R-:W-:Y:S01]  /*0430*/  IMAD.IADD R8, R228, 0x1, -R7 ;  /* 0x00000001e4087824 */ /* 0x000fe200078e0a07 */
[----:B------:R-:W-:Y:S01]  /*0440*/  SHF.R.S32.HI R7, RZ, 0x1f, R0 ;  /* 0x0000001fff077819 */ /* 0x000fe20000011400 */
[----:B------:R-:W-:Y:S01]  /*0450*/  ULDC.U8 UR10, c[0x0][0x3d0] ;  /* 0x0000f400000a7ab9 */ /* 0x000fe20000000000 */
[----:B------:R-:W-:Y:S01]  /*0460*/  LEA.HI R12, R12, R11, RZ, 0x3 ;  /* 0x0000000b0c0c7211 */ /* 0x000fe200078f18ff */
[----:B------:R-:W-:Y:S01]  /*0470*/  IMAD.SHL.U32 R234, R8, 0x8, RZ ;  /* 0x0000000808ea7824 */ /* 0x000fe200078e00ff */
[----:B------:R-:W-:Y:S01]  /*0480*/  LEA.HI R7, R7, R0, RZ, 0x3 ;  /* 0x0000000007077211 */ /* 0x000fe200078f18ff */
[----:B------:R-:W-:Y:S01]  /*0490*/  ULDC UR51, c[0x0][0x224] ;  /* 0x0000890000337ab9 */ /* 0x000fe20000000800 */
[----:B------:R-:W-:Y:S01]  /*04a0*/  LOP3.LUT R12, R12, 0xfffffff8, RZ, 0xc0, !PT ;  /* 0xfffffff80c0c7812 */ /* 0x000fe200078ec0ff */
[----:B------:R-:W-:Y:S01]  /*04b0*/  @UP5 UIMAD UR55, UR32, UR50, URZ ;  /* 0x00000032203752a4 */ /* 0x000fe2000f8e023f */
[----:B------:R-:W-:Y:S01]  /*04c0*/  SHF.R.S32.HI R231, RZ, 0x3, R17 ;  /* 0x00000003ffe77819 */ /* 0x000fe20000011411 */
[----:B------:R-:W-:Y:S01]  /*04d0*/  ULDC.64 UR4, c[0x0][0x118] ;  /* 0x0000460000047ab9 */ /* 0x000fe20000000a00 */
[----:B------:R-:W-:Y:S01]  /*04e0*/  LOP3.LUT R13, R7, 0xfffffff8, RZ, 0xc0, !PT ;  /* 0xfffffff8070d7812 */ /* 0x000fe200078ec0ff */
[----:B------:R-:W-:Y:S01]  /*04f0*/  IMAD.IADD R12, R11, 0x1, -R12 ;  /* 0x000000010b0c7824 */ /* 0x000fe200078e0a0c */
        /* <DEDUP_REMOVED lines=9> */
[----:B------:R-:W-:Y:S01]  /*0590*/  ULOP3.LUT UR57, UR38, UR57, URZ, 0x3c, !UPT ;  /* 0x0000003926397292 */ /* 0x000fe2000f8e3c3f */
[----:B------:R-:W-:Y:S01]  /*05a0*/  LOP3.LUT R11, R11, 0x1c0, RZ, 0xc0, !PT ;  /* 0x000001c00b0b7812 */ /* 0x000fe200078ec0ff */
[----:B------:R-:W-:Y:S01]  /*05b0*/  USHF.R.S32.HI UR58, URZ, 0x1f, UR38 ;  /* 0x0000001f3f3a7899 */ /* 0x000fe20008011426 */
[----:B------:R-:W-:Y:S01]  /*05c0*/  ISETP.NE.U32.AND P0, PT, R0, 0x1, PT ;  /* 0x000000010000780c */ /* 0x000fe20003f05070 */
[----:B------:R-:W-:Y:S01]  /*05d0*/  UISETP.NE.AND UP6, UPT, UR10, URZ, UPT ;  /* 0x0000003f0a00728c */ /* 0x000fe2000bfc5270 */
[C---:B------:R-:W-:Y:S01]  /*05e0*/  LOP3.LUT R0, R8.reuse, 0x10, R15, 0xf8, !PT ;  /* 0x0000001008007812 */ /* 0x040fe200078ef80f */
[----:B------:R-:W-:Y:S01]  /*05f0*/  USHF.R.S32.HI UR60, URZ, 0x1f, UR32 ;  /* 0x0000001f3f3c7899 */ /* 0x000fe20008011420 */
[----:B------:R-:W-:Y:S01]  /*0600*/  SHF.R.U32.HI R9, RZ, 0x3, R11 ;  /* 0x00000003ff097819 */ /* 0x000fe2000001160b */
[----:B------:R-:W-:Y:S01]  /*0610*/  USHF.R.S32.HI UR59, URZ, 0x1f, UR38 ;  /* 0x0000001f3f3b7899 */ /* 0x000fe20008011426 */
[----:B------:R-:W-:Y:S01]  /*0620*/  LOP3.LUT R10, R11, 0x38, R234, 0xf8, !PT ;  /* 0x000000380b0a7812 */ /* 0x000fe200078ef8ea */
[----:B------:R-:W-:Y:S01]  /*0630*/  UIMAD.WIDE.U32 UR42, UR36, UR44, URZ ;  /* 0x0000002c242a72a5 */ /* 0x000fe2000f8e003f */
[----:B------:R-:W-:Y:S01]  /*0640*/  LOP3.LUT R226, R8, 0x8, R17, 0xf8, !PT ;  /* 0x0000000808e27812 */ /* 0x000fe200078ef811 */
        /* <DEDUP_REMOVED lines=32> */
[----:B------:R-:W-:Y:S01]  /*0850*/  IMAD.SHL.U32 R228, R228, 0x2, RZ ;  /* 0x00000002e4e47824 */ /* 0x000fe200078e00ff */
[----:B------:R-:W-:Y:S01]  /*0860*/  LOP3.LUT R14, R14, R9, RZ, 0x3c, !PT ;  /* 0x000000090e0e7212 */ /* 0x000fe200078e3cff */
[--C-:B------:R-:W-:Y:S01]  /*0870*/  IMAD R9, R3, 0x400, R10.reuse ;  /* 0x0000040003097824 */ /* 0x100fe200078e020a */
[----:B------:R-:W-:Y:S01]  /*0880*/  LOP3.LUT R5, R8, 0x20, R5, 0xf8, !PT ;  /* 0x0000002008057812 */ /* 0x000fe200078ef805 */
[----:B------:R-:W-:Y:S01]  /*0890*/  IMAD R10, R2, 0x400, R10 ;  /* 0x00000400020a7824 */ /* 0x000fe200078e020a */
[----:B------:R-:W-:Y:S01]  /*08a0*/  LOP3.LUT R8, R13, 0x1c0, RZ, 0xc0, !PT ;  /* 0x000001c00d087812 */ /* 0x000fe200078ec0ff */
[----:B------:R-:W-:Y:S01]  /*08b0*/  IMAD.IADD R236, R9, 0x1, R14 ;  /* 0x0000000109ec7824 */ /* 0x000fe200078e020e */
[----:B------:R-:W-:Y:S01]  /*08c0*/  SHF.R.S32.HI R4, RZ, 0x2, R4 ;  /* 0x00000002ff047819 */ /* 0x000fe20000011404 */
[----:B------:R-:W-:Y:S01]  /*08d0*/  IMAD.SHL.U32 R9, R6, 0x8, RZ ;  /* 0x0000000806097824 */ /* 0x000fe200078e00ff */
[----:B------:R-:W-:Y:S01]  /*08e0*/  SHF.R.U32.HI R6, RZ, 0x3, R8 ;  /* 0x00000003ff067819 */ /* 0x000fe20000011608 */
[----:B------:R-:W-:Y:S01]  /*08f0*/  IMAD.SHL.U32 R236, R236, 0x2, RZ ;  /* 0x00000002ecec7824 */ /* 0x000fe200078e00ff */
[----:B------:R-:W-:Y:S01]  /*0900*/  LOP3.LUT R226, R226, R15, RZ, 0x3c, !PT ;  /* 0x0000000fe2e27212 */ /* 0x000fe200078e3cff */
[----:B------:R-:W-:Y:S01]  /*0910*/  IMAD R229, R3, 0x10, R4 ;  /* 0x0000001003e57824 */ /* 0x000fe200078e0204 */
[----:B------:R-:W-:Y:S01]  /*0920*/  LOP3.LUT R9, R8, 0x8, R9, 0xf8, !PT ;  /* 0x0000000808097812 */ /* 0x000fe200078ef809 */
[----:B------:R-:W-:Y:S01]  /*0930*/  IMAD.IADD R233, R10, 0x1, R233 ;  /* 0x000000010ae97824 */ /* 0x000fe200078e02e9 */
[----:B------:R-:W-:Y:S01]  /*0940*/  LOP3.LUT R5, R6, R5, R8, 0x1e, !PT ;  /* 0x0000000506057212 */ /* 0x000fe200078e1e08 */
[----:B------:R-:W-:Y:S01]  /*0950*/  IMAD.IADD R226, R17, 0x1, R226 ;  /* 0x0000000111e27824 */ /* 0x000fe200078e02e2 */
[----:B------:R-:W-:Y:S01]  /*0960*/  LOP3.LUT R8, R7, 0xfffffe00, RZ, 0xc0, !PT ;  /* 0xfffffe0007087812 */ /* 0x000fe200078ec0ff */
[----:B------:R-:W-:Y:S01]  /*0970*/  IMAD.MOV.U32 R7, RZ, RZ, -0x10 ;  /* 0xfffffff0ff077424 */ /* 0x000fe200078e00ff */
[----:B------:R-:W-:Y:S01]  /*0980*/  LOP3.LUT R9, R9, R6, RZ, 0x3c, !PT ;  /* 0x0000000609097212 */ /* 0x000fe200078e3cff */
[----:B------:R-:W-:Y:S01]  /*0990*/  IMAD.SHL.U32 R226, R226, 0x2, RZ ;  /* 0x00000002e2e27824 */ /* 0x000fe200078e00ff */
        /* <DEDUP_REMOVED lines=12> */
[----:B------:R-:W-:Y:S01]  /*0a60*/  SEL R5, R4, 0xffffffc0, !P3 ;  /* 0xffffffc004057807 */ /* 0x000fe20005800000 */
[----:B------:R-:W-:Y:S01]  /*0a70*/  IMAD.IADD R216, R226, 0x1, R3 ;  /* 0x00000001e2d87824 */ /* 0x000fe200078e0203 */
[----:B------:R-:W-:Y:S01]  /*0a80*/  SEL R4, R4, 0xffffffc0, !P5 ;  /* 0xffffffc004047807 */ /* 0x000fe20006800000 */
[----:B------:R-:W-:Y:S01]  /*0a90*/  IMAD.IADD R225, R227, 0x1, R217 ;  /* 0x00000001e3e17824 */ /* 0x000fe200078e02d9 */
[----:B------:R-:W-:Y:S01]  /*0aa0*/  LEA R220, R220, 0x20000, 0x1 ;  /* 0x00020000dcdc7811 */ /* 0x000fe200078e08ff */
[----:B------:R-:W-:Y:S01]  /*0ab0*/  IMAD.SHL.U32 R222, R0, 0x2, RZ ;  /* 0x0000000200de7824 */ /* 0x000fe200078e00ff */
[----:B------:R-:W-:Y:S01]  /*0ac0*/  @P1 IADD3 R238, R236, -0x20, RZ ;  /* 0xffffffe0ecee1810 */ /* 0x000fe20007ffe0ff */
[----:B------:R-:W-:Y:S01]  /*0ad0*/  IMAD.SHL.U32 R230, R230, 0x2, RZ ;  /* 0x00000002e6e67824 */ /* 0x000fe200078e00ff */
[----:B------:R-:W-:Y:S01]  /*0ae0*/  IADD3 R237, R233, 0x40, RZ ;  /* 0x00000040e9ed7810 */ /* 0x000fe20007ffe0ff */
[----:B------:R-:W-:Y:S01]  /*0af0*/  IMAD.IADD R218, R4, 0x1, R220 ;  /* 0x0000000104da7824 */ /* 0x000fe200078e02dc */
[----:B------:R-:W-:Y:S01]  /*0b00*/  LOP3.LUT R228, R11, 0x6, R228, 0xf8, !PT ;  /* 0x000000060be47812 */ /* 0x000fe200078ef8e4 */
[----:B------:R-:W-:Y:S01]  /*0b10*/  IMAD.IADD R219, R217, 0x1, R220 ;  /* 0x00000001d9db7824 */ /* 0x000fe200078e02dc */
[----:B------:R-:W-:Y:S01]  /*0b20*/  @P2 IADD3 R237, R233, -0x40, RZ ;  /* 0xffffffc0e9ed2810 */ /* 0x000fe20007ffe0ff */
[----:B------:R-:W-:-:S02]  /*0b30*/  IMAD R0, R0, 0x2, R5 ;  /* 0x0000000200007824 */ /* 0x000fc400078e0205 */
[----:B------:R-:W-:Y:S02]  /*0b40*/  IMAD.IADD R3, R226, 0x1, R5 ;  /* 0x00000001e2037824 */ /* 0x000fe400078e0205 */
[----:B------:R-:W-:Y:S02]  /*0b50*/  IMAD.IADD R2, R5, 0x1, R216 ;  /* 0x0000000105027824 */ /* 0x000fe400078e02d8 */
[----:B------:R-:W-:Y:S02]  /*0b60*/  IMAD.IADD R239, R236, 0x1, R7 ;  /* 0x00000001ecef7824 */ /* 0x000fe400078e0207 */
[----:B------:R-:W-:Y:S02]  /*0b70*/  IMAD.SHL.U32 R221, R221, 0x2, RZ ;  /* 0x00000002dddd7824 */ /* 0x000fe400078e00ff */
[----:B------:R-:W-:Y:S02]  /*0b80*/  IMAD.IADD R240, R7, 0x1, R238 ;  /* 0x0000000107f07824 */ /* 0x000fe400078e02ee */
[----:B------:R-:W-:-:S02]  /*0b90*/  IMAD.IADD R224, R227, 0x1, R4 ;  /* 0x00000001e3e07824 */ /* 0x000fc400078e0204 */
[----:B------:R-:W-:Y:S02]  /*0ba0*/  IMAD.IADD R223, R225, 0x1, R4 ;  /* 0x00000001e1df7824 */ /* 0x000fe400078e0204 */
[----:B----4-:R-:W-:Y:S02]  /*0bb0*/  IMAD.IADD R217, R217, 0x1, R218 ;  /* 0x00000001d9d97824 */ /* 0x010fe400078e02da */
.L_x_583:
[----:B------:R-:W-:Y:S02]  /*0bc0*/  ULDC.64 UR6, c[0x0][0x240] ;  /* 0x0000900000067ab9 */ /* 0x000fe40000000a00 */
[----:B------:R-:W-:Y:S02]  /*0bd0*/  UISETP.NE.U32.AND UP1, UPT, URZ, UR6, UPT ;  /* 0x000000063f00728c */ /* 0x000fe4000bf25070 */
[----:B------:R-:W-:Y:S02]  /*0be0*/  USHF.L.U32 UR14, UR32, 0x2, URZ ;  /* 0x00000002200e7899 */ /* 0x000fe4000800063f */
[----:B------:R-:W-:Y:S02]  /*0bf0*/  USHF.R.S32.HI UR40, URZ, 0x1f, UR32 ;  /* 0x0000001f3f287899 */ /* 0x000fe40008011420 */
[----:B------:R-:W-:-:S02]  /*0c00*/  UISETP.NE.AND.EX UP1, UPT, URZ, UR7, UPT, UP1 ;  /* 0x000000073f00728c */ /* 0x000fc4000bf25310 */
[----:B------:R-:W-:Y:S02]  /*0c10*/  ULDC.64 UR10, c[0x0][0x250] ;  /* 0x00009400000a7ab9 */ /* 0x000fe40000000a00 */
[----:B------:R-:W-:Y:S02]  /*0c20*/  UISETP.NE.U32.AND UP3, UPT, URZ, UR10, UPT ;  /* 0x0000000a3f00728c */ /* 0x000fe4000bf65070 */
[----:B------:R-:W-:Y:S01]  /*0c30*/  USHF.L.U64.HI UR13, UR32, 0x2, UR40 ;  /* 0x00000002200d7899 */ /* 0x000fe20008010228 */
[----:B------:R-:W-:Y:S01]  /*0c40*/  PLOP3.LUT P2, PT, PT, PT, UP1, 0x80, 0x0 ;  /* 0x000000000000781c */ /* 0x000fe20003f4f018 */
[----:B------:R-:W-:Y:S02]  /*0c50*/  UIADD3 UR6, UP0, UR14, UR6, URZ ;  /* 0x000000060e067290 */ /* 0x000fe4000ff1e03f */
[----:B------:R-:W-:Y:S02]  /*0c60*/  UISETP.NE.AND.EX UP3, UPT, URZ, UR11, UPT, UP3 ;  /* 0x0000000b3f00728c */ /* 0x000fe4000bf65330 */
[----:B------:R-:W-:-:S02]  /*0c70*/  UIADD3.X UR7, UR13, UR7, URZ, UP0, !UPT ;  /* 0x000000070d077290 */ /* 0x000fc400087fe43f */
[----:B-1----:R-:W-:Y:S01]  /*0c80*/  IMAD.U32 R12, RZ, RZ, UR6 ;  /* 0x00000006ff0c7e24 */ /* 0x002fe2000f8e00ff */
[----:B------:R-:W-:Y:S01]  /*0c90*/  ULDC.U8 UR12, c[0x0][0x312] ;  /* 0x0000c480000c7ab9 */ /* 0x000fe20000000000 */
[----:B------:R-:W-:Y:S01]  /*0ca0*/  PLOP3.LUT P0, PT, PT, PT, UP3, 0x80, 0x0 ;  /* 0x000000000000781c */ /* 0x000fe20003f0f038 */
[----:B------:R-:W-:Y:S01]  /*0cb0*/  ULDC.64 UR8, c[0x0][0x248] ;  /* 0x0000920000087ab9 */ /* 0x000fe20000000a00 */
[----:B------:R-:W-:Y:S01]  /*0cc0*/  IMAD.U32 R13, RZ, RZ, UR7 ;  /* 0x00000007ff0d7e24 */ /* 0x000fe2000f8e00ff */
[----:B------:R-:W-:Y:S02]  /*0cd0*/  UISETP.NE.AND UP4, UPT, UR12, URZ, UPT ;  /* 0x0000003f0c00728c */ /* 0x000fe4000bf85270 */
[----:B------:R-:W-:Y:S02]  /*0ce0*/  @UP3 UIADD3 UR6, UP0, UR14, UR10, URZ ;  /* 0x0000000a0e063290 */ /* 0x000fe4000ff1e03f */
[----:B--2---:R-:W2:Y:S01]  /*0cf0*/  @P2 LDG.E R7, [R12.64] ;  /* 0x000000040c072981 */ /* 0x004ea2000c1e1900 */
[----:B------:R-:W-:-:S02]  /*0d00*/  UISETP.EQ.U32.AND UP2, UPT, URZ, UR8, UPT ;  /* 0x000000083f00728c */ /* 0x000fc4000bf42070 */
[----:B------:R-:W-:Y:S01]  /*0d10*/  @UP3 UIADD3.X UR7, UR13, UR11, URZ, UP0, !UPT ;  /* 0x0000000b0d073290 */ /* 0x000fe200087fe43f */
[----:B------:R-:W3:Y:S01]  /*0d20*/  @P2 LDG.E R4, [R12.64+0x4] ;  /* 0x000004040c042981 */ /* 0x000ee2000c1e1900 */
[----:B------:R-:W-:Y:S01]  /*0d30*/  MOV R10, UR6 ;  /* 0x00000006000a7c02 */ /* 0x000fe20008000f00 */
[----:B------:R-:W-:-:S03]  /*0d40*/  UISETP.EQ.OR.EX UP2, UPT, URZ, UR9, !UP4, UP2 ;  /* 0x000000093f00728c */ /* 0x000fc6000e742720 */
[----:B------:R-:W-:Y:S01]  /*0d50*/  IMAD.U32 R11, RZ, RZ, UR7 ;  /* 0x00000007ff0b7e24 */ /* 0x000fe2000f8e00ff */
[----:B------:R-:W-:-:S04]  /*0d60*/  UIADD3 UR8, UP0, UR14, UR8, URZ ;  /* 0x000000080e087290 */ /* 0x000fc8000ff1e03f */
[----:B----4-:R-:W4:Y:S01]  /*0d70*/  @P0 LDG.E R5, [R10.64] ;  /* 0x000000040a050981 */ /* 0x010f22000c1e1900 */
[----:B------:R-:W-:Y:S01]  /*0d80*/  PLOP3.LUT P1, PT, PT, PT, UP2, 0x80, 0x0 ;  /* 0x000000000000781c */ /* 0x000fe20003f2f028 */
[----:B------:R-:W-:Y:S01]  /*0d90*/  UIADD3.X UR9, UR13, UR9, URZ, UP0, !UPT ;  /* 0x000000090d097290 */ /* 0x000fe200087fe43f */
[----:B------:R-:W-:-:S05]  /*0da0*/  IMAD.U32 R8, RZ, RZ, UR8 ;  /* 0x00000008ff087e24 */ /* 0x000fca000f8e00ff */
[----:B------:R-:W-:-:S06]  /*0db0*/  MOV R9, UR9 ;  /* 0x0000000900097c02 */ /* 0x000fcc0008000f00 */
[----:B-----5:R-:W5:Y:S01]  /*0dc0*/  @!P1 LDG.E R6, [R8.64] ;  /* 0x0000000408069981 */ /* 0x020f62000c1e1900 */
[----:B------:R-:W-:Y:S02]  /*0dd0*/  UMOV UR16, 0xffffffff ;  /* 0xffffffff00107882 */ /* 0x000fe40000000000 */
[----:B------:R-:W-:Y:S02]  /*0de0*/  UMOV UR21, URZ ;  /* 0x0000003f00157c82 */ /* 0x000fe40008000000 */
[----:B------:R-:W-:Y:S02]  /*0df0*/  UMOV UR24, 0xffffffff ;  /* 0xffffffff00187882 */ /* 0x000fe40000000000 */
[----:B------:R-:W-:Y:S01]  /*0e00*/  ULDC UR8, c[0x0][0x218] ;  /* 0x0000860000087ab9 */ /* 0x000fe20000000800 */
[----:B--2---:R-:W1:Y:S08]  /*0e10*/  @P2 R2UR UR16, R7 ;  /* 0x00000000071023c2 */ /* 0x004e7000000e0000 */
[----:B---3--:R-:W1:Y:S08]  /*0e20*/  @P2 R2UR UR12, R4 ;  /* 0x00000000040c23c2 */ /* 0x008e7000000e0000 */
[----:B----4-:R2:W3:Y:S01]  /*0e30*/  @P0 R2UR UR21, R5 ;  /* 0x00000000051503c2 */ /* 0x0104e200000e0000 */
[----:B------:R-:W-:-:S04]  /*0e40*/  ISETP.NE.U32.AND P0, PT, RZ, c[0x0][0x248], PT ;  /* 0x00009200ff007a0c */ /* 0x000fc80003f05070 */
[----:B------:R-:W-:Y:S01]  /*0e50*/  ISETP.NE.AND.EX P0, PT, RZ, c[0x0][0x24c], PT, P0 ;  /* 0x00009300ff007a0c */ /* 0x000fe20003f05300 */
[----:B-1----:R-:W-:Y:S02]  /*0e60*/  @UP1 UIADD3 UR12, UR12, -UR16, URZ ;  /* 0x800000100c0c1290 */ /* 0x002fe4000fffe03f */
[----:B-----5:R2:W1:Y:S05]  /*0e70*/  @!P1 R2UR UR24, R6 ;  /* 0x00000000061893c2 */ /* 0x02046a00000e0000 */
[----:B------:R-:W-:-:S05]  /*0e80*/  @!UP1 ULDC UR12, c[0x0][0x214] ;  /* 0x00008500000c9ab9 */ /* 0x000fca0000000800 */
[----:B------:R-:W-:Y:S05]  /*0e90*/  @!P0 BRA `(.L_x_553) ;  /* 0x0000007000008947 */ /* 0x000fea0003800000 */
[----:B---3--:R-:W-:-:S13]  /*0ea0*/  PLOP3.LUT P0, PT, PT, PT, UP4, 0x80, 0x0 ;  /* 0x000000000000781c */ /* 0x008fda0003f0f048 */
[----:B------:R-:W3:Y:S04]  /*0eb0*/  @P0 LDG.E R4, [R8.64+0x4] ;  /* 0x0000040408040981 */ /* 0x000ee8000c1e1900 */
[----:B--2---:R-:W2:Y:S01]  /*0ec0*/  @!P0 LDG.E R5, [R8.64] ;  /* 0x0000000408058981 */ /* 0x004ea2000c1e1900 */
[----:B---3--:R-:W3:Y:S02]  /*0ed0*/  @P0 R2UR UR6, R4 ;  /* 0x00000000040603c2 */ /* 0x008ee400000e0000 */
[----:B-1-3--:R-:W-:-:S11]  /*0ee0*/  @UP4 UIADD3 UR8, UR6, -UR24, URZ ;  /* 0x8000001806084290 */ /* 0x00afd6000fffe03f */
[----:B--2---:R1:W2:Y:S01]  /*0ef0*/  @!P0 R2UR UR8, R5 ;  /* 0x00000000050883c2 */ /* 0x0042a200000e0000 */
[----:B------:R-:W-:-:S07]  /*0f00*/  DEPBAR.LE SB1, 0x0, {2} ;  /* 0x000090040000791a */ /* 0x000fce0000000000 */
.L_x_553:
[----:B---3--:R-:W-:Y:S02]  /*0f10*/  ULDC.64 UR6, c[0x0][0x258] ;  /* 0x0000960000067ab9 */ /* 0x008fe40000000a00 */
[----:B------:R-:W-:-:S04]  /*0f20*/  UISETP.NE.U32.AND UP2, UPT, URZ, UR6, UPT ;  /* 0x000000063f00728c */ /* 0x000fc8000bf45070 */
[----:B------:R-:W-:-:S06]  /*0f30*/  UISETP.NE.AND.EX UP2, UPT, URZ, UR7, UPT, UP2 ;  /* 0x000000073f00728c */ /* 0x000fcc000bf45320 */
[----:B------:R-:W-:-:S05]  /*0f40*/  PLOP3.LUT P0, PT, PT, PT, UP2, 0x80, 0x0 ;  /* 0x000000000000781c */ /* 0x000fca0003f0f028 */
[----:B------:R-:W-:-:S04]  /*0f50*/  @UP2 UIADD3 UR6, UP0, UR14, UR6, URZ ;  /* 0x000000060e062290 */ /* 0x000fc8000ff1e03f */
[----:B------:R-:W-:Y:S02]  /*0f60*/  @UP2 UIADD3.X UR7, UR13, UR7, URZ, UP0, !UPT ;  /* 0x000000070d072290 */ /* 0x000fe400087fe43f */
[----:B------:R-:W-:-:S04]  /*0f70*/  IMAD.U32 R4, RZ, RZ, UR6 ;  /* 0x00000006ff047e24 */ /* 0x000fc8000f8e00ff */
[----:B--2---:R-:W-:Y:S01]  /*0f80*/  IMAD.U32 R5, RZ, RZ, UR7 ;  /* 0x00000007ff057e24 */ /* 0x004fe2000f8e00ff */
        /* <DEDUP_REMOVED lines=8> */
[----:B--2---:R-:W-:-:S02]  /*1010*/  @UP2 UIADD3 UR6, UR9, -UR21, URZ ;  /* 0x8000001509062290 */ /* 0x004fc4000fffe03f */
        /* <DEDUP_REMOVED lines=50> */
.L_x_555:
        /* <DEDUP_REMOVED lines=18> */
.L_x_556:
[----:B------:R-:W-:Y:S01]  /*1460*/  IABS R6, c[0x0][0x1c8] ;  /* 0x0000720000067a13 */ /* 0x000fe20000000000 */
[----:B------:R-:W-:Y:S01]  /*1470*/  ULDC.64 UR10, c[0x0][0x370] ;  /* 0x0000dc00000a7ab9 */ /* 0x000fe20000000a00 */
[----:B------:R-:W-:Y:S01]  /*1480*/  ISETP.NE.AND P2, PT, RZ, c[0x0][0x1c8], PT ;  /* 0x00007200ff007a0c */ /* 0x000fe20003f45270 */
[----:B------:R-:W-:Y:S01]  /*1490*/  @UP3 UIMAD.WIDE.U32 UR8, UR16, UR10, URZ ;  /* 0x0000000a100832a5 */ /* 0x000fe2000f8e003f */
[----:B------:R-:W1:Y:S01]  /*14a0*/  I2F.RP R7, R6 ;  /* 0x0000000600077306 */ /* 0x000e620000209400 */
[----:B------:R-:W-:Y:S02]  /*14b0*/  ULDC UR13, c[0x0][0x224] ;  /* 0x00008900000d7ab9 */ /* 0x000fe40000000800 */
[----:B------:R-:W-:Y:S02]  /*14c0*/  @UP3 UIMAD UR27, UR16, UR11, UR9 ;  /* 0x0000000b101b32a4 */ /* 0x000fe4000f8e0209 */
[----:B------:R-:W-:Y:S02]  /*14d0*/  USHF.R.S32.HI UR20, URZ, 0x1f, UR23 ;  /* 0x0000001f3f147899 */ /* 0x000fe40008011417 */
        /* <DEDUP_REMOVED lines=26> */
[----:B------:R-:W-:Y:S01]  /*1680*/  UIADD3 UR8, UP1, UR17, UR8, URZ ;  /* 0x0000000811087290 */ /* 0x000fe2000ff3e03f */
[----:B------:R-:W-:Y:S01]  /*1690*/  IMAD.MOV.U32 R8, RZ, RZ, RZ ;  /* 0x000000ffff087224 */ /* 0x000fe200078e00ff */
[----:B------:R-:W-:Y:S01]  /*16a0*/  UIMAD UR11, UR61, UR11, UR9 ;  /* 0x0000000b3d0b72a4 */ /* 0x000fe2000f8e0209 */
[----:B------:R-:W-:Y:S01]  /*16b0*/  IMAD R5, R4, R6, RZ ;  /* 0x0000000604057224 */ /* 0x000fe200078e02ff */
[----:B------:R-:W-:Y:S01]  /*16c0*/  IABS R4, UR38 ;  /* 0x0000002600047c13 */ /* 0x000fe20008000000 */
[----:B------:R-:W-:-:S02]  /*16d0*/  UIADD3.X UR9, UR28, UR7, URZ, UP1, !UPT ;  /* 0x000000071c097290 */ /* 0x000fc40008ffe43f */
[----:B------:R-:W-:Y:S01]  /*16e0*/  IMAD.HI.U32 R5, R9, R5, R8 ;  /* 0x0000000509057227 */ /* 0x000fe200078e0008 */
[----:B------:R-:W-:Y:S02]  /*16f0*/  UIMAD UR7, UR37, UR8, URZ ;  /* 0x00000008250772a4 */ /* 0x000fe4000f8e023f */
[----:B------:R-:W-:Y:S02]  /*1700*/  ULDC UR13, c[0x0][0x234] ;  /* 0x00008d00000d7ab9 */ /* 0x000fe40000000800 */
[----:B------:R-:W-:Y:S01]  /*1710*/  UIMAD UR10, UR36, UR9, UR7 ;  /* 0x00000009240a72a4 */ /* 0x000fe2000f8e0207 */
[----:B------:R-:W-:Y:S01]  /*1720*/  IMAD.HI.U32 R16, R5, R4, RZ ;  /* 0x0000000405107227 */ /* 0x000fe200078e00ff */
[----:B------:R-:W-:Y:S02]  /*1730*/  @UP5 USEL UR7, UR55, UR16, !UP3 ;  /* 0x0000001037075287 */ /* 0x000fe4000d800000 */
[----:B------:R-:W-:Y:S01]  /*1740*/  UIMAD.WIDE.U32 UR8, UR36, UR8, URZ ;  /* 0x00000008240872a5 */ /* 0x000fe2000f8e003f */
[----:B------:R-:W-:Y:S01]  /*1750*/  IMAD.MOV R5, RZ, RZ, -R16 ;  /* 0x000000ffff057224 */ /* 0x000fe200078e0a10 */
[----:B------:R-:W-:-:S02]  /*1760*/  @UP5 UIMAD UR13, UR38, UR13, UR7 ;  /* 0x0000000d260d52a4 */ /* 0x000fc4000f8e0207 */
[----:B------:R-:W-:Y:S01]  /*1770*/  USEL UR11, UR11, URZ, UP6 ;  /* 0x0000003f0b0b7287 */ /* 0x000fe2000b000000 */
[----:B------:R-:W-:Y:S01]  /*1780*/  IMAD R5, R6, R5, R4 ;  /* 0x0000000506057224 */ /* 0x000fe200078e0204 */
[----:B------:R-:W-:-:S03]  /*1790*/  UIADD3 UR10, UR9, UR10, URZ ;  /* 0x0000000a090a7290 */ /* 0x000fc6000fffe03f */
[----:B------:R-:W-:Y:S01]  /*17a0*/  @!UP5 UMOV UR13, UR50 ;  /* 0x00000032000ddc82 */ /* 0x000fe20008000000 */
[----:B------:R-:W-:-:S13]  /*17b0*/  ISETP.GT.U32.AND P0, PT, R6, R5, PT ;  /* 0x000000050600720c */ /* 0x000fda0003f04070 */
        /* <DEDUP_REMOVED lines=15> */
.L_x_557:
[----:B------:R-:W-:Y:S02]  /*18b0*/  UMOV UR15, UR51 ;  /* 0x00000033000f7c82 */ /* 0x000fe40008000000 */
.L_x_558:
[----:B------:R-:W-:Y:S01]  /*18c0*/  UIADD3 UR8, UP4, UP3, UR8, UR46, UR48 ;  /* 0x0000002e08087290 */ /* 0x000fe2000fb9e030 */
[----:B------:R-:W-:Y:S01]  /*18d0*/  SHF.R.S32.HI R5, RZ, 0x1f, R231 ;  /* 0x0000001fff057819 */ /* 0x000fe200000114e7 */
[----:B------:R-:W-:Y:S01]  /*18e0*/  IMAD.U32 R7, RZ, RZ, UR5 ;  /* 0x00000005ff077e24 */ /* 0x000fe2000f8e00ff */
[----:B------:R-:W-:Y:S01]  /*18f0*/  IADD3 R11, P0, R231, UR17, RZ ;  /* 0x00000011e70b7c10 */ /* 0x000fe2000ff1e0ff */
[----:B------:R-:W-:Y:S01]  /*1900*/  UIADD3 UR25, UP2, UP1, UR18, UR8, UR19 ;  /* 0x0000000812197290 */ /* 0x000fe2000f95e013 */
[--C-:B------:R-:W-:Y:S01]  /*1910*/  SHF.R.S32.HI R235, RZ, 0x1f, R234.reuse ;  /* 0x0000001fffeb7819 */ /* 0x100fe200000114ea */
[----:B------:R-:W-:Y:S01]  /*1920*/  UIADD3.X UR7, UR10, UR49, UR54, UP4, UP3 ;  /* 0x000000310a077290 */ /* 0x000fe2000a7e6436 */
[----:B------:R-:W-:Y:S01]  /*1930*/  IADD3.X R4, R5, UR28, RZ, P0, !PT ;  /* 0x0000001c05047c10 */ /* 0x000fe200087fe4ff */
[----:B------:R-:W-:Y:S01]  /*1940*/  ULDC.64 UR8, c[0x0][0x1a8] ;  /* 0x00006a0000087ab9 */ /* 0x000fe20000000a00 */
[----:B------:R-:W-:Y:S01]  /*1950*/  IMAD.U32 R6, RZ, RZ, UR4 ;  /* 0x00000004ff067e24 */ /* 0x000fe2000f8e00ff */
[----:B------:R-:W-:Y:S01]  /*1960*/  UIADD3.X UR19, UR11, UR7, UR14, UP2, UP1 ;  /* 0x000000070b137290 */ /* 0x000fe200097e240e */
[C---:B------:R-:W-:Y:S01]  /*1970*/  IMAD.WIDE.U32 R12, R11.reuse, c[0x0][0x190], R234 ;  /* 0x000064000b0c7a25 */ /* 0x040fe200078e00ea */
[----:B------:R-:W-:Y:S01]  /*1980*/  UIMAD UR7, UR58, UR8, URZ ;  /* 0x000000083a0772a4 */ /* 0x000fe2000f8e023f */
[----:B------:R-:W-:Y:S01]  /*1990*/  BSSY B1, `(.L_x_554) ;  /* 0x00006ce000017945 */ /* 0x000fe20003800000 */
[----:B------:R-:W-:Y:S01]  /*19a0*/  UMOV UR16, 0x4 ;  /* 0x0000000400107882 */ /* 0x000fe20000000000 */
[----:B------:R-:W-:Y:S01]  /*19b0*/  IMAD R4, R4, c[0x0][0x190], RZ ;  /* 0x0000640004047a24 */ /* 0x000fe200078e02ff */
[----:B------:R-:W-:Y:S01]  /*19c0*/  UIMAD UR18, UR38, UR9, UR7 ;  /* 0x00000009261272a4 */ /* 0x000fe2000f8e0207 */
[----:B------:R-:W-:Y:S01]  /*19d0*/  IADD3 R14, P0, R12, UR39, RZ ;  /* 0x000000270c0e7c10 */ /* 0x000fe2000ff1e0ff */
[----:B------:R-:W-:Y:S01]  /*19e0*/  ULDC.64 UR4, c[0x0][0x200] ;  /* 0x0000800000047ab9 */ /* 0x000fe20000000a00 */
[----:B------:R-:W-:Y:S01]  /*19f0*/  IMAD R4, R11, c[0x0][0x194], R4 ;  /* 0x000065000b047a24 */ /* 0x000fe200078e0204 */
[----:B------:R-:W-:Y:S01]  /*1a00*/  ULDC.64 UR8, c[0x0][0x378] ;  /* 0x0000de0000087ab9 */ /* 0x000fe20000000a00 */
[----:B------:R-:W1:Y:S01]  /*1a10*/  S2R R11, SR_TID.X ;  /* 0x00000000000b7919 */ /* 0x000e620000002100 */
[----:B------:R-:W-:Y:S01]  /*1a20*/  UIMAD UR7, UR58, UR8, URZ ;  /* 0x000000083a0772a4 */ /* 0x000fe2000f8e023f */
[----:B------:R-:W-:Y:S01]  /*1a30*/  IMAD.U32 R10, RZ, RZ, UR38 ;  /* 0x00000026ff0a7e24 */ /* 0x000fe2000f8e00ff */
[----:B------:R-:W-:Y:S01]  /*1a40*/  IADD3.X R15, R13, UR33, R4, P0, !PT ;  /* 0x000000210d0f7c10 */ /* 0x000fe200087fe404 */
[----:B------:R-:W-:Y:S01]  /*1a50*/  IMAD.U32 R4, RZ, RZ, UR17 ;  /* 0x00000011ff047e24 */ /* 0x000fe2000f8e00ff */
[----:B------:R-:W-:Y:S01]  /*1a60*/  UIMAD UR11, UR38, UR9, UR7 ;  /* 0x00000009260b72a4 */ /* 0x000fe2000f8e0207 */
[----:B------:R-:W-:-:S02]  /*1a70*/  IADD3 R12, P0, R234, UR26, RZ ;  /* 0x0000001aea0c7c10 */ /* 0x000fc4000ff1e0ff */
[----:B------:R-:W-:Y:S02]  /*1a80*/  ULDC.64 UR8, c[0x0][0x370] ;  /* 0x0000dc0000087ab9 */ /* 0x000fe40000000a00 */
[----:B------:R-:W-:Y:S01]  /*1a90*/  UIMAD UR7, UR28, UR8, URZ ;  /* 0x000000081c0772a4 */ /* 0x000fe2000f8e023f */
[----:B------:R-:W-:Y:S01]  /*1aa0*/  IADD3.X R13, R235, UR27, RZ, P0, !PT ;  /* 0x0000001beb0d7c10 */ /* 0x000fe200087fe4ff */
[----:B------:R-:W-:Y:S02]  /*1ab0*/  UIADD3 UR8, UR17, UR13, URZ ;  /* 0x0000000d11087290 */ /* 0x000fe4000fffe03f */
[----:B------:R-:W-:Y:S02]  /*1ac0*/  UIMAD UR10, UR17, UR9, UR7 ;  /* 0x00000009110a72a4 */ /* 0x000fe4000f8e0207 */
[----:B------:R-:W-:Y:S01]  /*1ad0*/  UIMAD.WIDE UR8, UR8, UR16, UR4 ;  /* 0x00000010080872a5 */ /* 0x000fe2000f8e0204 */
[----:B------:R-:W-:Y:S01]  /*1ae0*/  IMAD.WIDE.U32 R12, R4, c[0x0][0x370], R12 ;  /* 0x0000dc00040c7a25 */ /* 0x000fe200078e000c */
[----:B------:R-:W-:-:S02]  /*1af0*/  UIADD3 UR7, -UR6, UR12, UR23 ;  /* 0x0000000c06077290 */ /* 0x000fc4000fffe117 */
[----:B------:R-:W-:Y:S01]  /*1b00*/  ULDC.64 UR4, c[0x0][0x3c8] ;  /* 0x0000f20000047ab9 */ /* 0x000fe20000000a00 */
[----:B------:R-:W-:Y:S01]  /*1b10*/  IMAD R4, R5, c[0x0][0x370], RZ ;  /* 0x0000dc0005047a24 */ /* 0x000fe200078e02ff */
[----:B------:R-:W-:Y:S01]  /*1b20*/  ULDC UR28, c[0x0][0x2e8] ;  /* 0x0000ba00001c7ab9 */ /* 0x000fe20000000800 */
[----:B------:R-:W-:Y:S01]  /*1b30*/  IADD3 R13, R13, UR10, RZ ;  /* 0x0000000a0d0d7c10 */ /* 0x000fe2000fffe0ff */
[----:B------:R-:W-:Y:S01]  /*1b40*/  UMOV UR14, UR8 ;  /* 0x00000008000e7c82 */ /* 0x000fe20008000000 */
[----:B------:R-:W-:Y:S01]  /*1b50*/  IMAD R4, R231, c[0x0][0x374], R4 ;  /* 0x0000dd00e7047a24 */ /* 0x000fe200078e0204 */
[----:B------:R-:W-:Y:S02]  /*1b60*/  UIADD3 UR8, UR17, UR15, URZ ;  /* 0x0000000f11087290 */ /* 0x000fe4000fffe03f */
[----:B------:R-:W-:Y:S02]  /*1b70*/  UMOV UR13, UR9 ;  /* 0x00000009000d7c82 */ /* 0x000fe40008000000 */
[----:B------:R-:W-:Y:S01]  /*1b80*/  UIMAD.WIDE UR8, UR8, UR16, UR4 ;  /* 0x00000010080872a5 */ /* 0x000fe2000f8e0204 */
[----:B------:R1:W2:Y:S01]  /*1b90*/  R2UR UR4, R6 ;  /* 0x00000000060473c2 */ /* 0x0002a200000e0000 */
[----:B------:R-:W-:-:S04]  /*1ba0*/  UIADD3 UR7, UR7, -UR28, URZ ;  /* 0x8000001c07077290 */ /* 0x000fc8000fffe03f */
[----:B------:R-:W-:Y:S02]  /*1bb0*/  USHF.R.S32.HI UR17, URZ, 0x1f, UR7 ;  /* 0x0000001f3f117899 */ /* 0x000fe40008011407 */
        /* <DEDUP_REMOVED lines=8> */
[----:B-1----:R-:W-:-:S03]  /*1c40*/  SHF.R.S32.HI R6, RZ, 0x1f, R11 ;  /* 0x0000001fff067819 */ /* 0x002fc6000001140b */
[----:B------:R-:W-:Y:S01]  /*1c50*/  UISETP.GT.AND UP1, UPT, UR29, UR17, UPT ;  /* 0x000000111d00728c */ /* 0x000fe2000bf24270 */
[----:B---3--:R-:W-:-:S04]  /*1c60*/  LEA.HI R7, R6, R11, RZ, 0x5 ;  /* 0x0000000b06077211 */ /* 0x008fc800078f28ff */
[----:B------:R-:W-:Y:S02]  /*1c70*/  LOP3.LUT R6, R7, 0xffffffe0, RZ, 0xc0, !PT ;  /* 0xffffffe007067812 */ /* 0x000fe400078ec0ff */
[----:B------:R-:W-:-:S03]  /*1c80*/  SHF.R.S32.HI R7, RZ, 0x5, R7 ;  /* 0x00000005ff077819 */ /* 0x000fc60000011407 */
[----:B------:R-:W-:Y:S02]  /*1c90*/  IMAD.IADD R6, R11, 0x1, -R6 ;  /* 0x000000010b067824 */ /* 0x000fe400078e0a06 */
[----:B------:R-:W-:-:S04]  /*1ca0*/  IMAD.WIDE.U32 R10, R10, c[0x0][0x378], R12 ;  /* 0x0000de000a0a7a25 */ /* 0x000fc800078e000c */
[----:B------:R-:W-:Y:S01]  /*1cb0*/  IMAD R6, R7, UR47, R6 ;  /* 0x0000002f07067c24 */ /* 0x000fe2000f8e0206 */
[----:B------:R-:W-:Y:S01]  /*1cc0*/  IADD3 R11, R11, UR11, RZ ;  /* 0x0000000b0b0b7c10 */ /* 0x000fe2000fffe0ff */
[----:B------:R-:W-:-:S03]  /*1cd0*/  IMAD.U32 R12, RZ, RZ, UR38 ;  /* 0x00000026ff0c7e24 */ /* 0x000fc6000f8e00ff */
[----:B------:R-:W-:Y:S01]  /*1ce0*/  IADD3 R7, P0, R6, UR25, RZ ;  /* 0x0000001906077c10 */ /* 0x000fe2000ff1e0ff */
[----:B------:R-:W-:-:S03]  /*1cf0*/  IMAD.WIDE.U32 R12, R12, c[0x0][0x1a8], R14 ;  /* 0x00006a000c0c7a25 */ /* 0x000fc600078e000e */
[----:B------:R-:W-:Y:S01]  /*1d00*/  LEA.HI.X.SX32 R6, R6, UR19, 0x1, P0 ;  /* 0x0000001306067c11 */ /* 0x000fe200080f0eff */
[----:B------:R-:W-:Y:S01]  /*1d10*/  IMAD.WIDE.U32 R10, R231, c[0x0][0x370], R10 ;  /* 0x0000dc00e70a7a25 */ /* 0x000fe200078e000a */
[----:B------:R-:W-:Y:S02]  /*1d20*/  IADD3 R8, R13, UR18, RZ ;  /* 0x000000120d087c10 */ /* 0x000fe4000fffe0ff */
[C---:B------:R-:W-:Y:S01]  /*1d30*/  LEA R250, P0, R12.reuse, c[0x0][0x160], 0x1 ;  /* 0x000058000cfa7a11 */ /* 0x040fe200078008ff */
[----:B------:R-:W-:Y:S01]  /*1d40*/  IMAD.IADD R4, R11, 0x1, R4 ;  /* 0x000000010b047824 */ /* 0x000fe200078e0204 */
[----:B------:R-:W-:Y:S02]  /*1d50*/  LEA R246, P2, R7, c[0x0][0x350], 0x2 ;  /* 0x0000d40007f67a11 */ /* 0x000fe400078410ff */
[----:B------:R-:W-:Y:S02]  /*1d60*/  LEA.HI.X R251, R12, c[0x0][0x164], R8, 0x1, P0 ;  /* 0x000059000cfb7a11 */ /* 0x000fe400000f0c08 */
[----:B------:R-:W-:-:S02]  /*1d70*/  PLOP3.LUT P0, PT, PT, PT, UP1, 0x80, 0x0 ;  /* 0x000000000000781c */ /* 0x000fc40003f0f018 */
[C---:B------:R-:W-:Y:S02]  /*1d80*/  LEA R248, P3, R10.reuse, c[0x0][0x330], 0x1 ;  /* 0x0000cc000af87a11 */ /* 0x040fe400078608ff */
[----:B------:R-:W-:Y:S02]  /*1d90*/  LEA.HI.X R247, R7, c[0x0][0x354], R6, 0x2, P2 ;  /* 0x0000d50007f77a11 */ /* 0x000fe400010f1406 */
[----:B------:R-:W-:-:S07]  /*1da0*/  LEA.HI.X R249, R10, c[0x0][0x334], R4, 0x1, P3 ;  /* 0x0000cd000af97a11 */ /* 0x000fce00018f0c04 */
        /* <DEDUP_REMOVED lines=19> */
.L_x_560:
        /* <DEDUP_REMOVED lines=18> */
.L_x_561:
[----:B------:R-:W-:Y:S01]  /*2000*/  ULDC.64 UR8, c[0x0][0x3a0] ;  /* 0x0000e80000087ab9 */ /* 0x000fe20000000a00 */
[----:B------:R-:W-:Y:S01]  /*2010*/  IMAD.U32 R7, RZ, RZ, UR23 ;  /* 0x00000017ff077e24 */ /* 0x000fe2000f8e00ff */
[----:B------:R-:W-:Y:S01]  /*2020*/  UIMAD UR7, UR20, UR8, URZ ;  /* 0x00000008140772a4 */ /* 0x000fe2000f8e023f */
[----:B------:R-:W-:Y:S01]  /*2030*/  IMAD.U32 R8, RZ, RZ, UR38 ;  /* 0x00000026ff087e24 */ /* 0x000fe2000f8e00ff */
[----:B------:R-:W-:Y:S01]  /*2040*/  UIMAD UR6, UR22, -0x40, UR6 ;  /* 0xffffffc0160678a4 */ /* 0x000fe2000f8e0206 */
[----:B------:R-:W-:Y:S01]  /*2050*/  IMAD.WIDE.U32 R6, R7, c[0x0][0x3a0], R234 ;  /* 0x0000e80007067a25 */ /* 0x000fe200078e00ea */
[----:B------:R-:W-:Y:S01]  /*2060*/  UIMAD UR7, UR23, UR9, UR7 ;  /* 0x00000009170772a4 */ /* 0x000fe2000f8e0207 */
[----:B------:R-:W-:Y:S02]  /*2070*/  BSSY B0, `(.L_x_562) ;  /* 0x0000016000007945 */ /* 0x000fe40003800000 */
[----:B------:R-:W-:Y:S01]  /*2080*/  ULDC.64 UR8, c[0x0][0x3b8] ;  /* 0x0000ee0000087ab9 */ /* 0x000fe20000000a00 */
[----:B------:R-:W-:-:S02]  /*2090*/  IADD3 R6, P0, R6, UR14, RZ ;  /* 0x0000000e06067c10 */ /* 0x000fc4000ff1e0ff */
[----:B------:R-:W-:Y:S01]  /*20a0*/  MOV R4, UR7 ;  /* 0x0000000700047c02 */ /* 0x000fe20008000f00 */
[----:B------:R-:W-:Y:S01]  /*20b0*/  UIMAD UR7, UR58, UR8, URZ ;  /* 0x000000083a0772a4 */ /* 0x000fe2000f8e023f */
[----:B------:R-:W-:Y:S02]  /*20c0*/  ISETP.GE.AND P1, PT, R231, UR6, PT ;  /* 0x00000006e7007c0c */ /* 0x000fe4000bf26270 */
[----:B------:R-:W-:Y:S01]  /*20d0*/  IADD3.X R7, R7, UR15, R4, P0, !PT ;  /* 0x0000000f07077c10 */ /* 0x000fe200087fe404 */
[----:B------:R-:W-:-:S04]  /*20e0*/  UIMAD UR7, UR38, UR9, UR7 ;  /* 0x00000009260772a4 */ /* 0x000fc8000f8e0207 */
[----:B------:R-:W-:-:S05]  /*20f0*/  IMAD.WIDE.U32 R8, R8, c[0x0][0x3b8], R6 ;  /* 0x0000ee0008087a25 */ /* 0x000fca00078e0006 */
[----:B------:R-:W-:Y:S01]  /*2100*/  IADD3 R7, R9, UR7, RZ ;  /* 0x0000000709077c10 */ /* 0x000fe2000fffe0ff */
[----:B------:R-:W-:Y:S05]  /*2110*/  @P1 BRA `(.L_x_563) ;  /* 0x000000b000001947 */ /* 0x000fea0003800000 */
[----:B------:R-:W-:Y:S01]  /*2120*/  MOV R6, R8 ;  /* 0x0000000800067202 */ /* 0x000fe20000000f00 */
[----:B------:R-:W-:-:S04]  /*2130*/  IMAD R4, R5, c[0x0][0x3a0], RZ ;  /* 0x0000e80005047a24 */ /* 0x000fc800078e02ff */
[----:B------:R-:W-:-:S04]  /*2140*/  IMAD.WIDE.U32 R10, R231, c[0x0][0x3a0], R6 ;  /* 0x0000e800e70a7a25 */ /* 0x000fc800078e0006 */
        /* <DEDUP_REMOVED lines=8> */
.L_x_563:
[----:B------:R-:W-:Y:S05]  /*21d0*/  BSYNC B0 ;  /* 0x0000000000007941 */ /* 0x000fea0003800000 */
.L_x_562:
        /* <DEDUP_REMOVED lines=8> */
[----:B------:R-:W-:Y:S01]  /*2260*/  IMAD R4, R4, c[0x0][0x3a0], RZ ;  /* 0x0000e80004047a24 */ /* 0x000fe200078e02ff */
[----:B------:R-:W-:-:S03]  /*2270*/  LEA R8, P2, R6, c[0x0][0x340], 0x1 ;  /* 0x0000d00006087a11 */ /* 0x000fc600078408ff */
[----:B------:R-:W-:-:S05]  /*2280*/  IMAD R4, R9, c[0x0][0x3a4], R4 ;  /* 0x0000e90009047a24 */ /* 0x000fca00078e0204 */
[----:B------:R-:W-:-:S04]  /*2290*/  IADD3 R7, R7, R4, RZ ;  /* 0x0000000407077210 */ /* 0x000fc80007ffe0ff */
[----:B------:R-:W-:-:S05]  /*22a0*/  LEA.HI.X R9, R6, c[0x0][0x344], R7, 0x1, P2 ;  /* 0x0000d10006097a11 */ /* 0x000fca00010f0c07 */
[----:B------:R2:W-:Y:S04]  /*22b0*/  STG.E.128 [R8.64], RZ ;  /* 0x000000ff08007986 */ /* 0x0005e8000c101d04 */
[----:B------:R2:W-:Y:S04]  /*22c0*/  STG.E.128 [R8.64+0x80], RZ ;  /* 0x000080ff08007986 */ /* 0x0005e8000c101d04 */
[----:B------:R2:W-:Y:S04]  /*22d0*/  STG.E.128 [R8.64+0x100], RZ ;  /* 0x000100ff08007986 */ /* 0x0005e8000c101d04 */
[----:B------:R2:W-:Y:S02]  /*22e0*/  STG.E.128 [R8.64+0x180], RZ ;  /* 0x000180ff08007986 */ /* 0x0005e4000c101d04 */
.L_x_565:
[----:B------:R-:W-:Y:S05]  /*22f0*/  BSYNC B0 ;  /* 0x0000000000007941 */ /* 0x000fea0003800000 */
.L_x_564:
[----:B------:R-:W-:Y:S01]  /*2300*/  ULDC.64 UR6, c[0x0][0x3a8] ;  /* 0x0000ea0000067ab9 */ /* 0x000fe20000000a00 */
[----:B------:R-:W-:Y:S01]  /*2310*/  IMAD.U32 R7, RZ, RZ, UR23 ;  /* 0x00000017ff077e24 */ /* 0x000fe2000f8e00ff */
[----:B------:R-:W-:Y:S01]  /*2320*/  UIMAD UR6, UR20, UR6, URZ ;  /* 0x00000006140672a4 */ /* 0x000fe2000f8e023f */
[----:B--2---:R-:W-:Y:S01]  /*2330*/  IMAD.U32 R8, RZ, RZ, UR38 ;  /* 0x00000026ff087e24 */ /* 0x004fe2000f8e00ff */
[----:B------:R-:W-:Y:S01]  /*2340*/  BSSY B0, `(.L_x_566) ;  /* 0x0000017000007945 */ /* 0x000fe20003800000 */
[----:B------:R-:W-:Y:S01]  /*2350*/  IMAD.WIDE.U32 R6, R7, c[0x0][0x3a8], R234 ;  /* 0x0000ea0007067a25 */ /* 0x000fe200078e00ea */
        /* <DEDUP_REMOVED lines=10> */
[----:B------:R-:W-:Y:S01]  /*2400*/  MOV R6, R8 ;  /* 0x0000000800067202 */ /* 0x000fe20000000f00 */
[----:B------:R-:W-:-:S04]  /*2410*/  IMAD R4, R5, c[0x0][0x3a8], RZ ;  /* 0x0000ea0005047a24 */ /* 0x000fc800078e02ff */
[----:B------:R-:W-:-:S04]  /*2420*/  IMAD.WIDE.U32 R10, R231, c[0x0][0x3a8], R6 ;  /* 0x0000ea00e70a7a25 */ /* 0x000fc800078e0006 */
[----:B------:R-:W-:Y:S01]  /*2430*/  IMAD R4, R231, c[0x0][0x3ac], R4 ;  /* 0x0000eb00e7047a24 */ /* 0x000fe200078e0204 */
[----:B-1----:R-:W-:-:S04]  /*2440*/  LEA R12, P1, R10, c[0x0][0x348], 0x1 ;  /* 0x0000d2000a0c7a11 */ /* 0x002fc800078208ff */
[----:B------:R-:W-:-:S04]  /*2450*/  IADD3 R4, R11, R4, RZ ;  /* 0x000000040b047210 */ /* 0x000fc80007ffe0ff */
[----:B------:R-:W-:-:S05]  /*2460*/  LEA.HI.X R13, R10, c[0x0][0x34c], R4, 0x1, P1 ;  /* 0x0000d3000a0d7a11 */ /* 0x000fca00008f0c04 */
[----:B------:R1:W-:Y:S04]  /*2470*/  STG.E.128 [R12.64], RZ ;  /* 0x000000ff0c007986 */ /* 0x0003e8000c101d04 */
[----:B------:R1:W-:Y:S04]  /*2480*/  STG.E.128 [R12.64+0x80], RZ ;  /* 0x000080ff0c007986 */ /* 0x0003e8000c101d04 */
[----:B------:R1:W-:Y:S04]  /*2490*/  STG.E.128 [R12.64+0x100], RZ ;  /* 0x000100ff0c007986 */ /* 0x0003e8000c101d04 */
[----:B------:R1:W-:Y:S02]  /*24a0*/  STG.E.128 [R12.64+0x180], RZ ;  /* 0x000180ff0c007986 */ /* 0x0003e4000c101d04 */
.L_x_567:
[----:B------:R-:W-:Y:S05]  /*24b0*/  BSYNC B0 ;  /* 0x0000000000007941 */ /* 0x000fea0003800000 */
.L_x_566:
[----:B------:R-:W-:Y:S05]  /*24c0*/  @P0 BRA `(.L_x_568) ;  /* 0x000061a000000947 */ /* 0x000fea0003800000 */
[----:B------:R-:W-:Y:S02]  /*24d0*/  IADD3 R4, P0, R231, 0x20, RZ ;  /* 0x00000020e7047810 */ /* 0x000fe40007f1e0ff */
        /* <DEDUP_REMOVED lines=11> */
[----:B------:R2:W-:Y:S01]  /*2590*/  STG.E.128 [R4.64+0x180], RZ ;  /* 0x000180ff04007986 */ /* 0x0005e2000c101d04 */
[----:B------:R-:W-:Y:S05]  /*25a0*/  BRA `(.L_x_568) ;  /* 0x000060c000007947 */ /* 0x000fea0003800000 */
.L_x_559:
[----:B------:R-:W-:Y:S01]  /*25b0*/  ULDC.64 UR10, c[0x0][0x198] ;  /* 0x00006600000a7ab9 */ /* 0x000fe20000000a00 */
[----:B------:R-:W-:Y:S01]  /*25c0*/  IADD3 R8, R231, 0x20, RZ ;  /* 0x00000020e7087810 */ /* 0x000fe20007ffe0ff */
[----:B------:R-:W-:Y:S01]  /*25d0*/  ULDC.64 UR8, c[0x0][0x1a0] ;  /* 0x0000680000087ab9 */ /* 0x000fe20000000a00 */
[----:B------:R-:W-:Y:S01]  /*25e0*/  IMAD.MOV.U32 R7, RZ, RZ, 0x40 ;  /* 0x00000040ff077424 */ /* 0x000fe200078e00ff */
[----:B------:R-:W-:Y:S01]  /*25f0*/  UIMAD UR10, UR20, UR10, URZ ;  /* 0x0000000a140a72a4 */ /* 0x000fe2000f8e023f */
[----:B------:R-:W-:Y:S01]  /*2600*/  IMAD R11, R9, c[0x0][0x1b0], RZ ;  /* 0x00006c00090b7a24 */ /* 0x000fe200078e02ff */
[----:B------:R-:W-:Y:S01]  /*2610*/  UIMAD UR8, UR20, UR8, URZ ;  /* 0x00000008140872a4 */ /* 0x000fe2000f8e023f */
[----:B------:R-:W-:Y:S01]  /*2620*/  IMAD.WIDE.U32 R20, R7, c[0x0][0x370], RZ ;  /* 0x0000dc0007147a25 */ /* 0x000fe200078e00ff */
[----:B------:R-:W-:Y:S01]  /*2630*/  UIMAD UR11, UR23, UR11, UR10 ;  /* 0x0000000b170b72a4 */ /* 0x000fe2000f8e020a */
[----:B------:R-:W-:Y:S01]  /*2640*/  SHF.L.U32 R242, R229, 0x2, RZ ;  /* 0x00000002e5f27819 */ /* 0x000fe200000006ff */
[----:B------:R-:W-:Y:S01]  /*2650*/  UIMAD UR10, UR23, UR9, UR8 ;  /* 0x00000009170a72a4 */ /* 0x000fe2000f8e0208 */
[----:B------:R-:W-:Y:S01]  /*2660*/  IMAD R22, R16, c[0x0][0x1b4], R11 ;  /* 0x00006d0010167a24 */ /* 0x000fe200078e020b */
[----:B------:R-:W-:Y:S01]  /*2670*/  UIMAD UR8, UR7, -0x40, UR12 ;  /* 0xffffffc0070878a4 */ /* 0x000fe2000f8e020c */
[----:B------:R-:W-:Y:S01]  /*2680*/  IMAD R11, R7, c[0x0][0x374], RZ ;  /* 0x0000dd00070b7a24 */ /* 0x000fe200078e02ff */
[----:B------:R-:W-:Y:S01]  /*2690*/  UIMAD UR9, UR22, -0x40, UR6 ;  /* 0xffffffc0160978a4 */ /* 0x000fe2000f8e0206 */
[----:B------:R-:W-:Y:S01]  /*26a0*/  IMAD.U32 R15, RZ, RZ, UR23 ;  /* 0x00000017ff0f7e24 */ /* 0x000fe2000f8e00ff */
[----:B------:R-:W-:Y:S01]  /*26b0*/  MOV R6, UR11 ;  /* 0x0000000b00067c02 */ /* 0x000fe20008000f00 */
[----:B------:R-:W-:Y:S01]  /*26c0*/  IMAD.U32 R13, RZ, RZ, UR23 ;  /* 0x00000017ff0d7e24 */ /* 0x000fe2000f8e00ff */
[C---:B------:R-:W-:Y:S01]  /*26d0*/  ISETP.GE.AND P2, PT, R8.reuse, UR8, PT ;  /* 0x0000000808007c0c */ /* 0x040fe2000bf46270 */
[----:B------:R-:W-:Y:S01]  /*26e0*/  IMAD.WIDE.U32 R14, R15, c[0x0][0x198], R234 ;  /* 0x000066000f0e7a25 */ /* 0x000fe200078e00ea */
[----:B------:R-:W-:-:S02]  /*26f0*/  ISETP.GE.AND P0, PT, R8, UR9, PT ;  /* 0x0000000908007c0c */ /* 0x000fc4000bf06270 */
[----:B------:R-:W-:Y:S01]  /*2700*/  MOV R244, 0x7f800000 ;  /* 0x7f80000000f47802 */ /* 0x000fe20000000f00 */
[----:B------:R-:W-:Y:S01]  /*2710*/  IMAD.WIDE.U32 R12, R13, c[0x0][0x1a0], R234 ;  /* 0x000068000d0c7a25 */ /* 0x000fe200078e00ea */
[----:B------:R-:W-:-:S03]  /*2720*/  IADD3 R14, P3, R14, UR34, RZ ;  /* 0x000000220e0e7c10 */ /* 0x000fc6000ff7e0ff */
[----:B------:R-:W-:Y:S01]  /*2730*/  IMAD.WIDE.U32 R18, R7, c[0x0][0x190], RZ ;  /* 0x0000640007127a25 */ /* 0x000fe200078e00ff */
[----:B------:R-:W-:Y:S02]  /*2740*/  IADD3 R12, P1, R12, UR30, RZ ;  /* 0x0000001e0c0c7c10 */ /* 0x000fe4000ff3e0ff */
[----:B------:R-:W-:Y:S01]  /*2750*/  IADD3.X R15, R15, UR35, R6, P3, !PT ;  /* 0x000000230f0f7c10 */ /* 0x000fe20009ffe406 */
[----:B------:R-:W-:Y:S01]  /*2760*/  IMAD.U32 R4, RZ, RZ, UR10 ;  /* 0x0000000aff047e24 */ /* 0x000fe2000f8e00ff */
[----:B------:R-:W-:Y:S01]  /*2770*/  @!P2 IADD3 R20, P4, R248, R20, RZ ;  /* 0x00000014f814a210 */ /* 0x000fe20007f9e0ff */
[----:B------:R-:W-:Y:S01]  /*2780*/  IMAD R7, R7, c[0x0][0x194], RZ ;  /* 0x0000650007077a24 */ /* 0x000fe200078e02ff */
[----:B------:R-:W-:Y:S01]  /*2790*/  @!P2 IADD3 R18, P3, R250, R18, RZ ;  /* 0x00000012fa12a210 */ /* 0x000fe20007f7e0ff */
[----:B------:R-:W-:Y:S01]  /*27a0*/  IMAD R9, R9, c[0x0][0x1b8], RZ ;  /* 0x00006e0009097a24 */ /* 0x000fe200078e02ff */
[----:B------:R-:W-:Y:S01]  /*27b0*/  @!P2 IADD3.X R21, R249, R21, R11, P4, !PT ;  /* 0x00000015f915a210 */ /* 0x000fe200027fe40b */
[----:B------:R-:W-:Y:S01]  /*27c0*/  IMAD.WIDE.U32 R14, R16, c[0x0][0x1b0], R14 ;  /* 0x00006c00100e7a25 */ /* 0x000fe200078e000e */
[----:B------:R-:W-:-:S02]  /*27d0*/  PLOP3.LUT P4, PT, PT, PT, UP6, 0x80, 0x0 ;  /* 0x000000000000781c */ /* 0x000fc40003f8f068 */
[----:B------:R-:W-:Y:S01]  /*27e0*/  IADD3.X R13, R13, UR31, R4, P1, !PT ;  /* 0x0000001f0d0d7c10 */ /* 0x000fe20008ffe404 */
[C---:B------:R-:W-:Y:S01]  /*27f0*/  IMAD R9, R16.reuse, c[0x0][0x1bc], R9 ;  /* 0x00006f0010097a24 */ /* 0x040fe200078e0209 */
[----:B------:R-:W-:Y:S01]  /*2800*/  @!P2 IADD3.X R19, R251, R19, R7, P3, !PT ;  /* 0x00000013fb13a210 */ /* 0x000fe20001ffe407 */
[----:B------:R-:W-:Y:S01]  /*2810*/  IMAD.MOV.U32 R243, RZ, RZ, 0x7f800000 ;  /* 0x7f800000fff37424 */ /* 0x000fe200078e00ff */
[C---:B------:R-:W-:Y:S01]  /*2820*/  @!P0 IADD3 R8, P3, R231.reuse, 0x20, RZ ;  /* 0x00000020e7088810 */ /* 0x040fe20007f7e0ff */
[----:B------:R-:W-:Y:S01]  /*2830*/  IMAD.WIDE.U32 R16, R16, c[0x0][0x1b8], R12 ;  /* 0x00006e0010107a25 */ /* 0x000fe200078e000c */
[C---:B------:R-:W-:Y:S02]  /*2840*/  ISETP.GE.AND P1, PT, R231.reuse, UR9, PT ;  /* 0x00000009e7007c0c */ /* 0x040fe4000bf26270 */
[----:B------:R-:W-:Y:S02]  /*2850*/  @!P0 IADD3.X R13, RZ, R5, RZ, P3, !PT ;  /* 0x00000005ff0d8210 */ /* 0x000fe40001ffe4ff */
[----:B------:R-:W-:Y:S01]  /*2860*/  ISETP.GE.AND P3, PT, R231, UR8, PT ;  /* 0x00000008e7007c0c */ /* 0x000fe2000bf66270 */
[----:B------:R-:W-:Y:S01]  /*2870*/  @P4 BAR.SYNC.DEFER_BLOCKING 0x0 ;  /* 0x0000000000004b1d */ /* 0x000fe20000010000 */
[----:B------:R-:W-:Y:S01]  /*2880*/  IADD3 R23, R15, R22, RZ ;  /* 0x000000160f177210 */ /* 0x000fe20007ffe0ff */
[----:B------:R-:W-:Y:S01]  /*2890*/  @!P0 IMAD R13, R13, c[0x0][0x198], RZ ;  /* 0x000066000d0d8a24 */ /* 0x000fe200078e02ff */
[----:B------:R-:W-:-:S02]  /*28a0*/  @!P0 IADD3 R7, P5, R231, 0x20, RZ ;  /* 0x00000020e7078810 */ /* 0x000fc40007fbe0ff */
[----:B------:R-:W-:Y:S01]  /*28b0*/  IADD3 R17, R17, R9, RZ ;  /* 0x0000000911117210 */ /* 0x000fe20007ffe0ff */
[--C-:B------:R-:W-:Y:S02]  /*28c0*/  @!P0 IMAD.MOV.U32 R15, RZ, RZ, R23.reuse ;  /* 0x000000ffff0f8224 */ /* 0x100fe400078e0017 */
[----:B------:R-:W-:Y:S02]  /*28d0*/  @!P1 IMAD.MOV.U32 R22, RZ, RZ, R14 ;  /* 0x000000ffff169224 */ /* 0x000fe400078e000e */
[----:B------:R-:W-:Y:S02]  /*28e0*/  @!P1 IMAD R4, R5, c[0x0][0x198], RZ ;  /* 0x0000660005049a24 */ /* 0x000fe400078e02ff */
[----:B------:R-:W-:-:S04]  /*28f0*/  @!P1 IMAD.WIDE.U32 R22, R231, c[0x0][0x198], R22 ;  /* 0x00006600e7169a25 */ /* 0x000fc800078e0016 */
[----:B------:R-:W-:Y:S01]  /*2900*/  @!P1 IMAD R11, R231, c[0x0][0x19c], R4 ;  /* 0x00006700e70b9a24 */ /* 0x000fe200078e0204 */
[----:B------:R-:W-:Y:S01]  /*2910*/  IADD3 R4, R229, 0x8, RZ ;  /* 0x00000008e5047810 */ /* 0x000fe20007ffe0ff */
[----:B------:R-:W-:Y:S01]  /*2920*/  @!P0 IMAD.X R6, RZ, RZ, R5, P5 ;  /* 0x000000ffff068224 */ /* 0x000fe200028e0605 */
[----:B------:R-:W-:Y:S01]  /*2930*/  @!P1 LEA R12, P5, R22, c[0x0][0x168], 0x1 ;  /* 0x00005a00160c9a11 */ /* 0x000fe200078a08ff */
[----:B------:R-:W-:Y:S01]  /*2940*/  @!P1 IMAD.IADD R11, R23, 0x1, R11 ;  /* 0x00000001170b9824 */ /* 0x000fe200078e020b */
[----:B------:R-:W-:Y:S01]  /*2950*/  ISETP.GE.AND P6, PT, R4, UR8, PT ;  /* 0x0000000804007c0c */ /* 0x000fe2000bfc6270 */
[C---:B------:R-:W-:Y:S01]  /*2960*/  @!P0 IMAD R10, R8.reuse, c[0x0][0x19c], R13 ;  /* 0x00006700080a8a24 */ /* 0x040fe200078e020d */
[----:B------:R1:W-:Y:S01]  /*2970*/  @P3 STS.128 [R230+0x8000], RZ ;  /* 0x008000ffe6003388 */ /* 0x0003e20000000c00 */
[----:B------:R-:W-:Y:S01]  /*2980*/  @!P0 IMAD.WIDE.U32 R14, R8, c[0x0][0x198], R14 ;  /* 0x00006600080e8a25 */ /* 0x000fe200078e000e */
[----:B------:R-:W-:Y:S02]  /*2990*/  @!P1 LEA.HI.X R13, R22, c[0x0][0x16c], R11, 0x1, P5 ;  /* 0x00005b00160d9a11 */ /* 0x000fe400028f0c0b */
[----:B------:R1:W-:Y:S01]  /*29a0*/  @P3 STS.128 [R230+0xa000], RZ ;  /* 0x00a000ffe6003388 */ /* 0x0003e20000000c00 */
[----:B------:R-:W-:Y:S01]  /*29b0*/  @!P1 IMAD R4, R5, c[0x0][0x1a0], RZ ;  /* 0x0000680005049a24 */ /* 0x000fe200078e02ff */
[----:B------:R-:W-:Y:S01]  /*29c0*/  @!P0 MOV R22, R16 ;  /* 0x0000001000168202 */ /* 0x000fe20000000f00 */
[----:B------:R-:W-:Y:S01]  /*29d0*/  @!P0 IMAD.IADD R10, R15, 0x1, R10 ;  /* 0x000000010f0a8824 */ /* 0x000fe200078e020a */
[----:B------:R1:W-:Y:S01]  /*29e0*/  @P3 STS.128 [R230+0xc000], RZ ;  /* 0x00c000ffe6003388 */ /* 0x0003e20000000c00 */
[--C-:B------:R-:W-:Y:S01]  /*29f0*/  @!P0 IMAD.MOV.U32 R23, RZ, RZ, R17.reuse ;  /* 0x000000ffff178224 */ /* 0x100fe200078e0011 */
[C---:B------:R-:W-:Y:S01]  /*2a00*/  @!P0 LEA R8, P5, R14.reuse, c[0x0][0x168], 0x1 ;  /* 0x00005a000e088a11 */ /* 0x040fe200078a08ff */
[C---:B------:R-:W-:Y:S01]  /*2a10*/  @!P1 IMAD R4, R231.reuse, c[0x0][0x1a4], R4 ;  /* 0x00006900e7049a24 */ /* 0x040fe200078e0204 */
[----:B------:R1:W-:Y:S01]  /*2a20*/  @P3 STS.128 [R230+0xe000], RZ ;  /* 0x00e000ffe6003388 */ /* 0x0003e20000000c00 */
[----:B------:R-:W-:Y:S01]  /*2a30*/  @!P1 IMAD.WIDE.U32 R16, R231, c[0x0][0x1a0], R16 ;  /* 0x00006800e7109a25 */ /* 0x000fe200078e0010 */
[----:B------:R-:W-:-:S02]  /*2a40*/  @!P0 LEA.HI.X R9, R14, c[0x0][0x16c], R10, 0x1, P5 ;  /* 0x00005b000e098a11 */ /* 0x000fc400028f0c0a */
[----:B------:R-:W-:Y:S01]  /*2a50*/  @!PT LDS RZ, [RZ] ;  /* 0x00000000fffff984 */ /* 0x000fe20000000800 */
[----:B------:R-:W-:Y:S01]  /*2a60*/  @!PT LDS RZ, [RZ] ;  /* 0x00000000fffff984 */ /* 0x000fe20000000800 */
[----:B------:R-:W-:Y:S01]  /*2a70*/  @!PT LDS RZ, [RZ] ;  /* 0x00000000fffff984 */ /* 0x000fe20000000800 */
[----:B------:R1:W-:Y:S01]  /*2a80*/  @!P3 LDGSTS.E.BYPASS.LTC128B.128 [R230+0x8000], [R248.64] ;  /* 0x08000000f8e6bfae */ /* 0x0003e2000b901d44 */
[----:B------:R-:W-:Y:S01]  /*2a90*/  @!P0 IMAD R6, R6, c[0x0][0x1a0], RZ ;  /* 0x0000680006068a24 */ /* 0x000fe200078e02ff */
[----:B------:R-:W-:Y:S01]  /*2aa0*/  @!P1 IADD3 R4, R17, R4, RZ ;  /* 0x0000000411049210 */ /* 0x000fe20007ffe0ff */
[C---:B------:R-:W-:Y:S01]  /*2ab0*/  @!P0 IMAD.WIDE.U32 R22, R7.reuse, c[0x0][0x1a0], R22 ;  /* 0x0000680007168a25 */ /* 0x040fe200078e0016 */
[----:B------:R1:W-:Y:S01]  /*2ac0*/  @!P3 LDGSTS.E.BYPASS.LTC128B.128 [R230+0xa000], [R248.64+0x80] ;  /* 0x0a000080f8e6bfae */ /* 0x0003e2000b901d44 */
[C---:B------:R-:W-:Y:S02]  /*2ad0*/  @!P1 LEA R14, P5, R16.reuse, c[0x0][0x170], 0x1 ;  /* 0x00005c00100e9a11 */ /* 0x040fe400078a08ff */
[----:B------:R-:W-:Y:S01]  /*2ae0*/  @!P0 IMAD R6, R7, c[0x0][0x1a4], R6 ;  /* 0x0000690007068a24 */ /* 0x000fe200078e0206 */
[----:B------:R1:W-:Y:S01]  /*2af0*/  @!P3 LDGSTS.E.BYPASS.LTC128B.128 [R230+0xc000], [R248.64+0x100] ;  /* 0x0c000100f8e6bfae */ /* 0x0003e2000b901d44 */
[----:B------:R-:W-:Y:S02]  /*2b00*/  @!P1 LEA.HI.X R15, R16, c[0x0][0x174], R4, 0x1, P5 ;  /* 0x00005d00100f9a11 */ /* 0x000fe400028f0c04 */
[----:B------:R-:W-:Y:S01]  /*2b10*/  SHF.R.S32.HI R4, RZ, 0x1f, R229 ;  /* 0x0000001fff047819 */ /* 0x000fe200000114e5 */
[----:B------:R1:W-:Y:S01]  /*2b20*/  @!P3 LDGSTS.E.BYPASS.LTC128B.128 [R230+0xe000], [R248.64+0x180] ;  /* 0x0e000180f8e6bfae */ /* 0x0003e2000b901d44 */
[----:B------:R-:W-:Y:S01]  /*2b30*/  @!P0 IMAD.IADD R6, R23, 0x1, R6 ;  /* 0x0000000117068824 */ /* 0x000fe200078e0206 */
[----:B------:R-:W-:-:S02]  /*2b40*/  @!P0 LEA R10, P4, R22, c[0x0][0x170], 0x1 ;  /* 0x00005c00160a8a11 */ /* 0x000fc400078808ff */
[----:B------:R1:W-:Y:S01]  /*2b50*/  @P2 STS.128 [R230+0x9000], RZ ;  /* 0x009000ffe6002388 */ /* 0x0003e20000000c00 */
[C---:B------:R-:W-:Y:S02]  /*2b60*/  SHF.L.U64.HI R241, R229.reuse, 0x2, R4 ;  /* 0x00000002e5f17819 */ /* 0x040fe40000010204 */
[----:B------:R-:W-:Y:S01]  /*2b70*/  @!P0 LEA.HI.X R11, R22, c[0x0][0x174], R6, 0x1, P4 ;  /* 0x00005d00160b8a11 */ /* 0x000fe200020f0c06 */
        /* <DEDUP_REMOVED lines=66> */
[----:B------:R-:W-:-:S03]  /*2fa0*/  IADD3 R4, P1, R242, UR14, RZ ;  /* 0x0000000ef2047c10 */ /* 0x000fc6000ff3e0ff */
[----:B------:R1:W-:Y:S01]  /*2fb0*/  @P0 STS.128 [R230+0x19000], RZ ;  /* 0x019000ffe6000388 */ /* 0x0003e20000000c00 */
[----:B------:R-:W-:-:S03]  /*2fc0*/  IADD3.X R5, R241, UR13, RZ, P1, !PT ;  /* 0x0000000df1057c10 */ /* 0x000fc60008ffe4ff */
[----:B------:R1:W-:Y:S04]  /*2fd0*/  @P0 STS.128 [R230+0x1b000], RZ ;  /* 0x01b000ffe6000388 */ /* 0x0003e80000000c00 */
[----:B------:R1:W5:Y:S04]  /*2fe0*/  @!P2 LDG.E R243, [R4.64] ;  /* 0x0000000404f3a981 */ /* 0x000368000c1e1900 */
[----:B------:R1:W5:Y:S04]  /*2ff0*/  @!P6 LDG.E R244, [R4.64+0x20] ;  /* 0x0000200404f4e981 */ /* 0x000368000c1e1900 */
        /* <DEDUP_REMOVED lines=75> */
[----:B--2---:R-:W-:Y:S01]  /*34b0*/  CS2R R20, SRZ ;  /* 0x0000000000147805 */ /* 0x004fe2000001ff00 */
[----:B------:R-:W-:-:S02]  /*34c0*/  ULDC UR25, c[0x0][0x2e8] ;  /* 0x0000ba0000197ab9 */ /* 0x000fc40000000800 */
[----:B------:R-:W-:Y:S02]  /*34d0*/  UIADD3 UR20, UR23, 0x40, URZ ;  /* 0x0000004017147890 */ /* 0x000fe4000fffe03f */
[----:B------:R-:W-:Y:S02]  /*34e0*/  UIADD3 UR19, UR19, -UR25, URZ ;  /* 0x8000001913137290 */ /* 0x000fe4000fffe03f */
[----:B-1----:R-:W-:Y:S02]  /*34f0*/  ULDC UR10, c[0x0][0x2e4] ;  /* 0x0000b900000a7ab9 */ /* 0x002fe40000000800 */
.L_x_573:
        /* <DEDUP_REMOVED lines=124> */
[----:B------:R-:W-:Y:S01]  /*3cc0*/  UIADD3 UR11, UR10, UR18, -UR6 ;  /* 0x000000120a0b7290 */ /* 0x000fe2000fffe806 */
        /* <DEDUP_REMOVED lines=8> */
.L_x_569:
[----:B------:R-:W-:Y:S01]  /*3d50*/  IADD3 R87, R229, UR9, RZ ;  /* 0x00000009e5577c10 */ /* 0x000fe2000fffe0ff */
[----:B------:R-:W-:Y:S01]  /*3d60*/  UIADD3 UR11, UR6, 0x1, -UR12 ;  /* 0x00000001060b7890 */ /* 0x000fe2000fffe80c */
[----:B------:R-:W-:Y:S01]  /*3d70*/  IMAD.U32 R85, RZ, RZ, UR22 ;  /* 0x00000016ff557e24 */ /* 0x000fe2000f8e00ff */
[----:B------:R-:W-:Y:S01]  /*3d80*/  UIADD3 UR10, -UR8, UR6, -UR12 ;  /* 0x00000006080a7290 */ /* 0x000fe2000fffe90c */
[----:B------:R-:W-:Y:S01]  /*3d90*/  IADD3 R84, R87, 0x8, RZ ;  /* 0x0000000857547810 */ /* 0x000fe20007ffe0ff */
[----:B------:R-:W-:Y:S01]  /*3da0*/  UIADD3 UR9, UR11, UR41, URZ ;  /* 0x000000290b097290 */ /* 0x000fe2000fffe03f */
[----:B------:R-:W-:Y:S03]  /*3db0*/  IMAD R100, R85, 0x40, R228 ;  /* 0x0000004055647824 */ /* 0x000fe600078e02e4 */
[C---:B------:R-:W-:Y:S02]  /*3dc0*/  IADD3 R89, R87.reuse, UR10, RZ ;  /* 0x0000000a57597c10 */ /* 0x040fe4000fffe0ff */
[----:B------:R-:W-:Y:S02]  /*3dd0*/  IADD3 R87, R87, UR9, RZ ;  /* 0x0000000957577c10 */ /* 0x000fe4000fffe0ff */
[----:B------:R-:W-:Y:S02]  /*3de0*/  IMNMX R89, RZ, R89, !PT ;  /* 0x00000059ff597217 */ /* 0x000fe40007800200 */
[----:B------:R-:W-:Y:S02]  /*3df0*/  IADD3 R98, R100, 0x1, RZ ;  /* 0x0000000164627810 */ /* 0x000fe40007ffe0ff */
[----:B------:R-:W-:Y:S01]  /*3e00*/  IADD3 R85, R84, UR10, RZ ;  /* 0x0000000a54557c10 */ /* 0x000fe2000fffe0ff */
[----:B------:R-:W-:Y:S01]  /*3e10*/  UMOV UR10, UR8 ;  /* 0x00000008000a7c82 */ /* 0x000fe20008000000 */
        /* <DEDUP_REMOVED lines=58> */
.L_x_570:
        /* <DEDUP_REMOVED lines=9> */
[----:B------:R-:W-:Y:S02]  /*4250*/  FMUL.FTZ R4, R244, 1.4426950216293334961 ;  /* 0x3fb8aa3bf4047820 */ /* 0x000fe40000410000 */
[--C-:B------:R-:W-:Y:S02]  /*4260*/  FFMA.FTZ R115, R5, c[0x0][0x23c], -R84.reuse ;  /* 0x00008f0005737a23 */ /* 0x100fe40000010854 */
[--C-:B------:R-:W-:Y:S01]  /*4270*/  FFMA.FTZ R118, R8, c[0x0][0x23c], -R84.reuse ;  /* 0x00008f0008767a23 */ /* 0x100fe20000010854 */
[----:B------:R-:W-:Y:S01]  /*4280*/  FSEL R4, R4, RZ, P0 ;  /* 0x000000ff04047208 */ /* 0x000fe20000000000 */
[--C-:B------:R-:W-:Y:S01]  /*4290*/  FFMA.FTZ R119, R9, c[0x0][0x23c], -R84.reuse ;  /* 0x00008f0009777a23 */ /* 0x100fe20000010854 */
[----:B------:R-:W-:Y:S01]  /*42a0*/  MUFU.EX2 R114, R114 ;  /* 0x0000007200727308 */ /* 0x000fe20000000800 */
[----:B------:R-:W-:Y:S02]  /*42b0*/  FFMA.FTZ R122, R12, c[0x0][0x23c], -R84 ;  /* 0x00008f000c7a7a23 */ /* 0x000fe40000010854 */
[--C-:B------:R-:W-:Y:S02]  /*42c0*/  FFMA.FTZ R116, R6, c[0x0][0x23c], -R4.reuse ;  /* 0x00008f0006747a23 */ /* 0x100fe40000010804 */
[--C-:B------:R-:W-:Y:S02]  /*42d0*/  FFMA.FTZ R117, R7, c[0x0][0x23c], -R4.reuse ;  /* 0x00008f0007757a23 */ /* 0x100fe40000010804 */
[--C-:B------:R-:W-:Y:S02]  /*42e0*/  FFMA.FTZ R120, R10, c[0x0][0x23c], -R4.reuse ;  /* 0x00008f000a787a23 */ /* 0x100fe40000010804 */
[----:B------:R-:W-:Y:S01]  /*42f0*/  FFMA.FTZ R121, R11, c[0x0][0x23c], -R4 ;  /* 0x00008f000b797a23 */ /* 0x000fe20000010804 */
[----:B------:R-:W-:Y:S01]  /*4300*/  MUFU.EX2 R115, R115 ;  /* 0x0000007300737308 */ /* 0x000fe20000000800 */
[----:B------:R-:W-:Y:S02]  /*4310*/  FFMA.FTZ R123, R13, c[0x0][0x23c], -R84 ;  /* 0x00008f000d7b7a23 */ /* 0x000fe40000010854 */
[--C-:B------:R-:W-:Y:S02]  /*4320*/  FFMA.FTZ R124, R14, c[0x0][0x23c], -R4.reuse ;  /* 0x00008f000e7c7a23 */ /* 0x100fe40000010804 */
[----:B------:R-:W-:Y:S02]  /*4330*/  FFMA.FTZ R125, R15, c[0x0][0x23c], -R4 ;  /* 0x00008f000f7d7a23 */ /* 0x000fe40000010804 */
[----:B------:R-:W-:Y:S02]  /*4340*/  FFMA.FTZ R126, R16, c[0x0][0x23c], -R84 ;  /* 0x00008f00107e7a23 */ /* 0x000fe40000010854 */
[----:B------:R-:W-:Y:S01]  /*4350*/  FFMA.FTZ R128, R18, c[0x0][0x23c], -R4 ;  /* 0x00008f0012807a23 */ /* 0x000fe20000010804 */
[----:B------:R-:W-:Y:S01]  /*4360*/  MUFU.EX2 R116, R116 ;  /* 0x0000007400747308 */ /* 0x000fe20000000800 */
[----:B------:R-:W-:Y:S02]  /*4370*/  FFMA.FTZ R84, R17, c[0x0][0x23c], -R84 ;  /* 0x00008f0011547a23 */ /* 0x000fe40000010854 */
[----:B------:R-:W-:Y:S07]  /*4380*/  FFMA.FTZ R4, R19, c[0x0][0x23c], -R4 ;  /* 0x00008f0013047a23 */ /* 0x000fee0000010804 */
        /* <DEDUP_REMOVED lines=162> */
[----:B------:R-:W-:Y:S01]  /*4db0*/  FADD.FTZ R4, -R113, R13 ;  /* 0x0000000d71047221 */ /* 0x000fe20000010100 */
[----:B------:R-:W-:Y:S01]  /*4dc0*/  F2FP.BF16.PACK_AB R88, R10, R9 ;  /* 0x000000090a58723e */ /* 0x000fe200000010ff */
[----:B------:R-:W-:Y:S01]  /*4dd0*/  FADD.FTZ R13, -R112, R14 ;  /* 0x0000000e700d7221 */ /* 0x000fe20000010100 */
[----:B------:R-:W-:Y:S01]  /*4de0*/  F2FP.BF16.PACK_AB R14, R8, R7 ;  /* 0x00000007080e723e */ /* 0x000fe200000010ff */
[----:B------:R-:W-:Y:S02]  /*4df0*/  FADD.FTZ R6, -R112, R15 ;  /* 0x0000000f70067221 */ /* 0x000fe40000010100 */
[----:B------:R-:W-:Y:S01]  /*4e00*/  FMUL.FTZ R11, R122, R11 ;  /* 0x0000000b7a0b7220 */ /* 0x000fe20000410000 */
[----:B------:R-:W-:Y:S01]  /*4e10*/  STS [R239+0x20400], R88 ;  /* 0x02040058ef007388 */ /* 0x000fe20000000800 */
[----:B------:R-:W-:Y:S02]  /*4e20*/  FMUL.FTZ R4, R123, R4 ;  /* 0x000000047b047220 */ /* 0x000fe40000410000 */
[----:B------:R-:W-:Y:S02]  /*4e30*/  FMUL.FTZ R13, R124, R13 ;  /* 0x0000000d7c0d7220 */ /* 0x000fe40000410000 */
[----:B------:R-:W-:Y:S01]  /*4e40*/  FMUL.FTZ R6, R125, R6 ;  /* 0x000000067d067220 */ /* 0x000fe20000410000 */
[----:B------:R-:W-:Y:S01]  /*4e50*/  STS [R239+0x20000], R14 ;  /* 0x0200000eef007388 */ /* 0x000fe20000000800 */
[C---:B------:R-:W-:Y:S01]  /*4e60*/  FADD.FTZ R15, -R113.reuse, R16 ;  /* 0x00000010710f7221 */ /* 0x040fe20000010100 */
[----:B------:R-:W-:Y:S01]  /*4e70*/  F2FP.BF16.PACK_AB R93, R4, R11 ;  /* 0x0000000b045d723e */ /* 0x000fe200000010ff */
[----:B------:R-:W-:Y:S01]  /*4e80*/  FADD.FTZ R12, -R113, R17 ;  /* 0x00000011710c7221 */ /* 0x000fe20000010100 */
[----:B------:R-:W-:Y:S01]  /*4e90*/  F2FP.BF16.PACK_AB R95, R6, R13 ;  /* 0x0000000d065f723e */ /* 0x000fe200000010ff */
[C---:B------:R-:W-:Y:S02]  /*4ea0*/  FADD.FTZ R17, -R112.reuse, R18 ;  /* 0x0000001270117221 */ /* 0x040fe40000010100 */
[----:B------:R-:W-:Y:S01]  /*4eb0*/  FADD.FTZ R112, -R112, R19 ;  /* 0x0000001370707221 */ /* 0x000fe20000010100 */
[----:B------:R-:W-:Y:S01]  /*4ec0*/  STS [R238+0x20000], R93 ;  /* 0x0200005dee007388 */ /* 0x000fe20000000800 */
[----:B------:R-:W-:Y:S02]  /*4ed0*/  FMUL.FTZ R15, R126, R15 ;  /* 0x0000000f7e0f7220 */ /* 0x000fe40000410000 */
[----:B------:R-:W-:Y:S02]  /*4ee0*/  FMUL.FTZ R12, R127, R12 ;  /* 0x0000000c7f0c7220 */ /* 0x000fe40000410000 */
[----:B------:R-:W-:Y:S01]  /*4ef0*/  FMUL.FTZ R17, R128, R17 ;  /* 0x0000001180117220 */ /* 0x000fe20000410000 */
[----:B------:R-:W-:Y:S01]  /*4f00*/  STS [R238+0x20400], R95 ;  /* 0x0204005fee007388 */ /* 0x000fe20000000800 */
[----:B------:R-:W-:Y:S01]  /*4f10*/  FMUL.FTZ R112, R129, R112 ;  /* 0x0000007081707220 */ /* 0x000fe20000410000 */
[----:B------:R-:W-:Y:S04]  /*4f20*/  F2FP.BF16.PACK_AB R97, R12, R15 ;  /* 0x0000000f0c61723e */ /* 0x000fe800000010ff */
[----:B------:R-:W-:Y:S01]  /*4f30*/  F2FP.BF16.PACK_AB R99, R112, R17 ;  /* 0x000000117063723e */ /* 0x000fe200000010ff */
        /* <DEDUP_REMOVED lines=96> */
[----:B------:R-:W-:Y:S04]  /*5540*/  IMAD.MOV.U32 R7, RZ, RZ, c[0x0][0x370] ;  /* 0x0000dc00ff077624 */ /* 0x000fe800078e00ff */
[----:B------:R-:W-:Y:S05]  /*5550*/  IMAD.U32 R5, R7, -0x40, RZ ;  /* 0xffffffc007057824 */ /* 0x000fea00078e00ff */
[C---:B------:R-:W-:Y:S04]  /*5560*/  LEA R248, P0, R5.reuse, R248, 0x1 ;  /* 0x000000f805f87211 */ /* 0x040fe800078008ff */
[----:B------:R-:W-:Y:S01]  /*5570*/  LEA.HI.X.SX32 R249, R5, R249, 0x1, P0 ;  /* 0x000000f905f97211 */ /* 0x000fe200000f0eff */
[----:B------:R-:W-:Y:S01]  /*5580*/  IMAD.MOV.U32 R5, RZ, RZ, c[0x0][0x374] ;  /* 0x0000dd00ff057624 */ /* 0x000fe200078e00ff */
        /* <DEDUP_REMOVED lines=14> */
.L_x_571:
        /* <DEDUP_REMOVED lines=14> */
[----:B------:R-:W-:Y:S05]  /*5750*/  LDSM.16.MT88.4 R212, [R221+0x14800] ;  /* 0x01480000ddd4783b */ /* 0x000fea0000004200 */
        /* <DEDUP_REMOVED lines=25> */
[----:B------:R-:W-:Y:S07]  /*58f0*/  LDSM.16.M88.4 R196, [R218] ;  /* 0x00000000dac4783b */ /* 0x000fee0000000200 */
[-C--:B------:R-:W-:Y:S08]  /*5900*/  HMMA.16816.F32.BF16 R100, R200, R212.reuse, R100 ;  /* 0x000000d4c864723c */ /* 0x080ff00000041864 */
[C---:B------:R-:W-:Y:S08]  /*5910*/  HMMA.16816.F32.BF16 R104, R208.reuse, R212, R104 ;  /* 0x000000d4d068723c */ /* 0x040ff00000041868 */
[-C--:B------:R-:W-:Y:S08]  /*5920*/  HMMA.16816.F32.BF16 R108, R208, R214.reuse, R108 ;  /* 0x000000d6d06c723c */ /* 0x080ff0000004186c */
[C---:B------:R-:W-:Y:S01]  /*5930*/  HMMA.16816.F32.BF16 R112, R200.reuse, R214, R112 ;  /* 0x000000d6c870723c */ /* 0x040fe20000041870 */
[----:B------:R-:W1:Y:S07]  /*5940*/  LDSM.16.MT88.4 R212, [R221+0x11000] ;  /* 0x01100000ddd4783b */ /* 0x000e6e0000004200 */
[-C--:B--2---:R-:W-:Y:S08]  /*5950*/  HMMA.16816.F32.BF16 R116, R200, R204.reuse, R116 ;  /* 0x000000ccc874723c */ /* 0x084ff00000041874 */
[C---:B------:R-:W-:Y:S08]  /*5960*/  HMMA.16816.F32.BF16 R120, R208.reuse, R204, R120 ;  /* 0x000000ccd078723c */ /* 0x040ff00000041878 */
[-C--:B------:R-:W-:Y:S01]  /*5970*/  HMMA.16816.F32.BF16 R124, R208, R206.reuse, R124 ;  /* 0x000000ced07c723c */ /* 0x080fe2000004187c */
[----:B------:R-:W2:Y:S07]  /*5980*/  LDSM.16.M88.4 R208, [R218+0x1000] ;  /* 0x00100000dad0783b */ /* 0x000eae0000000200 */
[----:B------:R-:W-:Y:S01]  /*5990*/  HMMA.16816.F32.BF16 R128, R200, R206, R128 ;  /* 0x000000cec880723c */ /* 0x000fe20000041880 */
[----:B------:R-:W3:Y:S05]  /*59a0*/  LDSM.16.MT88.4 R200, [R221+0x13000] ;  /* 0x01300000ddc8783b */ /* 0x000eea0000004200 */
[----:B------:R-:W4:Y:S02]  /*59b0*/  LDSM.16.MT88.4 R204, [R221+0x15000] ;  /* 0x01500000ddcc783b */ /* 0x000f240000004200 */
        /* <DEDUP_REMOVED lines=9> */
[----:B------:R-:W-:Y:S07]  /*5a50*/  LDSM.16.M88.4 R200, [R217] ;  /* 0x00000000d9c8783b */ /* 0x000fee0000000200 */
[-C--:B----4-:R-:W-:Y:S08]  /*5a60*/  HMMA.16816.F32.BF16 R100, R196, R204.reuse, R100 ;  /* 0x000000ccc464723c */ /* 0x090ff00000041864 */
        /* <DEDUP_REMOVED lines=10> */
[----:B------:R-:W4:Y:S02]  /*5b10*/  LDSM.16.MT88.4 R212, [R221+0x15800] ;  /* 0x01580000ddd4783b */ /* 0x000f240000004200 */
[-C--:B--2---:R-:W-:Y:S08]  /*5b20*/  HMMA.16816.F32.BF16 R4, R200, R204.reuse, R4 ;  /* 0x000000ccc804723c */ /* 0x084ff00000041804 */
[C---:B-1----:R-:W-:Y:S08]  /*5b30*/  HMMA.16816.F32.BF16 R8, R208.reuse, R204, R8 ;  /* 0x000000ccd008723c */ /* 0x042ff00000041808 */
[-C--:B------:R-:W-:Y:S08]  /*5b40*/  HMMA.16816.F32.BF16 R12, R208, R206.reuse, R12 ;  /* 0x000000ced00c723c */ /* 0x080ff0000004180c */
[C---:B------:R-:W-:Y:S01]  /*5b50*/  HMMA.16816.F32.BF16 R16, R200.reuse, R206, R16 ;  /* 0x000000cec810723c */ /* 0x040fe20000041810 */
[----:B------:R-:W1:Y:S07]  /*5b60*/  LDSM.16.MT88.4 R204, [R221+0x17800] ;  /* 0x01780000ddcc783b */ /* 0x000e6e0000004200 */
[-C--:B---3--:R-:W-:Y:S08]  /*5b70*/  HMMA.16816.F32.BF16 R84, R200, R196.reuse, R84 ;  /* 0x000000c4c854723c */ /* 0x088ff00000041854 */
[C---:B------:R-:W-:Y:S08]  /*5b80*/  HMMA.16816.F32.BF16 R88, R208.reuse, R196, R88 ;  /* 0x000000c4d058723c */ /* 0x040ff00000041858 */
[-C--:B------:R-:W-:Y:S08]  /*5b90*/  HMMA.16816.F32.BF16 R92, R208, R198.reuse, R92 ;  /* 0x000000c6d05c723c */ /* 0x080ff0000004185c */
[C---:B------:R-:W-:Y:S08]  /*5ba0*/  HMMA.16816.F32.BF16 R96, R200.reuse, R198, R96 ;  /* 0x000000c6c860723c */ /* 0x040ff00000041860 */
[-C--:B----4-:R-:W-:Y:S08]  /*5bb0*/  HMMA.16816.F32.BF16 R100, R200, R212.reuse, R100 ;  /* 0x000000d4c864723c */ /* 0x090ff00000041864 */
        /* <DEDUP_REMOVED lines=10> */
[----:B------:R-:W-:Y:S05]  /*5c60*/  RED.E.ADD.F32.FTZ.RN.STRONG.GPU [R246.64], R4 ;  /* 0x00000004f600798e */ /* 0x000fea000c10e784 */
[C---:B------:R-:W-:Y:S07]  /*5c70*/  HMMA.16816.F32.BF16 R120, R208.reuse, R204, R120 ;  /* 0x000000ccd078723c */ /* 0x040fee0000041878 */
[----:B------:R-:W-:Y:S01]  /*5c80*/  IMAD.SHL.U32 R205, R245, 0x8, RZ ;  /* 0x00000008f5cd7824 */ /* 0x000fe200078e00ff */
[-C--:B------:R-:W-:Y:S07]  /*5c90*/  HMMA.16816.F32.BF16 R124, R208, R206.reuse, R124 ;  /* 0x000000ced07c723c */ /* 0x080fee000004187c */
[-C--:B------:R-:W-:Y:S01]  /*5ca0*/  LEA R210, P0, R205, R246.reuse, 0x2 ;  /* 0x000000f6cdd27211 */ /* 0x080fe200078010ff */
[----:B------:R-:W-:Y:S04]  /*5cb0*/  HMMA.16816.F32.BF16 R128, R200, R206, R128 ;  /* 0x000000cec880723c */ /* 0x000fe80000041880 */
[----:B------:R-:W-:Y:S01]  /*5cc0*/  IMAD.SHL.U32 R209, R245, 0x10, RZ ;  /* 0x00000010f5d17824 */ /* 0x000fe200078e00ff */
[-C--:B------:R-:W-:Y:S02]  /*5cd0*/  LEA.HI.X.SX32 R211, R205, R247.reuse, 0x2, P0 ;  /* 0x000000f7cdd37211 */ /* 0x080fe400000f16ff */
[----:B------:R-:W-:Y:S02]  /*5ce0*/  IMAD R201, R245, 0x18, RZ ;  /* 0x00000018f5c97824 */ /* 0x000fe400078e02ff */
[-C--:B------:R-:W-:Y:S01]  /*5cf0*/  LEA R198, P1, R209, R246.reuse, 0x2 ;  /* 0x000000f6d1c67211 */ /* 0x080fe200078210ff */
[----:B------:R1:W-:Y:S02]  /*5d00*/  RED.E.ADD.F32.FTZ.RN.STRONG.GPU [R210.64], R5 ;  /* 0x00000005d200798e */ /* 0x0003e4000c10e784 */
[-C--:B------:R-:W-:Y:S01]  /*5d10*/  LEA R214, P0, R201, R246.reuse, 0x2 ;  /* 0x000000f6c9d67211 */ /* 0x080fe200078010ff */
[----:B------:R-:W-:Y:S01]  /*5d20*/  IMAD.SHL.U32 R203, R245, 0x20, RZ ;  /* 0x00000020f5cb7824 */ /* 0x000fe200078e00ff */
[-C--:B------:R-:W-:Y:S01]  /*5d30*/  LEA.HI.X.SX32 R199, R209, R247.reuse, 0x2, P1 ;  /* 0x000000f7d1c77211 */ /* 0x080fe200008f16ff */
[----:B------:R-:W-:Y:S01]  /*5d40*/  IMAD R207, R245, 0x28, RZ ;  /* 0x00000028f5cf7824 */ /* 0x000fe200078e02ff */
[-C--:B------:R-:W-:Y:S01]  /*5d50*/  LEA.HI.X.SX32 R215, R201, R247.reuse, 0x2, P0 ;  /* 0x000000f7c9d77211 */ /* 0x080fe200000f16ff */
[----:B------:R-:W-:Y:S01]  /*5d60*/  IMAD R201, R245, 0x30, RZ ;  /* 0x00000030f5c97824 */ /* 0x000fe200078e02ff */
[-C--:B------:R-:W-:Y:S01]  /*5d70*/  LEA R202, P1, R203, R246.reuse, 0x2 ;  /* 0x000000f6cbca7211 */ /* 0x080fe200078210ff */
[----:B------:R-:W-:Y:S01]  /*5d80*/  RED.E.ADD.F32.FTZ.RN.STRONG.GPU [R198.64], R6 ;  /* 0x00000006c600798e */ /* 0x000fe2000c10e784 */
[-C--:B------:R-:W-:Y:S01]  /*5d90*/  LEA R206, P0, R207, R246.reuse, 0x2 ;  /* 0x000000f6cfce7211 */ /* 0x080fe200078010ff */
[----:B------:R-:W-:Y:S01]  /*5da0*/  IMAD R245, R245, 0x38, RZ ;  /* 0x00000038f5f57824 */ /* 0x000fe200078e02ff */
[-C--:B------:R-:W-:Y:S02]  /*5db0*/  LEA.HI.X.SX32 R203, R203, R247.reuse, 0x2, P1 ;  /* 0x000000f7cbcb7211 */ /* 0x080fe400008f16ff */
[----:B------:R3:W-:Y:S01]  /*5dc0*/  RED.E.ADD.F32.FTZ.RN.STRONG.GPU [R214.64], R7 ;  /* 0x00000007d600798e */ /* 0x0007e2000c10e784 */
[-C--:B------:R-:W-:Y:S02]  /*5dd0*/  LEA.HI.X.SX32 R207, R207, R247.reuse, 0x2, P0 ;  /* 0x000000f7cfcf7211 */ /* 0x080fe400000f16ff */
[-C--:B------:R-:W-:Y:S02]  /*5de0*/  LEA R200, P1, R201, R246.reuse, 0x2 ;  /* 0x000000f6c9c87211 */ /* 0x080fe400078210ff */
[----:B------:R4:W-:Y:S01]  /*5df0*/  RED.E.ADD.F32.FTZ.RN.STRONG.GPU [R202.64], R8 ;  /* 0x00000008ca00798e */ /* 0x0009e2000c10e784 */
[-C--:B--2---:R-:W-:Y:S02]  /*5e00*/  LEA R212, P0, R245, R246.reuse, 0x2 ;  /* 0x000000f6f5d47211 */ /* 0x084fe400078010ff */
[-C--:B------:R-:W-:Y:S02]  /*5e10*/  LEA.HI.X.SX32 R201, R201, R247.reuse, 0x2, P1 ;  /* 0x000000f7c9c97211 */ /* 0x080fe400008f16ff */
[----:B------:R-:W-:Y:S01]  /*5e20*/  RED.E.ADD.F32.FTZ.RN.STRONG.GPU [R206.64], R9 ;  /* 0x00000009ce00798e */ /* 0x000fe2000c10e784 */
[-C--:B------:R-:W-:Y:S02]  /*5e30*/  LEA.HI.X.SX32 R213, R245, R247.reuse, 0x2, P0 ;  /* 0x000000f7f5d57211 */ /* 0x080fe400000f16ff */
[----:B-1----:R-:W-:Y:S02]  /*5e40*/  IADD3 R5, R209, 0x20, RZ ;  /* 0x00000020d1057810 */ /* 0x002fe40007ffe0ff */
[----:B------:R1:W-:Y:S05]  /*5e50*/  RED.E.ADD.F32.FTZ.RN.STRONG.GPU [R200.64], R10 ;  /* 0x0000000ac800798e */ /* 0x0003ea000c10e784 */
[----:B------:R2:W-:Y:S05]  /*5e60*/  RED.E.ADD.F32.FTZ.RN.STRONG.GPU [R212.64], R11 ;  /* 0x0000000bd400798e */ /* 0x0005ea000c10e784 */
[----:B------:R2:W-:Y:S01]  /*5e70*/  RED.E.ADD.F32.FTZ.RN.STRONG.GPU [R246.64+0x80], R16 ;  /* 0x00008010f600798e */ /* 0x0005e2000c10e784 */
[-C--:B---3--:R-:W-:Y:S01]  /*5e80*/  LEA R214, P0, R5, R246.reuse, 0x2 ;  /* 0x000000f605d67211 */ /* 0x088fe200078010ff */
[----:B------:R-:W-:Y:S03]  /*5e90*/  IMAD.IADD R7, R205, 0x1, R5 ;  /* 0x00000001cd077824 */ /* 0x000fe600078e0205 */
[----:B------:R3:W-:Y:S01]  /*5ea0*/  RED.E.ADD.F32.FTZ.RN.STRONG.GPU [R210.64+0x80], R17 ;  /* 0x00008011d200798e */ /* 0x0007e2000c10e784 */
[-C--:B------:R-:W-:Y:S01]  /*5eb0*/  LEA.HI.X.SX32 R215, R5, R247.reuse, 0x2, P0 ;  /* 0x000000f705d77211 */ /* 0x080fe200000f16ff */
[----:B------:R-:W-:Y:S01]  /*5ec0*/  IMAD.IADD R5, R205, 0x1, R7 ;  /* 0x00000001cd057824 */ /* 0x000fe200078e0207 */
[CC--:B----4-:R-:W-:Y:S03]  /*5ed0*/  LEA R202, P0, R7.reuse, R246.reuse, 0x2 ;  /* 0x000000f607ca7211 */ /* 0x0d0fe600078010ff */
[----:B------:R4:W-:Y:S01]  /*5ee0*/  RED.E.ADD.F32.FTZ.RN.STRONG.GPU [R214.64], R18 ;  /* 0x00000012d600798e */ /* 0x0009e2000c10e784 */
[-C--:B------:R-:W-:Y:S01]  /*5ef0*/  LEA.HI.X.SX32 R203, R7, R247.reuse, 0x2, P0 ;  /* 0x000000f707cb7211 */ /* 0x080fe200000f16ff */
[----:B------:R-:W-:Y:S01]  /*5f00*/  IMAD.IADD R7, R205, 0x1, R5 ;  /* 0x00000001cd077824 */ /* 0x000fe200078e0205 */
[-C--:B-1----:R-:W-:Y:S03]  /*5f10*/  LEA R200, P1, R5, R246.reuse, 0x2 ;  /* 0x000000f605c87211 */ /* 0x082fe600078210ff */
[----:B------:R1:W-:Y:S01]  /*5f20*/  RED.E.ADD.F32.FTZ.RN.STRONG.GPU [R202.64], R19 ;  /* 0x00000013ca00798e */ /* 0x0003e2000c10e784 */
[-C--:B------:R-:W-:Y:S01]  /*5f30*/  LEA R6, P0, R7, R246.reuse, 0x2 ;  /* 0x000000f607067211 */ /* 0x080fe200078010ff */
[----:B------:R-:W-:Y:S01]  /*5f40*/  IMAD.IADD R9, R205, 0x1, R7 ;  /* 0x00000001cd097824 */ /* 0x000fe200078e0207 */
[-C--:B------:R-:W-:Y:S02]  /*5f50*/  LEA.HI.X.SX32 R201, R5, R247.reuse, 0x2, P1 ;  /* 0x000000f705c97211 */ /* 0x080fe400008f16ff */
[-C--:B------:R-:W-:Y:S01]  /*5f60*/  LEA.HI.X.SX32 R7, R7, R247.reuse, 0x2, P0 ;  /* 0x000000f707077211 */ /* 0x080fe200000f16ff */
[----:B------:R-:W-:Y:S01]  /*5f70*/  IMAD.IADD R5, R205, 0x1, R9 ;  /* 0x00000001cd057824 */ /* 0x000fe200078e0209 */
[CC--:B------:R-:W-:Y:S01]  /*5f80*/  LEA R10, P0, R9.reuse, R246.reuse, 0x2 ;  /* 0x000000f6090a7211 */ /* 0x0c0fe200078010ff */
[----:B------:R1:W-:Y:S03]  /*5f90*/  RED.E.ADD.F32.FTZ.RN.STRONG.GPU [R200.64], R12 ;  /* 0x0000000cc800798e */ /* 0x0003e6000c10e784 */
[-C--:B--2---:R-:W-:Y:S02]  /*5fa0*/  LEA.HI.X.SX32 R11, R9, R247.reuse, 0x2, P0 ;  /* 0x000000f7090b7211 */ /* 0x084fe400000f16ff */
[----:B------:R-:W-:Y:S01]  /*5fb0*/  RED.E.ADD.F32.FTZ.RN.STRONG.GPU [R6.64], R13 ;  /* 0x0000000d0600798e */ /* 0x000fe2000c10e784 */
[-C--:B------:R-:W-:Y:S02]  /*5fc0*/  LEA R16, P0, R5, R246.reuse, 0x2 ;  /* 0x000000f605107211 */ /* 0x080fe400078010ff */
[----:B------:R-:W-:Y:S02]  /*5fd0*/  IADD3 R9, R209, 0x40, RZ ;  /* 0x00000040d1097810 */ /* 0x000fe40007ffe0ff */
[----:B------:R2:W-:Y:S01]  /*5fe0*/  RED.E.ADD.F32.FTZ.RN.STRONG.GPU [R10.64], R14 ;  /* 0x0000000e0a00798e */ /* 0x0005e2000c10e784 */
[-C--:B---3--:R-:W-:Y:S02]  /*5ff0*/  LEA.HI.X.SX32 R17, R5, R247.reuse, 0x2, P0 ;  /* 0x000000f705117211 */ /* 0x088fe400000f16ff */
[-C--:B----4-:R-:W-:Y:S01]  /*6000*/  LEA R18, P0, R9, R246.reuse, 0x2 ;  /* 0x000000f609127211 */ /* 0x090fe200078010ff */
[----:B------:R-:W-:Y:S02]  /*6010*/  IMAD.IADD R5, R205, 0x1, R9 ;  /* 0x00000001cd057824 */ /* 0x000fe400078e0209 */
[----:B------:R3:W-:Y:S01]  /*6020*/  RED.E.ADD.F32.FTZ.RN.STRONG.GPU [R16.64], R15 ;  /* 0x0000000f1000798e */ /* 0x0007e2000c10e784 */
[-C--:B-1----:R-:W-:Y:S01]  /*6030*/  LEA.HI.X.SX32 R19, R9, R247.reuse, 0x2, P0 ;  /* 0x000000f709137211 */ /* 0x082fe200000f16ff */
[----:B------:R-:W-:Y:S03]  /*6040*/  IMAD.IADD R9, R205, 0x1, R5 ;  /* 0x00000001cd097824 */ /* 0x000fe600078e0205 */
[----:B------:R-:W-:Y:S05]  /*6050*/  RED.E.ADD.F32.FTZ.RN.STRONG.GPU [R246.64+0x100], R84 ;  /* 0x00010054f600798e */ /* 0x000fea000c10e784 */
[----:B------:R-:W-:Y:S01]  /*6060*/  RED.E.ADD.F32.FTZ.RN.STRONG.GPU [R210.64+0x100], R85 ;  /* 0x00010055d200798e */ /* 0x000fe2000c10e784 */
[CC--:B------:R-:W-:Y:S04]  /*6070*/  LEA R200, P0, R5.reuse, R246.reuse, 0x2 ;  /* 0x000000f605c87211 */ /* 0x0c0fe800078010ff */
[----:B------:R-:W-:Y:S01]  /*6080*/  RED.E.ADD.F32.FTZ.RN.STRONG.GPU [R18.64], R86 ;  /* 0x000000561200798e */ /* 0x000fe2000c10e784 */
[-C--:B------:R-:W-:Y:S01]  /*6090*/  LEA.HI.X.SX32 R201, R5, R247.reuse, 0x2, P0 ;  /* 0x000000f705c97211 */ /* 0x080fe200000f16ff */
[----:B------:R-:W-:Y:S01]  /*60a0*/  IMAD.IADD R5, R205, 0x1, R9 ;  /* 0x00000001cd057824 */ /* 0x000fe200078e0209 */
[-C--:B--2---:R-:W-:Y:S03]  /*60b0*/  LEA R10, P1, R9, R246.reuse, 0x2 ;  /* 0x000000f6090a7211 */ /* 0x084fe600078210ff */
[----:B------:R-:W-:Y:S01]  /*60c0*/  RED.E.ADD.F32.FTZ.RN.STRONG.GPU [R200.64], R87 ;  /* 0x00000057c800798e */ /* 0x000fe2000c10e784 */
[-C--:B------:R-:W-:Y:S01]  /*60d0*/  LEA R8, P0, R5, R246.reuse, 0x2 ;  /* 0x000000f605087211 */ /* 0x080fe200078010ff */
[----:B------:R-:W-:Y:S01]  /*60e0*/  IMAD.IADD R7, R205, 0x1, R5 ;  /* 0x00000001cd077824 */ /* 0x000fe200078e0205 */
[-C--:B------:R-:W-:Y:S02]  /*60f0*/  LEA.HI.X.SX32 R11, R9, R247.reuse, 0x2, P1 ;  /* 0x000000f7090b7211 */ /* 0x080fe400008f16ff */
[-C--:B------:R-:W-:Y:S01]  /*6100*/  LEA.HI.X.SX32 R9, R5, R247.reuse, 0x2, P0 ;  /* 0x000000f705097211 */ /* 0x080fe200000f16ff */
[----:B------:R-:W-:Y:S01]  /*6110*/  IMAD.IADD R5, R205, 0x1, R7 ;  /* 0x00000001cd057824 */ /* 0x000fe200078e0207 */
[CC--:B------:R-:W-:Y:S01]  /*6120*/  LEA R12, P0, R7.reuse, R246.reuse, 0x2 ;  /* 0x000000f6070c7211 */ /* 0x0c0fe200078010ff */
[----:B------:R1:W-:Y:S03]  /*6130*/  RED.E.ADD.F32.FTZ.RN.STRONG.GPU [R10.64], R88 ;  /* 0x000000580a00798e */ /* 0x0003e6000c10e784 */
[-C--:B------:R-:W-:Y:S02]  /*6140*/  LEA.HI.X.SX32 R13, R7, R247.reuse, 0x2, P0 ;  /* 0x000000f7070d7211 */ /* 0x080fe400000f16ff */
[----:B------:R2:W-:Y:S01]  /*6150*/  RED.E.ADD.F32.FTZ.RN.STRONG.GPU [R8.64], R89 ;  /* 0x000000590800798e */ /* 0x0005e2000c10e784 */
[-C--:B------:R-:W-:Y:S02]  /*6160*/  LEA R14, P0, R5, R246.reuse, 0x2 ;  /* 0x000000f6050e7211 */ /* 0x080fe400078010ff */
[----:B------:R-:W-:Y:S02]  /*6170*/  IADD3 R7, R209, 0x60, RZ ;  /* 0x00000060d1077810 */ /* 0x000fe40007ffe0ff */
[----:B------:R4:W-:Y:S01]  /*6180*/  RED.E.ADD.F32.FTZ.RN.STRONG.GPU [R12.64], R90 ;  /* 0x0000005a0c00798e */ /* 0x0009e2000c10e784 */
[-C--:B---3--:R-:W-:Y:S02]  /*6190*/  LEA.HI.X.SX32 R15, R5, R247.reuse, 0x2, P0 ;  /* 0x000000f7050f7211 */ /* 0x088fe400000f16ff */
[-C--:B------:R-:W-:Y:S01]  /*61a0*/  LEA R16, P0, R7, R246.reuse, 0x2 ;  /* 0x000000f607107211 */ /* 0x080fe200078010ff */
[----:B------:R-:W-:Y:S01]  /*61b0*/  IMAD.IADD R5, R205, 0x1, R7 ;  /* 0x00000001cd057824 */ /* 0x000fe200078e0207 */
[----:B------:R-:W-:Y:S02]  /*61c0*/  LDSM.16.MT88.4 R84, [R221+0x4000] ;  /* 0x00400000dd54783b */ /* 0x000fe40000004200 */
[-C--:B------:R-:W-:Y:S01]  /*61d0*/  LEA.HI.X.SX32 R17, R7, R247.reuse, 0x2, P0 ;  /* 0x000000f707117211 */ /* 0x080fe200000f16ff */
[----:B------:R-:W-:Y:S02]  /*61e0*/  IMAD.IADD R7, R205, 0x1, R5 ;  /* 0x00000001cd077824 */ /* 0x000fe400078e0205 */
[----:B------:R3:W-:Y:S05]  /*61f0*/  RED.E.ADD.F32.FTZ.RN.STRONG.GPU [R14.64], R91 ;  /* 0x0000005b0e00798e */ /* 0x0007ea000c10e784 */
[----:B------:R-:W-:Y:S01]  /*6200*/  RED.E.ADD.F32.FTZ.RN.STRONG.GPU [R246.64+0x180], R96 ;  /* 0x00018060f600798e */ /* 0x000fe2000c10e784 */
[CC--:B-1----:R-:W-:Y:S04]  /*6210*/  LEA R10, P0, R5.reuse, R246.reuse, 0x2 ;  /* 0x000000f6050a7211 */ /* 0x0c2fe800078010ff */
[----:B------:R-:W-:Y:S01]  /*6220*/  RED.E.ADD.F32.FTZ.RN.STRONG.GPU [R210.64+0x180], R97 ;  /* 0x00018061d200798e */ /* 0x000fe2000c10e784 */
[-C--:B------:R-:W-:Y:S01]  /*6230*/  LEA.HI.X.SX32 R11, R5, R247.reuse, 0x2, P0 ;  /* 0x000000f7050b7211 */ /* 0x080fe200000f16ff */
[C---:B------:R-:W-:Y:S03]  /*6240*/  IMAD.IADD R5, R205.reuse, 0x1, R7 ;  /* 0x00000001cd057824 */ /* 0x040fe600078e0207 */
[----:B------:R1:W-:Y:S01]  /*6250*/  RED.E.ADD.F32.FTZ.RN.STRONG.GPU [R16.64], R98 ;  /* 0x000000621000798e */ /* 0x0003e2000c10e784 */
[----:B--2---:R-:W-:Y:S01]  /*6260*/  IMAD.IADD R9, R205, 0x1, R5 ;  /* 0x00000001cd097824 */ /* 0x004fe200078e0205 */
[-C--:B----4-:R-:W-:Y:S02]  /*6270*/  LEA R12, P1, R7, R246.reuse, 0x2 ;  /* 0x000000f6070c7211 */ /* 0x090fe400078210ff */
[-C--:B------:R-:W-:Y:S01]  /*6280*/  LEA R6, P0, R5, R246.reuse, 0x2 ;  /* 0x000000f605067211 */ /* 0x080fe200078010ff */
[----:B------:R2:W-:Y:S01]  /*6290*/  RED.E.ADD.F32.FTZ.RN.STRONG.GPU [R10.64], R99 ;  /* 0x000000630a00798e */ /* 0x0005e2000c10e784 */
[-C--:B------:R-:W-:Y:S02]  /*62a0*/  LEA.HI.X.SX32 R13, R7, R247.reuse, 0x2, P1 ;  /* 0x000000f7070d7211 */ /* 0x080fe400008f16ff */
[-C--:B------:R-:W-:Y:S01]  /*62b0*/  LEA.HI.X.SX32 R7, R5, R247.reuse, 0x2, P0 ;  /* 0x000000f705077211 */ /* 0x080fe200000f16ff */
[----:B------:R-:W-:Y:S01]  /*62c0*/  IMAD.IADD R5, R205, 0x1, R9 ;  /* 0x00000001cd057824 */ /* 0x000fe200078e0209 */
[----:B------:R-:W-:Y:S01]  /*62d0*/  LDSM.16.MT88.4 R88, [R221+0x6000] ;  /* 0x00600000dd58783b */ /* 0x000fe20000004200 */
[CC--:B---3--:R-:W-:Y:S04]  /*62e0*/  LEA R14, P0, R9.reuse, R246.reuse, 0x2 ;  /* 0x000000f6090e7211 */ /* 0x0c8fe800078010ff */
[----:B------:R3:W-:Y:S01]  /*62f0*/  RED.E.ADD.F32.FTZ.RN.STRONG.GPU [R12.64], R92 ;  /* 0x0000005c0c00798e */ /* 0x0007e2000c10e784 */
[-C--:B------:R-:W-:Y:S02]  /*6300*/  LEA.HI.X.SX32 R15, R9, R247.reuse, 0x2, P0 ;  /* 0x000000f7090f7211 */ /* 0x080fe400000f16ff */
[----:B------:R-:W-:Y:S02]  /*6310*/  IADD3 R9, R209, 0x80, RZ ;  /* 0x00000080d1097810 */ /* 0x000fe40007ffe0ff */
[----:B------:R-:W-:Y:S05]  /*6320*/  RED.E.ADD.F32.FTZ.RN.STRONG.GPU [R6.64], R93 ;  /* 0x0000005d0600798e */ /* 0x000fea000c10e784 */
[----:B------:R4:W-:Y:S01]  /*6330*/  RED.E.ADD.F32.FTZ.RN.STRONG.GPU [R14.64], R94 ;  /* 0x0000005e0e00798e */ /* 0x0009e2000c10e784 */
[CC--:B-1----:R-:W-:Y:S04]  /*6340*/  LEA R16, P0, R5.reuse, R246.reuse, 0x2 ;  /* 0x000000f605107211 */ /* 0x0c2fe800078010ff */
[-C--:B------:R-:W-:Y:S01]  /*6350*/  LEA.HI.X.SX32 R17, R5, R247.reuse, 0x2, P0 ;  /* 0x000000f705117211 */ /* 0x080fe200000f16ff */
[----:B------:R-:W-:Y:S01]  /*6360*/  IMAD.IADD R5, R205, 0x1, R9 ;  /* 0x00000001cd057824 */ /* 0x000fe200078e0209 */
[CC--:B--2---:R-:W-:Y:S03]  /*6370*/  LEA R10, P0, R9.reuse, R246.reuse, 0x2 ;  /* 0x000000f6090a7211 */ /* 0x0c4fe600078010ff */
[----:B------:R1:W-:Y:S01]  /*6380*/  RED.E.ADD.F32.FTZ.RN.STRONG.GPU [R16.64], R95 ;  /* 0x0000005f1000798e */ /* 0x0003e2000c10e784 */
[-C--:B------:R-:W-:Y:S01]  /*6390*/  LEA.HI.X.SX32 R11, R9, R247.reuse, 0x2, P0 ;  /* 0x000000f7090b7211 */ /* 0x080fe200000f16ff */
[----:B------:R-:W-:Y:S03]  /*63a0*/  IMAD.IADD R9, R205, 0x1, R5 ;  /* 0x00000001cd097824 */ /* 0x000fe600078e0205 */
[----:B------:R-:W-:Y:S01]  /*63b0*/  RED.E.ADD.F32.FTZ.RN.STRONG.GPU [R246.64+0x200], R100 ;  /* 0x00020064f600798e */ /* 0x000fe2000c10e784 */
[CC--:B---3--:R-:W-:Y:S04]  /*63c0*/  LEA R12, P0, R5.reuse, R246.reuse, 0x2 ;  /* 0x000000f6050c7211 */ /* 0x0c8fe800078010ff */
[----:B------:R-:W-:Y:S01]  /*63d0*/  RED.E.ADD.F32.FTZ.RN.STRONG.GPU [R210.64+0x200], R101 ;  /* 0x00020065d200798e */ /* 0x000fe2000c10e784 */
[-C--:B------:R-:W-:Y:S01]  /*63e0*/  LEA.HI.X.SX32 R13, R5, R247.reuse, 0x2, P0 ;  /* 0x000000f7050d7211 */ /* 0x080fe200000f16ff */
[----:B------:R-:W-:Y:S03]  /*63f0*/  IMAD.IADD R5, R205, 0x1, R9 ;  /* 0x00000001cd057824 */ /* 0x000fe600078e0209 */
[----:B------:R2:W-:Y:S01]  /*6400*/  RED.E.ADD.F32.FTZ.RN.STRONG.GPU [R10.64], R102 ;  /* 0x000000660a00798e */ /* 0x0005e2000c10e784 */
[-C--:B----4-:R-:W-:Y:S01]  /*6410*/  LEA R14, P1, R9, R246.reuse, 0x2 ;  /* 0x000000f6090e7211 */ /* 0x090fe200078210ff */
[----:B------:R-:W-:Y:S01]  /*6420*/  IMAD.IADD R7, R205, 0x1, R5 ;  /* 0x00000001cd077824 */ /* 0x000fe200078e0205 */
[-C--:B------:R-:W-:Y:S02]  /*6430*/  LEA R8, P0, R5, R246.reuse, 0x2 ;  /* 0x000000f605087211 */ /* 0x080fe400078010ff */
[----:B------:R3:W-:Y:S01]  /*6440*/  RED.E.ADD.F32.FTZ.RN.STRONG.GPU [R12.64], R103 ;  /* 0x000000670c00798e */ /* 0x0007e2000c10e784 */
[-C--:B------:R-:W-:Y:S02]  /*6450*/  LEA.HI.X.SX32 R15, R9, R247.reuse, 0x2, P1 ;  /* 0x000000f7090f7211 */ /* 0x080fe400008f16ff */
[-C--:B------:R-:W-:Y:S01]  /*6460*/  LEA.HI.X.SX32 R9, R5, R247.reuse, 0x2, P0 ;  /* 0x000000f705097211 */ /* 0x080fe200000f16ff */
[----:B------:R-:W-:Y:S01]  /*6470*/  IMAD.IADD R5, R205, 0x1, R7 ;  /* 0x00000001cd057824 */ /* 0x000fe200078e0207 */
[----:B------:R-:W-:Y:S01]  /*6480*/  LDSM.16.MT88.4 R100, [R221+0x2800] ;  /* 0x00280000dd64783b */ /* 0x000fe20000004200 */
[CC--:B-1----:R-:W-:Y:S04]  /*6490*/  LEA R16, P0, R7.reuse, R246.reuse, 0x2 ;  /* 0x000000f607107211 */ /* 0x0c2fe800078010ff */
[----:B------:R1:W-:Y:S01]  /*64a0*/  RED.E.ADD.F32.FTZ.RN.STRONG.GPU [R14.64], R104 ;  /* 0x000000680e00798e */ /* 0x0003e2000c10e784 */
[-C--:B------:R-:W-:Y:S02]  /*64b0*/  LEA.HI.X.SX32 R17, R7, R247.reuse, 0x2, P0 ;  /* 0x000000f707117211 */ /* 0x080fe400000f16ff */
[----:B------:R-:W-:Y:S02]  /*64c0*/  IADD3 R7, R209, 0xa0, RZ ;  /* 0x000000a0d1077810 */ /* 0x000fe40007ffe0ff */
[----:B------:R-:W-:Y:S05]  /*64d0*/  RED.E.ADD.F32.FTZ.RN.STRONG.GPU [R8.64], R105 ;  /* 0x000000690800798e */ /* 0x000fea000c10e784 */
[----:B------:R4:W-:Y:S01]  /*64e0*/  RED.E.ADD.F32.FTZ.RN.STRONG.GPU [R16.64], R106 ;  /* 0x0000006a1000798e */ /* 0x0009e2000c10e784 */
[CC--:B--2---:R-:W-:Y:S04]  /*64f0*/  LEA R10, P0, R5.reuse, R246.reuse, 0x2 ;  /* 0x000000f6050a7211 */ /* 0x0c4fe800078010ff */
[-C--:B------:R-:W-:Y:S01]  /*6500*/  LEA.HI.X.SX32 R11, R5, R247.reuse, 0x2, P0 ;  /* 0x000000f7050b7211 */ /* 0x080fe200000f16ff */
[----:B------:R-:W-:Y:S01]  /*6510*/  IMAD.IADD R5, R205, 0x1, R7 ;  /* 0x00000001cd057824 */ /* 0x000fe200078e0207 */
[CC--:B---3--:R-:W-:Y:S03]  /*6520*/  LEA R12, P0, R7.reuse, R246.reuse, 0x2 ;  /* 0x000000f6070c7211 */ /* 0x0c8fe600078010ff */
[----:B------:R2:W-:Y:S01]  /*6530*/  RED.E.ADD.F32.FTZ.RN.STRONG.GPU [R10.64], R107 ;  /* 0x0000006b0a00798e */ /* 0x0005e2000c10e784 */
[-C--:B------:R-:W-:Y:S01]  /*6540*/  LEA.HI.X.SX32 R13, R7, R247.reuse, 0x2, P0 ;  /* 0x000000f7070d7211 */ /* 0x080fe200000f16ff */
[----:B------:R-:W-:Y:S03]  /*6550*/  IMAD.IADD R7, R205, 0x1, R5 ;  /* 0x00000001cd077824 */ /* 0x000fe600078e0205 */
[----:B------:R-:W-:Y:S01]  /*6560*/  RED.E.ADD.F32.FTZ.RN.STRONG.GPU [R246.64+0x280], R112 ;  /* 0x00028070f600798e */ /* 0x000fe2000c10e784 */
[CC--:B-1----:R-:W-:Y:S04]  /*6570*/  LEA R14, P0, R5.reuse, R246.reuse, 0x2 ;  /* 0x000000f6050e7211 */ /* 0x0c2fe800078010ff */
        /* <DEDUP_REMOVED lines=12> */
[CC--:B--2---:R-:W-:Y:S04]  /*6640*/  LEA R10, P0, R9.reuse, R246.reuse, 0x2 ;  /* 0x000000f6090a7211 */ /* 0x0c4fe800078010ff */
[----:B------:R2:W-:Y:S01]  /*6650*/  RED.E.ADD.F32.FTZ.RN.STRONG.GPU [R16.64], R108 ;  /* 0x0000006c1000798e */ /* 0x0005e2000c10e784 */
[-C--:B------:R-:W-:Y:S02]  /*6660*/  LEA.HI.X.SX32 R11, R9, R247.reuse, 0x2, P0 ;  /* 0x000000f7090b7211 */ /* 0x080fe400000f16ff */
[C---:B------:R-:W-:Y:S02]  /*6670*/  IADD3 R9, R209.reuse, 0xc0, RZ ;  /* 0x000000c0d1097810 */ /* 0x040fe40007ffe0ff */
[----:B------:R-:W-:Y:S01]  /*6680*/  RED.E.ADD.F32.FTZ.RN.STRONG.GPU [R6.64], R109 ;  /* 0x0000006d0600798e */ /* 0x000fe2000c10e784 */
[----:B------:R-:W-:Y:S04]  /*6690*/  IADD3 R209, R209, 0xe0, RZ ;  /* 0x000000e0d1d17810 */ /* 0x000fe80007ffe0ff */
[----:B------:R4:W-:Y:S01]  /*66a0*/  RED.E.ADD.F32.FTZ.RN.STRONG.GPU [R10.64], R110 ;  /* 0x0000006e0a00798e */ /* 0x0009e2000c10e784 */
[CC--:B-1----:R-:W-:Y:S04]  /*66b0*/  LEA R12, P0, R5.reuse, R246.reuse, 0x2 ;  /* 0x000000f6050c7211 */ /* 0x0c2fe800078010ff */
[-C--:B------:R-:W-:Y:S01]  /*66c0*/  LEA.HI.X.SX32 R13, R5, R247.reuse, 0x2, P0 ;  /* 0x000000f7050d7211 */ /* 0x080fe200000f16ff */
[----:B------:R-:W-:Y:S01]  /*66d0*/  IMAD.IADD R5, R205, 0x1, R9 ;  /* 0x00000001cd057824 */ /* 0x000fe200078e0209 */
[CC--:B---3--:R-:W-:Y:S03]  /*66e0*/  LEA R14, P0, R9.reuse, R246.reuse, 0x2 ;  /* 0x000000f6090e7211 */ /* 0x0c8fe600078010ff */
[----:B------:R1:W-:Y:S01]  /*66f0*/  RED.E.ADD.F32.FTZ.RN.STRONG.GPU [R12.64], R111 ;  /* 0x0000006f0c00798e */ /* 0x0003e2000c10e784 */
[-C--:B------:R-:W-:Y:S01]  /*6700*/  LEA.HI.X.SX32 R15, R9, R247.reuse, 0x2, P0 ;  /* 0x000000f7090f7211 */ /* 0x080fe200000f16ff */
[----:B------:R-:W-:Y:S03]  /*6710*/  IMAD.IADD R9, R205, 0x1, R5 ;  /* 0x00000001cd097824 */ /* 0x000fe600078e0205 */
[----:B------:R-:W-:Y:S01]  /*6720*/  RED.E.ADD.F32.FTZ.RN.STRONG.GPU [R246.64+0x300], R116 ;  /* 0x00030074f600798e */ /* 0x000fe2000c10e784 */
[CC--:B--2---:R-:W-:Y:S04]  /*6730*/  LEA R16, P0, R5.reuse, R246.reuse, 0x2 ;  /* 0x000000f605107211 */ /* 0x0c4fe800078010ff */
        /* <DEDUP_REMOVED lines=11> */
[CC--:B------:R-:W-:Y:S01]  /*67f0*/  LEA R6, P0, R7.reuse, R246.reuse, 0x2 ;  /* 0x000000f607067211 */ /* 0x0c0fe200078010ff */
[----:B------:R-:W-:Y:S03]  /*6800*/  RED.E.ADD.F32.FTZ.RN.STRONG.GPU [R10.64], R120 ;  /* 0x000000780a00798e */ /* 0x000fe6000c10e784 */
[-C--:B------:R-:W-:Y:S02]  /*6810*/  LEA.HI.X.SX32 R7, R7, R247.reuse, 0x2, P0 ;  /* 0x000000f707077211 */ /* 0x080fe400000f16ff */
[----:B------:R4:W-:Y:S01]  /*6820*/  RED.E.ADD.F32.FTZ.RN.STRONG.GPU [R8.64], R121 ;  /* 0x000000790800798e */ /* 0x0009e2000c10e784 */
[CC--:B-1----:R-:W-:Y:S04]  /*6830*/  LEA R12, P0, R5.reuse, R246.reuse, 0x2 ;  /* 0x000000f6050c7211 */ /* 0x0c2fe800078010ff */
[-C--:B------:R-:W-:Y:S01]  /*6840*/  LEA.HI.X.SX32 R13, R5, R247.reuse, 0x2, P0 ;  /* 0x000000f7050d7211 */ /* 0x080fe200000f16ff */
[C---:B------:R-:W-:Y:S01]  /*6850*/  IMAD.IADD R5, R205.reuse, 0x1, R209 ;  /* 0x00000001cd057824 */ /* 0x040fe200078e02d1 */
[----:B------:R-:W-:Y:S03]  /*6860*/  RED.E.ADD.F32.FTZ.RN.STRONG.GPU [R6.64], R122 ;  /* 0x0000007a0600798e */ /* 0x000fe6000c10e784 */
[----:B--2---:R-:W-:Y:S02]  /*6870*/  IMAD.IADD R15, R205, 0x1, R5 ;  /* 0x00000001cd0f7824 */ /* 0x004fe400078e0205 */
[----:B------:R-:W-:Y:S01]  /*6880*/  RED.E.ADD.F32.FTZ.RN.STRONG.GPU [R12.64], R123 ;  /* 0x0000007b0c00798e */ /* 0x000fe2000c10e784 */
[CC--:B---3--:R-:W-:Y:S04]  /*6890*/  LEA R16, P0, R209.reuse, R246.reuse, 0x2 ;  /* 0x000000f6d1107211 */ /* 0x0c8fe800078010ff */
[----:B------:R-:W-:Y:S01]  /*68a0*/  RED.E.ADD.F32.FTZ.RN.STRONG.GPU [R246.64+0x380], R128 ;  /* 0x00038080f600798e */ /* 0x000fe2000c10e784 */
[-C--:B------:R-:W-:Y:S02]  /*68b0*/  LEA.HI.X.SX32 R17, R209, R247.reuse, 0x2, P0 ;  /* 0x000000f7d1117211 */ /* 0x080fe400000f16ff */
[CC--:B------:R-:W-:Y:S02]  /*68c0*/  LEA R18, P0, R5.reuse, R246.reuse, 0x2 ;  /* 0x000000f605127211 */ /* 0x0c0fe400078010ff */
[----:B------:R-:W-:Y:S02]  /*68d0*/  RED.E.ADD.F32.FTZ.RN.STRONG.GPU [R210.64+0x380], R129 ;  /* 0x00038081d200798e */ /* 0x000fe4000c10e784 */
[-C--:B------:R-:W-:Y:S01]  /*68e0*/  LEA.HI.X.SX32 R19, R5, R247.reuse, 0x2, P0 ;  /* 0x000000f705137211 */ /* 0x080fe200000f16ff */
[----:B----4-:R-:W-:Y:S01]  /*68f0*/  IMAD.IADD R9, R205, 0x1, R15 ;  /* 0x00000001cd097824 */ /* 0x010fe200078e020f */
[-C--:B------:R-:W-:Y:S01]  /*6900*/  LEA R92, P0, R15, R246.reuse, 0x2 ;  /* 0x000000f60f5c7211 */ /* 0x080fe200078010ff */
[----:B------:R-:W-:Y:S02]  /*6910*/  RED.E.ADD.F32.FTZ.RN.STRONG.GPU [R16.64], R130 ;  /* 0x000000821000798e */ /* 0x000fe4000c10e784 */
[----:B------:R-:W-:Y:S01]  /*6920*/  IMAD.IADD R5, R205, 0x1, R9 ;  /* 0x00000001cd057824 */ /* 0x000fe200078e0209 */
[-C--:B------:R-:W-:Y:S02]  /*6930*/  LEA R98, P2, R9, R246.reuse, 0x2 ;  /* 0x000000f609627211 */ /* 0x080fe400078410ff */
[-C--:B------:R-:W-:Y:S01]  /*6940*/  LEA.HI.X.SX32 R93, R15, R247.reuse, 0x2, P0 ;  /* 0x000000f70f5d7211 */ /* 0x080fe200000f16ff */
        /* <DEDUP_REMOVED lines=10> */
[----:B------:R-:W2:Y:S05]  /*69f0*/  LDSM.16.MT88.4 R16, [R221+0x2000] ;  /* 0x00200000dd10783b */ /* 0x000eaa0000004200 */
[----:B------:R-:W-:Y:S05]  /*6a00*/  LDSM.16.MT88.4 R108, [R221+0x6800] ;  /* 0x00680000dd6c783b */ /* 0x000fea0000004200 */
        /* <DEDUP_REMOVED lines=85> */
[----:B------:R-:W-:Y:S04]  /*6f60*/  IMAD.MOV.U32 R7, RZ, RZ, c[0x0][0x190] ;  /* 0x00006400ff077624 */ /* 0x000fe800078e00ff */
[----:B------:R-:W-:Y:S05]  /*6f70*/  IMAD.U32 R5, R7, -0x40, RZ ;  /* 0xffffffc007057824 */ /* 0x000fea00078e00ff */
[C---:B------:R-:W-:Y:S04]  /*6f80*/  LEA R250, P0, R5.reuse, R250, 0x1 ;  /* 0x000000fa05fa7211 */ /* 0x040fe800078008ff */
[----:B------:R-:W-:Y:S01]  /*6f90*/  LEA.HI.X.SX32 R251, R5, R251, 0x1, P0 ;  /* 0x000000fb05fb7211 */ /* 0x000fe200000f0eff */
[----:B------:R-:W-:Y:S01]  /*6fa0*/  IMAD.MOV.U32 R5, RZ, RZ, c[0x0][0x194] ;  /* 0x00006500ff057624 */ /* 0x000fe200078e00ff */
[C---:B------:R-:W-:Y:S04]  /*6fb0*/  LEA R6, P0, R7.reuse, R250, 0x6 ;  /* 0x000000fa07067211 */ /* 0x040fe800078030ff */
[----:B------:R-:W-:Y:S01]  /*6fc0*/  LEA.HI.X R7, R7, R251, R5, 0x6, P0 ;  /* 0x000000fb07077211 */ /* 0x000fe200000f3405 */
[----:B------:R-:W-:Y:S01]  /*6fd0*/  @!PT LDS RZ, [RZ] ;  /* 0x00000000fffff984 */ /* 0x000fe20000000800 */
[----:B------:R-:W-:Y:S01]  /*6fe0*/  @!PT LDS RZ, [RZ] ;  /* 0x00000000fffff984 */ /* 0x000fe20000000800 */
[----:B------:R-:W-:Y:S01]  /*6ff0*/  @!PT LDS RZ, [RZ] ;  /* 0x00000000fffff984 */ /* 0x000fe20000000800 */
[----:B------:R1:W-:Y:S04]  /*7000*/  LDGSTS.E.BYPASS.LTC128B.128 [R230], [R250.64] ;  /* 0x00000000fae67fae */ /* 0x0003e8000b901d44 */
        /* <DEDUP_REMOVED lines=8> */
.L_x_572:
        /* <DEDUP_REMOVED lines=218> */
.L_x_574:
        /* <DEDUP_REMOVED lines=18> */
.L_x_575:
        /* <DEDUP_REMOVED lines=9> */
[----:B-1----:R-:W-:Y:S01]  /*7fe0*/  IMAD.WIDE.U32 R6, R4, c[0x0][0x3a0], R72 ;  /* 0x0000e80004067a25 */ /* 0x002fe200078e0048 */
        /* <DEDUP_REMOVED lines=8> */
[----:B------:R1:W2:Y:S01]  /*8070*/  LDS.128 R64, [R230+0x11000] ;  /* 0x01100000e6407984 */ /* 0x0002a20000000c00 */
[----:B------:R-:W-:Y:S01]  /*8080*/  IMAD.U32 R4, RZ, RZ, UR38 ;  /* 0x00000026ff047e24 */ /* 0x000fe2000f8e00ff */
[----:B------:R-:W-:Y:S02]  /*8090*/  UIMAD UR7, UR38, UR9, UR7 ;  /* 0x00000009260772a4 */ /* 0x000fe4000f8e0207 */
[----:B------:R1:W3:Y:S01]  /*80a0*/  LDS.128 R60, [R230+0x13000] ;  /* 0x01300000e63c7984 */ /* 0x0002e20000000c00 */
[----:B------:R-:W-:-:S03]  /*80b0*/  IMAD.WIDE.U32 R74, R4, c[0x0][0x3b8], R74 ;  /* 0x0000ee00044a7a25 */ /* 0x000fc600078e004a */
[----:B------:R1:W4:Y:S02]  /*80c0*/  LDS.128 R56, [R230+0x15000] ;  /* 0x01500000e6387984 */ /* 0x0003240000000c00 */
        /* <DEDUP_REMOVED lines=15> */
[----:B------:R-:W3:Y:S02]  /*81c0*/  LDS.128 R8, [R230+0x12000] ;  /* 0x01200000e6087984 */ /* 0x000ee40000000c00 */
[----:B------:R-:W-:-:S02]  /*81d0*/  IMAD R69, R231, c[0x0][0x3a4], R70 ;  /* 0x0000e900e7457a24 */ /* 0x000fc400078e0246 */
[----:B------:R-:W4:Y:S01]  /*81e0*/  LDS.128 R4, [R230+0x10000] ;  /* 0x01000000e6047984 */ /* 0x000f220000000c00 */
[----:B------:R-:W-:-:S03]  /*81f0*/  IMAD.WIDE.U32 R76, R231, c[0x0][0x3a0], R76 ;  /* 0x0000e800e74c7a25 */ /* 0x000fc600078e004c */
[----:B------:R-:W1:Y:S02]  /*8200*/  LDS.128 R16, [R230+0x16000] ;  /* 0x01600000e6107984 */ /* 0x000e640000000c00 */
[----:B------:R-:W-:Y:S02]  /*8210*/  IADD3 R69, R69, R77, RZ ;  /* 0x0000004d45457210 */ /* 0x000fe40007ffe0ff */
[----:B------:R-:W-:-:S04]  /*8220*/  LEA R78, P0, R76, c[0x0][0x340], 0x1 ;  /* 0x0000d0004c4e7a11 */ /* 0x000fc800078008ff */
[----:B------:R-:W-:-:S05]  /*8230*/  LEA.HI.X R79, R76, c[0x0][0x344], R69, 0x1, P0 ;  /* 0x0000d1004c4f7a11 */ /* 0x000fca00000f0c45 */
[----:B--2---:R2:W-:Y:S04]  /*8240*/  STG.E.128 [R78.64+0x100], R12 ;  /* 0x0001000c4e007986 */ /* 0x0045e8000c101d04 */
[----:B---3--:R2:W-:Y:S04]  /*8250*/  STG.E.128 [R78.64+0x80], R8 ;  /* 0x000080084e007986 */ /* 0x0085e8000c101d04 */
[----:B----4-:R2:W-:Y:S04]  /*8260*/  STG.E.128 [R78.64], R4 ;  /* 0x000000044e007986 */ /* 0x0105e8000c101d04 */
[----:B-1----:R2:W-:Y:S02]  /*8270*/  STG.E.128 [R78.64+0x180], R16 ;  /* 0x000180104e007986 */ /* 0x0025e4000c101d04 */
.L_x_577:
[----:B--23--:R-:W-:Y:S05]  /*8280*/  BSYNC B0 ;  /* 0x0000000000007941 */ /* 0x00cfea0003800000 */
.L_x_576:
        /* <DEDUP_REMOVED lines=13> */
[----:B------:R2:W-:Y:S04]  /*8360*/  STG.E.128 [R8.64], R64 ;  /* 0x0000004008007986 */ /* 0x0005e8000c101d04 */
[----:B------:R2:W-:Y:S04]  /*8370*/  STG.E.128 [R8.64+0x80], R60 ;  /* 0x0000803c08007986 */ /* 0x0005e8000c101d04 */
[----:B----4-:R2:W-:Y:S04]  /*8380*/  STG.E.128 [R8.64+0x100], R56 ;  /* 0x0001003808007986 */ /* 0x0105e8000c101d04 */
[----:B-1----:R2:W-:Y:S02]  /*8390*/  STG.E.128 [R8.64+0x180], R52 ;  /* 0x0001803408007986 */ /* 0x0025e4000c101d04 */
.L_x_579:
[----:B------:R-:W-:Y:S05]  /*83a0*/  BSYNC B0 ;  /* 0x0000000000007941 */ /* 0x000fea0003800000 */
.L_x_578:
        /* <DEDUP_REMOVED lines=16> */
[----:B--2---:R-:W-:Y:S01]  /*84b0*/  MOV R8, R6 ;  /* 0x0000000600087202 */ /* 0x004fe20000000f00 */
[----:B------:R-:W-:Y:S01]  /*84c0*/  IMAD R4, R68, c[0x0][0x3a8], RZ ;  /* 0x0000ea0044047a24 */ /* 0x000fe200078e02ff */
[----:B------:R-:W-:-:S03]  /*84d0*/  MOV R9, R5 ;  /* 0x0000000500097202 */ /* 0x000fc60000000f00 */
[C---:B------:R-:W-:Y:S02]  /*84e0*/  IMAD R4, R231.reuse, c[0x0][0x3ac], R4 ;  /* 0x0000eb00e7047a24 */ /* 0x040fe400078e0204 */
[----:B------:R-:W-:-:S05]  /*84f0*/  IMAD.WIDE.U32 R8, R231, c[0x0][0x3a8], R8 ;  /* 0x0000ea00e7087a25 */ /* 0x000fca00078e0008 */
[----:B------:R-:W-:Y:S02]  /*8500*/  IADD3 R4, R4, R9, RZ ;  /* 0x0000000904047210 */ /* 0x000fe40007ffe0ff */
[----:B------:R-:W-:-:S04]  /*8510*/  LEA R10, P0, R8, c[0x0][0x348], 0x1 ;  /* 0x0000d200080a7a11 */ /* 0x000fc800078008ff */
[----:B------:R-:W-:-:S05]  /*8520*/  LEA.HI.X R11, R8, c[0x0][0x34c], R4, 0x1, P0 ;  /* 0x0000d300080b7a11 */ /* 0x000fca00000f0c04 */
[----:B-1----:R1:W-:Y:S04]  /*8530*/  STG.E.128 [R10.64], R48 ;  /* 0x000000300a007986 */ /* 0x0023e8000c101d04 */
[----:B------:R1:W-:Y:S04]  /*8540*/  STG.E.128 [R10.64+0x80], R40 ;  /* 0x000080280a007986 */ /* 0x0003e8000c101d04 */
[----:B------:R1:W-:Y:S04]  /*8550*/  STG.E.128 [R10.64+0x100], R32 ;  /* 0x000100200a007986 */ /* 0x0003e8000c101d04 */
[----:B------:R1:W-:Y:S02]  /*8560*/  STG.E.128 [R10.64+0x180], R24 ;  /* 0x000180180a007986 */ /* 0x0003e4000c101d04 */
.L_x_581:
[----:B------:R-:W-:Y:S05]  /*8570*/  BSYNC B0 ;  /* 0x0000000000007941 */ /* 0x000fea0003800000 */
.L_x_580:
[----:B------:R-:W-:Y:S05]  /*8580*/  @P1 BRA `(.L_x_568) ;  /* 0x000000e000001947 */ /* 0x000fea0003800000 */
[----:B------:R-:W-:Y:S01]  /*8590*/  IADD3 R4, P0, R231, 0x20, RZ ;  /* 0x00000020e7047810 */ /* 0x000fe20007f1e0ff */
[----:B--2---:R-:W-:Y:S01]  /*85a0*/  IMAD.MOV.U32 R8, RZ, RZ, R6 ;  /* 0x000000ffff087224 */ /* 0x004fe200078e0006 */
[----:B------:R-:W-:-:S03]  /*85b0*/  MOV R9, R5 ;  /* 0x0000000500097202 */ /* 0x000fc60000000f00 */
[----:B------:R-:W-:Y:S02]  /*85c0*/  IMAD.X R7, RZ, RZ, R68, P0 ;  /* 0x000000ffff077224 */ /* 0x000fe400000e0644 */
[----:B------:R-:W-:-:S04]  /*85d0*/  IMAD.WIDE.U32 R8, R4, c[0x0][0x3a8], R8 ;  /* 0x0000ea0004087a25 */ /* 0x000fc800078e0008 */
[----:B------:R-:W-:-:S04]  /*85e0*/  IMAD R7, R7, c[0x0][0x3a8], RZ ;  /* 0x0000ea0007077a24 */ /* 0x000fc800078e02ff */
[----:B------:R-:W-:Y:S01]  /*85f0*/  IMAD R7, R4, c[0x0][0x3ac], R7 ;  /* 0x0000eb0004077a24 */ /* 0x000fe200078e0207 */
[----:B------:R-:W-:-:S04]  /*8600*/  LEA R4, P0, R8, c[0x0][0x348], 0x1 ;  /* 0x0000d20008047a11 */ /* 0x000fc800078008ff */
[----:B------:R-:W-:-:S04]  /*8610*/  IADD3 R7, R7, R9, RZ ;  /* 0x0000000907077210 */ /* 0x000fc80007ffe0ff */
[----:B------:R-:W-:-:S05]  /*8620*/  LEA.HI.X R5, R8, c[0x0][0x34c], R7, 0x1, P0 ;  /* 0x0000d30008057a11 */ /* 0x000fca00000f0c07 */
[----:B-1----:R1:W-:Y:S04]  /*8630*/  STG.E.128 [R4.64], R44 ;  /* 0x0000002c04007986 */ /* 0x0023e8000c101d04 */
[----:B------:R1:W-:Y:S04]  /*8640*/  STG.E.128 [R4.64+0x80], R36 ;  /* 0x0000802404007986 */ /* 0x0003e8000c101d04 */
[----:B------:R1:W-:Y:S04]  /*8650*/  STG.E.128 [R4.64+0x100], R28 ;  /* 0x0001001c04007986 */ /* 0x0003e8000c101d04 */
[----:B------:R1:W-:Y:S02]  /*8660*/  STG.E.128 [R4.64+0x180], R20 ;  /* 0x0001801404007986 */ /* 0x0003e4000c101d04 */
.L_x_568:
[----:B------:R-:W-:Y:S05]  /*8670*/  BSYNC B1 ;  /* 0x0000000000017941 */ /* 0x000fea0003800000 */
.L_x_554:
        /* <DEDUP_REMOVED lines=11> */
.L_x_582:
[----:B------:R-:W-:Y:S05]  /*8730*/  EXIT ;  /* 0x000000000000794d */ /* 0x000fea0003800000 */
.L_x_584:
        /* <DEDUP_REMOVED lines=12> */
.L_x_2016:


//--------------------- .text._ZN5flash44flash_bwd_dq_dk_dv_loop_seqk_parallel_kernelI23Flash_bwd_kernel_traitsILi256ELi64ELi64ELi8ELi4ELi2ELi2ELb0ELb1EN7cutlass10bfloat16_tE19Flash_kernel_traitsILi256ELi64ELi64ELi8ES3_EELb0ELb0ELb1ELb1ELb0ELb0ELb0EEEvNS_16Flash_bwd_paramsE --------------------------
	.section	.text._ZN5flash44flash_bwd_dq_dk_dv_loop_seqk_parallel_kernelI23Flash_bwd_kernel_traitsILi256ELi64ELi64ELi8ELi4ELi2ELi2ELb0ELb1EN7cutlass10bfloat16_tE19Flash_kernel_traitsILi256ELi64ELi64ELi8ES3_EELb0ELb0ELb1ELb1ELb0ELb0ELb0EEEvNS_16Flash_bwd_paramsE,"ax",@progbits
	.sectioninfo	@"SHI_REGISTERS=254"
	.align	128
        .global         _ZN5flash44flash_bwd_dq_dk_dv_loop_seqk_parallel_kernelI23Flash_bwd_kernel_traitsILi256ELi64ELi64ELi8ELi4ELi2ELi2ELb0ELb1EN7cutlass10bfloat16_tE19Flash_kernel_traitsILi256ELi64ELi64ELi8ES3_EELb0ELb0ELb1ELb1ELb0ELb0ELb0EEEvNS_16Flash_bwd_paramsE
        .type           _ZN5flash44flash_bwd_dq_dk_dv_loop_seqk_parallel_kernelI23Flash_bwd_kernel_traitsILi256ELi64ELi64ELi8ELi4ELi2ELi2ELb0ELb1EN7cutlass10bfloat16_tE19Flash_kernel_traitsILi256ELi64ELi64ELi8ES3_EELb0ELb0ELb1ELb1ELb0ELb0ELb0EEEvNS_16Flash_bwd_paramsE,@function
        .size           _ZN5flash44flash_bwd_dq_dk_dv_loop_seqk_parallel_kernelI23Flash_bwd_kernel_traitsILi256ELi64ELi64ELi8ELi4ELi2ELi2ELb0ELb1EN7cutlass10bfloat16_tE19Flash_kernel_traitsILi256ELi64ELi64ELi8ES3_EELb0ELb0ELb1ELb1ELb0ELb0ELb0EEEvNS_16Flash_bwd_paramsE,(.L_x_2017 - _ZN5flash44flash_bwd_dq_dk_dv_loop_seqk_parallel_kernelI23Flash_bwd_kernel_traitsILi256ELi64ELi64ELi8ELi4ELi2ELi2ELb0ELb1EN7cutlass10bfloat16_tE19Flash_kernel_traitsILi256ELi64ELi64ELi8ES3_EELb0ELb0ELb1ELb1ELb0ELb0ELb0EEEvNS_16Flash_bwd_paramsE)
        .other          _ZN5flash44flash_bwd_dq_dk_dv_loop_seqk_parallel_kernelI23Flash_bwd_kernel_traitsILi256ELi64ELi64ELi8ELi4ELi2ELi2ELb0ELb1EN7cutlass10bfloat16_tE19Flash_kernel_traitsILi256ELi64ELi64ELi8ES3_EELb0ELb0ELb1ELb1ELb0ELb0ELb0EEEvNS_16Flash_bwd_paramsE,@"STO_CUDA_ENTRY STV_DEFAULT"
_ZN5flash44flash_bwd_dq_dk_dv_loop_seqk_parallel_kernelI23Flash_bwd_kernel_traitsILi256ELi64ELi64ELi8ELi4ELi2ELi2ELb0ELb1EN7cutlass10bfloat16_tE19Flash_kernel_traitsILi256ELi64ELi64ELi8ES3_EELb0ELb0ELb1ELb1ELb0ELb0ELb0EEEvNS_16Flash_bwd_paramsE:
.text._ZN5flash44flash_bwd_dq_dk_dv_loop_seqk_parallel_kernelI23Flash_bwd_kernel_traitsILi256ELi64ELi64ELi8ELi4ELi2ELi2ELb0ELb1EN7cutlass10bfloat16_tE19Flash_kernel_traitsILi256ELi64ELi64ELi8ES3_EELb0ELb0ELb1ELb1ELb0ELb0ELb0EEEvNS_16Flash_bwd_paramsE:
        /* <DEDUP_REMOVED lines=88> */
[----:B------:R-:W-:Y:S01]  /*0580*/  ULDC.64 UR4, c[0x0][0x118] ;  /* 0x0000460000047ab9 */ /* 0x000fe20000000a00 */
[----:B------:R-:W-:Y:S01]  /*0590*/  ISETP.NE.U32.AND P0, PT, R0, 0x1, PT ;  /* 0x000000010000780c */ /* 0x000fe20003f05070 */
[----:B------:R-:W-:Y:S01]  /*05a0*/  ULOP3.LUT UR58, UR37, UR58, URZ, 0x3c, !UPT ;  /* 0x0000003a253a7292 */ /* 0x000fe2000f8e3c3f */
[----:B------:R-:W-:Y:S01]  /*05b0*/  LOP3.LUT R0, R8, 0x10, R15, 0xf8, !PT ;  /* 0x0000001008007812 */ /* 0x000fe200078ef80f */
[----:B------:R-:W-:Y:S01]  /*05c0*/  UISETP.NE.AND UP6, UPT, UR10, URZ, UPT ;  /* 0x0000003f0a00728c */ /* 0x000fe2000bfc5270 */
[----:B------:R-:W-:Y:S01]  /*05d0*/  LEA.HI R4, R4, R11, RZ, 0x2 ;  /* 0x0000000b04047211 */ /* 0x000fe200078f10ff */
[----:B------:R-:W-:Y:S01]  /*05e0*/  USHF.R.S32.HI UR59, URZ, 0x1f, UR37 ;  /* 0x0000001f3f3b7899 */ /* 0x000fe20008011425 */
[----:B------:R-:W-:Y:S01]  /*05f0*/  LOP3.LUT R10, R9, 0x38, R232, 0xf8, !PT ;  /* 0x00000038090a7812 */ /* 0x000fe200078ef8e8 */
[----:B------:R-:W-:Y:S01]  /*0600*/  USHF.R.S32.HI UR61, URZ, 0x1f, UR36 ;  /* 0x0000001f3f3d7899 */ /* 0x000fe20008011424 */
[----:B------:R-:W-:Y:S01]  /*0610*/  LOP3.LUT R222, R8, 0x8, R17, 0xf8, !PT ;  /* 0x0000000808de7812 */ /* 0x000fe200078ef811 */
[----:B------:R-:W-:Y:S01]  /*0620*/  USHF.R.S32.HI UR60, URZ, 0x1f, UR37 ;  /* 0x0000001f3f3c7899 */ /* 0x000fe20008011425 */
[----:B------:R-:W-:Y:S01]  /*0630*/  SHF.R.U32.HI R15, RZ, 0x3, R8 ;  /* 0x00000003ff0f7819 */ /* 0x000fe20000011608 */
[----:B------:R-:W-:Y:S01]  /*0640*/  UIMAD.WIDE.U32 UR44, UR38, UR46, URZ ;  /* 0x0000002e262c72a5 */ /* 0x000fe2000f8e003f */
[----:B------:R-:W-:Y:S01]  /*0650*/  SHF.R.U32.HI R9, RZ, 0x3, R9 ;  /* 0x00000003ff097819 */ /* 0x000fe20000011609 */
[----:B------:R-:W-:Y:S01]  /*0660*/  UIMAD UR53, UR39, UR46, URZ ;  /* 0x0000002e273572a4 */ /* 0x000fe2000f8e023f */
[CC--:B------:R-:W-:Y:S01]  /*0670*/  LEA.HI R11, R19.reuse, R224.reuse, RZ, 0x7 ;  /* 0x000000e0130b7211 */ /* 0x0c0fe200078f38ff */
[----:B------:R-:W-:Y:S01]  /*0680*/  USHF.R.S32.HI UR55, URZ, 0x1f, UR49 ;  /* 0x0000001f3f377899 */ /* 0x000fe20008011431 */
[----:B------:R-:W-:Y:S01]  /*0690*/  LEA.HI R8, R19, R224, RZ, 0x6 ;  /* 0x000000e013087211 */ /* 0x000fe200078f30ff */
[----:B------:R-:W-:Y:S01]  /*06a0*/  UIMAD UR52, UR6, UR52, URZ ;  /* 0x00000034063472a4 */ /* 0x000fe2000f8e023f */
[----:B------:R-:W-:Y:S01]  /*06b0*/  LOP3.LUT R9, R10, R9, RZ, 0x3c, !PT ;  /* 0x000000090a097212 */ /* 0x000fe200078e3cff */
[----:B------:R-:W-:Y:S01]  /*06c0*/  IMAD.SHL.U32 R10, R6, 0x200, RZ ;  /* 0x00000200060a7824 */ /* 0x000fe200078e00ff */
[----:B------:R-:W-:Y:S01]  /*06d0*/  SHF.R.S32.HI R11, RZ, 0x7, R11 ;  /* 0x00000007ff0b7819 */ /* 0x000fe2000001140b */
[----:B------:R-:W-:Y:S01]  /*06e0*/  @!UP5 UIMAD UR51, UR7, UR51, URZ ;  /* 0x000000330733d2a4 */ /* 0x000fe2000f8e023f */
[----:B------:R-:W-:Y:S01]  /*06f0*/  SHF.R.S32.HI R8, RZ, 0x6, R8 ;  /* 0x00000006ff087819 */ /* 0x000fe20000011408 */
[----:B------:R-:W-:Y:S01]  /*0700*/  USHF.R.S32.HI UR50, URZ, 0x1f, UR43 ;  /* 0x0000001f3f327899 */ /* 0x000fe2000801142b */
        /* <DEDUP_REMOVED lines=71> */
[----:B------:R-:W-:Y:S01]  /*0b80*/  IMAD.IADD R238, R235, 0x1, R6 ;  /* 0x00000001ebee7824 */ /* 0x000fe200078e0206 */
[----:B------:R-:W-:Y:S01]  /*0b90*/  ULDC UR42, c[0x0][0x2e8] ;  /* 0x0000ba00002a7ab9 */ /* 0x000fe20000000800 */
[----:B------:R-:W-:-:S02]  /*0ba0*/  IMAD.SHL.U32 R217, R217, 0x2, RZ ;  /* 0x00000002d9d97824 */ /* 0x000fc400078e00ff */
[----:B------:R-:W-:Y:S02]  /*0bb0*/  IMAD.IADD R239, R6, 0x1, R237 ;  /* 0x0000000106ef7824 */ /* 0x000fe400078e02ed */
[--C-:B------:R-:W-:Y:S02]  /*0bc0*/  IMAD.IADD R220, R223, 0x1, R4.reuse ;  /* 0x00000001dfdc7824 */ /* 0x100fe400078e0204 */
[----:B------:R-:W-:Y:S02]  /*0bd0*/  IMAD.IADD R219, R221, 0x1, R4 ;  /* 0x00000001dddb7824 */ /* 0x000fe400078e0204 */
[----:B------:R-:W-:Y:S02]  /*0be0*/  IMAD.IADD R213, R213, 0x1, R214 ;  /* 0x00000001d5d57824 */ /* 0x000fe400078e02d6 */
.L_x_631:
        /* <DEDUP_REMOVED lines=14> */
[----:B-1----:R-:W-:Y:S01]  /*0cd0*/  IMAD.U32 R12, RZ, RZ, UR6 ;  /* 0x00000006ff0c7e24 */ /* 0x002fe2000f8e00ff */
[----:B------:R-:W-:Y:S02]  /*0ce0*/  UISETP.NE.AND UP4, UPT, UR14, URZ, UPT ;  /* 0x0000003f0e00728c */ /* 0x000fe4000bf85270 */
[----:B------:R-:W-:Y:S01]  /*0cf0*/  UISETP.EQ.U32.AND UP2, UPT, URZ, UR8, UPT ;  /* 0x000000083f00728c */ /* 0x000fe2000bf42070 */
[----:B------:R-:W-:Y:S01]  /*0d00*/  IMAD.U32 R13, RZ, RZ, UR7 ;  /* 0x00000007ff0d7e24 */ /* 0x000fe2000f8e00ff */
[----:B------:R-:W-:-:S02]  /*0d10*/  @UP3 UIADD3 UR6, UP0, UR13, UR10, URZ ;  /* 0x0000000a0d063290 */ /* 0x000fc4000ff1e03f */
[----:B------:R-:W-:Y:S02]  /*0d20*/  UISETP.EQ.OR.EX UP2, UPT, URZ, UR9, !UP4, UP2 ;  /* 0x000000093f00728c */ /* 0x000fe4000e742720 */
[----:B------:R-:W-:Y:S01]  /*0d30*/  @UP3 UIADD3.X UR7, UR12, UR11, URZ, UP0, !UPT ;  /* 0x0000000b0c073290 */ /* 0x000fe200087fe43f */
[----:B--2---:R-:W2:Y:S01]  /*0d40*/  @P2 LDG.E R9, [R12.64] ;  /* 0x000000040c092981 */ /* 0x004ea2000c1e1900 */
[----:B------:R-:W-:Y:S02]  /*0d50*/  UIADD3 UR8, UP0, UR13, UR8, URZ ;  /* 0x000000080d087290 */ /* 0x000fe4000ff1e03f */
[----:B------:R-:W-:Y:S01]  /*0d60*/  PLOP3.LUT P1, PT, PT, PT, UP2, 0x80, 0x0 ;  /* 0x000000000000781c */ /* 0x000fe20003f2f028 */
[----:B---3--:R-:W3:Y:S01]  /*0d70*/  @P2 LDG.E R4, [R12.64+0x4] ;  /* 0x000004040c042981 */ /* 0x008ee2000c1e1900 */
[----:B------:R-:W-:Y:S01]  /*0d80*/  UIADD3.X UR9, UR12, UR9, URZ, UP0, !UPT ;  /* 0x000000090c097290 */ /* 0x000fe200087fe43f */
[----:B------:R-:W-:Y:S01]  /*0d90*/  PLOP3.LUT P0, PT, PT, PT, UP3, 0x80, 0x0 ;  /* 0x000000000000781c */ /* 0x000fe20003f0f038 */
[----:B------:R-:W-:-:S02]  /*0da0*/  IMAD.U32 R6, RZ, RZ, UR8 ;  /* 0x00000008ff067e24 */ /* 0x000fc4000f8e00ff */
[----:B------:R-:W-:Y:S02]  /*0db0*/  IMAD.U32 R10, RZ, RZ, UR6 ;  /* 0x00000006ff0a7e24 */ /* 0x000fe4000f8e00ff */
[----:B------:R-:W-:Y:S02]  /*0dc0*/  IMAD.U32 R7, RZ, RZ, UR9 ;  /* 0x00000009ff077e24 */ /* 0x000fe4000f8e00ff */
[----:B------:R-:W-:-:S03]  /*0dd0*/  IMAD.U32 R11, RZ, RZ, UR7 ;  /* 0x00000007ff0b7e24 */ /* 0x000fc6000f8e00ff */
[----:B------:R-:W4:Y:S04]  /*0de0*/  @!P1 LDG.E R8, [R6.64] ;  /* 0x0000000406089981 */ /* 0x000f28000c1e1900 */
        /* <DEDUP_REMOVED lines=11> */
[----:B--2---:R-:W1:Y:S08]  /*0ea0*/  @P2 R2UR UR16, R9 ;  /* 0x00000000091023c2 */ /* 0x004e7000000e0000 */
[----:B---3--:R-:W1:Y:S08]  /*0eb0*/  @P2 R2UR UR11, R4 ;  /* 0x00000000040b23c2 */ /* 0x008e7000000e0000 */
[----:B----4-:R2:W3:Y:S01]  /*0ec0*/  @!P1 R2UR UR30, R8 ;  /* 0x00000000081e93c2 */ /* 0x0104e200000e0000 */
[----:B------:R-:W-:-:S04]  /*0ed0*/  ISETP.NE.U32.AND P1, PT, RZ, c[0x0][0x248], PT ;  /* 0x00009200ff007a0c */ /* 0x000fc80003f25070 */
[----:B------:R-:W-:-:S03]  /*0ee0*/  ISETP.NE.AND.EX P1, PT, RZ, c[0x0][0x24c], PT, P1 ;  /* 0x00009300ff007a0c */ /* 0x000fc60003f25310 */
[----:B-----5:R2:W4:Y:S01]  /*0ef0*/  @P0 R2UR UR25, R5 ;  /* 0x00000000051903c2 */ /* 0x02052200000e0000 */
[----:B------:R-:W-:Y:S01]  /*0f00*/  IADD3 R12, P0, R230, UR6, RZ ;  /* 0x00000006e60c7c10 */ /* 0x000fe2000ff1e0ff */
[----:B-1----:R-:W-:Y:S01]  /*0f10*/  @UP1 UIADD3 UR11, UR11, -UR16, URZ ;  /* 0x800000100b0b1290 */ /* 0x002fe2000fffe03f */
[----:B------:R-:W-:-:S06]  /*0f20*/  SHF.R.S32.HI R4, RZ, 0x1f, R230 ;  /* 0x0000001fff047819 */ /* 0x000fcc00000114e6 */
[----:B------:R-:W-:Y:S01]  /*0f30*/  @!UP1 ULDC UR11, c[0x0][0x214] ;  /* 0x00008500000b9ab9 */ /* 0x000fe20000000800 */
[----:B------:R-:W-:Y:S01]  /*0f40*/  LEA.HI.X.SX32 R11, R11, R4, 0x1, P0 ;  /* 0x000000040b0b7211 */ /* 0x000fe200000f0eff */
[----:B------:R-:W-:Y:S05]  /*0f50*/  @!P1 BRA `(.L_x_585) ;  /* 0x0000007000009947 */ /* 0x000fea0003800000 */
[----:B---3--:R-:W-:-:S13]  /*0f60*/  PLOP3.LUT P0, PT, PT, PT, UP4, 0x80, 0x0 ;  /* 0x000000000000781c */ /* 0x008fda0003f0f048 */
[----:B--2---:R-:W2:Y:S04]  /*0f70*/  @P0 LDG.E R5, [R6.64+0x4] ;  /* 0x0000040406050981 */ /* 0x004ea8000c1e1900 */
[----:B------:R-:W3:Y:S01]  /*0f80*/  @!P0 LDG.E R8, [R6.64] ;  /* 0x0000000406088981 */ /* 0x000ee2000c1e1900 */
[----:B--2---:R-:W1:Y:S02]  /*0f90*/  @P0 R2UR UR6, R5 ;  /* 0x00000000050603c2 */ /* 0x004e6400000e0000 */
[----:B-1----:R-:W-:-:S11]  /*0fa0*/  @UP4 UIADD3 UR8, UR6, -UR30, URZ ;  /* 0x8000001e06084290 */ /* 0x002fd6000fffe03f */
[----:B---3--:R1:W2:Y:S01]  /*0fb0*/  @!P0 R2UR UR8, R8 ;  /* 0x00000000080883c2 */ /* 0x0082a200000e0000 */
[----:B------:R-:W-:-:S07]  /*0fc0*/  DEPBAR.LE SB1, 0x0, {2} ;  /* 0x000090040000791a */ /* 0x000fce0000000000 */
.L_x_585:
        /* <DEDUP_REMOVED lines=9> */
[----:B--2---:R-:W2:Y:S01]  /*1060*/  @P0 LDG.E R5, [R6.64] ;  /* 0x0000000406050981 */ /* 0x004ea2000c1e1900 */
[----:B------:R-:W-:Y:S02]  /*1070*/  @!UP2 UISETP.NE.U32.AND UP0, UPT, URZ, UR6, UPT ;  /* 0x000000063f00a28c */ /* 0x000fe4000bf05070 */
[----:B------:R-:W-:Y:S02]  /*1080*/  ULDC UR10, c[0x0][0x21c] ;  /* 0x00008700000a7ab9 */ /* 0x000fe40000000800 */
[----:B------:R-:W-:Y:S02]  /*1090*/  @!UP2 UISETP.NE.AND.EX UP0, UPT, URZ, UR7, UPT, UP0 ;  /* 0x000000073f00a28c */ /* 0x000fe4000bf05300 */
[----:B------:R-:W-:Y:S02]  /*10a0*/  USHF.L.U32 UR19, UR24, 0x6, URZ ;  /* 0x0000000618137899 */ /* 0x000fe4000800063f */
[----:B------:R-:W-:Y:S01]  /*10b0*/  @!UP2 USEL UR6, URZ, UR10, !UP0 ;  /* 0x0000000a3f06a287 */ /* 0x000fe2000c000000 */
[----:B--2---:R-:W1:Y:S02]  /*10c0*/  @P0 R2UR UR9, R5 ;  /* 0x00000000050903c2 */ /* 0x004e6400000e0000 */
[----:B-1--4-:R-:W-:-:S02]  /*10d0*/  @UP2 UIADD3 UR7, UR9, -UR25, URZ ;  /* 0x8000001909072290 */ /* 0x012fc4000fffe03f */
        /* <DEDUP_REMOVED lines=18> */
[----:B------:R-:W-:Y:S02]  /*1200*/  UISETP.NE.AND UP0, UPT, UR30, -0x1, UPT ;  /* 0xffffffff1e00788c */ /* 0x000fe4000bf05270 */
        /* <DEDUP_REMOVED lines=31> */
.L_x_587:
[----:B------:R-:W-:Y:S01]  /*1400*/  IABS R7, c[0x0][0x1c8] ;  /* 0x0000720000077a13 */ /* 0x000fe20000000000 */
[----:B------:R-:W-:Y:S01]  /*1410*/  @UP0 UIADD3 UR6, UR25, UR30, URZ ;  /* 0x0000001e19060290 */ /* 0x000fe2000fffe03f */
[----:B------:R-:W-:Y:S01]  /*1420*/  ISETP.LE.AND P0, PT, RZ, UR58, PT ;  /* 0x0000003aff007c0c */ /* 0x000fe2000bf03270 */
[----:B------:R-:W-:Y:S01]  /*1430*/  ULDC.64 UR12, c[0x0][0x1a0] ;  /* 0x00006800000c7ab9 */ /* 0x000fe20000000a00 */
[----:B------:R-:W1:Y:S01]  /*1440*/  I2F.RP R13, R7 ;  /* 0x00000007000d7306 */ /* 0x000e620000209400 */
[----:B------:R-:W-:-:S04]  /*1450*/  @UP0 UIMAD.WIDE.U32 UR8, UR6, UR12, URZ ;  /* 0x0000000c060802a5 */ /* 0x000fc8000f8e003f */
[----:B------:R-:W-:-:S03]  /*1460*/  @UP0 UIMAD UR26, UR6, UR13, UR9 ;  /* 0x0000000d061a02a4 */ /* 0x000fc6000f8e0209 */
[----:B------:R-:W-:Y:S01]  /*1470*/  @UP0 UMOV UR22, UR8 ;  /* 0x0000000800160c82 */ /* 0x000fe20008000000 */
[----:B-1----:R-:W1:Y:S02]  /*1480*/  MUFU.RCP R8, R13 ;  /* 0x0000000d00087308 */ /* 0x002e640000001000 */
[----:B-1----:R-:W-:-:S06]  /*1490*/  IADD3 R8, R8, 0xffffffe, RZ ;  /* 0x0ffffffe08087810 */ /* 0x002fcc0007ffe0ff */
[----:B------:R-:W1:Y:S02]  /*14a0*/  F2I.FTZ.U32.TRUNC.NTZ R9, R8 ;  /* 0x0000000800097305 */ /* 0x000e64000021f000 */
[----:B-1----:R-:W-:Y:S02]  /*14b0*/  IMAD.MOV R5, RZ, RZ, -R9 ;  /* 0x000000ffff057224 */ /* 0x002fe400078e0a09 */
[----:B------:R-:W-:Y:S02]  /*14c0*/  IMAD.MOV.U32 R8, RZ, RZ, RZ ;  /* 0x000000ffff087224 */ /* 0x000fe400078e00ff */
        /* <DEDUP_REMOVED lines=28> */
.L_x_588:
        /* <DEDUP_REMOVED lines=45> */
.L_x_589:
[----:B------:R-:W-:Y:S02]  /*1960*/  UMOV UR13, UR52 ;  /* 0x00000034000d7c82 */ /* 0x000fe40008000000 */
.L_x_590:
[----:B------:R-:W-:Y:S01]  /*1970*/  UIADD3 UR8, UP4, UP3, UR8, UR43, UR49 ;  /* 0x0000002b08087290 */ /* 0x000fe2000fb9e031 */
[----:B------:R-:W1:Y:S01]  /*1980*/  S2R R9, SR_TID.X ;  /* 0x0000000000097919 */ /* 0x000e620000002100 */
[----:B------:R-:W-:Y:S01]  /*1990*/  IMAD.U32 R6, RZ, RZ, UR5 ;  /* 0x00000005ff067e24 */ /* 0x000fe2000f8e00ff */
[----:B------:R-:W-:Y:S01]  /*19a0*/  UMOV UR16, 0x4 ;  /* 0x0000000400107882 */ /* 0x000fe20000000000 */
[----:B------:R-:W-:Y:S01]  /*19b0*/  IMAD.U32 R5, RZ, RZ, UR4 ;  /* 0x00000004ff057e24 */ /* 0x000fe2000f8e00ff */
[----:B------:R-:W-:Y:S01]  /*19c0*/  UIADD3 UR32, UP2, UP1, UR17, UR8, UR29 ;  /* 0x0000000811207290 */ /* 0x000fe2000f95e01d */
[--C-:B------:R-:W-:Y:S01]  /*19d0*/  SHF.R.S32.HI R233, RZ, 0x1f, R232.reuse ;  /* 0x0000001fffe97819 */ /* 0x100fe200000114e8 */
        /* <DEDUP_REMOVED lines=8> */
[----:B------:R-:W-:Y:S01]  /*1a60*/  ULDC.64 UR4, c[0x0][0x3c8] ;  /* 0x0000f20000047ab9 */ /* 0x000fe20000000a00 */
[----:B------:R-:W-:Y:S01]  /*1a70*/  IMAD.WIDE.U32 R22, R15, c[0x0][0x190], R232 ;  /* 0x000064000f167a25 */ /* 0x000fe200078e00e8 */
[----:B------:R-:W-:Y:S01]  /*1a80*/  UIMAD UR12, UR37, UR9, UR6 ;  /* 0x00000009250c72a4 */ /* 0x000fe2000f8e0206 */
[----:B------:R-:W-:Y:S02]  /*1a90*/  BSSY B1, `(.L_x_586) ;  /* 0x000089f000017945 */ /* 0x000fe40003800000 */
[----:B------:R-:W-:Y:S01]  /*1aa0*/  ULDC.64 UR8, c[0x0][0x370] ;  /* 0x0000dc0000087ab9 */ /* 0x000fe20000000a00 */
[----:B------:R-:W-:Y:S01]  /*1ab0*/  IMAD.WIDE.U32 R20, R20, c[0x0][0x370], R16 ;  /* 0x0000dc0014147a25 */ /* 0x000fe200078e0010 */
[----:B------:R-:W-:-:S03]  /*1ac0*/  UIMAD UR6, UR34, UR8, URZ ;  /* 0x00000008220672a4 */ /* 0x000fc6000f8e023f */
[----:B------:R-:W-:Y:S01]  /*1ad0*/  IMAD.U32 R16, RZ, RZ, UR37 ;  /* 0x00000025ff107e24 */ /* 0x000fe2000f8e00ff */
[----:B------:R-:W-:-:S03]  /*1ae0*/  UIMAD UR14, UR15, UR9, UR6 ;  /* 0x000000090f0e72a4 */ /* 0x000fc6000f8e0206 */
[----:B------:R-:W-:Y:S02]  /*1af0*/  ULDC.64 UR8, c[0x0][0x378] ;  /* 0x0000de0000087ab9 */ /* 0x000fe40000000a00 */
[----:B------:R-:W-:Y:S01]  /*1b00*/  UIMAD UR6, UR59, UR8, URZ ;  /* 0x000000083b0672a4 */ /* 0x000fe2000f8e023f */
[----:B------:R-:W-:Y:S01]  /*1b10*/  IADD3 R21, R21, UR14, RZ ;  /* 0x0000000e15157c10 */ /* 0x000fe2000fffe0ff */
[----:B------:R-:W-:Y:S02]  /*1b20*/  UIADD3 UR8, UR15, UR13, URZ ;  /* 0x0000000d0f087290 */ /* 0x000fe4000fffe03f */
[----:B------:R-:W-:Y:S02]  /*1b30*/  UIMAD UR10, UR37, UR9, UR6 ;  /* 0x00000009250a72a4 */ /* 0x000fe4000f8e0206 */
[----:B------:R-:W-:Y:S01]  /*1b40*/  UIMAD.WIDE UR8, UR8, UR16, UR4 ;  /* 0x00000010080872a5 */ /* 0x000fe2000f8e0204 */
[----:B------:R-:W-:Y:S01]  /*1b50*/  IMAD.WIDE.U32 R16, R16, c[0x0][0x378], R20 ;  /* 0x0000de0010107a25 */ /* 0x000fe200078e0014 */
[----:B------:R-:W-:-:S02]  /*1b60*/  UIADD3 UR6, -UR7, UR11, UR19 ;  /* 0x0000000b07067290 */ /* 0x000fc4000fffe113 */
[----:B------:R-:W-:Y:S01]  /*1b70*/  ULDC.64 UR4, c[0x0][0x200] ;  /* 0x0000800000047ab9 */ /* 0x000fe20000000a00 */
[----:B------:R-:W-:Y:S01]  /*1b80*/  IMAD.U32 R20, RZ, RZ, UR37 ;  /* 0x00000025ff147e24 */ /* 0x000fe2000f8e00ff */
[----:B------:R-:W-:Y:S01]  /*1b90*/  ULDC UR13, c[0x0][0x2e8] ;  /* 0x0000ba00000d7ab9 */ /* 0x000fe20000000800 */
[----:B------:R-:W-:Y:S01]  /*1ba0*/  IADD3 R17, R17, UR10, RZ ;  /* 0x0000000a11117c10 */ /* 0x000fe2000fffe0ff */
[----:B------:R-:W-:Y:S02]  /*1bb0*/  UMOV UR18, UR8 ;  /* 0x0000000800127c82 */ /* 0x000fe40008000000 */
[----:B------:R-:W-:Y:S02]  /*1bc0*/  UIADD3 UR8, UR15, UR20, URZ ;  /* 0x000000140f087290 */ /* 0x000fe4000fffe03f */
[----:B------:R-:W-:Y:S01]  /*1bd0*/  UMOV UR17, UR9 ;  /* 0x0000000900117c82 */ /* 0x000fe20008000000 */
[----:B------:R-:W-:Y:S01]  /*1be0*/  IMAD.WIDE.U32 R16, R230, c[0x0][0x370], R16 ;  /* 0x0000dc00e6107a25 */ /* 0x000fe200078e0010 */
[----:B------:R-:W-:Y:S01]  /*1bf0*/  UIMAD.WIDE UR8, UR8, UR16, UR4 ;  /* 0x00000010080872a5 */ /* 0x000fe2000f8e0204 */
[----:B------:R1:W2:Y:S01]  /*1c00*/  R2UR UR5, R6 ;  /* 0x00000000060573c2 */ /* 0x0002a200000e0000 */
[----:B------:R-:W-:-:S02]  /*1c10*/  UIADD3 UR6, UR6, -UR13, URZ ;  /* 0x8000000d06067290 */ /* 0x000fc4000fffe03f */
[----:B------:R-:W-:Y:S02]  /*1c20*/  LEA R244, P3, R16, c[0x0][0x330], 0x1 ;  /* 0x0000cc0010f47a11 */ /* 0x000fe400078608ff */
[----:B------:R-:W-:Y:S02]  /*1c30*/  USHF.R.S32.HI UR20, URZ, 0x1f, UR6 ;  /* 0x0000001f3f147899 */ /* 0x000fe40008011406 */
[----:B------:R-:W-:Y:S01]  /*1c40*/  UMOV UR16, UR8 ;  /* 0x0000000800107c82 */ /* 0x000fe20008000000 */
[----:B------:R3:W4:Y:S01]  /*1c50*/  R2UR UR4, R5 ;  /* 0x00000000050473c2 */ /* 0x00072200000e0000 */
[----:B------:R-:W-:Y:S02]  /*1c60*/  ULEA.HI UR20, UR20, UR6, URZ, 0x6 ;  /* 0x0000000614147291 */ /* 0x000fe4000f8f303f */
[----:B------:R-:W-:Y:S02]  /*1c70*/  UMOV UR15, UR9 ;  /* 0x00000009000f7c82 */ /* 0x000fe40008000000 */
[----:B------:R-:W-:-:S02]  /*1c80*/  USHF.R.S32.HI UR20, URZ, 0x6, UR20 ;  /* 0x000000063f147899 */ /* 0x000fc40008011414 */
[----:B------:R-:W-:Y:S02]  /*1c90*/  UIADD3 UR8, UR35, -0x1, URZ ;  /* 0xffffffff23087890 */ /* 0x000fe4000fffe03f */
[----:B------:R-:W-:-:S04]  /*1ca0*/  UISETP.LT.AND UP1, UPT, URZ, UR20, UPT ;  /* 0x000000143f00728c */ /* 0x000fc8000bf21270 */
[----:B------:R-:W-:Y:S01]  /*1cb0*/  USEL UR20, URZ, UR20, !UP1 ;  /* 0x000000143f147287 */ /* 0x000fe2000c800000 */
[----:B-1----:R-:W-:-:S03]  /*1cc0*/  SHF.R.S32.HI R6, RZ, 0x1f, R9 ;  /* 0x0000001fff067819 */ /* 0x002fc60000011409 */
[----:B------:R-:W-:Y:S01]  /*1cd0*/  UISETP.GT.AND UP1, UPT, UR35, UR20, UPT ;  /* 0x000000142300728c */ /* 0x000fe2000bf24270 */
[----:B------:R-:W-:-:S04]  /*1ce0*/  LEA.HI R7, R6, R9, RZ, 0x5 ;  /* 0x0000000906077211 */ /* 0x000fc800078f28ff */
[----:B------:R-:W-:Y:S02]  /*1cf0*/  LOP3.LUT R6, R7, 0xffffffe0, RZ, 0xc0, !PT ;  /* 0xffffffe007067812 */ /* 0x000fe400078ec0ff */
[----:B------:R-:W-:Y:S02]  /*1d00*/  SHF.R.S32.HI R7, RZ, 0x5, R7 ;  /* 0x00000005ff077819 */ /* 0x000fe40000011407 */
[C---:B---3--:R-:W-:Y:S01]  /*1d10*/  IADD3.X R5, R4.reuse, UR34, RZ, P0, !PT ;  /* 0x0000002204057c10 */ /* 0x048fe200087fe4ff */
[----:B------:R-:W-:Y:S02]  /*1d20*/  IMAD.IADD R6, R9, 0x1, -R6 ;  /* 0x0000000109067824 */ /* 0x000fe400078e0a06 */
[----:B------:R-:W-:Y:S02]  /*1d30*/  IMAD R9, R4, c[0x0][0x370], RZ ;  /* 0x0000dc0004097a24 */ /* 0x000fe400078e02ff */
[----:B------:R-:W-:Y:S02]  /*1d40*/  IMAD R6, R7, UR48, R6 ;  /* 0x0000003007067c24 */ /* 0x000fe4000f8e0206 */
[----:B------:R-:W-:-:S02]  /*1d50*/  IMAD R18, R5, c[0x0][0x190], RZ ;  /* 0x0000640005127a24 */ /* 0x000fc400078e02ff */
[----:B------:R-:W-:Y:S01]  /*1d60*/  IMAD R9, R230, c[0x0][0x374], R9 ;  /* 0x0000dd00e6097a24 */ /* 0x000fe200078e0209 */
[C---:B------:R-:W-:Y:S01]  /*1d70*/  IADD3 R7, P0, R6.reuse, UR32, RZ ;  /* 0x0000002006077c10 */ /* 0x040fe2000ff1e0ff */
[----:B------:R-:W-:Y:S02]  /*1d80*/  IMAD R18, R15, c[0x0][0x194], R18 ;  /* 0x000065000f127a24 */ /* 0x000fe400078e0212 */
[----:B------:R-:W-:Y:S01]  /*1d90*/  IMAD.IADD R9, R17, 0x1, R9 ;  /* 0x0000000111097824 */ /* 0x000fe200078e0209 */
[----:B------:R-:W-:Y:S02]  /*1da0*/  LEA.HI.X.SX32 R6, R6, UR29, 0x1, P0 ;  /* 0x0000001d06067c11 */ /* 0x000fe400080f0eff */
[----:B------:R-:W-:Y:S02]  /*1db0*/  IADD3 R22, P0, R22, UR33, RZ ;  /* 0x0000002116167c10 */ /* 0x000fe4000ff1e0ff */
[----:B------:R-:W-:Y:S02]  /*1dc0*/  LEA R250, P2, R7, c[0x0][0x350], 0x2 ;  /* 0x0000d40007fa7a11 */ /* 0x000fe400078410ff */
[----:B------:R-:W-:-:S02]  /*1dd0*/  IADD3.X R23, R23, UR31, R18, P0, !PT ;  /* 0x0000001f17177c10 */ /* 0x000fc400087fe412 */
        /* <DEDUP_REMOVED lines=26> */
.L_x_592:
        /* <DEDUP_REMOVED lines=18> */
.L_x_593:
        /* <DEDUP_REMOVED lines=34> */
.L_x_595:
[----:B------:R-:W-:Y:S05]  /*22c0*/  BSYNC B0 ;  /* 0x0000000000007941 */ /* 0x000fea0003800000 */
.L_x_594:
        /* <DEDUP_REMOVED lines=21> */
.L_x_597:
[----:B------:R-:W-:Y:S05]  /*2420*/  BSYNC B0 ;  /* 0x0000000000007941 */ /* 0x000fea0003800000 */
.L_x_596:
        /* <DEDUP_REMOVED lines=31> */
.L_x_599:
[----:B------:R-:W-:Y:S05]  /*2620*/  BSYNC B0 ;  /* 0x0000000000007941 */ /* 0x000fea0003800000 */
.L_x_598:
[----:B------:R-:W-:Y:S05]  /*2630*/  @P4 BRA `(.L_x_600) ;  /* 0x00007e4000004947 */ /* 0x000fea0003800000 */
[----:B------:R-:W-:Y:S02]  /*2640*/  IADD3 R6, P0, R230, 0x20, RZ ;  /* 0x00000020e6067810 */ /* 0x000fe40007f1e0ff */
[----:B------:R-:W-:-:S02]  /*2650*/  ISETP.GE.AND P2, PT, R232, c[0x0][0x220], PT ;  /* 0x00008800e8007a0c */ /* 0x000fc40003f46270 */
[----:B------:R-:W-:Y:S01]  /*2660*/  ISETP.GE.AND P1, PT, R229, c[0x0][0x220], PT ;  /* 0x00008800e5007a0c */ /* 0x000fe20003f26270 */
[----:B------:R-:W-:Y:S01]  /*2670*/  IMAD.X R4, RZ, RZ, R4, P0 ;  /* 0x000000ffff047224 */ /* 0x000fe200000e0604 */
[----:B------:R-:W-:-:S03]  /*2680*/  ISETP.GE.AND P0, PT, R228, c[0x0][0x220], PT ;  /* 0x00008800e4007a0c */ /* 0x000fc60003f06270 */
[----:B------:R-:W-:Y:S02]  /*2690*/  IMAD R7, R4, c[0x0][0x3a8], RZ ;  /* 0x0000ea0004077a24 */ /* 0x000fe400078e02ff */
[----:B------:R-:W-:Y:S02]  /*26a0*/  IMAD.MOV.U32 R4, RZ, RZ, R8 ;  /* 0x000000ffff047224 */ /* 0x000fe400078e0008 */
[C---:B------:R-:W-:Y:S02]  /*26b0*/  IMAD R7, R6.reuse, c[0x0][0x3ac], R7 ;  /* 0x0000eb0006077a24 */ /* 0x040fe400078e0207 */
[----:B------:R-:W-:-:S04]  /*26c0*/  IMAD.WIDE.U32 R4, R6, c[0x0][0x3a8], R4 ;  /* 0x0000ea0006047a25 */ /* 0x000fc800078e0004 */
[----:B------:R-:W-:Y:S01]  /*26d0*/  IMAD.IADD R7, R5, 0x1, R7 ;  /* 0x0000000105077824 */ /* 0x000fe200078e0207 */
        /* <DEDUP_REMOVED lines=9> */
.L_x_591:
        /* <DEDUP_REMOVED lines=10> */
[----:B------:R-:W-:Y:S01]  /*2810*/  IMAD R6, R5, c[0x0][0x370], RZ ;  /* 0x0000dc0005067a24 */ /* 0x000fe200078e02ff */
[----:B------:R-:W-:Y:S01]  /*2820*/  ISETP.GE.AND P4, PT, R232, c[0x0][0x220], PT ;  /* 0x00008800e8007a0c */ /* 0x000fe20003f86270 */
[----:B------:R-:W-:Y:S01]  /*2830*/  IMAD.U32 R22, RZ, RZ, UR21 ;  /* 0x00000015ff167e24 */ /* 0x000fe2000f8e00ff */
[----:B------:R-:W-:Y:S01]  /*2840*/  ISETP.GE.AND P3, PT, R229, c[0x0][0x220], PT ;  /* 0x00008800e5007a0c */ /* 0x000fe20003f66270 */
[----:B------:R-:W-:Y:S01]  /*2850*/  IMAD.U32 R23, RZ, RZ, UR23 ;  /* 0x00000017ff177e24 */ /* 0x000fe2000f8e00ff */
[----:B------:R-:W-:Y:S01]  /*2860*/  ISETP.GE.AND P2, PT, R228, c[0x0][0x220], PT ;  /* 0x00008800e4007a0c */ /* 0x000fe20003f46270 */
[----:B------:R-:W-:Y:S01]  /*2870*/  IMAD R5, R15, c[0x0][0x374], R6 ;  /* 0x0000dd000f057a24 */ /* 0x000fe200078e0206 */
[----:B------:R-:W-:Y:S01]  /*2880*/  ISETP.GE.AND P1, PT, R227, c[0x0][0x220], PT ;  /* 0x00008800e3007a0c */ /* 0x000fe20003f26270 */
[----:B------:R-:W-:-:S04]  /*2890*/  IMAD.WIDE.U32 R6, R15, c[0x0][0x370], R22 ;  /* 0x0000dc000f067a25 */ /* 0x000fc800078e0016 */
[----:B------:R-:W-:Y:S01]  /*28a0*/  IMAD.MOV.U32 R22, RZ, RZ, R6 ;  /* 0x000000ffff167224 */ /* 0x000fe200078e0006 */
[----:B------:R-:W-:Y:S01]  /*28b0*/  IADD3 R23, R7, R5, RZ ;  /* 0x0000000507177210 */ /* 0x000fe20007ffe0ff */
[----:B------:R-:W-:Y:S01]  /*28c0*/  IMAD.U32 R5, RZ, RZ, UR37 ;  /* 0x00000025ff057e24 */ /* 0x000fe2000f8e00ff */
[----:B------:R-:W-:Y:S01]  /*28d0*/  MOV R7, 0x2 ;  /* 0x0000000200077802 */ /* 0x000fe20000000f00 */
        /* <DEDUP_REMOVED lines=26> */
.L_x_602:
[----:B------:R-:W-:Y:S05]  /*2a80*/  BSYNC B0 ;  /* 0x0000000000007941 */ /* 0x000fea0003800000 */
.L_x_601:
[----:B--23--:R-:W-:Y:S01]  /*2a90*/  IADD3 R6, R230, 0x20, RZ ;  /* 0x00000020e6067810 */ /* 0x00cfe20007ffe0ff */
        /* <DEDUP_REMOVED lines=18> */
[----:B------:R-:W-:Y:S02]  /*2bc0*/  @!P2 LEA R24, P1, R7, c[0x0][0x330], 0x1 ;  /* 0x0000cc000718aa11 */ /* 0x000fe400078208ff */
        /* <DEDUP_REMOVED lines=22> */
[----:B---3--:R-:W-:-:S04]  /*2d30*/  LEA R22, P0, R7, c[0x0][0x330], 0x1 ;  /* 0x0000cc0007167a11 */ /* 0x008fc800078008ff */
[----:B------:R-:W-:-:S05]  /*2d40*/  LEA.HI.X R23, R7, c[0x0][0x334], R16, 0x1, P0 ;  /* 0x0000cd0007177a11 */ /* 0x000fca00000f0c10 */
[----:B------:R-:W-:Y:S01]  /*2d50*/  @!PT LDS RZ, [RZ] ;  /* 0x00000000fffff984 */ /* 0x000fe20000000800 */
[----:B------:R-:W-:Y:S01]  /*2d60*/  @!PT LDS RZ, [RZ] ;  /* 0x00000000fffff984 */ /* 0x000fe20000000800 */
[----:B------:R-:W-:Y:S01]  /*2d70*/  @!PT LDS RZ, [RZ] ;  /* 0x00000000fffff984 */ /* 0x000fe20000000800 */
[----:B------:R3:W-:Y:S04]  /*2d80*/  LDGSTS.E.BYPASS.LTC128B.128 [R226+0xf000], [R22.64+0x180] ;  /* 0x0f00018016e27fae */ /* 0x0007e8000b901d44 */
.L_x_604:
[----:B------:R-:W-:Y:S05]  /*2d90*/  BSYNC B0 ;  /* 0x0000000000007941 */ /* 0x000fea0003800000 */
.L_x_603:
[----:B------:R4:W-:Y:S01]  /*2da0*/  @P6 STS.128 [R226], RZ ;  /* 0x000000ffe2006388 */ /* 0x0009e20000000c00 */
[----:B------:R-:W-:Y:S03]  /*2db0*/  BSSY B0, `(.L_x_605) ;  /* 0x000002a000007945 */ /* 0x000fe60003800000 */
[----:B------:R4:W-:Y:S04]  /*2dc0*/  @P6 STS.128 [R226+0x2000], RZ ;  /* 0x002000ffe2006388 */ /* 0x0009e80000000c00 */
[----:B------:R4:W-:Y:S04]  /*2dd0*/  @P6 STS.128 [R226+0x4000], RZ ;  /* 0x004000ffe2006388 */ /* 0x0009e80000000c00 */
[----:B------:R4:W-:Y:S01]  /*2de0*/  @P6 STS.128 [R226+0x6000], RZ ;  /* 0x006000ffe2006388 */ /* 0x0009e20000000c00 */
[----:B------:R-:W-:Y:S05]  /*2df0*/  @P6 BRA `(.L_x_606) ;  /* 0x0000025000006947 */ /* 0x000fea0003800000 */
[----:B------:R-:W-:Y:S01]  /*2e00*/  IMAD.U32 R16, RZ, RZ, UR33 ;  /* 0x00000021ff107e24 */ /* 0x000fe2000f8e00ff */
[----:B------:R-:W-:Y:S01]  /*2e10*/  ISETP.GE.AND P3, PT, R232, c[0x0][0x220], PT ;  /* 0x00008800e8007a0c */ /* 0x000fe20003f66270 */
[----:B------:R-:W-:Y:S01]  /*2e20*/  IMAD.U32 R17, RZ, RZ, UR31 ;  /* 0x0000001fff117e24 */ /* 0x000fe2000f8e00ff */
[----:B------:R-:W-:Y:S01]  /*2e30*/  MOV R7, UR37 ;  /* 0x0000002500077c02 */ /* 0x000fe20008000f00 */
[----:B------:R-:W-:Y:S01]  /*2e40*/  IMAD.MOV.U32 R9, RZ, RZ, 0x2 ;  /* 0x00000002ff097424 */ /* 0x000fe200078e00ff */
[----:B------:R-:W-:Y:S01]  /*2e50*/  ISETP.GE.AND P2, PT, R229, c[0x0][0x220], PT ;  /* 0x00008800e5007a0c */ /* 0x000fe20003f46270 */
[----:B------:R-:W-:Y:S01]  /*2e60*/  IMAD.WIDE.U32 R14, R15, c[0x0][0x190], R16 ;  /* 0x000064000f0e7a25 */ /* 0x000fe200078e0010 */
[----:B------:R-:W-:-:S02]  /*2e70*/  ISETP.GE.AND P1, PT, R228, c[0x0][0x220], PT ;  /* 0x00008800e4007a0c */ /* 0x000fc40003f26270 */
[----:B------:R-:W-:Y:S01]  /*2e80*/  ISETP.GE.AND P0, PT, R227, c[0x0][0x220], PT ;  /* 0x00008800e3007a0c */ /* 0x000fe20003f06270 */
[----:B------:R-:W-:Y:S02]  /*2e90*/  IMAD.IADD R15, R18, 0x1, R15 ;  /* 0x00000001120f7824 */ /* 0x000fe400078e020f */
[----:B------:R-:W-:Y:S02]  /*2ea0*/  IMAD.WIDE R16, R232, R9, c[0x0][0x160] ;  /* 0x00005800e8107625 */ /* 0x000fe400078e0209 */
[----:B------:R-:W-:Y:S01]  /*2eb0*/  @!P3 MOV R240, R242 ;  /* 0x000000f200f0b202 */ /* 0x000fe20000000f00 */
[----:B------:R1:W-:Y:S01]  /*2ec0*/  @P3 STS.128 [R226], RZ ;  /* 0x000000ffe2003388 */ /* 0x0003e20000000c00 */
[----:B------:R-:W-:-:S03]  /*2ed0*/  IMAD.WIDE.U32 R14, R7, c[0x0][0x1a8], R14 ;  /* 0x00006a00070e7a25 */ /* 0x000fc600078e000e */
[----:B------:R-:W-:Y:S01]  /*2ee0*/  @!PT LDS RZ, [RZ] ;  /* 0x00000000fffff984 */ /* 0x000fe20000000800 */
[----:B------:R-:W-:Y:S01]  /*2ef0*/  @!PT LDS RZ, [RZ] ;  /* 0x00000000fffff984 */ /* 0x000fe20000000800 */
[----:B------:R-:W-:Y:S01]  /*2f00*/  @!PT LDS RZ, [RZ] ;  /* 0x00000000fffff984 */ /* 0x000fe20000000800 */
[----:B------:R1:W-:Y:S02]  /*2f10*/  @!P3 LDGSTS.E.BYPASS.LTC128B.128 [R226], [R240.64] ;  /* 0x00000000f0e2bfae */ /* 0x0003e4000b901d44 */
[----:B------:R-:W-:Y:S02]  /*2f20*/  IADD3 R7, R15, UR12, RZ ;  /* 0x0000000c0f077c10 */ /* 0x000fe4000fffe0ff */
[C---:B------:R-:W-:Y:S01]  /*2f30*/  LEA R16, P4, R14.reuse, R16, 0x1 ;  /* 0x000000100e107211 */ /* 0x040fe200078808ff */
[----:B------:R1:W-:Y:S03]  /*2f40*/  @P2 STS.128 [R226+0x2000], RZ ;  /* 0x002000ffe2002388 */ /* 0x0003e60000000c00 */
        /* <DEDUP_REMOVED lines=16> */
.L_x_606:
[----:B------:R-:W-:Y:S05]  /*3050*/  BSYNC B0 ;  /* 0x0000000000007941 */ /* 0x000fea0003800000 */
.L_x_605:
        /* <DEDUP_REMOVED lines=17> */
[C---:B------:R-:W-:Y:S02]  /*3170*/  @!P4 LEA R18, P0, R7.reuse, R242, 0x6 ;  /* 0x000000f20712c211 */ /* 0x040fe400078030ff */
        /* <DEDUP_REMOVED lines=27> */
.L_x_608:
[----:B------:R-:W-:Y:S05]  /*3330*/  BSYNC B0 ;  /* 0x0000000000007941 */ /* 0x000fea0003800000 */
.L_x_607:
[C---:B------:R-:W-:Y:S01]  /*3340*/  IADD3 R5, R225.reuse, 0x8, RZ ;  /* 0x00000008e1057810 */ /* 0x040fe20007ffe0ff */
[C---:B------:R-:W-:Y:S01]  /*3350*/  IMAD.SHL.U32 R247, R225.reuse, 0x4, RZ ;  /* 0x00000004e1f77824 */ /* 0x040fe200078e00ff */
[----:B------:R-:W-:Y:S01]  /*3360*/  ISETP.GE.AND P2, PT, R225, UR6, PT ;  /* 0x00000006e1007c0c */ /* 0x000fe2000bf46270 */
[----:B------:R-:W-:Y:S01]  /*3370*/  IMAD.MOV.U32 R248, RZ, RZ, 0x7f800000 ;  /* 0x7f800000fff87424 */ /* 0x000fe200078e00ff */
[----:B------:R-:W-:Y:S01]  /*3380*/  ISETP.GE.AND P1, PT, R5, UR6, PT ;  /* 0x0000000605007c0c */ /* 0x000fe2000bf26270 */
[----:B------:R-:W-:Y:S01]  /*3390*/  IMAD.MOV.U32 R249, RZ, RZ, 0x7f800000 ;  /* 0x7f800000fff97424 */ /* 0x000fe200078e00ff */
[----:B------:R-:W-:Y:S01]  /*33a0*/  SHF.R.S32.HI R246, RZ, 0x1f, R225 ;  /* 0x0000001ffff67819 */ /* 0x000fe200000114e1 */
[----:B------:R-:W-:Y:S01]  /*33b0*/  USHF.R.S32.HI UR9, URZ, 0x1f, UR19 ;  /* 0x0000001f3f097899 */ /* 0x000fe20008011413 */
[----:B-1----:R-:W-:Y:S01]  /*33c0*/  IADD3 R18, P0, R247, UR16, RZ ;  /* 0x00000010f7127c10 */ /* 0x002fe2000ff1e0ff */
[----:B------:R-:W-:Y:S01]  /*33d0*/  ULDC.64 UR12, c[0x0][0x198] ;  /* 0x00006600000c7ab9 */ /* 0x000fe20000000a00 */
[----:B------:R-:W-:Y:S01]  /*33e0*/  SHF.L.U64.HI R246, R225, 0x2, R246 ;  /* 0x00000002e1f67819 */ /* 0x000fe200000102f6 */
[----:B------:R-:W-:-:S02]  /*33f0*/  UIADD3 UR6, -UR19, UR7, URZ ;  /* 0x0000000713067290 */ /* 0x000fc4000fffe13f */
[----:B------:R-:W-:Y:S01]  /*3400*/  UIMAD UR10, UR9, UR12, URZ ;  /* 0x0000000c090a72a4 */ /* 0x000fe2000f8e023f */
[----:B------:R-:W-:-:S03]  /*3410*/  IADD3.X R19, R246, UR15, RZ, P0, !PT ;  /* 0x0000000ff6137c10 */ /* 0x000fc600087fe4ff */
[----:B------:R-:W-:Y:S01]  /*3420*/  ISETP.GE.AND P5, PT, R230, UR6, PT ;  /* 0x00000006e6007c0c */ /* 0x000fe2000bfa6270 */
[----:B------:R-:W-:Y:S01]  /*3430*/  IMAD.U32 R5, RZ, RZ, UR19 ;  /* 0x00000013ff057e24 */ /* 0x000fe2000f8e00ff */
[----:B------:R1:W5:Y:S01]  /*3440*/  @!P2 LDG.E R248, [R18.64] ;  /* 0x0000000412f8a981 */ /* 0x000362000c1e1900 */
[----:B------:R-:W-:-:S03]  /*3450*/  UIMAD UR10, UR19, UR13, UR10 ;  /* 0x0000000d130a72a4 */ /* 0x000fc6000f8e020a */
[----:B------:R1:W5:Y:S01]  /*3460*/  @!P1 LDG.E R249, [R18.64+0x20] ;  /* 0x0000200412f99981 */ /* 0x000362000c1e1900 */
[----:B------:R-:W-:-:S04]  /*3470*/  IMAD.WIDE.U32 R14, R5, c[0x0][0x198], R232 ;  /* 0x00006600050e7a25 */ /* 0x000fc800078e00e8 */
[----:B------:R-:W-:Y:S02]  /*3480*/  IMAD.U32 R7, RZ, RZ, UR10 ;  /* 0x0000000aff077e24 */ /* 0x000fe4000f8e00ff */
[----:B------:R1:W-:Y:S04]  /*3490*/  @P5 STS.128 [R226+0x10000], RZ ;  /* 0x010000ffe2005388 */ /* 0x0003e80000000c00 */
[----:B------:R1:W-:Y:S04]  /*34a0*/  @P5 STS.128 [R226+0x12000], RZ ;  /* 0x012000ffe2005388 */ /* 0x0003e80000000c00 */
[----:B------:R1:W-:Y:S04]  /*34b0*/  @P5 STS.128 [R226+0x14000], RZ ;  /* 0x014000ffe2005388 */ /* 0x0003e80000000c00 */
[----:B------:R1:W-:Y:S01]  /*34c0*/  @P5 STS.128 [R226+0x16000], RZ ;  /* 0x016000ffe2005388 */ /* 0x0003e20000000c00 */
[----:B------:R-:W-:-:S04]  /*34d0*/  IADD3 R16, P0, R14, UR27, RZ ;  /* 0x0000001b0e107c10 */ /* 0x000fc8000ff1e0ff */
[----:B------:R-:W-:Y:S01]  /*34e0*/  IADD3.X R17, R15, UR28, R7, P0, !PT ;  /* 0x0000001c0f117c10 */ /* 0x000fe200087fe407 */
[----:B------:R-:W-:Y:S01]  /*34f0*/  IMAD R7, R8, c[0x0][0x1b0], RZ ;  /* 0x00006c0008077a24 */ /* 0x000fe200078e02ff */
[----:B------:R-:W-:Y:S03]  /*3500*/  BSSY B0, `(.L_x_609) ;  /* 0x0000033000007945 */ /* 0x000fe60003800000 */
[C---:B------:R-:W-:Y:S02]  /*3510*/  IMAD R14, R10.reuse, c[0x0][0x1b4], R7 ;  /* 0x00006d000a0e7a24 */ /* 0x040fe400078e0207 */
[----:B------:R-:W-:-:S04]  /*3520*/  IMAD.WIDE.U32 R16, R10, c[0x0][0x1b0], R16 ;  /* 0x00006c000a107a25 */ /* 0x000fc800078e0010 */
[----:B------:R-:W-:Y:S01]  /*3530*/  IMAD.IADD R9, R17, 0x1, R14 ;  /* 0x0000000111097824 */ /* 0x000fe200078e020e */
[----:B------:R-:W-:Y:S05]  /*3540*/  @P5 BRA `(.L_x_610) ;  /* 0x000002e000005947 */ /* 0x000fea0003800000 */
[----:B------:R-:W-:Y:S01]  /*3550*/  ISETP.GE.AND P3, PT, R232, c[0x0][0x220], PT ;  /* 0x00008800e8007a0c */ /* 0x000fe20003f66270 */
[----:B------:R-:W-:Y:S01]  /*3560*/  IMAD R7, R11, c[0x0][0x198], RZ ;  /* 0x000066000b077a24 */ /* 0x000fe200078e02ff */
[----:B-1----:R-:W-:Y:S02]  /*3570*/  MOV R18, UR27 ;  /* 0x0000001b00127c02 */ /* 0x002fe40008000f00 */
[----:B------:R-:W-:Y:S01]  /*3580*/  MOV R19, UR28 ;  /* 0x0000001c00137c02 */ /* 0x000fe20008000f00 */
[C---:B------:R-:W-:Y:S01]  /*3590*/  IMAD R20, R12.reuse, c[0x0][0x19c], R7 ;  /* 0x000067000c147a24 */ /* 0x040fe200078e0207 */
        /* <DEDUP_REMOVED lines=15> */
[----:B---3--:R-:W-:Y:S01]  /*3690*/  @!P3 LEA R24, P6, R18, c[0x0][0x168], 0x1 ;  /* 0x00005a001218ba11 */ /* 0x008fe200078c08ff */
        /* <DEDUP_REMOVED lines=25> */
.L_x_610:
[----:B------:R-:W-:Y:S05]  /*3830*/  BSYNC B0 ;  /* 0x0000000000007941 */ /* 0x000fea0003800000 */
.L_x_609:
        /* <DEDUP_REMOVED lines=30> */
[----:B---3--:R-:W-:Y:S01]  /*3a20*/  IMAD.WIDE R22, R232, R7, c[0x0][0x168] ;  /* 0x00005a00e8167625 */ /* 0x008fe200078e0207 */
        /* <DEDUP_REMOVED lines=24> */
.L_x_612:
[----:B------:R-:W-:Y:S05]  /*3bb0*/  BSYNC B0 ;  /* 0x0000000000007941 */ /* 0x000fea0003800000 */
.L_x_611:
        /* <DEDUP_REMOVED lines=26> */
[----:B------:R-:W-:Y:S01]  /*3d60*/  @!P3 IMAD.MOV.U32 R6, RZ, RZ, R14 ;  /* 0x000000ffff06b224 */ /* 0x000fe200078e000e */
[----:B------:R3:W-:Y:S01]  /*3d70*/  @P3 STS.128 [R226+0x18000], RZ ;  /* 0x018000ffe2003388 */ /* 0x0007e20000000c00 */
[----:B------:R-:W-:Y:S01]  /*3d80*/  @!P3 IMAD R9, R4, c[0x0][0x1a0], RZ ;  /* 0x000068000409ba24 */ /* 0x000fe200078e02ff */
[----:B------:R-:W-:Y:S01]  /*3d90*/  IADD3 R19, R17, R18, RZ ;  /* 0x0000001211137210 */ /* 0x000fe20007ffe0ff */
[----:B------:R-:W-:Y:S01]  /*3da0*/  IMAD.MOV.U32 R5, RZ, RZ, 0x2 ;  /* 0x00000002ff057424 */ /* 0x000fe200078e00ff */
[----:B------:R-:W-:Y:S01]  /*3db0*/  MOV R18, R16 ;  /* 0x0000001000127202 */ /* 0x000fe20000000f00 */
[----:B------:R-:W-:-:S04]  /*3dc0*/  @!P3 IMAD.WIDE.U32 R16, R230, c[0x0][0x1a0], R6 ;  /* 0x00006800e610ba25 */ /* 0x000fc800078e0006 */
[----:B------:R-:W-:Y:S01]  /*3dd0*/  @!P3 IMAD R6, R230, c[0x0][0x1a4], R9 ;  /* 0x00006900e606ba24 */ /* 0x000fe200078e0209 */
[----:B------:R-:W-:Y:S01]  /*3de0*/  @!P3 LEA R22, P6, R16, c[0x0][0x170], 0x1 ;  /* 0x00005c001016ba11 */ /* 0x000fe200078c08ff */
[----:B------:R-:W-:-:S03]  /*3df0*/  IMAD.WIDE.U32 R18, R10, c[0x0][0x1b8], R18 ;  /* 0x00006e000a127a25 */ /* 0x000fc600078e0012 */
[----:B------:R-:W-:Y:S01]  /*3e00*/  @!P3 IADD3 R6, R17, R6, RZ ;  /* 0x000000061106b210 */ /* 0x000fe20007ffe0ff */
        /* <DEDUP_REMOVED lines=25> */
.L_x_614:
[----:B------:R-:W-:Y:S05]  /*3fa0*/  BSYNC B0 ;  /* 0x0000000000007941 */ /* 0x000fea0003800000 */
.L_x_613:
        /* <DEDUP_REMOVED lines=14> */
[----:B------:R-:W-:Y:S01]  /*4090*/  MOV R6, R14 ;  /* 0x0000000e00067202 */ /* 0x000fe20000000f00 */
[----:B------:R-:W-:Y:S01]  /*40a0*/  IMAD R4, R4, c[0x0][0x1a0], RZ ;  /* 0x0000680004047a24 */ /* 0x000fe200078e02ff */
[----:B------:R-:W-:Y:S01]  /*40b0*/  ISETP.GE.AND P2, PT, R229, c[0x0][0x220], PT ;  /* 0x00008800e5007a0c */ /* 0x000fe20003f46270 */
[----:B------:R-:W-:Y:S01]  /*40c0*/  IMAD.WIDE.U32 R16, R12, c[0x0][0x1a0], R16 ;  /* 0x000068000c107a25 */ /* 0x000fe200078e0010 */
[----:B------:R-:W-:-:S02]  /*40d0*/  ISETP.GE.AND P1, PT, R228, c[0x0][0x220], PT ;  /* 0x00008800e4007a0c */ /* 0x000fc40003f26270 */
[----:B------:R-:W-:Y:S01]  /*40e0*/  ISETP.GE.AND P0, PT, R227, c[0x0][0x220], PT ;  /* 0x00008800e3007a0c */ /* 0x000fe20003f06270 */
[----:B------:R-:W-:Y:S02]  /*40f0*/  IMAD R11, R12, c[0x0][0x1a4], R11 ;  /* 0x000069000c0b7a24 */ /* 0x000fe400078e020b */
[C---:B------:R-:W-:Y:S02]  /*4100*/  IMAD.WIDE.U32 R6, R5.reuse, c[0x0][0x1a0], R6 ;  /* 0x0000680005067a25 */ /* 0x040fe400078e0006 */
[----:B------:R1:W-:Y:S02]  /*4110*/  @P3 STS.128 [R226+0x19000], RZ ;  /* 0x019000ffe2003388 */ /* 0x0003e40000000c00 */
[----:B------:R-:W-:Y:S01]  /*4120*/  IMAD R4, R5, c[0x0][0x1a4], R4 ;  /* 0x0000690005047a24 */ /* 0x000fe200078e0204 */
[----:B------:R-:W-:Y:S01]  /*4130*/  @!P3 LEA R14, P5, R6, c[0x0][0x170], 0x1 ;  /* 0x00005c00060eba11 */ /* 0x000fe200078a08ff */
[----:B------:R-:W-:Y:S02]  /*4140*/  IMAD.IADD R17, R17, 0x1, R11 ;  /* 0x0000000111117824 */ /* 0x000fe400078e020b */
[----:B------:R-:W-:-:S02]  /*4150*/  IMAD.MOV.U32 R5, RZ, RZ, 0x2 ;  /* 0x00000002ff057424 */ /* 0x000fc400078e00ff */
        /* <DEDUP_REMOVED lines=27> */
.L_x_616:
[----:B------:R-:W-:Y:S05]  /*4310*/  BSYNC B0 ;  /* 0x0000000000007941 */ /* 0x000fea0003800000 */
.L_x_615:
        /* <DEDUP_REMOVED lines=15> */
[----:B------:R-:W-:-:S05]  /*4410*/  IMAD.U32 R7, RZ, RZ, UR23 ;  /* 0x00000017ff077e24 */ /* 0x000fca000f8e00ff */
[----:B-12---:R-:W2:Y:S01]  /*4420*/  @P0 LDG.E R5, [R6.64] ;  /* 0x0000000406050981 */ /* 0x006ea2000c1e1900 */
[----:B------:R-:W2:Y:S01]  /*4430*/  @P0 MUFU.RCP R4, c[0x0][0x238] ;  /* 0x00008e0000040b08 */ /* 0x000ea20000001000 */
        /* <DEDUP_REMOVED lines=66> */
[----:B------:R-:W-:-:S02]  /*4860*/  ULDC UR14, c[0x0][0x2e8] ;  /* 0x0000ba00000e7ab9 */ /* 0x000fc40000000800 */
[----:B------:R-:W-:Y:S02]  /*4870*/  UMOV UR6, URZ ;  /* 0x0000003f00067c82 */ /* 0x000fe40008000000 */
[----:B------:R-:W-:Y:S02]  /*4880*/  ULDC UR13, c[0x0][0x2e4] ;  /* 0x0000b900000d7ab9 */ /* 0x000fe40000000800 */
[----:B------:R-:W-:Y:S01]  /*4890*/  UIADD3 UR21, UR9, -UR14, URZ ;  /* 0x8000000e09157290 */ /* 0x000fe2000fffe03f */
[----:B--2---:R-:W-:Y:S01]  /*48a0*/  @P0 FMUL.FTZ R4, R5, R4 ;  /* 0x0000000405040220 */ /* 0x004fe20000410000 */
[----:B------:R-:W-:-:S03]  /*48b0*/  MOV R5, UR24 ;  /* 0x0000001800057c02 */ /* 0x000fc60008000f00 */
[----:B------:R-:W1:Y:S02]  /*48c0*/  @P0 R2UR UR10, R4 ;  /* 0x00000000040a03c2 */ /* 0x000e6400000e0000 */
[----:B------:R-:W-:-:S05]  /*48d0*/  IMAD R240, R5, 0x40, R224 ;  /* 0x0000004005f07824 */ /* 0x000fca00078e02e0 */
[----:B------:R-:W-:-:S04]  /*48e0*/  IADD3 R240, R225, -UR11, -R240 ;  /* 0x8000000be1f07c10 */ /* 0x000fc8000fffe8f0 */
[----:B------:R-:W-:Y:S01]  /*48f0*/  IADD3 R240, R240, UR7, RZ ;  /* 0x00000007f0f07c10 */ /* 0x000fe2000fffe0ff */
[----:B-1----:R-:W-:Y:S02]  /*4900*/  @UP1 UMOV UR6, UR10 ;  /* 0x0000000a00061c82 */ /* 0x002fe40008000000 */
.L_x_621:
[----:B------:R-:W0:Y:S01]  /*4910*/  LDGDEPBAR ;  /* 0x00000000000079af */ /* 0x000e220000000000 */
[----:B------:R-:W-:Y:S01]  /*4920*/  IADD3 R118, P0, R247, UR18, RZ ;  /* 0x00000012f7767c10 */ /* 0x000fe2000ff1e0ff */
[----:B------:R-:W-:Y:S02]  /*4930*/  USHF.L.U32 UR9, UR8, 0x6, URZ ;  /* 0x0000000608097899 */ /* 0x000fe4000800063f */
[----:B------:R-:W-:Y:S01]  /*4940*/  ULDC UR10, c[0x0][0x2e4] ;  /* 0x0000b900000a7ab9 */ /* 0x000fe20000000800 */
[----:B------:R-:W-:Y:S01]  /*4950*/  IADD3.X R119, R246, UR17, RZ, P0, !PT ;  /* 0x00000011f6777c10 */ /* 0x000fe200087fe4ff */
[----:B------:R-:W-:Y:S01]  /*4960*/  UISETP.GE.AND UP0, UPT, UR9, UR21, UPT ;  /* 0x000000150900728c */ /* 0x000fe2000bf06270 */
        /* <DEDUP_REMOVED lines=8> */
[----:B------:R-:W-:Y:S05]  /*49f0*/  LDSM.16.M88.4 R108, [R3+0x10000] ;  /* 0x01000000036c783b */ /* 0x000fea0000000200 */
[----:B------:R-:W-:Y:S05]  /*4a00*/  LDSM.16.M88.4 R112, [R3+0x10800] ;  /* 0x010800000370783b */ /* 0x000fea0000000200 */
[----:B-----5:R3:W5:Y:S01]  /*4a10*/  LDG.E R117, [R118.64] ;  /* 0x0000000476757981 */ /* 0x020762000c1e1900 */
[C---:B-1----:R-:W-:Y:S04]  /*4a20*/  HMMA.16816.F32.BF16 R4, R84.reuse, R88, RZ ;  /* 0x000000585404723c */ /* 0x042fe800000418ff */
[----:B------:R3:W5:Y:S04]  /*4a30*/  LDG.E R116, [R118.64+0x20] ;  /* 0x0000200476747981 */ /* 0x000768000c1e1900 */
[C---:B------:R-:W-:Y:S01]  /*4a40*/  HMMA.16816.F32.BF16 R8, R84.reuse, R90, RZ ;  /* 0x0000005a5408723c */ /* 0x040fe200000418ff */
[----:B------:R-:W1:Y:S07]  /*4a50*/  LDSM.16.M88.4 R88, [R220] ;  /* 0x00000000dc58783b */ /* 0x000e6e0000000200 */
[C---:B--2---:R-:W-:Y:S08]  /*4a60*/  HMMA.16816.F32.BF16 R12, R84.reuse, R92, RZ ;  /* 0x0000005c540c723c */ /* 0x044ff000000418ff */
[----:B------:R-:W-:Y:S01]  /*4a70*/  HMMA.16816.F32.BF16 R16, R84, R94, RZ ;  /* 0x0000005e5410723c */ /* 0x000fe200000418ff */
[----:B------:R-:W-:Y:S03]  /*4a80*/  LDSM.16.M88.4 R84, [R219] ;  /* 0x00000000db54783b */ /* 0x000fe60000000200 */
[----:B---3--:R-:W-:Y:S02]  /*4a90*/  IADD3 R118, R240, UR9, RZ ;  /* 0x00000009f0767c10 */ /* 0x008fe4000fffe0ff */
[----:B------:R-:W2:Y:S02]  /*4aa0*/  LDSM.16.M88.4 R92, [R2+0x10000] ;  /* 0x01000000025c783b */ /* 0x000ea40000000200 */
[C---:B------:R-:W-:Y:S05]  /*4ab0*/  HMMA.16816.F32.BF16 R4, R96.reuse, R100, R4 ;  /* 0x000000646004723c */ /* 0x040fea0000041804 */
[C---:B------:R-:W-:Y:S02]  /*4ac0*/  IADD3 R120, R118.reuse, 0x7, RZ ;  /* 0x0000000776787810 */ /* 0x040fe40007ffe0ff */
[----:B------:R-:W-:Y:S01]  /*4ad0*/  IADD3 R121, R118, 0x8, RZ ;  /* 0x0000000876797810 */ /* 0x000fe20007ffe0ff */
[C---:B------:R-:W-:Y:S01]  /*4ae0*/  HMMA.16816.F32.BF16 R8, R96.reuse, R102, R8 ;  /* 0x000000666008723c */ /* 0x040fe20000041808 */
[----:B------:R-:W3:Y:S02]  /*4af0*/  LDSM.16.M88.4 R100, [R2+0x10800] ;  /* 0x010800000264783b */ /* 0x000ee40000000200 */
[----:B------:R-:W-:Y:S02]  /*4b00*/  ISETP.GE.AND P0, PT, R120, RZ, PT ;  /* 0x000000ff7800720c */ /* 0x000fe40003f06270 */
[----:B------:R-:W-:Y:S02]  /*4b10*/  ISETP.GE.AND P1, PT, R121, RZ, PT ;  /* 0x000000ff7900720c */ /* 0x000fe40003f26270 */
[C---:B------:R-:W-:Y:S01]  /*4b20*/  IADD3 R123, R118.reuse, -0x8, RZ ;  /* 0xfffffff8767b7810 */ /* 0x040fe20007ffe0ff */
[C---:B----4-:R-:W-:Y:S04]  /*4b30*/  HMMA.16816.F32.BF16 R12, R96.reuse, R104, R12 ;  /* 0x00000068600c723c */ /* 0x050fe8000004180c */
[C---:B------:R-:W-:Y:S02]  /*4b40*/  IADD3 R122, R118.reuse, -0x1, RZ ;  /* 0xffffffff767a7810 */ /* 0x040fe40007ffe0ff */
[C---:B------:R-:W-:Y:S02]  /*4b50*/  IADD3 R125, R118.reuse, -0x10, RZ ;  /* 0xfffffff0767d7810 */ /* 0x040fe40007ffe0ff */
[----:B------:R-:W-:Y:S01]  /*4b60*/  HMMA.16816.F32.BF16 R16, R96, R106, R16 ;  /* 0x0000006a6010723c */ /* 0x000fe20000041810 */
[----:B------:R-:W-:Y:S03]  /*4b70*/  LDSM.16.M88.4 R96, [R223+0x2000] ;  /* 0x00200000df60783b */ /* 0x000fe60000000200 */
[C---:B------:R-:W-:Y:S02]  /*4b80*/  @!P0 IADD3 R120, -R118.reuse, -0x7, RZ ;  /* 0xfffffff976788810 */ /* 0x040fe40007ffe1ff */
[----:B------:R-:W4:Y:S01]  /*4b90*/  LDSM.16.M88.4 R104, [R222+0x12000] ;  /* 0x01200000de68783b */ /* 0x000f220000000200 */
[----:B------:R-:W-:Y:S01]  /*4ba0*/  ISETP.GE.AND P0, PT, R123, RZ, PT ;  /* 0x000000ff7b00720c */ /* 0x000fe20003f06270 */
[C---:B-1----:R-:W-:Y:S02]  /*4bb0*/  HMMA.16816.F32.BF16 R4, R88.reuse, R108, R4 ;  /* 0x0000006c5804723c */ /* 0x042fe40000041804 */
[----:B------:R-:W-:Y:S03]  /*4bc0*/  I2F R120, R120 ;  /* 0x0000007800787306 */ /* 0x000fe60000201400 */
[----:B------:R-:W-:Y:S02]  /*4bd0*/  @!P1 IADD3 R121, -R118, -0x8, RZ ;  /* 0xfffffff876799810 */ /* 0x000fe40007ffe1ff */
[----:B------:R-:W-:Y:S01]  /*4be0*/  ISETP.GE.AND P1, PT, R122, RZ, PT ;  /* 0x000000ff7a00720c */ /* 0x000fe20003f26270 */
[C---:B------:R-:W-:Y:S01]  /*4bf0*/  HMMA.16816.F32.BF16 R8, R88.reuse, R110, R8 ;  /* 0x0000006e5808723c */ /* 0x040fe20000041808 */
[----:B------:R-:W1:Y:S03]  /*4c00*/  LDSM.16.M88.4 R108, [R222+0x12800] ;  /* 0x01280000de6c783b */ /* 0x000e660000000200 */
[C---:B------:R-:W-:Y:S01]  /*4c10*/  IADD3 R124, R118.reuse, -0x9, RZ ;  /* 0xfffffff7767c7810 */ /* 0x040fe20007ffe0ff */
[----:B------:R-:W1:Y:S01]  /*4c20*/  I2F R121, R121 ;  /* 0x0000007900797306 */ /* 0x000e620000201400 */
[C---:B------:R-:W-:Y:S02]  /*4c30*/  @!P0 IADD3 R123, -R118.reuse, 0x8, RZ ;  /* 0x00000008767b8810 */ /* 0x040fe40007ffe1ff */
[C---:B------:R-:W-:Y:S03]  /*4c40*/  HMMA.16816.F32.BF16 R12, R88.reuse, R112, R12 ;  /* 0x00000070580c723c */ /* 0x040fe6000004180c */
[----:B------:R-:W-:Y:S02]  /*4c50*/  ISETP.GE.AND P0, PT, R125, RZ, PT ;  /* 0x000000ff7d00720c */ /* 0x000fe40003f06270 */
[----:B------:R-:W-:Y:S02]  /*4c60*/  @!P1 IADD3 R122, -R118, 0x1, RZ ;  /* 0x00000001767a9810 */ /* 0x000fe40007ffe1ff */
[----:B------:R-:W-:Y:S01]  /*4c70*/  ISETP.GE.AND P1, PT, R124, RZ, PT ;  /* 0x000000ff7c00720c */ /* 0x000fe20003f26270 */
[----:B------:R-:W-:Y:S01]  /*4c80*/  HMMA.16816.F32.BF16 R16, R88, R114, R16 ;  /* 0x000000725810723c */ /* 0x000fe20000041810 */
[----:B------:R-:W-:Y:S01]  /*4c90*/  LDSM.16.M88.4 R88, [R221+0x2000] ;  /* 0x00200000dd58783b */ /* 0x000fe20000000200 */
[----:B------:R-:W-:Y:S02]  /*4ca0*/  I2F R123, R123 ;  /* 0x0000007b007b7306 */ /* 0x000fe40000201400 */
[C---:B------:R-:W-:Y:S02]  /*4cb0*/  IADD3 R126, R118.reuse, -0x19, RZ ;  /* 0xffffffe7767e7810 */ /* 0x040fe40007ffe0ff */
[----:B------:R-:W-:Y:S01]  /*4cc0*/  LDSM.16.M88.4 R112, [R212+0x12800] ;  /* 0x01280000d470783b */ /* 0x000fe20000000200 */
[C---:B------:R-:W-:Y:S01]  /*4cd0*/  IADD3 R127, R118.reuse, -0x11, RZ ;  /* 0xffffffef767f7810 */ /* 0x040fe20007ffe0ff */
[C---:B--2---:R-:W-:Y:S04]  /*4ce0*/  HMMA.16816.F32.BF16 R4, R84.reuse, R92, R4 ;  /* 0x0000005c5404723c */ /* 0x044fe80000041804 */
[----:B------:R-:W2:Y:S01]  /*4cf0*/  I2F R122, R122 ;  /* 0x0000007a007a7306 */ /* 0x000ea20000201400 */
[C---:B------:R-:W-:Y:S02]  /*4d00*/  IADD3 R128, R118.reuse, -0x18, RZ ;  /* 0xffffffe876807810 */ /* 0x040fe40007ffe0ff */
[----:B------:R-:W-:Y:S01]  /*4d10*/  @!P0 IADD3 R125, -R118, 0x10, RZ ;  /* 0x00000010767d8810 */ /* 0x000fe20007ffe1ff */
[C---:B------:R-:W-:Y:S01]  /*4d20*/  HMMA.16816.F32.BF16 R8, R84.reuse, R94, R8 ;  /* 0x0000005e5408723c */ /* 0x040fe20000041808 */
[----:B------:R-:W2:Y:S02]  /*4d30*/  LDSM.16.M88.4 R92, [R212+0x12000] ;  /* 0x01200000d45c783b */ /* 0x000ea40000000200 */
[----:B------:R-:W-:Y:S02]  /*4d40*/  ISETP.GE.AND P0, PT, R126, RZ, PT ;  /* 0x000000ff7e00720c */ /* 0x000fe40003f06270 */
[----:B------:R-:W-:Y:S01]  /*4d50*/  @!P1 IADD3 R124, -R118, 0x9, RZ ;  /* 0x00000009767c9810 */ /* 0x000fe20007ffe1ff */
[----:B------:R-:W-:Y:S01]  /*4d60*/  I2F R125, R125 ;  /* 0x0000007d007d7306 */ /* 0x000fe20000201400 */
[----:B------:R-:W-:Y:S01]  /*4d70*/  ISETP.GE.AND P2, PT, R127, RZ, PT ;  /* 0x000000ff7f00720c */ /* 0x000fe20003f46270 */
[C---:B---3--:R-:W-:Y:S03]  /*4d80*/  HMMA.16816.F32.BF16 R12, R84.reuse, R100, R12 ;  /* 0x00000064540c723c */ /* 0x048fe6000004180c */
[----:B------:R-:W-:Y:S02]  /*4d90*/  ISETP.GE.AND P1, PT, R128, RZ, PT ;  /* 0x000000ff8000720c */ /* 0x000fe40003f26270 */
[----:B------:R-:W-:Y:S03]  /*4da0*/  IABS R119, R118 ;  /* 0x0000007600777213 */ /* 0x000fe60000000000 */
[----:B------:R-:W-:Y:S01]  /*4db0*/  HMMA.16816.F32.BF16 R16, R84, R102, R16 ;  /* 0x000000665410723c */ /* 0x000fe20000041810 */
[----:B------:R-:W-:Y:S01]  /*4dc0*/  LDSM.16.M88.4 R84, [R220+0x2000] ;  /* 0x00200000dc54783b */ /* 0x000fe20000000200 */
[----:B------:R-:W-:Y:S02]  /*4dd0*/  I2F R124, R124 ;  /* 0x0000007c007c7306 */ /* 0x000fe40000201400 */
[C---:B------:R-:W-:Y:S02]  /*4de0*/  @!P0 IADD3 R126, -R118.reuse, 0x19, RZ ;  /* 0x00000019767e8810 */ /* 0x040fe40007ffe1ff */
[----:B------:R-:W3:Y:S01]  /*4df0*/  LDSM.16.M88.4 R100, [R3+0x12000] ;  /* 0x012000000364783b */ /* 0x000ee20000000200 */
[C---:B------:R-:W-:Y:S01]  /*4e00*/  @!P2 IADD3 R127, -R118.reuse, 0x11, RZ ;  /* 0x00000011767fa810 */ /* 0x040fe20007ffe1ff */
[C---:B----4-:R-:W-:Y:S01]  /*4e10*/  HMMA.16816.F32.BF16 R4, R96.reuse, R104, R4 ;  /* 0x000000686004723c */ /* 0x050fe20000041804 */
[----:B------:R-:W-:Y:S03]  /*4e20*/  PLOP3.LUT P0, PT, PT, PT, UP0, 0x80, 0x0 ;  /* 0x000000000000781c */ /* 0x000fe60003f0f008 */
[----:B------:R-:W4:Y:S01]  /*4e30*/  I2F R119, R119 ;  /* 0x0000007700777306 */ /* 0x000f220000201400 */
[----:B------:R-:W-:Y:S03]  /*4e40*/  @!P1 IADD3 R128, -R118, 0x18, RZ ;  /* 0x0000001876809810 */ /* 0x000fe60007ffe1ff */
[C---:B------:R-:W-:Y:S01]  /*4e50*/  HMMA.16816.F32.BF16 R8, R96.reuse, R106, R8 ;  /* 0x0000006a6008723c */ /* 0x040fe20000041808 */
[----:B------:R-:W-:Y:S05]  /*4e60*/  LDSM.16.M88.4 R104, [R2+0x12000] ;  /* 0x012000000268783b */ /* 0x000fea0000000200 */
[----:B------:R-:W3:Y:S02]  /*4e70*/  I2F R130, R127 ;  /* 0x0000007f00827306 */ /* 0x000ee40000201400 */
[C---:B-1----:R-:W-:Y:S08]  /*4e80*/  HMMA.16816.F32.BF16 R12, R96.reuse, R108, R12 ;  /* 0x0000006c600c723c */ /* 0x042ff0000004180c */
[----:B------:R-:W-:Y:S01]  /*4e90*/  HMMA.16816.F32.BF16 R16, R96, R110, R16 ;  /* 0x0000006e6010723c */ /* 0x000fe20000041810 */
[----:B------:R-:W1:Y:S01]  /*4ea0*/  LDSM.16.M88.4 R96, [R3+0x12800] ;  /* 0x012800000360783b */ /* 0x000e620000000200 */
[----:B------:R-:W1:Y:S04]  /*4eb0*/  I2F R129, R128 ;  /* 0x0000008000817306 */ /* 0x000e680000201400 */
[----:B------:R-:W-:Y:S02]  /*4ec0*/  LDSM.16.M88.4 R108, [R222+0x14000] ;  /* 0x01400000de6c783b */ /* 0x000fe40000000200 */
[C---:B--2---:R-:W-:Y:S04]  /*4ed0*/  HMMA.16816.F32.BF16 R4, R88.reuse, R92, R4 ;  /* 0x0000005c5804723c */ /* 0x044fe80000041804 */
[----:B------:R-:W2:Y:S04]  /*4ee0*/  I2F R126, R126 ;  /* 0x0000007e007e7306 */ /* 0x000ea80000201400 */
[C---:B------:R-:W-:Y:S01]  /*4ef0*/  HMMA.16816.F32.BF16 R8, R88.reuse, R94, R8 ;  /* 0x0000005e5808723c */ /* 0x040fe20000041808 */
[----:B------:R-:W2:Y:S07]  /*4f00*/  LDSM.16.M88.4 R92, [R219+0x2000] ;  /* 0x00200000db5c783b */ /* 0x000eae0000000200 */
[C---:B------:R-:W-:Y:S08]  /*4f10*/  HMMA.16816.F32.BF16 R12, R88.reuse, R112, R12 ;  /* 0x00000070580c723c */ /* 0x040ff0000004180c */
[----:B------:R-:W-:Y:S01]  /*4f20*/  HMMA.16816.F32.BF16 R16, R88, R114, R16 ;  /* 0x000000725810723c */ /* 0x000fe20000041810 */
[----:B------:R-:W4:Y:S07]  /*4f30*/  LDSM.16.M88.4 R88, [R2+0x12800] ;  /* 0x012800000258783b */ /* 0x000f2e0000000200 */
[C---:B---3--:R-:W-:Y:S08]  /*4f40*/  HMMA.16816.F32.BF16 R4, R84.reuse, R100, R4 ;  /* 0x000000645404723c */ /* 0x048ff00000041804 */
[C---:B------:R-:W-:Y:S01]  /*4f50*/  HMMA.16816.F32.BF16 R8, R84.reuse, R102, R8 ;  /* 0x000000665408723c */ /* 0x040fe20000041808 */
[----:B------:R-:W3:Y:S07]  /*4f60*/  LDSM.16.M88.4 R100, [R223+0x4000] ;  /* 0x00400000df64783b */ /* 0x000eee0000000200 */
[C---:B-1----:R-:W-:Y:S08]  /*4f70*/  HMMA.16816.F32.BF16 R12, R84.reuse, R96, R12 ;  /* 0x00000060540c723c */ /* 0x042ff0000004180c */
[----:B------:R-:W-:Y:S01]  /*4f80*/  HMMA.16816.F32.BF16 R16, R84, R98, R16 ;  /* 0x000000625410723c */ /* 0x000fe20000041810 */
[----:B------:R-:W1:Y:S05]  /*4f90*/  LDSM.16.M88.4 R84, [R222+0x14800] ;  /* 0x01480000de54783b */ /* 0x000e6a0000000200 */
[----:B------:R-:W-:Y:S02]  /*4fa0*/  LDSM.16.M88.4 R96, [R221+0x4000] ;  /* 0x00400000dd60783b */ /* 0x000fe40000000200 */
[C---:B--2---:R-:W-:Y:S08]  /*4fb0*/  HMMA.16816.F32.BF16 R4, R92.reuse, R104, R4 ;  /* 0x000000685c04723c */ /* 0x044ff00000041804 */
[C---:B------:R-:W-:Y:S01]  /*4fc0*/  HMMA.16816.F32.BF16 R8, R92.reuse, R106, R8 ;  /* 0x0000006a5c08723c */ /* 0x040fe20000041808 */
[----:B------:R-:W2:Y:S07]  /*4fd0*/  LDSM.16.M88.4 R104, [R212+0x14000] ;  /* 0x01400000d468783b */ /* 0x000eae0000000200 */
[C---:B----4-:R-:W-:Y:S08]  /*4fe0*/  HMMA.16816.F32.BF16 R12, R92.reuse, R88, R12 ;  /* 0x000000585c0c723c */ /* 0x050ff0000004180c */
[----:B------:R-:W-:Y:S01]  /*4ff0*/  HMMA.16816.F32.BF16 R16, R92, R90, R16 ;  /* 0x0000005a5c10723c */ /* 0x000fe20000041810 */
[----:B------:R-:W4:Y:S05]  /*5000*/  LDSM.16.M88.4 R88, [R212+0x14800] ;  /* 0x01480000d458783b */ /* 0x000f2a0000000200 */
[----:B------:R-:W-:Y:S02]  /*5010*/  LDSM.16.M88.4 R92, [R220+0x4000] ;  /* 0x00400000dc5c783b */ /* 0x000fe40000000200 */
        /* <DEDUP_REMOVED lines=29> */
[C---:B------:R-:W-:Y:S08]  /*51f0*/  HMMA.16816.F32.BF16 R8, R96.reuse, R110, R8 ;  /* 0x0000006e6008723c */ /* 0x040ff00000041808 */
[C---:B-1----:R-:W-:Y:S08]  /*5200*/  HMMA.16816.F32.BF16 R12, R96.reuse, R84, R12 ;  /* 0x00000054600c723c */ /* 0x042ff0000004180c */
[----:B------:R-:W-:Y:S01]  /*5210*/  HMMA.16816.F32.BF16 R16, R96, R86, R16 ;  /* 0x000000566010723c */ /* 0x000fe20000041810 */
[----:B------:R-:W-:Y:S05]  /*5220*/  LDSM.16.M88.4 R84, [R220+0x6000] ;  /* 0x00600000dc54783b */ /* 0x000fea0000000200 */
[----:B------:R-:W1:Y:S02]  /*5230*/  LDSM.16.M88.4 R96, [R3+0x16000] ;  /* 0x016000000360783b */ /* 0x000e640000000200 */
[C---:B--2---:R-:W-:Y:S08]  /*5240*/  HMMA.16816.F32.BF16 R4, R92.reuse, R104, R4 ;  /* 0x000000685c04723c */ /* 0x044ff00000041804 */
[C---:B------:R-:W-:Y:S08]  /*5250*/  HMMA.16816.F32.BF16 R8, R92.reuse, R106, R8 ;  /* 0x0000006a5c08723c */ /* 0x040ff00000041808 */
[C---:B----4-:R-:W-:Y:S08]  /*5260*/  HMMA.16816.F32.BF16 R12, R92.reuse, R88, R12 ;  /* 0x000000585c0c723c */ /* 0x050ff0000004180c */
[----:B------:R-:W-:Y:S01]  /*5270*/  HMMA.16816.F32.BF16 R16, R92, R90, R16 ;  /* 0x0000005a5c10723c */ /* 0x000fe20000041810 */
[----:B------:R-:W-:Y:S05]  /*5280*/  LDSM.16.M88.4 R88, [R219+0x6000] ;  /* 0x00600000db58783b */ /* 0x000fea0000000200 */
[----:B------:R-:W2:Y:S02]  /*5290*/  LDSM.16.M88.4 R92, [R2+0x16000] ;  /* 0x01600000025c783b */ /* 0x000ea40000000200 */
[C---:B-1----:R-:W-:Y:S08]  /*52a0*/  HMMA.16816.F32.BF16 R4, R84.reuse, R96, R4 ;  /* 0x000000605404723c */ /* 0x042ff00000041804 */
[C---:B------:R-:W-:Y:S01]  /*52b0*/  HMMA.16816.F32.BF16 R8, R84.reuse, R98, R8 ;  /* 0x000000625408723c */ /* 0x040fe20000041808 */
[----:B------:R-:W1:Y:S07]  /*52c0*/  LDSM.16.M88.4 R96, [R2+0x16800] ;  /* 0x016800000260783b */ /* 0x000e6e0000000200 */
[C---:B------:R-:W-:Y:S08]  /*52d0*/  HMMA.16816.F32.BF16 R12, R84.reuse, R100, R12 ;  /* 0x00000064540c723c */ /* 0x040ff0000004180c */
[----:B------:R-:W-:Y:S08]  /*52e0*/  HMMA.16816.F32.BF16 R16, R84, R102, R16 ;  /* 0x000000665410723c */ /* 0x000ff00000041810 */
[C---:B--2---:R-:W-:Y:S08]  /*52f0*/  HMMA.16816.F32.BF16 R4, R88.reuse, R92, R4 ;  /* 0x0000005c5804723c */ /* 0x044ff00000041804 */
[C---:B------:R-:W-:Y:S08]  /*5300*/  HMMA.16816.F32.BF16 R8, R88.reuse, R94, R8 ;  /* 0x0000005e5808723c */ /* 0x040ff00000041808 */
[C---:B-1----:R-:W-:Y:S08]  /*5310*/  HMMA.16816.F32.BF16 R12, R88.reuse, R96, R12 ;  /* 0x00000060580c723c */ /* 0x042ff0000004180c */
[----:B------:R-:W-:Y:S01]  /*5320*/  FFMA.FTZ R6, R121, -UR6, R6 ;  /* 0x8000000679067c23 */ /* 0x000fe20008010006 */
[----:B------:R-:W-:Y:S03]  /*5330*/  HMMA.16816.F32.BF16 R16, R88, R98, R16 ;  /* 0x000000625810723c */ /* 0x000fe60000041810 */
[----:B------:R-:W-:Y:S02]  /*5340*/  FFMA.FTZ R7, R120, -UR6, R7 ;  /* 0x8000000678077c23 */ /* 0x000fe40008010007 */
[C---:B------:R-:W-:Y:S02]  /*5350*/  FFMA.FTZ R5, R122.reuse, -UR6, R5 ;  /* 0x800000067a057c23 */ /* 0x040fe40008010005 */
[C---:B------:R-:W-:Y:S02]  /*5360*/  FFMA.FTZ R4, R119.reuse, -UR6, R4 ;  /* 0x8000000677047c23 */ /* 0x040fe40008010004 */
[----:B------:R-:W-:Y:S03]  /*5370*/  FFMA.FTZ R11, R122, -UR6, R11 ;  /* 0x800000067a0b7c23 */ /* 0x000fe6000801000b */
[----:B------:R-:W-:Y:S02]  /*5380*/  FFMA.FTZ R10, R119, -UR6, R10 ;  /* 0x80000006770a7c23 */ /* 0x000fe4000801000a */
[C---:B------:R-:W-:Y:S02]  /*5390*/  FFMA.FTZ R8, R123.reuse, -UR6, R8 ;  /* 0x800000067b087c23 */ /* 0x040fe40008010008 */
[C---:B------:R-:W-:Y:S02]  /*53a0*/  FFMA.FTZ R9, R124.reuse, -UR6, R9 ;  /* 0x800000067c097c23 */ /* 0x040fe40008010009 */
[----:B------:R-:W-:Y:S02]  /*53b0*/  FFMA.FTZ R14, R123, -UR6, R14 ;  /* 0x800000067b0e7c23 */ /* 0x000fe4000801000e */
[----:B------:R-:W-:Y:S02]  /*53c0*/  FFMA.FTZ R15, R124, -UR6, R15 ;  /* 0x800000067c0f7c23 */ /* 0x000fe4000801000f */
[C---:B------:R-:W-:Y:S02]  /*53d0*/  FFMA.FTZ R12, R125.reuse, -UR6, R12 ;  /* 0x800000067d0c7c23 */ /* 0x040fe4000801000c */
[C---:B------:R-:W-:Y:S02]  /*53e0*/  FFMA.FTZ R13, R130.reuse, -UR6, R13 ;  /* 0x80000006820d7c23 */ /* 0x040fe4000801000d */
[----:B------:R-:W-:Y:S02]  /*53f0*/  FFMA.FTZ R18, R125, -UR6, R18 ;  /* 0x800000067d127c23 */ /* 0x000fe40008010012 */
[----:B------:R-:W-:Y:S02]  /*5400*/  FFMA.FTZ R19, R130, -UR6, R19 ;  /* 0x8000000682137c23 */ /* 0x000fe40008010013 */
[----:B------:R-:W-:Y:S02]  /*5410*/  FFMA.FTZ R16, R129, -UR6, R16 ;  /* 0x8000000681107c23 */ /* 0x000fe40008010010 */
[----:B------:R-:W-:Y:S01]  /*5420*/  FFMA.FTZ R17, R126, -UR6, R17 ;  /* 0x800000067e117c23 */ /* 0x000fe20008010011 */
[----:B------:R-:W-:-:S05]  /*5430*/  @!P0 BRA `(.L_x_617) ;  /* 0x000000c000008947 */ /* 0x000fca0003800000 */
        /* <DEDUP_REMOVED lines=12> */
.L_x_617:
[----:B------:R-:W-:Y:S01]  /*5500*/  IADD3 R89, R225, UR9, RZ ;  /* 0x00000009e1597c10 */ /* 0x000fe2000fffe0ff */
[----:B------:R-:W-:Y:S01]  /*5510*/  UIADD3 UR13, UR7, 0x1, -UR11 ;  /* 0x00000001070d7890 */ /* 0x000fe2000fffe80b */
[----:B------:R-:W-:Y:S01]  /*5520*/  IMAD.U32 R87, RZ, RZ, UR24 ;  /* 0x00000018ff577e24 */ /* 0x000fe2000f8e00ff */
[----:B------:R-:W-:Y:S01]  /*5530*/  UIADD3 UR12, -UR10, UR7, -UR11 ;  /* 0x000000070a0c7290 */ /* 0x000fe2000fffe90b */
[----:B------:R-:W-:Y:S01]  /*5540*/  IADD3 R85, R89, 0x8, RZ ;  /* 0x0000000859557810 */ /* 0x000fe20007ffe0ff */
[----:B------:R-:W-:Y:S01]  /*5550*/  UIADD3 UR9, UR13, UR42, URZ ;  /* 0x0000002a0d097290 */ /* 0x000fe2000fffe03f */
[----:B------:R-:W-:Y:S02]  /*5560*/  IMAD R84, R87, 0x40, R224 ;  /* 0x0000004057547824 */ /* 0x000fe400078e02e0 */
[----:B------:R-:W-:Y:S01]  /*5570*/  UMOV UR13, UR10 ;  /* 0x0000000a000d7c82 */ /* 0x000fe20008000000 */
[C---:B------:R-:W-:Y:S02]  /*5580*/  IADD3 R91, R89.reuse, UR12, RZ ;  /* 0x0000000c595b7c10 */ /* 0x040fe4000fffe0ff */
[----:B------:R-:W-:Y:S02]  /*5590*/  IADD3 R89, R89, UR9, RZ ;  /* 0x0000000959597c10 */ /* 0x000fe4000fffe0ff */
[----:B------:R-:W-:Y:S02]  /*55a0*/  IMNMX R91, RZ, R91, !PT ;  /* 0x0000005bff5b7217 */ /* 0x000fe40007800200 */
[C---:B------:R-:W-:Y:S02]  /*55b0*/  IADD3 R98, R84.reuse, 0x1, RZ ;  /* 0x0000000154627810 */ /* 0x040fe40007ffe0ff */
        /* <DEDUP_REMOVED lines=59> */
.L_x_618:
        /* <DEDUP_REMOVED lines=171> */
[C---:B------:R-:W-:Y:S02]  /*6420*/  FADD.FTZ R7, -R116.reuse, R7 ;  /* 0x0000000774077221 */ /* 0x040fe40000010100 */
[----:B------:R-:W-:Y:S04]  /*6430*/  FADD.FTZ R4, -R117, R4 ;  /* 0x0000000475047221 */ /* 0x000fe80000010100 */
[----:B------:R-:W-:Y:S02]  /*6440*/  FADD.FTZ R6, -R116, R6 ;  /* 0x0000000674067221 */ /* 0x000fe40000010100 */
[----:B------:R-:W-:Y:S02]  /*6450*/  FMUL.FTZ R5, R128, R5 ;  /* 0x0000000580057220 */ /* 0x000fe40000410000 */
[----:B------:R-:W-:Y:S02]  /*6460*/  FMUL.FTZ R7, R120, R7 ;  /* 0x0000000778077220 */ /* 0x000fe40000410000 */
[----:B------:R-:W-:Y:S02]  /*6470*/  FMUL.FTZ R4, R129, R4 ;  /* 0x0000000481047220 */ /* 0x000fe40000410000 */
[----:B------:R-:W-:Y:S02]  /*6480*/  FMUL.FTZ R6, R121, R6 ;  /* 0x0000000679067220 */ /* 0x000fe40000410000 */
[----:B------:R-:W-:Y:S01]  /*6490*/  FADD.FTZ R8, -R117, R8 ;  /* 0x0000000875087221 */ /* 0x000fe20000010100 */
        /* <DEDUP_REMOVED lines=196> */
.L_x_619:
        /* <DEDUP_REMOVED lines=104> */
[----:B------:R-:W-:Y:S01]  /*7760*/  RED.E.ADD.F32.FTZ.RN.STRONG.GPU [R250.64], R4 ;  /* 0x00000004fa00798e */ /* 0x000fe2000c10e784 */
        /* <DEDUP_REMOVED lines=11> */
[C---:B-1----:R-:W-:Y:S03]  /*7820*/  IMAD R205, R243.reuse, 0x28, RZ ;  /* 0x00000028f3cd7824 */ /* 0x042fe600078e02ff */
[----:B------:R1:W-:Y:S01]  /*7830*/  RED.E.ADD.F32.FTZ.RN.STRONG.GPU [R210.64], R8 ;  /* 0x00000008d200798e */ /* 0x0003e2000c10e784 */
[----:B------:R-:W-:Y:S01]  /*7840*/  IMAD R243, R243, 0x38, RZ ;  /* 0x00000038f3f37824 */ /* 0x000fe200078e02ff */
[-C--:B------:R-:W-:Y:S02]  /*7850*/  LEA.HI.X.SX32 R207, R207, R251.reuse, 0x2, P2 ;  /* 0x000000fbcfcf7211 */ /* 0x080fe400010f16ff */
[CC--:B------:R-:W-:Y:S04]  /*7860*/  LEA R204, P0, R205.reuse, R250.reuse, 0x2 ;  /* 0x000000facdcc7211 */ /* 0x0c0fe800078010ff */
[-C--:B------:R-:W-:Y:S02]  /*7870*/  LEA.HI.X.SX32 R205, R205, R251.reuse, 0x2, P0 ;  /* 0x000000fbcdcd7211 */ /* 0x080fe400000f16ff */
[----:B--2---:R-:W-:Y:S03]  /*7880*/  IADD3 R5, R203, 0x20, RZ ;  /* 0x00000020cb057810 */ /* 0x004fe60007ffe0ff */
[----:B------:R2:W-:Y:S05]  /*7890*/  RED.E.ADD.F32.FTZ.RN.STRONG.GPU [R204.64], R9 ;  /* 0x00000009cc00798e */ /* 0x0005ea000c10e784 */
[----:B------:R-:W-:Y:S01]  /*78a0*/  RED.E.ADD.F32.FTZ.RN.STRONG.GPU [R206.64], R10 ;  /* 0x0000000ace00798e */ /* 0x000fe2000c10e784 */
[----:B---3--:R-:W-:Y:S01]  /*78b0*/  IMAD.IADD R7, R201, 0x1, R5 ;  /* 0x00000001c9077824 */ /* 0x008fe200078e0205 */
        /* <DEDUP_REMOVED lines=279> */
[----:B------:R-:W-:Y:S01]  /*8a30*/  IMAD.MOV.U32 R4, RZ, RZ, c[0x0][0x194] ;  /* 0x00006500ff047624 */ /* 0x000fe200078e00ff */
[----:B------:R-:W-:Y:S02]  /*8a40*/  ISETP.GE.AND P2, PT, R227, c[0x0][0x220], PT ;  /* 0x00008800e3007a0c */ /* 0x000fe40003f46270 */
[-C--:B------:R-:W-:Y:S02]  /*8a50*/  LEA R10, P0, R7, R242.reuse, 0x1 ;  /* 0x000000f2070a7211 */ /* 0x080fe400078008ff */
[----:B------:R-:W-:Y:S02]  /*8a60*/  LEA R6, P1, R5, R7, 0x5 ;  /* 0x0000000705067211 */ /* 0x000fe400078228ff */
[----:B------:R-:W-:Y:S02]  /*8a70*/  LEA.HI.X.SX32 R11, R7, R243, 0x1, P0 ;  /* 0x000000f3070b7211 */ /* 0x000fe400000f0eff */
        /* <DEDUP_REMOVED lines=53> */
.L_x_620:
        /* <DEDUP_REMOVED lines=218> */
.L_x_622:
        /* <DEDUP_REMOVED lines=18> */
.L_x_623:
        /* <DEDUP_REMOVED lines=55> */
.L_x_625:
[----:B---34-:R-:W-:Y:S05]  /*a000*/  BSYNC B0 ;  /* 0x0000000000007941 */ /* 0x018fea0003800000 */
.L_x_624:
        /* <DEDUP_REMOVED lines=21> */
.L_x_627:
[----:B------:R-:W-:Y:S05]  /*a160*/  BSYNC B0 ;  /* 0x0000000000007941 */ /* 0x000fea0003800000 */
.L_x_626:
        /* <DEDUP_REMOVED lines=30> */
.L_x_629:
[----:B------:R-:W-:Y:S05]  /*a350*/  BSYNC B0 ;  /* 0x0000000000007941 */ /* 0x000fea0003800000 */
.L_x_628:
        /* <DEDUP_REMOVED lines=18> */
.L_x_600:
[----:B------:R-:W-:Y:S05]  /*a480*/  BSYNC B1 ;  /* 0x0000000000017941 */ /* 0x000fea0003800000 */
.L_x_586:
        /* <DEDUP_REMOVED lines=12> */
.L_x_630:
[----:B------:R-:W-:Y:S05]  /*a550*/  EXIT ;  /* 0x000000000000794d */ /* 0x000fea0003800000 */
.L_x_632:
        /* <DEDUP_REMOVED lines=10> */
.L_x_2017:


//--------------------- .text._ZN5flash44flash_bwd_dq_dk_dv_loop_seqk_parallel_kernelI23Flash_bwd_kernel_traitsILi256ELi64ELi64ELi8ELi4ELi2ELi2ELb0ELb0EN7cutlass10bfloat16_tE19Flash_kernel_traitsILi256ELi64ELi64ELi8ES3_EELb0ELb0ELb0ELb0ELb0ELb0ELb0EEEvNS_16Flash_bwd_paramsE --------------------------
	.section	.text._ZN5flash44flash_bwd_dq_dk_dv_loop_seqk_parallel_kernelI23Flash_bwd_kernel_traitsILi256ELi64ELi64ELi8ELi4ELi2ELi2ELb0ELb0EN7cutlass10bfloat16_tE19Flash_kernel_traitsILi256ELi64ELi64ELi8ES3_EELb0ELb0ELb0ELb0ELb0ELb0ELb0EEEvNS_16Flash_bwd_paramsE,"ax",@progbits
	.sectioninfo	@"SHI_REGISTERS=255"
	.align	128
        .global         _ZN5flash44flash_bwd_dq_dk_dv_loop_seqk_parallel_kernelI23Flash_bwd_kernel_traitsILi256ELi64ELi64ELi8ELi4ELi2ELi2ELb0ELb0EN7cutlass10bfloat16_tE19Flash_kernel_traitsILi256ELi64ELi64ELi8ES3_EELb0ELb0ELb0ELb0ELb0ELb0ELb0EEEvNS_16Flash_bwd_paramsE
        .type           _ZN5flash44flash_bwd_dq_dk_dv_loop_seqk_parallel_kernelI23Flash_bwd_kernel_traitsILi256ELi64ELi64ELi8ELi4ELi2ELi2ELb0ELb0EN7cutlass10bfloat16_tE19Flash_kernel_traitsILi256ELi64ELi64ELi8ES3_EELb0ELb0ELb0ELb0ELb0ELb0ELb0EEEvNS_16Flash_bwd_paramsE,@function
        .size           _ZN5flash44flash_bwd_dq_dk_dv_loop_seqk_parallel_kernelI23Flash_bwd_kernel_traitsILi256ELi64ELi64ELi8ELi4ELi2ELi2ELb0ELb0EN7cutlass10bfloat16_tE19Flash_kernel_traitsILi256ELi64ELi64ELi8ES3_EELb0ELb0ELb0ELb0ELb0ELb0ELb0EEEvNS_16Flash_bwd_paramsE,(.L_x_2018 - _ZN5flash44flash_bwd_dq_dk_dv_loop_seqk_parallel_kernelI23Flash_bwd_kernel_traitsILi256ELi64ELi64ELi8ELi4ELi2ELi2ELb0ELb0EN7cutlass10bfloat16_tE19Flash_kernel_traitsILi256ELi64ELi64ELi8ES3_EELb0ELb0ELb0ELb0ELb0ELb0ELb0EEEvNS_16Flash_bwd_paramsE)
        .other          _ZN5flash44flash_bwd_dq_dk_dv_loop_seqk_parallel_kernelI23Flash_bwd_kernel_traitsILi256ELi64ELi64ELi8ELi4ELi2ELi2ELb0ELb0EN7cutlass10bfloat16_tE19Flash_kernel_traitsILi256ELi64ELi64ELi8ES3_EELb0ELb0ELb0ELb0ELb0ELb0ELb0EEEvNS_16Flash_bwd_paramsE,@"STO_CUDA_ENTRY STV_DEFAULT"
_ZN5flash44flash_bwd_dq_dk_dv_loop_seqk_parallel_kernelI23Flash_bwd_kernel_traitsILi256ELi64ELi64ELi8ELi4ELi2ELi2ELb0ELb0EN7cutlass10bfloat16_tE19Flash_kernel_traitsILi256ELi64ELi64ELi8ES3_EELb0ELb0ELb0ELb0ELb0ELb0ELb0EEEvNS_16Flash_bwd_paramsE:
.text._ZN5flash44flash_bwd_dq_dk_dv_loop_seqk_parallel_kernelI23Flash_bwd_kernel_traitsILi256ELi64ELi64ELi8ELi4ELi2ELi2ELb0ELb0EN7cutlass10bfloat16_tE19Flash_kernel_traitsILi256ELi64ELi64ELi8ES3_EELb0ELb0ELb0ELb0ELb0ELb0ELb0EEEvNS_16Flash_bwd_paramsE:
[----:B------:R-:W-:Y:S02]  /*0000*/  MOV R1, c[0x0][0x28] ;  /* 0x00000a0000017a02 */ /* 0x000fe40000000f00 */
[----:B------:R-:W1:Y:S01]  /*0010*/  S2UR UR20, SR_CTAID.X ;  /* 0x00000000001479c3 */ /* 0x000e620000002500 */
[----:B------:R-:W-:Y:S01]  /*0020*/  ULDC UR4, c[0x0][0x218] ;  /* 0x0000860000047ab9 */ /* 0x000fe20000000800 */
[----:B------:R-:W-:Y:S01]  /*0030*/  IADD3 R1, R1, -0x58, RZ ;  /* 0xffffffa801017810 */ /* 0x000fe20007ffe0ff */
        /* <DEDUP_REMOVED lines=13> */
[----:B------:R-:W-:Y:S01]  /*0110*/  ULDC.U8 UR9, c[0x0][0x328] ;  /* 0x0000ca0000097ab9 */ /* 0x000fe20000000000 */
[----:B------:R-:W-:Y:S01]  /*0120*/  IMAD.MOV.U32 R248, RZ, RZ, -0x10 ;  /* 0xfffffff0fff87424 */ /* 0x000fe200078e00ff */
        /* <DEDUP_REMOVED lines=21> */
[----:B------:R-:W-:Y:S01]  /*0280*/  UIMAD UR55, UR8, UR6, UR55 ;  /* 0x00000006083772a4 */ /* 0x000fe2000f8e0237 */
[----:B------:R-:W-:Y:S01]  /*0290*/  LEA.HI R3, R3, R0, RZ, 0x2 ;  /* 0x0000000003037211 */ /* 0x000fe200078f10ff */
[----:B------:R-:W-:Y:S01]  /*02a0*/  UIMAD UR52, UR7, UR33, URZ ;  /* 0x00000021073472a4 */ /* 0x000fe2000f8e023f */
[----:B------:R-:W-:Y:S01]  /*02b0*/  LOP3.LUT R2, R2, 0xfffffffe, RZ, 0xc0, !PT ;  /* 0xfffffffe02027812 */ /* 0x000fe200078ec0ff */
[----:B------:R-:W-:Y:S01]  /*02c0*/  UIMAD UR6, UR33, UR11, UR35 ;  /* 0x0000000b210672a4 */ /* 0x000fe2000f8e0223 */
[----:B------:R-:W-:Y:S01]  /*02d0*/  LOP3.LUT R3, R3, 0xfffffffc, RZ, 0xc0, !PT ;  /* 0xfffffffc03037812 */ /* 0x000fe200078ec0ff */
[----:B------:R-:W-:Y:S01]  /*02e0*/  @!UP1 UIMAD UR7, UR33, UR13, UR35 ;  /* 0x0000000d210792a4 */ /* 0x000fe2000f8e0223 */
[CC--:B------:R-:W-:Y:S01]  /*02f0*/  LEA.HI R15, R13.reuse, R14.reuse, RZ, 0x2 ;  /* 0x0000000e0d0f7211 */ /* 0x0c0fe200078f10ff */
[C---:B------:R-:W-:Y:S01]  /*0300*/  IMAD.IADD R227, R0.reuse, 0x1, -R2 ;  /* 0x0000000100e37824 */ /* 0x040fe200078e0a02 */
[CC--:B------:R-:W-:Y:S01]  /*0310*/  LEA.HI R11, R13.reuse, R14.reuse, RZ, 0x3 ;  /* 0x0000000e0d0b7211 */ /* 0x0c0fe200078f18ff */
[----:B------:R-:W-:Y:S01]  /*0320*/  IMAD.IADD R233, R0, 0x1, -R3 ;  /* 0x0000000100e97824 */ /* 0x000fe200078e0a03 */
[----:B------:R-:W-:Y:S01]  /*0330*/  SHF.R.S32.HI R3, RZ, 0x4, R4 ;  /* 0x00000004ff037819 */ /* 0x000fe20000011404 */
[----:B------:R-:W-:Y:S01]  /*0340*/  USHF.L.U32 UR41, UR46, 0x6, URZ ;  /* 0x000000062e297899 */ /* 0x000fe2000800063f */
[--C-:B------:R-:W-:Y:S01]  /*0350*/  SHF.R.S32.HI R5, RZ, 0x2, R15.reuse ;  /* 0x00000002ff057819 */ /* 0x100fe2000001140f */
[----:B------:R-:W-:Y:S01]  /*0360*/  ULDC UR49, c[0x0][0x214] ;  /* 0x0000850000317ab9 */ /* 0x000fe20000000800 */
[----:B------:R-:W-:Y:S01]  /*0370*/  SHF.R.S32.HI R0, RZ, 0x1f, R15 ;  /* 0x0000001fff007819 */ /* 0x000fe2000001140f */
[----:B------:R-:W-:Y:S01]  /*0380*/  ULDC UR56, c[0x0][0x1c8] ;  /* 0x0000720000387ab9 */ /* 0x000fe20000000800 */
[----:B------:R-:W-:Y:S01]  /*0390*/  LEA.HI R2, R4, R3, RZ, 0x1 ;  /* 0x0000000304027211 */ /* 0x000fe200078f08ff */
[----:B------:R-:W-:Y:S01]  /*03a0*/  ULDC.U8 UR10, c[0x0][0x3d0] ;  /* 0x0000f400000a7ab9 */ /* 0x000fe20000000000 */
[----:B------:R-:W-:Y:S01]  /*03b0*/  LEA.HI R0, R0, R5, RZ, 0x3 ;  /* 0x0000000500007211 */ /* 0x000fe200078f18ff */
[----:B------:R-:W-:Y:S01]  /*03c0*/  ULDC UR50, c[0x0][0x224] ;  /* 0x0000890000327ab9 */ /* 0x000fe20000000800 */
[----:B------:R-:W-:Y:S01]  /*03d0*/  LOP3.LUT R2, R2, 0xfffffffe, RZ, 0xc0, !PT ;  /* 0xfffffffe02027812 */ /* 0x000fe200078ec0ff */
[----:B------:R-:W-:Y:S01]  /*03e0*/  @UP1 UIMAD UR54, UR33, UR49, URZ ;  /* 0x00000031213612a4 */ /* 0x000fe2000f8e023f */
[----:B------:R-:W-:Y:S01]  /*03f0*/  LOP3.LUT R0, R0, 0xfffffff8, RZ, 0xc0, !PT ;  /* 0xfffffff800007812 */ /* 0x000fe200078ec0ff */
[----:B------:R-:W-:Y:S01]  /*0400*/  UMOV UR39, URZ ;  /* 0x0000003f00277c82 */ /* 0x000fe20008000000 */
[----:B------:R-:W-:Y:S01]  /*0410*/  LEA.HI R6, R13, R14, RZ, 0x7 ;  /* 0x0000000e0d067211 */ /* 0x000fe200078f38ff */
[----:B------:R-:W-:Y:S01]  /*0420*/  IMAD.IADD R9, R3, 0x1, -R2 ;  /* 0x0000000103097824 */ /* 0x000fe200078e0a02 */
[----:B------:R-:W-:Y:S01]  /*0430*/  LOP3.LUT R2, R4, 0xfffffff0, RZ, 0xc0, !PT ;  /* 0xfffffff004027812 */ /* 0x000fe200078ec0ff */
[----:B------:R-:W-:Y:S01]  /*0440*/  IMAD.IADD R7, R5, 0x1, -R0 ;  /* 0x0000000105077824 */ /* 0x000fe200078e0a00 */
[----:B------:R-:W-:Y:S01]  /*0450*/  SHF.R.S32.HI R3, RZ, 0x3, R11 ;  /* 0x00000003ff037819 */ /* 0x000fe2000001140b */
[----:B------:R-:W-:Y:S01]  /*0460*/  ULDC.64 UR4, c[0x0][0x118] ;  /* 0x0000460000047ab9 */ /* 0x000fe20000000a00 */
[----:B------:R-:W-:Y:S01]  /*0470*/  LOP3.LUT R0, R11, 0xfffffff8, RZ, 0xc0, !PT ;  /* 0xfffffff80b007812 */ /* 0x000fe200078ec0ff */
[C---:B------:R-:W-:Y:S01]  /*0480*/  IMAD.IADD R2, R14.reuse, 0x1, -R2 ;  /* 0x000000010e027824 */ /* 0x040fe200078e0a02 */
[----:B------:R-:W-:Y:S01]  /*0490*/  SHF.R.S32.HI R6, RZ, 0x7, R6 ;  /* 0x00000007ff067819 */ /* 0x000fe20000011406 */
[----:B------:R-:W-:Y:S01]  /*04a0*/  IMAD.SHL.U32 R3, R3, 0x40, RZ ;  /* 0x0000004003037824 */ /* 0x000fe200078e00ff */
[----:B------:R-:W-:Y:S01]  /*04b0*/  ULOP3.LUT UR56, UR35, UR56, URZ, 0x3c, !UPT ;  /* 0x0000003823387292 */ /* 0x000fe2000f8e3c3f */
[----:B------:R-:W-:Y:S01]  /*04c0*/  IMAD.IADD R0, R14, 0x1, -R0 ;  /* 0x000000010e007824 */ /* 0x000fe200078e0a00 */
[----:B------:R-:W-:Y:S01]  /*04d0*/  SHF.R.S32.HI R4, RZ, 0x1f, R2 ;  /* 0x0000001fff047819 */ /* 0x000fe20000011402 */
[----:B------:R-:W-:Y:S01]  /*04e0*/  UISETP.NE.AND UP2, UPT, UR10, URZ, UPT ;  /* 0x0000003f0a00728c */ /* 0x000fe2000bf45270 */
[----:B------:R-:W-:Y:S01]  /*04f0*/  LOP3.LUT R3, R3, 0x1c0, RZ, 0xc0, !PT ;  /* 0x000001c003037812 */ /* 0x000fe200078ec0ff */
[----:B------:R-:W-:Y:S01]  /*0500*/  IMAD.SHL.U32 R240, R0, 0x8, RZ ;  /* 0x0000000800f07824 */ /* 0x000fe200078e00ff */
[----:B------:R-:W-:Y:S01]  /*0510*/  LEA.HI R10, R4, R2, RZ, 0x3 ;  /* 0x00000002040a7211 */ /* 0x000fe200078f18ff */
[----:B------:R-:W-:Y:S01]  /*0520*/  USHF.R.S32.HI UR61, URZ, 0x1f, UR35 ;  /* 0x0000001f3f3d7899 */ /* 0x000fe20008011423 */
[----:B------:R-:W-:Y:S01]  /*0530*/  SHF.R.U32.HI R5, RZ, 0x3, R3 ;  /* 0x00000003ff057819 */ /* 0x000fe20000011603 */
[----:B------:R-:W-:Y:S01]  /*0540*/  USHF.R.S32.HI UR60, URZ, 0x1f, UR33 ;  /* 0x0000001f3f3c7899 */ /* 0x000fe20008011421 */
        /* <DEDUP_REMOVED lines=15> */
[----:B------:R-:W-:Y:S01]  /*0640*/  UIMAD.WIDE.U32 UR42, UR36, UR44, URZ ;  /* 0x0000002c242a72a5 */ /* 0x000fe2000f8e003f */
[C-C-:B------:R-:W-:Y:S01]  /*0650*/  LOP3.LUT R3, R0.reuse, 0x8, R11.reuse, 0xf8, !PT ;  /* 0x0000000800037812 */ /* 0x140fe200078ef80b */
[----:B------:R-:W-:Y:S01]  /*0660*/  UIMAD UR51, UR37, UR44, URZ ;  /* 0x0000002c253372a4 */ /* 0x000fe2000f8e023f */
[----:B------:R-:W-:Y:S01]  /*0670*/  SHF.R.U32.HI R220, RZ, 0x3, R0 ;  /* 0x00000003ffdc7819 */ /* 0x000fe20000011600 */
[----:B------:R-:W-:Y:S01]  /*0680*/  USHF.R.S32.HI UR53, URZ, 0x1f, UR47 ;  /* 0x0000001f3f357899 */ /* 0x000fe2000801142f */
[----:B------:R-:W-:Y:S01]  /*0690*/  LOP3.LUT R2, R0, 0x10, R2, 0xf8, !PT ;  /* 0x0000001000027812 */ /* 0x000fe200078ef802 */
[----:B------:R-:W-:Y:S01]  /*06a0*/  IMAD R0, R6, 0x800, R4 ;  /* 0x0000080006007824 */ /* 0x000fe200078e0204 */
[----:B------:R-:W-:Y:S01]  /*06b0*/  LOP3.LUT R3, R3, R220, RZ, 0x3c, !PT ;  /* 0x000000dc03037212 */ /* 0x000fe200078e3cff */
[----:B------:R-:W-:Y:S01]  /*06c0*/  UIMAD UR50, UR6, UR50, URZ ;  /* 0x00000032063272a4 */ /* 0x000fe2000f8e023f */
[----:B------:R-:W-:Y:S01]  /*06d0*/  LEA.HI R5, R13, R14, RZ, 0x6 ;  /* 0x0000000e0d057211 */ /* 0x000fe200078f30ff */
[----:B------:R-:W-:Y:S01]  /*06e0*/  @!UP1 UIMAD UR49, UR7, UR49, URZ ;  /* 0x00000031073192a4 */ /* 0x000fe2000f8e023f */
[----:B------:R-:W-:Y:S01]  /*06f0*/  LOP3.LUT R2, R2, 0x8, R11, 0xf8, !PT ;  /* 0x0000000802027812 */ /* 0x000fe200078ef80b */
[----:B------:R-:W-:Y:S01]  /*0700*/  IMAD.IADD R3, R0, 0x1, R3 ;  /* 0x0000000100037824 */ /* 0x000fe200078e0203 */
[----:B------:R-:W-:Y:S01]  /*0710*/  SHF.R.S32.HI R0, RZ, 0x6, R5 ;  /* 0x00000006ff007819 */ /* 0x000fe20000011405 */
[----:B------:R-:W-:Y:S01]  /*0720*/  IMAD.U32 R11, RZ, RZ, UR14 ;  /* 0x0000000eff0b7e24 */ /* 0x000fe2000f8e00ff */
[----:B------:R-:W-:Y:S01]  /*0730*/  LOP3.LUT R220, R4, R2, R220, 0xf6, !PT ;  /* 0x0000000204dc7212 */ /* 0x000fe200078ef6dc */
[----:B------:R-:W-:Y:S01]  /*0740*/  IMAD.SHL.U32 R3, R3, 0x2, RZ ;  /* 0x0000000203037824 */ /* 0x000fe200078e00ff */
[----:B------:R-:W-:Y:S01]  /*0750*/  LOP3.LUT R2, R15, 0x7ffffffc, RZ, 0xc0, !PT ;  /* 0x7ffffffc0f027812 */ /* 0x000fe200078ec0ff */
[C---:B------:R-:W-:Y:S01]  /*0760*/  IMAD R4, R0.reuse, 0x200, R8 ;  /* 0x0000020000047824 */ /* 0x040fe200078e0208 */
[C---:B------:R-:W-:Y:S01]  /*0770*/  R2P PR, R7.reuse, 0x6 ;  /* 0x0000000607007804 */ /* 0x040fe20000000000 */
[----:B------:R-:W-:Y:S01]  /*0780*/  IMAD.SHL.U32 R5, R0, 0x8, RZ ;  /* 0x0000000800057824 */ /* 0x000fe200078e00ff */
[----:B------:R-:W-:Y:S01]  /*0790*/  SEL R216, R216, 0xffffffe0, !P3 ;  /* 0xffffffe0d8d87807 */ /* 0x000fe20005800000 */
[----:B------:R-:W-:Y:S01]  /*07a0*/  IMAD.SHL.U32 R0, R7, 0x40, RZ ;  /* 0x0000004007007824 */ /* 0x000fe200078e00ff */
[----:B------:R1:W-:Y:S01]  /*07b0*/  STL [R1+0x54], R4 ;  /* 0x0000540401007387 */ /* 0x0003e20000100800 */
[C---:B------:R-:W-:Y:S01]  /*07c0*/  IMAD.IADD R7, R14.reuse, 0x1, -R2 ;  /* 0x000000010e077824 */ /* 0x040fe200078e0a02 */
[----:B------:R-:W-:Y:S01]  /*07d0*/  LOP3.LUT R2, R5, 0x18, RZ, 0xc0, !PT ;  /* 0x0000001805027812 */ /* 0x000fe200078ec0ff */
[----:B------:R-:W-:Y:S01]  /*07e0*/  IMAD.SHL.U32 R14, R14, 0x2, RZ ;  /* 0x000000020e0e7824 */ /* 0x000fe200078e00ff */
[----:B------:R-:W-:Y:S01]  /*07f0*/  LOP3.LUT R0, R0, 0x1c0, RZ, 0xc0, !PT ;  /* 0x000001c000007812 */ /* 0x000fe200078ec0ff */
[----:B------:R-:W-:Y:S01]  /*0800*/  IMAD.IADD R216, R3, 0x1, R216 ;  /* 0x0000000103d87824 */ /* 0x000fe200078e02d8 */
[----:B------:R-:W-:Y:S01]  /*0810*/  SEL R217, R217, 0xffffffc0, !P4 ;  /* 0xffffffc0d9d97807 */ /* 0x000fe20006000000 */
[----:B------:R-:W-:Y:S01]  /*0820*/  IMAD.SHL.U32 R221, R220, 0x2, RZ ;  /* 0x00000002dcdd7824 */ /* 0x000fe200078e00ff */
[----:B------:R-:W-:Y:S01]  /*0830*/  SHF.R.U32.HI R5, RZ, 0x3, R0 ;  /* 0x00000003ff057819 */ /* 0x000fe20000011600 */
[----:B------:R-:W-:Y:S01]  /*0840*/  USHF.R.S32.HI UR48, URZ, 0x1f, UR41 ;  /* 0x0000001f3f307899 */ /* 0x000fe20008011429 */
[----:B------:R-:W-:Y:S01]  /*0850*/  SEL R248, R248, 0x10, !P0 ;  /* 0x00000010f8f87807 */ /* 0x000fe20004000000 */
[--C-:B------:R-:W-:Y:S01]  /*0860*/  IMAD R220, R220, 0x2, R217.reuse ;  /* 0x00000002dcdc7824 */ /* 0x100fe200078e02d9 */
[----:B------:R-:W-:Y:S01]  /*0870*/  UMOV UR40, 0xffff8000 ;  /* 0xffff800000287882 */ /* 0x000fe20000000000 */
[----:B------:R-:W-:-:S02]  /*0880*/  IMAD.IADD R218, R3, 0x1, R217 ;  /* 0x0000000103da7824 */ /* 0x000fc400078e02d9 */
[----:B------:R-:W-:Y:S02]  /*0890*/  IMAD.IADD R217, R217, 0x1, R216 ;  /* 0x00000001d9d97824 */ /* 0x000fe400078e02d8 */
[----:B-1----:R-:W-:Y:S02]  /*08a0*/  IMAD.SHL.U32 R4, R6, 0x20, RZ ;  /* 0x0000002006047824 */ /* 0x002fe400078e00ff */
[----:B------:R-:W-:-:S03]  /*08b0*/  IMAD.SHL.U32 R6, R9, 0x20, RZ ;  /* 0x0000002009067824 */ /* 0x000fc600078e00ff */
[----:B------:R-:W-:Y:S02]  /*08c0*/  LOP3.LUT R11, R4, 0x6, R14, 0xf8, !PT ;  /* 0x00000006040b7812 */ /* 0x000fe400078ef80e */
[----:B------:R-:W-:Y:S02]  /*08d0*/  LOP3.LUT R8, R2, 0x20, R6, 0xf8, !PT ;  /* 0x0000002002087812 */ /* 0x000fe400078ef806 */
[----:B------:R-:W-:Y:S01]  /*08e0*/  LOP3.LUT R4, R0, 0x20, R4, 0xf8, !PT ;  /* 0x0000002000047812 */ /* 0x000fe200078ef804 */
[----:B------:R1:W-:Y:S01]  /*08f0*/  STL [R1+0x50], R11 ;  /* 0x0000500b01007387 */ /* 0x0003e20000100800 */
[----:B------:R-:W-:Y:S01]  /*0900*/  LOP3.LUT R6, R5, R0, R2, 0x1e, !PT ;  /* 0x0000000005067212 */ /* 0x000fe200078e1e02 */
[----:B------:R-:W-:Y:S01]  /*0910*/  IMAD.SHL.U32 R0, R7, 0x2, RZ ;  /* 0x0000000207007824 */ /* 0x000fe200078e00ff */
[----:B------:R-:W-:Y:S01]  /*0920*/  LOP3.LUT R5, R4, R5, RZ, 0x3c, !PT ;  /* 0x0000000504057212 */ /* 0x000fe200078e3cff */
[----:B------:R-:W-:Y:S02]  /*0930*/  IMAD.SHL.U32 R4, R12, 0x40, RZ ;  /* 0x000000400c047824 */ /* 0x000fe400078e00ff */
[----:B------:R-:W-:-:S02]  /*0940*/  IMAD R2, R233, 0x400, R0 ;  /* 0x00000400e9027824 */ /* 0x000fc400078e0200 */
[----:B------:R-:W-:Y:S02]  /*0950*/  IMAD R0, R227, 0x400, R0 ;  /* 0x00000400e3007824 */ /* 0x000fe400078e0200 */
[----:B------:R-:W-:Y:S01]  /*0960*/  IMAD.IADD R246, R2, 0x1, R5 ;  /* 0x0000000102f67824 */ /* 0x000fe200078e0205 */
[----:B------:R-:W-:Y:S01]  /*0970*/  LOP3.LUT R2, R4, 0x1c0, RZ, 0xc0, !PT ;  /* 0x000001c004027812 */ /* 0x000fe200078ec0ff */
[----:B------:R-:W-:Y:S02]  /*0980*/  IMAD.IADD R7, R0, 0x1, R6 ;  /* 0x0000000100077824 */ /* 0x000fe400078e0206 */
[----:B------:R-:W-:Y:S01]  /*0990*/  IMAD.SHL.U32 R0, R9, 0x8, RZ ;  /* 0x0000000809007824 */ /* 0x000fe200078e00ff */
[----:B------:R-:W-:Y:S01]  /*09a0*/  SHF.R.U32.HI R4, RZ, 0x3, R2 ;  /* 0x00000003ff047819 */ /* 0x000fe20000011602 */
[----:B------:R-:W-:Y:S02]  /*09b0*/  IMAD.SHL.U32 R5, R10, 0x40, RZ ;  /* 0x000000400a057824 */ /* 0x000fe400078e00ff */
[----:B------:R-:W-:Y:S01]  /*09c0*/  IMAD.SHL.U32 R246, R246, 0x2, RZ ;  /* 0x00000002f6f67824 */ /* 0x000fe200078e00ff */
[----:B------:R-:W-:-:S02]  /*09d0*/  LOP3.LUT R6, R2, 0x8, R0, 0xf8, !PT ;  /* 0x0000000802067812 */ /* 0x000fc400078ef800 */
[----:B------:R-:W-:Y:S01]  /*09e0*/  LOP3.LUT R0, R5, 0xfffffe00, RZ, 0xc0, !PT ;  /* 0xfffffe0005007812 */ /* 0x000fe200078ec0ff */
[----:B------:R-:W-:Y:S01]  /*09f0*/  IMAD.IADD R249, R246, 0x1, R248 ;  /* 0x00000001f6f97824 */ /* 0x000fe200078e02f8 */
[----:B------:R-:W-:Y:S02]  /*0a00*/  LOP3.LUT R2, R4, R8, R2, 0x1e, !PT ;  /* 0x0000000804027212 */ /* 0x000fe400078e1e02 */
[----:B-1----:R-:W-:Y:S01]  /*0a10*/  LEA R11, R7, 0x18000, 0x1 ;  /* 0x00018000070b7811 */ /* 0x002fe200078e08ff */
[--C-:B------:R-:W-:Y:S01]  /*0a20*/  IMAD R233, R233, 0x400, R0.reuse ;  /* 0x00000400e9e97824 */ /* 0x100fe200078e0200 */
[----:B------:R-:W-:Y:S01]  /*0a30*/  LOP3.LUT R232, R2, R0, RZ, 0xfc, !PT ;  /* 0x0000000002e87212 */ /* 0x000fe200078efcff */
[----:B------:R-:W-:Y:S01]  /*0a40*/  IMAD R227, R227, 0x400, R0 ;  /* 0x00000400e3e37824 */ /* 0x000fe200078e0200 */
[C---:B------:R-:W-:Y:S01]  /*0a50*/  IADD3 R0, R11.reuse, 0x40, RZ ;  /* 0x000000400b007810 */ /* 0x040fe20007ffe0ff */
[----:B------:R1:W-:Y:S01]  /*0a60*/  STL [R1+0x48], R11 ;  /* 0x0000480b01007387 */ /* 0x0003e20000100800 */
[----:B------:R-:W-:-:S02]  /*0a70*/  @P2 IADD3 R0, R11, -0x40, RZ ;  /* 0xffffffc00b002810 */ /* 0x000fc40007ffe0ff */
[----:B------:R-:W-:Y:S02]  /*0a80*/  LOP3.LUT R4, R6, R4, RZ, 0x3c, !PT ;  /* 0x0000000406047212 */ /* 0x000fe400078e3cff */
[C---:B------:R-:W-:Y:S01]  /*0a90*/  IADD3 R247, R246.reuse, 0x20, RZ ;  /* 0x00000020f6f77810 */ /* 0x040fe20007ffe0ff */
[----:B------:R1:W-:Y:S01]  /*0aa0*/  STL [R1+0x4c], R0 ;  /* 0x00004c0001007387 */ /* 0x0003e20000100800 */
[----:B------:R-:W-:Y:S01]  /*0ab0*/  @P1 IADD3 R247, R246, -0x20, RZ ;  /* 0xffffffe0f6f71810 */ /* 0x000fe20007ffe0ff */
[----:B------:R-:W-:Y:S02]  /*0ac0*/  IMAD.IADD R227, R4, 0x1, R227 ;  /* 0x0000000104e37824 */ /* 0x000fe400078e02e3 */
[----:B------:R-:W-:Y:S02]  /*0ad0*/  IMAD.IADD R233, R233, 0x1, R4 ;  /* 0x00000001e9e97824 */ /* 0x000fe400078e0204 */
[----:B------:R-:W-:Y:S01]  /*0ae0*/  IMAD.IADD R248, R248, 0x1, R247 ;  /* 0x00000001f8f87824 */ /* 0x000fe200078e02f7 */
[----:B------:R-:W-:-:S02]  /*0af0*/  LEA R227, R227, 0x28000, 0x1 ;  /* 0x00028000e3e37811 */ /* 0x000fc400078e08ff */
.L_x_679:
        /* <DEDUP_REMOVED lines=14> */
[----:B-12---:R-:W-:Y:S01]  /*0be0*/  IMAD.U32 R4, RZ, RZ, UR6 ;  /* 0x00000006ff047e24 */ /* 0x006fe2000f8e00ff */
[----:B------:R-:W-:-:S02]  /*0bf0*/  UISETP.NE.AND UP4, UPT, UR14, URZ, UPT ;  /* 0x0000003f0e00728c */ /* 0x000fc4000bf85270 */
[----:B------:R-:W-:Y:S01]  /*0c00*/  UISETP.EQ.U32.AND UP6, UPT, URZ, UR8, UPT ;  /* 0x000000083f00728c */ /* 0x000fe2000bfc2070 */
[----:B------:R-:W-:Y:S01]  /*0c10*/  IMAD.U32 R5, RZ, RZ, UR7 ;  /* 0x00000007ff057e24 */ /* 0x000fe2000f8e00ff */
[----:B------:R-:W-:Y:S02]  /*0c20*/  @UP3 UIADD3 UR6, UP0, UR13, UR10, URZ ;  /* 0x0000000a0d063290 */ /* 0x000fe4000ff1e03f */
[----:B------:R-:W-:Y:S02]  /*0c30*/  UISETP.EQ.OR.EX UP6, UPT, URZ, UR9, !UP4, UP6 ;  /* 0x000000093f00728c */ /* 0x000fe4000e7c2760 */
[----:B------:R-:W-:Y:S01]  /*0c40*/  @UP3 UIADD3.X UR7, UR12, UR11, URZ, UP0, !UPT ;  /* 0x0000000b0c073290 */ /* 0x000fe200087fe43f */
[----:B------:R2:W3:Y:S01]  /*0c50*/  @P2 LDG.E R8, [R4.64] ;  /* 0x0000000404082981 */ /* 0x0004e2000c1e1900 */
[----:B------:R-:W-:Y:S02]  /*0c60*/  UIADD3 UR8, UP0, UR13, UR8, URZ ;  /* 0x000000080d087290 */ /* 0x000fe4000ff1e03f */
[----:B------:R-:W-:Y:S01]  /*0c70*/  PLOP3.LUT P1, PT, PT, PT, UP6, 0x80, 0x0 ;  /* 0x000000000000781c */ /* 0x000fe20003f2f068 */
[----:B----4-:R2:W4:Y:S01]  /*0c80*/  @P2 LDG.E R2, [R4.64+0x4] ;  /* 0x0000040404022981 */ /* 0x010522000c1e1900 */
[----:B------:R-:W-:Y:S01]  /*0c90*/  UIADD3.X UR9, UR12, UR9, URZ, UP0, !UPT ;  /* 0x000000090c097290 */ /* 0x000fe200087fe43f */
[----:B------:R-:W-:Y:S01]  /*0ca0*/  PLOP3.LUT P0, PT, PT, PT, UP3, 0x80, 0x0 ;  /* 0x000000000000781c */ /* 0x000fe20003f0f038 */
[----:B------:R-:W-:-:S02]  /*0cb0*/  IMAD.U32 R6, RZ, RZ, UR6 ;  /* 0x00000006ff067e24 */ /* 0x000fc4000f8e00ff */
[----:B------:R-:W-:-:S10]  /*0cc0*/  IMAD.U32 R7, RZ, RZ, UR7 ;  /* 0x00000007ff077e24 */ /* 0x000fd4000f8e00ff */
[----:B-----5:R-:W5:Y:S01]  /*0cd0*/  @P0 LDG.E R6, [R6.64] ;  /* 0x0000000406060981 */ /* 0x020f62000c1e1900 */
[----:B--2---:R-:W-:Y:S02]  /*0ce0*/  IMAD.U32 R4, RZ, RZ, UR8 ;  /* 0x00000008ff047e24 */ /* 0x004fe4000f8e00ff */
[----:B------:R-:W-:-:S05]  /*0cf0*/  IMAD.U32 R5, RZ, RZ, UR9 ;  /* 0x00000009ff057e24 */ /* 0x000fca000f8e00ff */
[----:B-1----:R-:W2:Y:S01]  /*0d00*/  @!P1 LDG.E R0, [R4.64] ;  /* 0x0000000404009981 */ /* 0x002ea2000c1e1900 */
[----:B------:R-:W1:Y:S01]  /*0d10*/  S2UR UR16, SR_CTAID.X ;  /* 0x00000000001079c3 */ /* 0x000e620000002500 */
[----:B------:R-:W-:Y:S02]  /*0d20*/  UMOV UR15, 0xffffffff ;  /* 0xffffffff000f7882 */ /* 0x000fe40000000000 */
[----:B------:R-:W1:Y:S01]  /*0d30*/  S2R R27, SR_TID.X ;  /* 0x00000000001b7919 */ /* 0x000e620000002100 */
[----:B------:R-:W-:Y:S02]  /*0d40*/  UMOV UR25, 0xffffffff ;  /* 0xffffffff00197882 */ /* 0x000fe40000000000 */
[----:B------:R-:W-:Y:S02]  /*0d50*/  ULDC UR8, c[0x0][0xc] ;  /* 0x0000030000087ab9 */ /* 0x000fe40000000800 */
[----:B------:R-:W-:Y:S02]  /*0d60*/  USHF.L.U32 UR8, UR8, 0x6, URZ ;  /* 0x0000000608087899 */ /* 0x000fe4000800063f */
[----:B------:R-:W-:-:S02]  /*0d70*/  UMOV UR17, URZ ;  /* 0x0000003f00117c82 */ /* 0x000fc40008000000 */
[----:B-1----:R-:W-:Y:S01]  /*0d80*/  USHF.L.U32 UR6, UR16, 0x6, URZ ;  /* 0x0000000610067899 */ /* 0x002fe2000800063f */
[----:B------:R-:W-:-:S03]  /*0d90*/  SHF.R.S32.HI R26, RZ, 0x1f, R27 ;  /* 0x0000001fff1a7819 */ /* 0x000fc6000001141b */
[----:B------:R-:W-:-:S03]  /*0da0*/  UIMAD UR6, UR8, UR39, UR6 ;  /* 0x00000027080672a4 */ /* 0x000fc6000f8e0206 */
[----:B------:R-:W-:Y:S01]  /*0db0*/  ULDC UR8, c[0x0][0x218] ;  /* 0x0000860000087ab9 */ /* 0x000fe20000000800 */
[----:B---3--:R-:W1:Y:S08]  /*0dc0*/  @P2 R2UR UR15, R8 ;  /* 0x00000000080f23c2 */ /* 0x008e7000000e0000 */
[----:B----4-:R-:W1:Y:S08]  /*0dd0*/  @P2 R2UR UR7, R2 ;  /* 0x00000000020723c2 */ /* 0x010e7000000e0000 */
[----:B-----5:R3:W4:Y:S08]  /*0de0*/  @P0 R2UR UR17, R6 ;  /* 0x00000000061103c2 */ /* 0x02073000000e0000 */
[----:B--2---:R2:W3:Y:S01]  /*0df0*/  @!P1 R2UR UR25, R0 ;  /* 0x00000000001993c2 */ /* 0x0044e200000e0000 */
[----:B------:R-:W-:-:S04]  /*0e00*/  ISETP.NE.U32.AND P1, PT, RZ, c[0x0][0x248], PT ;  /* 0x00009200ff007a0c */ /* 0x000fc80003f25070 */
[----:B------:R-:W-:Y:S01]  /*0e10*/  ISETP.NE.AND.EX P1, PT, RZ, c[0x0][0x24c], PT, P1 ;  /* 0x00009300ff007a0c */ /* 0x000fe20003f25310 */
[----:B-1----:R-:W-:-:S07]  /*0e20*/  @UP5 UIADD3 UR32, UR7, -UR15, URZ ;  /* 0x8000000f07205290 */ /* 0x002fce000fffe03f */
[----:B------:R-:W-:Y:S01]  /*0e30*/  @!UP5 ULDC UR32, c[0x0][0x214] ;  /* 0x000085000020dab9 */ /* 0x000fe20000000800 */
[----:B--2---:R-:W-:-:S04]  /*0e40*/  LEA.HI R0, R26, R27, RZ, 0x3 ;  /* 0x0000001b1a007211 */ /* 0x004fc800078f18ff */
[----:B------:R-:W-:Y:S01]  /*0e50*/  SHF.R.S32.HI R14, RZ, 0x3, R0 ;  /* 0x00000003ff0e7819 */ /* 0x000fe20000011400 */
[----:B------:R-:W-:-:S03]  /*0e60*/  IMAD.U32 R0, RZ, RZ, UR6 ;  /* 0x00000006ff007e24 */ /* 0x000fc6000f8e00ff */
[----:B------:R-:W-:Y:S02]  /*0e70*/  IADD3 R19, P0, R14, UR6, RZ ;  /* 0x000000060e137c10 */ /* 0x000fe4000ff1e0ff */
[----:B------:R-:W-:-:S04]  /*0e80*/  SHF.R.S32.HI R24, RZ, 0x1f, R14 ;  /* 0x0000001fff187819 */ /* 0x000fc8000001140e */
[----:B------:R-:W-:Y:S01]  /*0e90*/  LEA.HI.X.SX32 R20, R0, R24, 0x1, P0 ;  /* 0x0000001800147211 */ /* 0x000fe200000f0eff */
[----:B------:R-:W-:Y:S05]  /*0ea0*/  @!P1 BRA `(.L_x_633) ;  /* 0x0000007000009947 */ /* 0x000fea0003800000 */
[----:B---34-:R-:W-:-:S13]  /*0eb0*/  PLOP3.LUT P0, PT, PT, PT, UP4, 0x80, 0x0 ;  /* 0x000000000000781c */ /* 0x018fda0003f0f048 */
[----:B------:R-:W2:Y:S04]  /*0ec0*/  @P0 LDG.E R0, [R4.64+0x4] ;  /* 0x0000040404000981 */ /* 0x000ea8000c1e1900 */
[----:B------:R-:W3:Y:S01]  /*0ed0*/  @!P0 LDG.E R4, [R4.64] ;  /* 0x0000000404048981 */ /* 0x000ee2000c1e1900 */
[----:B--2---:R-:W1:Y:S02]  /*0ee0*/  @P0 R2UR UR6, R0 ;  /* 0x00000000000603c2 */ /* 0x004e6400000e0000 */
[----:B-1----:R-:W-:-:S11]  /*0ef0*/  @UP4 UIADD3 UR8, UR6, -UR25, URZ ;  /* 0x8000001906084290 */ /* 0x002fd6000fffe03f */
[----:B---3--:R1:W2:Y:S01]  /*0f00*/  @!P0 R2UR UR8, R4 ;  /* 0x00000000040883c2 */ /* 0x0082a200000e0000 */
[----:B------:R-:W-:-:S07]  /*0f10*/  DEPBAR.LE SB1, 0x0, {2} ;  /* 0x000090040000791a */ /* 0x000fce0000000000 */
.L_x_633:
[----:B---34-:R-:W-:Y:S02]  /*0f20*/  ULDC.64 UR6, c[0x0][0x258] ;  /* 0x0000960000067ab9 */ /* 0x018fe40000000a00 */
        /* <DEDUP_REMOVED lines=15> */
[----:B-1----:R-:W-:-:S02]  /*1020*/  @UP3 UIADD3 UR6, UR9, -UR17, URZ ;  /* 0x8000001109063290 */ /* 0x002fc4000fffe03f */
[----:B------:R-:W-:-:S04]  /*1030*/  @!UP3 UIADD3 UR6, UR7, UR8, -UR17 ;  /* 0x000000080706b290 */ /* 0x000fc8000fffe811 */
[----:B------:R-:W-:-:S06]  /*1040*/  UISETP.GT.AND UP0, UPT, UR6, UR24, UPT ;  /* 0x000000180600728c */ /* 0x000fcc000bf04270 */
[----:B------:R-:W-:-:S13]  /*1050*/  PLOP3.LUT P0, PT, PT, PT, UP0, 0x80, 0x0 ;  /* 0x000000000000781c */ /* 0x000fda0003f0f008 */
[----:B------:R-:W-:Y:S05]  /*1060*/  @!P0 BRA `(.L_x_634) ;  /* 0x00009ff000008947 */ /* 0x000fea0003800000 */
[----:B------:R-:W-:Y:S02]  /*1070*/  ULDC.64 UR10, c[0x0][0x178] ;  /* 0x00005e00000a7ab9 */ /* 0x000fe40000000a00 */
[----:B------:R-:W-:Y:S02]  /*1080*/  UISETP.NE.AND UP0, UPT, UR25, -0x1, UPT ;  /* 0xffffffff1900788c */ /* 0x000fe4000bf05270 */
[----:B------:R-:W-:Y:S02]  /*1090*/  UIADD3 UR7, UR32, 0x3f, URZ ;  /* 0x0000003f20077890 */ /* 0x000fe4000fffe03f */
[----:B------:R-:W-:Y:S02]  /*10a0*/  UIMAD UR12, UR38, UR10, URZ ;  /* 0x0000000a260c72a4 */ /* 0x000fe4000f8e023f */
[----:B------:R-:W-:Y:S01]  /*10b0*/  UIMAD.WIDE.U32 UR8, UR33, UR10, URZ ;  /* 0x0000000a210872a5 */ /* 0x000fe2000f8e003f */
[----:B------:R-:W-:Y:S01]  /*10c0*/  PLOP3.LUT P0, PT, PT, PT, UP0, 0x80, 0x0 ;  /* 0x000000000000781c */ /* 0x000fe20003f0f008 */
[----:B------:R-:W-:-:S02]  /*10d0*/  USHF.R.S32.HI UR10, URZ, 0x1f, UR7 ;  /* 0x0000001f3f0a7899 */ /* 0x000fc40008011407 */
[----:B------:R-:W-:Y:S02]  /*10e0*/  UIMAD UR14, UR33, UR11, UR12 ;  /* 0x0000000b210e72a4 */ /* 0x000fe4000f8e020c */
[----:B------:R-:W-:Y:S02]  /*10f0*/  ULEA.HI UR34, UR10, UR7, URZ, 0x6 ;  /* 0x000000070a227291 */ /* 0x000fe4000f8f303f */
[----:B------:R-:W-:Y:S02]  /*1100*/  ULDC.64 UR12, c[0x0][0x190] ;  /* 0x00006400000c7ab9 */ /* 0x000fe40000000a00 */
[----:B------:R-:W-:Y:S02]  /*1110*/  UISETP.NE.AND UP3, UPT, UR15, -0x1, UPT ;  /* 0xffffffff0f00788c */ /* 0x000fe4000bf65270 */
[----:B------:R-:W-:Y:S02]  /*1120*/  UIMAD.WIDE.U32 UR10, UR15, UR12, URZ ;  /* 0x0000000c0f0a72a5 */ /* 0x000fe4000f8e003f */
[----:B------:R-:W-:-:S02]  /*1130*/  @UP0 UIADD3 UR7, UR17, UR25, URZ ;  /* 0x0000001911070290 */ /* 0x000fc4000fffe03f */
[----:B------:R-:W-:Y:S02]  /*1140*/  ULDC.64 UR18, c[0x0][0x198] ;  /* 0x0000660000127ab9 */ /* 0x000fe40000000a00 */
[----:B------:R-:W-:Y:S02]  /*1150*/  UIADD3 UR29, UR9, UR14, URZ ;  /* 0x0000000e091d7290 */ /* 0x000fe4000fffe03f */
[----:B------:R-:W-:Y:S02]  /*1160*/  USEL UR30, UR8, UR10, !UP3 ;  /* 0x0000000a081e7287 */ /* 0x000fe4000d800000 */
[----:B------:R-:W-:-:S04]  /*1170*/  @UP0 UIMAD.WIDE.U32 UR8, UR7, UR18, URZ ;  /* 0x00000012070802a5 */ /* 0x000fc8000f8e003f */
[----:B------:R-:W-:Y:S02]  /*1180*/  @UP0 UIMAD UR27, UR7, UR19, UR9 ;  /* 0x00000013071b02a4 */ /* 0x000fe4000f8e0209 */
[----:B------:R-:W-:Y:S02]  /*1190*/  ULOP3.LUT UR9, UR34, 0xffffffc0, URZ, 0xc0, !UPT ;  /* 0xffffffc022097892 */ /* 0x000fe4000f8ec03f */
[----:B------:R-:W-:Y:S02]  /*11a0*/  UIMAD UR7, UR15, UR13, URZ ;  /* 0x0000000d0f0772a4 */ /* 0x000fe4000f8e023f */
[----:B------:R-:W-:Y:S02]  /*11b0*/  UIADD3 UR18, UR9, -0x40, URZ ;  /* 0xffffffc009127890 */ /* 0x000fe4000fffe03f */
[----:B------:R-:W-:Y:S02]  /*11c0*/  @UP3 UIADD3 UR29, UR11, UR7, URZ ;  /* 0x000000070b1d3290 */ /* 0x000fe4000fffe03f */
        /* <DEDUP_REMOVED lines=15> */
.L_x_635:
[----:B------:R-:W-:Y:S01]  /*12c0*/  IABS R6, c[0x0][0x1c8] ;  /* 0x0000720000067a13 */ /* 0x000fe20000000000 */
[----:B------:R-:W-:Y:S01]  /*12d0*/  @UP0 UIADD3 UR7, UR17, UR25, URZ ;  /* 0x0000001911070290 */ /* 0x000fe2000fffe03f */
[----:B------:R-:W-:Y:S01]  /*12e0*/  IABS R2, UR35 ;  /* 0x0000002300027c13 */ /* 0x000fe20008000000 */
        /* <DEDUP_REMOVED lines=11> */
[----:B------:R-:W-:-:S04]  /*13a0*/  IMAD R0, R0, R6, RZ ;  /* 0x0000000600007224 */ /* 0x000fc800078e02ff */
        /* <DEDUP_REMOVED lines=27> */
.L_x_636:
        /* <DEDUP_REMOVED lines=45> */
.L_x_637:
[----:B------:R-:W-:-:S03]  /*1830*/  UMOV UR12, UR50 ;  /* 0x00000032000c7c82 */ /* 0x000fc60008000000 */
.L_x_638:
[----:B------:R-:W-:Y:S01]  /*1840*/  LEA.HI R23, R26, R27, RZ, 0x5 ;  /* 0x0000001b1a177211 */ /* 0x000fe200078f28ff */
[----:B------:R-:W-:Y:S01]  /*1850*/  UIADD3 UR8, UP5, UP4, UR8, UR41, UR47 ;  /* 0x0000002908087290 */ /* 0x000fe2000fcbe02f */
[----:B------:R-:W-:Y:S01]  /*1860*/  SHF.R.S32.HI R241, RZ, 0x1f, R240 ;  /* 0x0000001ffff17819 */ /* 0x000fe200000114f0 */
[----:B------:R-:W-:Y:S01]  /*1870*/  IMAD.U32 R2, RZ, RZ, UR18 ;  /* 0x00000012ff027e24 */ /* 0x000fe2000f8e00ff */
[----:B------:R-:W-:Y:S01]  /*1880*/  LOP3.LUT R0, R23, 0xffffffe0, RZ, 0xc0, !PT ;  /* 0xffffffe017007812 */ /* 0x000fe200078ec0ff */
[----:B------:R-:W-:Y:S01]  /*1890*/  UIADD3 UR15, UP3, UP0, UR16, UR8, UR28 ;  /* 0x00000008100f7290 */ /* 0x000fe2000f87e01c */
[----:B------:R-:W-:Y:S01]  /*18a0*/  SHF.R.S32.HI R21, RZ, 0x5, R23 ;  /* 0x00000005ff157819 */ /* 0x000fe20000011417 */
[----:B------:R-:W-:Y:S01]  /*18b0*/  UIADD3.X UR7, UR10, UR48, UR53, UP5, UP4 ;  /* 0x000000300a077290 */ /* 0x000fe2000afe8435 */
[----:B------:R-:W-:Y:S01]  /*18c0*/  IADD3 R4, P1, R240, UR19, RZ ;  /* 0x00000013f0047c10 */ /* 0x000fe2000ff3e0ff */
[----:B------:R-:W-:Y:S01]  /*18d0*/  IMAD.IADD R18, R27, 0x1, -R0 ;  /* 0x000000011b127824 */ /* 0x000fe200078e0a00 */
[----:B------:R-:W-:Y:S01]  /*18e0*/  IADD3 R12, P0, R14, UR18, RZ ;  /* 0x000000120e0c7c10 */ /* 0x000fe2000ff1e0ff */
[----:B------:R-:W-:Y:S01]  /*18f0*/  UIADD3.X UR11, UR11, UR7, UR13, UP3, UP0 ;  /* 0x000000070b0b7290 */ /* 0x000fe20009fe040d */
[----:B------:R-:W-:Y:S01]  /*1900*/  IADD3.X R5, R241, UR22, RZ, P1, !PT ;  /* 0x00000016f1057c10 */ /* 0x000fe20008ffe4ff */
[----:B------:R-:W-:Y:S01]  /*1910*/  IMAD R0, R21, UR46, R18 ;  /* 0x0000002e15007c24 */ /* 0x000fe2000f8e0212 */
[----:B------:R-:W-:Y:S01]  /*1920*/  IADD3.X R13, R24, UR31, RZ, P0, !PT ;  /* 0x0000001f180d7c10 */ /* 0x000fe200087fe4ff */
[----:B------:R-:W-:Y:S01]  /*1930*/  ULDC.64 UR8, c[0x0][0x370] ;  /* 0x0000dc0000087ab9 */ /* 0x000fe20000000a00 */
[----:B------:R-:W-:Y:S01]  /*1940*/  IMAD.U32 R8, RZ, RZ, UR35 ;  /* 0x00000023ff087e24 */ /* 0x000fe2000f8e00ff */
[----:B------:R-:W-:Y:S01]  /*1950*/  UISETP.GE.AND UP0, UPT, UR32, 0x1, UPT ;  /* 0x000000012000788c */ /* 0x000fe2000bf06270 */
[----:B------:R-:W-:Y:S01]  /*1960*/  IADD3 R10, P0, R0, UR15, RZ ;  /* 0x0000000f000a7c10 */ /* 0x000fe2000ff1e0ff */
[----:B------:R-:W-:Y:S01]  /*1970*/  IMAD.WIDE.U32 R4, R2, c[0x0][0x370], R4 ;  /* 0x0000dc0002047a25 */ /* 0x000fe200078e0004 */
[----:B------:R-:W-:Y:S01]  /*1980*/  UIMAD UR7, UR31, UR8, URZ ;  /* 0x000000081f0772a4 */ /* 0x000fe2000f8e023f */
[----:B------:R-:W-:Y:S01]  /*1990*/  BSSY B1, `(.L_x_634) ;  /* 0x000096c000017945 */ /* 0x000fe20003800000 */
[----:B------:R-:W-:Y:S01]  /*19a0*/  LEA.HI.X.SX32 R2, R0, UR11, 0x1, P0 ;  /* 0x0000000b00027c11 */ /* 0x000fe200080f0eff */
[----:B------:R-:W-:Y:S01]  /*19b0*/  IMAD R0, R13, c[0x0][0x190], RZ ;  /* 0x000064000d007a24 */ /* 0x000fe200078e02ff */
[----:B------:R-:W-:Y:S01]  /*19c0*/  LEA R234, P0, R10, c[0x0][0x350], 0x2 ;  /* 0x0000d4000aea7a11 */ /* 0x000fe200078010ff */
[----:B------:R-:W-:Y:S01]  /*19d0*/  UIMAD UR10, UR18, UR9, UR7 ;  /* 0x00000009120a72a4 */ /* 0x000fe2000f8e0207 */
[----:B------:R-:W-:Y:S01]  /*19e0*/  IMAD.WIDE.U32 R6, R12, c[0x0][0x190], R240 ;  /* 0x000064000c067a25 */ /* 0x000fe200078e00f0 */
[----:B------:R-:W-:Y:S01]  /*19f0*/  UIADD3 UR14, UR18, UR14, URZ ;  /* 0x0000000e120e7290 */ /* 0x000fe2000fffe03f */
[----:B------:R-:W-:Y:S01]  /*1a00*/  LEA.HI.X R235, R10, c[0x0][0x354], R2, 0x2, P0 ;  /* 0x0000d5000aeb7a11 */ /* 0x000fe200000f1402 */
[----:B------:R-:W-:Y:S01]  /*1a10*/  ULDC.64 UR8, c[0x0][0x378] ;  /* 0x0000de0000087ab9 */ /* 0x000fe20000000a00 */
[----:B------:R-:W-:Y:S01]  /*1a20*/  PLOP3.LUT P0, PT, PT, PT, UP0, 0x80, 0x0 ;  /* 0x000000000000781c */ /* 0x000fe20003f0f008 */
[----:B------:R-:W-:Y:S01]  /*1a30*/  UIMAD UR7, UR61, UR8, URZ ;  /* 0x000000083d0772a4 */ /* 0x000fe2000f8e023f */
[----:B------:R-:W-:Y:S01]  /*1a40*/  IADD3 R5, R5, UR10, RZ ;  /* 0x0000000a05057c10 */ /* 0x000fe2000fffe0ff */
[----:B------:R-:W-:Y:S01]  /*1a50*/  UIADD3 UR8, UR18, UR12, URZ ;  /* 0x0000000c12087290 */ /* 0x000fe2000fffe03f */
[----:B------:R-:W-:Y:S01]  /*1a60*/  IMAD R15, R12, c[0x0][0x194], R0 ;  /* 0x000065000c0f7a24 */ /* 0x000fe200078e0200 */
[----:B------:R-:W-:-:S02]  /*1a70*/  UIMAD UR16, UR35, UR9, UR7 ;  /* 0x00000009231072a4 */ /* 0x000fc4000f8e0207 */
[----:B------:R-:W-:Y:S01]  /*1a80*/  IMAD.WIDE.U32 R4, R8, c[0x0][0x378], R4 ;  /* 0x0000de0008047a25 */ /* 0x000fe200078e0004 */
[----:B------:R-:W-:Y:S01]  /*1a90*/  UMOV UR38, 0x4 ;  /* 0x0000000400267882 */ /* 0x000fe20000000000 */
[----:B------:R-:W-:Y:S01]  /*1aa0*/  IADD3 R8, P1, R6, UR30, RZ ;  /* 0x0000001e06087c10 */ /* 0x000fe2000ff3e0ff */
[----:B------:R-:W-:Y:S02]  /*1ab0*/  ULDC.64 UR12, c[0x0][0x3c8] ;  /* 0x0000f200000c7ab9 */ /* 0x000fe40000000a00 */
[----:B------:R-:W-:Y:S01]  /*1ac0*/  ULDC.64 UR10, c[0x0][0x200] ;  /* 0x00008000000a7ab9 */ /* 0x000fe20000000a00 */
[----:B------:R-:W-:Y:S01]  /*1ad0*/  IADD3 R5, R5, UR16, RZ ;  /* 0x0000001005057c10 */ /* 0x000fe2000fffe0ff */
[----:B------:R-:W-:Y:S01]  /*1ae0*/  ULEA.HI.SX32 UR7, UR34, 0xffffffff, 0x1a ;  /* 0xffffffff22077891 */ /* 0x000fe2000f8fd23f */
[----:B------:R-:W-:Y:S01]  /*1af0*/  IADD3.X R9, R7, UR29, R15, P1, !PT ;  /* 0x0000001d07097c10 */ /* 0x000fe20008ffe40f */
[----:B------:R-:W-:Y:S02]  /*1b00*/  UIMAD.WIDE UR8, UR8, UR38, UR12 ;  /* 0x00000026080872a5 */ /* 0x000fe4000f8e020c */
[----:B------:R-:W-:Y:S01]  /*1b10*/  UIMAD.WIDE UR14, UR14, UR38, UR10 ;  /* 0x000000260e0e72a5 */ /* 0x000fe2000f8e020a */
[----:B------:R-:W-:Y:S05]  /*1b20*/  @!P0 BRA `(.L_x_639) ;  /* 0x00008b7000008947 */ /* 0x000fea0003800000 */
[----:B------:R-:W2:Y:S01]  /*1b30*/  LDL R30, [R1+0x54] ;  /* 0x00005400011e7983 */ /* 0x000ea20000100800 */
[----:B------:R-:W-:Y:S01]  /*1b40*/  PLOP3.LUT P0, PT, PT, PT, UP2, 0x80, 0x0 ;  /* 0x000000000000781c */ /* 0x000fe20003f0f028 */
[----:B------:R-:W-:Y:S01]  /*1b50*/  UMOV UR12, UR8 ;  /* 0x00000008000c7c82 */ /* 0x000fe20008000000 */
[C---:B------:R-:W-:Y:S01]  /*1b60*/  IADD3 R29, R240.reuse, 0x40, RZ ;  /* 0x00000040f01d7810 */ /* 0x040fe20007ffe0ff */
[----:B------:R-:W-:Y:S01]  /*1b70*/  UMOV UR11, UR9 ;  /* 0x00000009000b7c82 */ /* 0x000fe20008000000 */
[----:B------:R-:W-:Y:S01]  /*1b80*/  IADD3 R28, R240, 0xc0, RZ ;  /* 0x000000c0f01c7810 */ /* 0x000fe20007ffe0ff */
[----:B------:R-:W-:Y:S01]  /*1b90*/  ULDC.64 UR8, c[0x0][0x1a8] ;  /* 0x00006a0000087ab9 */ /* 0x000fe20000000a00 */
[----:B------:R-:W-:Y:S01]  /*1ba0*/  IMAD.U32 R10, RZ, RZ, UR35 ;  /* 0x00000023ff0a7e24 */ /* 0x000fe2000f8e00ff */
[----:B------:R-:W-:Y:S01]  /*1bb0*/  UIMAD UR13, UR61, UR8, URZ ;  /* 0x000000083d0d72a4 */ /* 0x000fe2000f8e023f */
[----:B------:R1:W-:Y:S01]  /*1bc0*/  STL [R1], R29 ;  /* 0x0000001d01007387 */ /* 0x0003e20000100800 */
[----:B------:R-:W-:Y:S01]  /*1bd0*/  ULEA.HI UR8, UR7, UR7, URZ, 0x1 ;  /* 0x0000000707087291 */ /* 0x000fe2000f8f083f */
[----:B------:R-:W-:Y:S01]  /*1be0*/  IMAD R0, R24, c[0x0][0x370], RZ ;  /* 0x0000dc0018007a24 */ /* 0x000fe200078e02ff */
[----:B------:R-:W-:Y:S01]  /*1bf0*/  UIMAD UR13, UR35, UR9, UR13 ;  /* 0x00000009230d72a4 */ /* 0x000fe2000f8e020d */
[----:B------:R1:W-:Y:S01]  /*1c00*/  STL [R1+0x4], R28 ;  /* 0x0000041c01007387 */ /* 0x0003e20000100800 */
[----:B------:R-:W-:Y:S01]  /*1c10*/  ULOP3.LUT UR8, UR8, 0xfffffffe, URZ, 0xc0, !UPT ;  /* 0xfffffffe08087892 */ /* 0x000fe2000f8ec03f */
[----:B------:R-:W-:Y:S01]  /*1c20*/  IMAD.WIDE.U32 R6, R14, c[0x0][0x370], R4 ;  /* 0x0000dc000e067a25 */ /* 0x000fe200078e0004 */
[----:B------:R-:W-:Y:S01]  /*1c30*/  UMOV UR10, UR14 ;  /* 0x0000000e000a7c82 */ /* 0x000fe20008000000 */
[----:B------:R-:W-:Y:S01]  /*1c40*/  @P0 BAR.SYNC.DEFER_BLOCKING 0x0 ;  /* 0x0000000000000b1d */ /* 0x000fe20000010000 */
[----:B------:R-:W-:Y:S01]  /*1c50*/  UIADD3 UR8, UR7, -UR8, URZ ;  /* 0x8000000807087290 */ /* 0x000fe2000fffe03f */
[----:B------:R-:W-:Y:S01]  /*1c60*/  IMAD.WIDE.U32 R10, R10, c[0x0][0x1a8], R8 ;  /* 0x00006a000a0a7a25 */ /* 0x000fe200078e0008 */
[----:B------:R-:W-:-:S02]  /*1c70*/  LEA R242, P0, R6, c[0x0][0x330], 0x1 ;  /* 0x0000cc0006f27a11 */ /* 0x000fc400078008ff */
[----:B------:R-:W-:Y:S01]  /*1c80*/  UISETP.NE.AND UP0, UPT, UR8, 0x1, UPT ;  /* 0x000000010800788c */ /* 0x000fe2000bf05270 */
[----:B------:R-:W-:Y:S01]  /*1c90*/  IMAD R0, R14, c[0x0][0x374], R0 ;  /* 0x0000dd000e007a24 */ /* 0x000fe200078e0200 */
[----:B------:R-:W-:Y:S01]  /*1ca0*/  UIMAD UR8, UR7, -0x40, UR32 ;  /* 0xffffffc0070878a4 */ /* 0x000fe2000f8e0220 */
[----:B------:R-:W-:Y:S01]  /*1cb0*/  LEA R243, P1, R10, c[0x0][0x160], 0x1 ;  /* 0x000058000af37a11 */ /* 0x000fe200078208ff */
[----:B------:R-:W-:Y:S01]  /*1cc0*/  UMOV UR9, UR15 ;  /* 0x0000000f00097c82 */ /* 0x000fe20008000000 */
[----:B------:R-:W-:Y:S01]  /*1cd0*/  IMAD.IADD R2, R7, 0x1, R0 ;  /* 0x0000000107027824 */ /* 0x000fe200078e0200 */
[----:B------:R-:W-:Y:S01]  /*1ce0*/  IADD3 R17, R11, UR13, RZ ;  /* 0x0000000d0b117c10 */ /* 0x000fe2000fffe0ff */
[----:B------:R-:W-:Y:S01]  /*1cf0*/  BSSY B0, `(.L_x_640) ;  /* 0x0000033000007945 */ /* 0x000fe20003800000 */
[----:B------:R-:W-:Y:S02]  /*1d00*/  ISETP.GE.AND P6, PT, R14, UR8, PT ;  /* 0x000000080e007c0c */ /* 0x000fe4000bfc6270 */
[----:B------:R-:W-:-:S02]  /*1d10*/  IADD3 R252, R240, 0x80, RZ ;  /* 0x00000080f0fc7810 */ /* 0x000fc40007ffe0ff */
[----:B------:R-:W-:Y:S02]  /*1d20*/  LEA.HI.X R245, R6, c[0x0][0x334], R2, 0x1, P0 ;  /* 0x0000cd0006f57a11 */ /* 0x000fe400000f0c02 */
[----:B------:R-:W-:Y:S01]  /*1d30*/  LEA.HI.X R244, R10, c[0x0][0x164], R17, 0x1, P1 ;  /* 0x000059000af47a11 */ /* 0x000fe200008f0c11 */
[----:B--2---:R-:W-:-:S06]  /*1d40*/  IMAD.SHL.U32 R237, R30, 0x2, RZ ;  /* 0x000000021eed7824 */ /* 0x004fcc00078e00ff */
[----:B------:R1:W-:Y:S04]  /*1d50*/  @P6 STS.128 [R237+0x10000], RZ ;  /* 0x010000ffed006388 */ /* 0x0003e80000000c00 */
[----:B------:R1:W-:Y:S04]  /*1d60*/  @P6 STS.128 [R237+0x12000], RZ ;  /* 0x012000ffed006388 */ /* 0x0003e80000000c00 */
[----:B------:R1:W-:Y:S04]  /*1d70*/  @P6 STS.128 [R237+0x14000], RZ ;  /* 0x014000ffed006388 */ /* 0x0003e80000000c00 */
[----:B------:R1:W-:Y:S01]  /*1d80*/  @P6 STS.128 [R237+0x16000], RZ ;  /* 0x016000ffed006388 */ /* 0x0003e20000000c00 */
[----:B------:R-:W-:Y:S05]  /*1d90*/  @P6 BRA `(.L_x_641) ;  /* 0x0000028000006947 */ /* 0x000fea0003800000 */
[----:B------:R-:W-:Y:S01]  /*1da0*/  MOV R5, UR22 ;  /* 0x0000001600057c02 */ /* 0x000fe20008000f00 */
[----:B------:R-:W-:Y:S01]  /*1db0*/  IMAD R0, R13, c[0x0][0x370], RZ ;  /* 0x0000dc000d007a24 */ /* 0x000fe200078e02ff */
[----:B------:R-:W-:Y:S01]  /*1dc0*/  MOV R8, UR35 ;  /* 0x0000002300087c02 */ /* 0x000fe20008000f00 */
[----:B------:R-:W-:Y:S01]  /*1dd0*/  IMAD.U32 R4, RZ, RZ, UR19 ;  /* 0x00000013ff047e24 */ /* 0x000fe2000f8e00ff */
[----:B------:R-:W-:Y:S01]  /*1de0*/  ISETP.GE.AND P4, PT, R240, c[0x0][0x220], PT ;  /* 0x00008800f0007a0c */ /* 0x000fe20003f86270 */
[C---:B------:R-:W-:Y:S01]  /*1df0*/  IMAD R0, R12.reuse, c[0x0][0x374], R0 ;  /* 0x0000dd000c007a24 */ /* 0x040fe200078e0200 */
[----:B------:R-:W-:Y:S01]  /*1e00*/  ISETP.GE.AND P3, PT, R29, c[0x0][0x220], PT ;  /* 0x000088001d007a0c */ /* 0x000fe20003f66270 */
[----:B------:R-:W-:Y:S01]  /*1e10*/  IMAD.WIDE.U32 R4, R12, c[0x0][0x370], R4 ;  /* 0x0000dc000c047a25 */ /* 0x000fe200078e0004 */
[----:B------:R-:W-:-:S02]  /*1e20*/  ISETP.GE.AND P2, PT, R252, c[0x0][0x220], PT ;  /* 0x00008800fc007a0c */ /* 0x000fc40003f46270 */
[----:B------:R-:W-:Y:S01]  /*1e30*/  ISETP.GE.AND P1, PT, R28, c[0x0][0x220], PT ;  /* 0x000088001c007a0c */ /* 0x000fe20003f26270 */
[----:B------:R-:W-:Y:S02]  /*1e40*/  IMAD.IADD R5, R5, 0x1, R0 ;  /* 0x0000000105057824 */ /* 0x000fe400078e0200 */
[----:B------:R-:W-:Y:S02]  /*1e50*/  IMAD.MOV.U32 R0, RZ, RZ, 0x2 ;  /* 0x00000002ff007424 */ /* 0x000fe400078e00ff */
[----:B------:R-:W-:Y:S02]  /*1e60*/  IMAD.WIDE.U32 R8, R8, c[0x0][0x378], R4 ;  /* 0x0000de0008087a25 */ /* 0x000fe400078e0004 */
[----:B------:R2:W-:Y:S02]  /*1e70*/  @P4 STS.128 [R237+0x10000], RZ ;  /* 0x010000ffed004388 */ /* 0x0005e40000000c00 */
[----:B------:R-:W-:Y:S01]  /*1e80*/  IMAD.WIDE R4, R240, R0, c[0x0][0x330] ;  /* 0x0000cc00f0047625 */ /* 0x000fe200078e0200 */
[----:B------:R-:W-:-:S03]  /*1e90*/  IADD3 R0, R9, UR16, RZ ;  /* 0x0000001009007c10 */ /* 0x000fc6000fffe0ff */
        /* <DEDUP_REMOVED lines=24> */
.L_x_641:
[----:B------:R-:W-:Y:S05]  /*2020*/  BSYNC B0 ;  /* 0x0000000000007941 */ /* 0x000fea0003800000 */
.L_x_640:
        /* <DEDUP_REMOVED lines=10> */
[----:B--2---:R-:W-:Y:S01]  /*20d0*/  IMAD.WIDE.U32 R8, R231, c[0x0][0x370], RZ ;  /* 0x0000dc00e7087a25 */ /* 0x004fe200078e00ff */
[----:B------:R-:W-:-:S02]  /*20e0*/  ISETP.GE.AND P3, PT, R29, c[0x0][0x220], PT ;  /* 0x000088001d007a0c */ /* 0x000fc40003f66270 */
[----:B------:R-:W-:Y:S02]  /*20f0*/  ISETP.GE.AND P2, PT, R252, c[0x0][0x220], PT ;  /* 0x00008800fc007a0c */ /* 0x000fe40003f46270 */
[----:B------:R-:W-:Y:S01]  /*2100*/  IADD3 R0, P1, R6, R8, RZ ;  /* 0x0000000806007210 */ /* 0x000fe20007f3e0ff */
[----:B------:R-:W-:-:S05]  /*2110*/  IMAD R6, R231, c[0x0][0x374], RZ ;  /* 0x0000dd00e7067a24 */ /* 0x000fca00078e02ff */
[----:B------:R-:W-:Y:S01]  /*2120*/  IADD3.X R2, R2, R9, R6, P1, !PT ;  /* 0x0000000902027210 */ /* 0x000fe20000ffe406 */
[----:B---3--:R-:W-:Y:S01]  /*2130*/  @!P4 IMAD.MOV.U32 R4, RZ, RZ, c[0x0][0x370] ;  /* 0x0000dc00ff04c624 */ /* 0x008fe200078e00ff */
        /* <DEDUP_REMOVED lines=31> */
.L_x_643:
[----:B------:R-:W-:Y:S05]  /*2330*/  BSYNC B0 ;  /* 0x0000000000007941 */ /* 0x000fea0003800000 */
.L_x_642:
[----:B------:R-:W-:Y:S01]  /*2340*/  PLOP3.LUT P0, PT, PT, PT, UP0, 0x80, 0x0 ;  /* 0x000000000000781c */ /* 0x000fe20003f0f008 */
[----:B------:R-:W-:Y:S01]  /*2350*/  BSSY B0, `(.L_x_644) ;  /* 0x0000048000007945 */ /* 0x000fe20003800000 */
[----:B------:R-:W-:-:S04]  /*2360*/  IADD3 R0, R30, 0x4000, RZ ;  /* 0x000040001e007810 */ /* 0x000fc80007ffe0ff */
[----:B------:R-:W-:-:S05]  /*2370*/  SEL R0, R0, R30, !P0 ;  /* 0x0000001e00007207 */ /* 0x000fca0004000000 */
[----:B------:R-:W-:Y:S01]  /*2380*/  IMAD.SHL.U32 R236, R0, 0x2, RZ ;  /* 0x0000000200ec7824 */ /* 0x000fe200078e00ff */
[----:B------:R-:W-:Y:S05]  /*2390*/  @!P6 BRA `(.L_x_645) ;  /* 0x000001100000e947 */ /* 0x000fea0003800000 */
[----:B------:R1:W-:Y:S04]  /*23a0*/  STS [R236], RZ ;  /* 0x000000ffec007388 */ /* 0x0003e80000000800 */
[----:B------:R1:W-:Y:S04]  /*23b0*/  STS [R236+0x4], RZ ;  /* 0x000004ffec007388 */ /* 0x0003e80000000800 */
        /* <DEDUP_REMOVED lines=13> */
[----:B------:R1:W-:Y:S01]  /*2490*/  STS [R236+0x600c], RZ ;  /* 0x00600cffec007388 */ /* 0x0003e20000000800 */
[----:B------:R-:W-:Y:S05]  /*24a0*/  BRA `(.L_x_646) ;  /* 0x0000032000007947 */ /* 0x000fea0003800000 */
.L_x_645:
[----:B--23--:R-:W-:Y:S01]  /*24b0*/  IMAD.U32 R4, RZ, RZ, UR30 ;  /* 0x0000001eff047e24 */ /* 0x00cfe2000f8e00ff */
[----:B------:R-:W-:Y:S01]  /*24c0*/  ISETP.GE.AND P1, PT, R240, c[0x0][0x220], PT ;  /* 0x00008800f0007a0c */ /* 0x000fe20003f26270 */
[----:B------:R-:W-:Y:S01]  /*24d0*/  IMAD.U32 R5, RZ, RZ, UR29 ;  /* 0x0000001dff057e24 */ /* 0x000fe2000f8e00ff */
[----:B------:R-:W-:Y:S01]  /*24e0*/  MOV R0, 0x2 ;  /* 0x0000000200007802 */ /* 0x000fe20000000f00 */
[----:B------:R-:W-:Y:S01]  /*24f0*/  IMAD.U32 R6, RZ, RZ, UR35 ;  /* 0x00000023ff067e24 */ /* 0x000fe2000f8e00ff */
[----:B------:R-:W-:Y:S01]  /*2500*/  ISETP.GE.AND P3, PT, R29, c[0x0][0x220], PT ;  /* 0x000088001d007a0c */ /* 0x000fe20003f66270 */
[----:B------:R-:W-:Y:S01]  /*2510*/  IMAD.WIDE.U32 R4, R12, c[0x0][0x190], R4 ;  /* 0x000064000c047a25 */ /* 0x000fe200078e0004 */
[----:B------:R-:W-:-:S04]  /*2520*/  ISETP.GE.AND P2, PT, R252, c[0x0][0x220], PT ;  /* 0x00008800fc007a0c */ /* 0x000fc80003f46270 */
[----:B------:R-:W-:-:S03]  /*2530*/  IADD3 R5, R15, R5, RZ ;  /* 0x000000050f057210 */ /* 0x000fc60007ffe0ff */
[----:B------:R-:W-:Y:S01]  /*2540*/  @!P1 IMAD.MOV.U32 R8, RZ, RZ, R243 ;  /* 0x000000ffff089224 */ /* 0x000fe200078e00f3 */
[----:B------:R-:W-:Y:S01]  /*2550*/  @!P1 MOV R9, R244 ;  /* 0x000000f400099202 */ /* 0x000fe20000000f00 */
[----:B------:R-:W-:Y:S01]  /*2560*/  IMAD.WIDE.U32 R6, R6, c[0x0][0x1a8], R4 ;  /* 0x00006a0006067a25 */ /* 0x000fe200078e0004 */
[----:B------:R2:W-:Y:S03]  /*2570*/  @P1 STS [R236], RZ ;  /* 0x000000ffec001388 */ /* 0x0005e60000000800 */
[----:B------:R-:W-:Y:S01]  /*2580*/  IMAD.WIDE R4, R240, R0, c[0x0][0x160] ;  /* 0x00005800f0047625 */ /* 0x000fe200078e0200 */
[----:B------:R2:W-:Y:S01]  /*2590*/  @P1 STS [R236+0x4], RZ ;  /* 0x000004ffec001388 */ /* 0x0005e20000000800 */
[----:B------:R-:W-:-:S03]  /*25a0*/  IADD3 R0, R7, UR13, RZ ;  /* 0x0000000d07007c10 */ /* 0x000fc6000fffe0ff */
[----:B------:R2:W-:Y:S01]  /*25b0*/  @P1 STS [R236+0x8], RZ ;  /* 0x000008ffec001388 */ /* 0x0005e20000000800 */
[----:B------:R-:W-:-:S03]  /*25c0*/  LEA R4, P4, R6, R4, 0x1 ;  /* 0x0000000406047211 */ /* 0x000fc600078808ff */
[----:B------:R2:W-:Y:S01]  /*25d0*/  @P1 STS [R236+0xc], RZ ;  /* 0x00000cffec001388 */ /* 0x0005e20000000800 */
[----:B------:R-:W-:-:S03]  /*25e0*/  LEA.HI.X R5, R6, R5, R0, 0x1, P4 ;  /* 0x0000000506057211 */ /* 0x000fc600020f0c00 */
[----:B------:R-:W-:Y:S01]  /*25f0*/  @!PT LDS RZ, [RZ] ;  /* 0x00000000fffff984 */ /* 0x000fe20000000800 */
[----:B------:R-:W-:Y:S01]  /*2600*/  @!PT LDS RZ, [RZ] ;  /* 0x00000000fffff984 */ /* 0x000fe20000000800 */
[----:B------:R-:W-:Y:S01]  /*2610*/  @!PT LDS RZ, [RZ] ;  /* 0x00000000fffff984 */ /* 0x000fe20000000800 */
[----:B------:R2:W-:Y:S01]  /*2620*/  @!P1 LDGSTS.E.BYPASS.LTC128B.128 [R236], [R8.64] ;  /* 0x0000000008ec9fae */ /* 0x0005e2000b901d44 */
[----:B------:R-:W-:-:S03]  /*2630*/  ISETP.GE.AND P1, PT, R28, c[0x0][0x220], PT ;  /* 0x000088001c007a0c */ /* 0x000fc60003f26270 */
[----:B------:R2:W-:Y:S04]  /*2640*/  @P3 STS [R236+0x2000], RZ ;  /* 0x002000ffec003388 */ /* 0x0005e80000000800 */
[----:B------:R2:W-:Y:S04]  /*2650*/  @P3 STS [R236+0x2004], RZ ;  /* 0x002004ffec003388 */ /* 0x0005e80000000800 */
[----:B------:R2:W-:Y:S04]  /*2660*/  @P3 STS [R236+0x2008], RZ ;  /* 0x002008ffec003388 */ /* 0x0005e80000000800 */
[----:B------:R2:W-:Y:S04]  /*2670*/  @P3 STS [R236+0x200c], RZ ;  /* 0x00200cffec003388 */ /* 0x0005e80000000800 */
[----:B------:R-:W-:Y:S01]  /*2680*/  @!PT LDS RZ, [RZ] ;  /* 0x00000000fffff984 */ /* 0x000fe20000000800 */
[----:B------:R-:W-:Y:S01]  /*2690*/  @!PT LDS RZ, [RZ] ;  /* 0x00000000fffff984 */ /* 0x000fe20000000800 */
[----:B------:R-:W-:Y:S01]  /*26a0*/  @!PT LDS RZ, [RZ] ;  /* 0x00000000fffff984 */ /* 0x000fe20000000800 */
[----:B------:R2:W-:Y:S04]  /*26b0*/  @!P3 LDGSTS.E.BYPASS.LTC128B.128 [R236+0x2000], [R4.64+0x80] ;  /* 0x0200008004ecbfae */ /* 0x0005e8000b901d44 */
        /* <DEDUP_REMOVED lines=11> */
[----:B------:R2:W-:Y:S01]  /*2770*/  @P1 STS [R236+0x600c], RZ ;  /* 0x00600cffec001388 */ /* 0x0005e20000000800 */
[----:B------:R-:W-:Y:S05]  /*2780*/  @P1 BRA `(.L_x_646) ;  /* 0x0000004000001947 */ /* 0x000fea0003800000 */
[----:B------:R-:W-:Y:S01]  /*2790*/  @!PT LDS RZ, [RZ] ;  /* 0x00000000fffff984 */ /* 0x000fe20000000800 */
[----:B------:R-:W-:Y:S01]  /*27a0*/  @!PT LDS RZ, [RZ] ;  /* 0x00000000fffff984 */ /* 0x000fe20000000800 */
[----:B------:R-:W-:Y:S01]  /*27b0*/  @!PT LDS RZ, [RZ] ;  /* 0x00000000fffff984 */ /* 0x000fe20000000800 */
[----:B------:R3:W-:Y:S02]  /*27c0*/  LDGSTS.E.BYPASS.LTC128B.128 [R236+0x6000], [R4.64+0x180] ;  /* 0x0600018004ec7fae */ /* 0x0007e4000b901d44 */
.L_x_646:
[----:B------:R-:W-:Y:S05]  /*27d0*/  BSYNC B0 ;  /* 0x0000000000007941 */ /* 0x000fea0003800000 */
.L_x_644:
[----:B------:R-:W-:Y:S01]  /*27e0*/  BSSY B0, `(.L_x_647) ;  /* 0x0000046000007945 */ /* 0x000fe20003800000 */
[----:B------:R-:W-:-:S02]  /*27f0*/  IMAD R2, R231, c[0x0][0x194], RZ ;  /* 0x00006500e7027a24 */ /* 0x000fc400078e02ff */
[----:B--2---:R-:W-:Y:S01]  /*2800*/  IMAD.WIDE.U32 R6, R231, c[0x0][0x190], RZ ;  /* 0x00006400e7067a25 */ /* 0x004fe200078e00ff */
[----:B------:R-:W-:Y:S05]  /*2810*/  @!P5 BRA `(.L_x_648) ;  /* 0x000001100000d947 */ /* 0x000fea0003800000 */
        /* <DEDUP_REMOVED lines=17> */
.L_x_648:
[----:B------:R-:W-:Y:S02]  /*2930*/  ISETP.GE.AND P4, PT, R240, c[0x0][0x220], PT ;  /* 0x00008800f0007a0c */ /* 0x000fe40003f86270 */
[----:B------:R-:W-:-:S02]  /*2940*/  ISETP.GE.AND P2, PT, R252, c[0x0][0x220], PT ;  /* 0x00008800fc007a0c */ /* 0x000fc40003f46270 */
[----:B------:R-:W-:Y:S02]  /*2950*/  ISETP.GE.AND P3, PT, R29, c[0x0][0x220], PT ;  /* 0x000088001d007a0c */ /* 0x000fe40003f66270 */
[----:B------:R-:W-:-:S04]  /*2960*/  IADD3 R0, P5, R10, R6, RZ ;  /* 0x000000060a007210 */ /* 0x000fc80007fbe0ff */
[----:B------:R-:W-:-:S03]  /*2970*/  IADD3.X R2, R17, R7, R2, P5, !PT ;  /* 0x0000000711027210 */ /* 0x000fc60002ffe402 */
[----:B---3--:R-:W-:Y:S01]  /*2980*/  @!P4 IMAD.MOV.U32 R4, RZ, RZ, c[0x0][0x190] ;  /* 0x00006400ff04c624 */ /* 0x008fe200078e00ff */
[----:B------:R2:W-:Y:S01]  /*2990*/  @P4 STS [R236+0x1000], RZ ;  /* 0x001000ffec004388 */ /* 0x0005e20000000800 */
[----:B------:R-:W-:Y:S02]  /*29a0*/  @!P4 IMAD.MOV.U32 R5, RZ, RZ, c[0x0][0x194] ;  /* 0x00006500ff05c624 */ /* 0x000fe400078e00ff */
[----:B------:R-:W-:Y:S01]  /*29b0*/  @!P3 LEA R6, P5, R0, c[0x0][0x160], 0x1 ;  /* 0x000058000006ba11 */ /* 0x000fe200078a08ff */
[----:B------:R2:W-:Y:S01]  /*29c0*/  @P4 STS [R236+0x1004], RZ ;  /* 0x001004ffec004388 */ /* 0x0005e20000000800 */
[----:B------:R-:W-:Y:S02]  /*29d0*/  @!P4 LEA R8, P1, R4, R243, 0x6 ;  /* 0x000000f30408c211 */ /* 0x000fe400078230ff */
[----:B------:R-:W-:Y:S01]  /*29e0*/  @!P3 LEA.HI.X R7, R0, c[0x0][0x164], R2, 0x1, P5 ;  /* 0x000059000007ba11 */ /* 0x000fe200028f0c02 */
[----:B------:R2:W-:Y:S01]  /*29f0*/  @P4 STS [R236+0x1008], RZ ;  /* 0x001008ffec004388 */ /* 0x0005e20000000800 */
[----:B------:R-:W-:-:S02]  /*2a00*/  @!P4 LEA.HI.X R9, R4, R244, R5, 0x6, P1 ;  /* 0x000000f40409c211 */ /* 0x000fc400008f3405 */
[C---:B------:R-:W-:Y:S01]  /*2a10*/  @!P2 LEA R4, P1, R0.reuse, c[0x0][0x160], 0x1 ;  /* 0x000058000004aa11 */ /* 0x040fe200078208ff */
[----:B------:R2:W-:Y:S03]  /*2a20*/  @P4 STS [R236+0x100c], RZ ;  /* 0x00100cffec004388 */ /* 0x0005e60000000800 */
[----:B------:R-:W-:Y:S01]  /*2a30*/  @!P2 LEA.HI.X R5, R0, c[0x0][0x164], R2, 0x1, P1 ;  /* 0x000059000005aa11 */ /* 0x000fe200008f0c02 */
[----:B------:R-:W-:Y:S01]  /*2a40*/  @!PT LDS RZ, [RZ] ;  /* 0x00000000fffff984 */ /* 0x000fe20000000800 */
[----:B------:R-:W-:Y:S01]  /*2a50*/  @!PT LDS RZ, [RZ] ;  /* 0x00000000fffff984 */ /* 0x000fe20000000800 */
[----:B------:R-:W-:Y:S01]  /*2a60*/  @!PT LDS RZ, [RZ] ;  /* 0x00000000fffff984 */ /* 0x000fe20000000800 */
[----:B------:R2:W-:Y:S01]  /*2a70*/  @!P4 LDGSTS.E.BYPASS.LTC128B.128 [R236+0x1000], [R8.64] ;  /* 0x0100000008eccfae */ /* 0x0005e2000b901d44 */
        /* <DEDUP_REMOVED lines=22> */
[----:B--2---:R-:W-:-:S04]  /*2be0*/  LEA R4, P1, R0, c[0x0][0x160], 0x1 ;  /* 0x0000580000047a11 */ /* 0x004fc800078208ff */
[----:B------:R-:W-:-:S05]  /*2bf0*/  LEA.HI.X R5, R0, c[0x0][0x164], R2, 0x1, P1 ;  /* 0x0000590000057a11 */ /* 0x000fca00008f0c02 */
[----:B------:R-:W-:Y:S01]  /*2c00*/  @!PT LDS RZ, [RZ] ;  /* 0x00000000fffff984 */ /* 0x000fe20000000800 */
[----:B------:R-:W-:Y:S01]  /*2c10*/  @!PT LDS RZ, [RZ] ;  /* 0x00000000fffff984 */ /* 0x000fe20000000800 */
[----:B------:R-:W-:Y:S01]  /*2c20*/  @!PT LDS RZ, [RZ] ;  /* 0x00000000fffff984 */ /* 0x000fe20000000800 */
[----:B------:R2:W-:Y:S04]  /*2c30*/  LDGSTS.E.BYPASS.LTC128B.128 [R236+0x7000], [R4.64+0x180] ;  /* 0x0700018004ec7fae */ /* 0x0005e8000b901d44 */
.L_x_649:
[----:B------:R-:W-:Y:S05]  /*2c40*/  BSYNC B0 ;  /* 0x0000000000007941 */ /* 0x000fea0003800000 */
.L_x_647:
        /* <DEDUP_REMOVED lines=13> */
[C---:B--23--:R-:W-:Y:S01]  /*2d20*/  IMAD.SHL.U32 R5, R0.reuse, 0x4, RZ ;  /* 0x0000000400057824 */ /* 0x04cfe200078e00ff */
[C---:B------:R-:W-:Y:S02]  /*2d30*/  IADD3 R2, R0.reuse, 0x8, RZ ;  /* 0x0000000800027810 */ /* 0x040fe40007ffe0ff */
[----:B------:R-:W-:Y:S02]  /*2d40*/  SHF.R.S32.HI R4, RZ, 0x1f, R0 ;  /* 0x0000001fff047819 */ /* 0x000fe40000011400 */
[----:B------:R-:W-:Y:S01]  /*2d50*/  ISETP.GE.AND P3, PT, R0, UR8, PT ;  /* 0x0000000800007c0c */ /* 0x000fe2000bf66270 */
[----:B------:R2:W-:Y:S01]  /*2d60*/  STL [R1+0x44], R5 ;  /* 0x0000440501007387 */ /* 0x0005e20000100800 */
[----:B------:R-:W-:Y:S01]  /*2d70*/  ISETP.GE.AND P2, PT, R2, UR8, PT ;  /* 0x0000000802007c0c */ /* 0x000fe2000bf46270 */
[----:B------:R-:W-:Y:S01]  /*2d80*/  USHF.R.S32.HI UR8, URZ, 0x1f, UR24 ;  /* 0x0000001f3f087899 */ /* 0x000fe20008011418 */
[----:B------:R-:W-:Y:S02]  /*2d90*/  SHF.L.U64.HI R6, R0, 0x2, R4 ;  /* 0x0000000200067819 */ /* 0x000fe40000010204 */
[----:B------:R-:W-:Y:S01]  /*2da0*/  IADD3 R4, P1, R5, UR10, RZ ;  /* 0x0000000a05047c10 */ /* 0x000fe2000ff3e0ff */
[----:B------:R-:W-:Y:S01]  /*2db0*/  UIMAD UR14, UR8, UR14, URZ ;  /* 0x0000000e080e72a4 */ /* 0x000fe2000f8e023f */
[----:B------:R-:W-:Y:S01]  /*2dc0*/  IMAD.U32 R18, RZ, RZ, UR24 ;  /* 0x00000018ff127e24 */ /* 0x000fe2000f8e00ff */
[----:B------:R3:W-:Y:S02]  /*2dd0*/  STL [R1+0x40], R6 ;  /* 0x0000400601007387 */ /* 0x0007e40000100800 */
[----:B------:R-:W-:-:S02]  /*2de0*/  UIMAD UR14, UR24, UR15, UR14 ;  /* 0x0000000f180e72a4 */ /* 0x000fc4000f8e020e */
[----:B------:R3:W-:Y:S04]  /*2df0*/  @P6 STS.128 [R237+0x18000], RZ ;  /* 0x018000ffed006388 */ /* 0x0007e80000000c00 */
[----:B------:R3:W-:Y:S04]  /*2e00*/  @P6 STS.128 [R237+0x1a000], RZ ;  /* 0x01a000ffed006388 */ /* 0x0007e80000000c00 */
[----:B------:R3:W-:Y:S01]  /*2e10*/  @P6 STS.128 [R237+0x1c000], RZ ;  /* 0x01c000ffed006388 */ /* 0x0007e20000000c00 */
[----:B--2---:R-:W-:-:S03]  /*2e20*/  IADD3.X R5, R6, UR9, RZ, P1, !PT ;  /* 0x0000000906057c10 */ /* 0x004fc60008ffe4ff */
[----:B------:R3:W-:Y:S04]  /*2e30*/  @P6 STS.128 [R237+0x1e000], RZ ;  /* 0x01e000ffed006388 */ /* 0x0007e80000000c00 */
[----:B------:R2:W5:Y:S04]  /*2e40*/  @!P3 LDG.E R250, [R4.64] ;  /* 0x0000000404fab981 */ /* 0x000568000c1e1900 */
[----:B------:R2:W5:Y:S01]  /*2e50*/  @!P2 LDG.E R251, [R4.64+0x20] ;  /* 0x0000200404fba981 */ /* 0x000562000c1e1900 */
[----:B------:R-:W-:Y:S01]  /*2e60*/  IMAD.U32 R0, RZ, RZ, UR14 ;  /* 0x0000000eff007e24 */ /* 0x000fe2000f8e00ff */
[----:B------:R-:W-:Y:S01]  /*2e70*/  BSSY B0, `(.L_x_650) ;  /* 0x0000036000007945 */ /* 0x000fe20003800000 */
[----:B--2---:R-:W-:-:S05]  /*2e80*/  IMAD.WIDE.U32 R4, R18, c[0x0][0x198], R240 ;  /* 0x0000660012047a25 */ /* 0x004fca00078e00f0 */
[----:B------:R-:W-:-:S04]  /*2e90*/  IADD3 R4, P1, R4, UR26, RZ ;  /* 0x0000001a04047c10 */ /* 0x000fc8000ff3e0ff */
[----:B------:R-:W-:Y:S01]  /*2ea0*/  IADD3.X R5, R5, UR27, R0, P1, !PT ;  /* 0x0000001b05057c10 */ /* 0x000fe20008ffe400 */
[----:B------:R-:W-:-:S04]  /*2eb0*/  IMAD R0, R22, c[0x0][0x1b0], RZ ;  /* 0x00006c0016007a24 */ /* 0x000fc800078e02ff */
[C---:B------:R-:W-:Y:S02]  /*2ec0*/  IMAD R15, R16.reuse, c[0x0][0x1b4], R0 ;  /* 0x00006d00100f7a24 */ /* 0x040fe400078e0200 */
[----:B------:R-:W-:-:S04]  /*2ed0*/  IMAD.WIDE.U32 R10, R16, c[0x0][0x1b0], R4 ;  /* 0x00006c00100a7a25 */ /* 0x000fc800078e0004 */
[----:B------:R-:W-:Y:S01]  /*2ee0*/  IMAD.IADD R17, R11, 0x1, R15 ;  /* 0x000000010b117824 */ /* 0x000fe200078e020f */
[----:B------:R-:W-:Y:S05]  /*2ef0*/  @P6 BRA `(.L_x_651) ;  /* 0x000002d000006947 */ /* 0x000fea0003800000 */
[----:B---3--:R-:W-:Y:S01]  /*2f00*/  ISETP.GE.AND P4, PT, R240, c[0x0][0x220], PT ;  /* 0x00008800f0007a0c */ /* 0x008fe20003f86270 */
[----:B------:R-:W-:Y:S01]  /*2f10*/  IMAD.U32 R4, RZ, RZ, UR26 ;  /* 0x0000001aff047e24 */ /* 0x000fe2000f8e00ff */
[----:B------:R-:W-:Y:S01]  /*2f20*/  ISETP.GE.AND P3, PT, R29, c[0x0][0x220], PT ;  /* 0x000088001d007a0c */ /* 0x000fe20003f66270 */
[----:B------:R-:W-:Y:S01]  /*2f30*/  IMAD.U32 R5, RZ, RZ, UR27 ;  /* 0x0000001bff057e24 */ /* 0x000fe2000f8e00ff */
[----:B------:R-:W-:Y:S01]  /*2f40*/  ISETP.GE.AND P2, PT, R252, c[0x0][0x220], PT ;  /* 0x00008800fc007a0c */ /* 0x000fe20003f46270 */
[----:B------:R-:W-:Y:S02]  /*2f50*/  IMAD R0, R20, c[0x0][0x198], RZ ;  /* 0x0000660014007a24 */ /* 0x000fe400078e02ff */
[----:B------:R-:W-:-:S04]  /*2f60*/  IMAD.WIDE.U32 R4, R19, c[0x0][0x198], R4 ;  /* 0x0000660013047a25 */ /* 0x000fc800078e0004 */
[----:B------:R-:W-:Y:S02]  /*2f70*/  IMAD R2, R19, c[0x0][0x19c], R0 ;  /* 0x0000670013027a24 */ /* 0x000fe400078e0200 */
[----:B------:R-:W-:Y:S01]  /*2f80*/  @!P4 MOV R6, R10 ;  /* 0x0000000a0006c202 */ /* 0x000fe20000000f00 */
[----:B------:R-:W-:Y:S01]  /*2f90*/  @!P4 IMAD R0, R24, c[0x0][0x198], RZ ;  /* 0x000066001800ca24 */ /* 0x000fe200078e02ff */
[----:B------:R2:W-:Y:S01]  /*2fa0*/  @P4 STS.128 [R237+0x18000], RZ ;  /* 0x018000ffed004388 */ /* 0x0005e20000000c00 */
[----:B------:R-:W-:Y:S01]  /*2fb0*/  @!P4 IMAD.MOV.U32 R7, RZ, RZ, R17 ;  /* 0x000000ffff07c224 */ /* 0x000fe200078e0011 */
[----:B------:R-:W-:Y:S01]  /*2fc0*/  IADD3 R5, R5, R2, RZ ;  /* 0x0000000205057210 */ /* 0x000fe20007ffe0ff */
[C---:B------:R-:W-:Y:S02]  /*2fd0*/  @!P4 IMAD R0, R14.reuse, c[0x0][0x19c], R0 ;  /* 0x000067000e00ca24 */ /* 0x040fe400078e0200 */
[----:B------:R-:W-:-:S04]  /*2fe0*/  @!P4 IMAD.WIDE.U32 R8, R14, c[0x0][0x198], R6 ;  /* 0x000066000e08ca25 */ /* 0x000fc800078e0006 */
[----:B------:R-:W-:Y:S01]  /*2ff0*/  IMAD.MOV.U32 R2, RZ, RZ, 0x2 ;  /* 0x00000002ff027424 */ /* 0x000fe200078e00ff */
[----:B------:R-:W-:Y:S01]  /*3000*/  @!P4 IADD3 R0, R9, R0, RZ ;  /* 0x000000000900c210 */ /* 0x000fe20007ffe0ff */
[----:B------:R-:W-:Y:S01]  /*3010*/  IMAD.WIDE.U32 R6, R16, c[0x0][0x1b0], R4 ;  /* 0x00006c0010067a25 */ /* 0x000fe200078e0004 */
[----:B------:R-:W-:-:S03]  /*3020*/  @!P4 LEA R12, P1, R8, c[0x0][0x168], 0x1 ;  /* 0x00005a00080cca11 */ /* 0x000fc600078208ff */
[----:B------:R-:W-:Y:S01]  /*3030*/  IMAD.WIDE R4, R240, R2, c[0x0][0x168] ;  /* 0x00005a00f0047625 */ /* 0x000fe200078e0202 */
[----:B------:R-:W-:Y:S02]  /*3040*/  @!P4 LEA.HI.X R13, R8, c[0x0][0x16c], R0, 0x1, P1 ;  /* 0x00005b00080dca11 */ /* 0x000fe400008f0c00 */
[----:B------:R-:W-:Y:S02]  /*3050*/  ISETP.GE.AND P1, PT, R28, c[0x0][0x220], PT ;  /* 0x000088001c007a0c */ /* 0x000fe40003f26270 */
[----:B------:R-:W-:Y:S01]  /*3060*/  IADD3 R0, R15, R7, RZ ;  /* 0x000000070f007210 */ /* 0x000fe20007ffe0ff */
[----:B------:R-:W-:Y:S01]  /*3070*/  @!PT LDS RZ, [RZ] ;  /* 0x00000000fffff984 */ /* 0x000fe20000000800 */
[----:B------:R-:W-:Y:S01]  /*3080*/  @!PT LDS RZ, [RZ] ;  /* 0x00000000fffff984 */ /* 0x000fe20000000800 */
[----:B------:R-:W-:Y:S01]  /*3090*/  @!PT LDS RZ, [RZ] ;  /* 0x00000000fffff984 */ /* 0x000fe20000000800 */
[----:B------:R2:W-:Y:S01]  /*30a0*/  @!P4 LDGSTS.E.BYPASS.LTC128B.128 [R237+0x18000], [R12.64] ;  /* 0x180000000cedcfae */ /* 0x0005e2000b901d44 */
        /* <DEDUP_REMOVED lines=18> */
.L_x_651:
[----:B---3--:R-:W-:Y:S05]  /*31d0*/  BSYNC B0 ;  /* 0x0000000000007941 */ /* 0x008fea0003800000 */
.L_x_650:
        /* <DEDUP_REMOVED lines=8> */
[----:B--2---:R-:W-:Y:S01]  /*3260*/  IMAD.U32 R5, RZ, RZ, UR27 ;  /* 0x0000001bff057e24 */ /* 0x004fe2000f8e00ff */
[----:B------:R-:W-:Y:S01]  /*3270*/  MOV R4, UR26 ;  /* 0x0000001a00047c02 */ /* 0x000fe20008000f00 */
[----:B------:R-:W-:Y:S01]  /*3280*/  IMAD.MOV.U32 R11, RZ, RZ, R17 ;  /* 0x000000ffff0b7224 */ /* 0x000fe200078e0011 */
[----:B------:R-:W-:Y:S01]  /*3290*/  ISETP.GE.AND P4, PT, R240, c[0x0][0x220], PT ;  /* 0x00008800f0007a0c */ /* 0x000fe20003f86270 */
[----:B------:R-:W-:Y:S01]  /*32a0*/  IMAD.X R2, RZ, RZ, R20, P1 ;  /* 0x000000ffff027224 */ /* 0x000fe200008e0614 */
[----:B------:R-:W-:Y:S01]  /*32b0*/  MOV R8, 0x2 ;  /* 0x0000000200087802 */ /* 0x000fe20000000f00 */
[----:B------:R-:W-:Y:S01]  /*32c0*/  IMAD.WIDE.U32 R4, R0, c[0x0][0x198], R4 ;  /* 0x0000660000047a25 */ /* 0x000fe200078e0004 */
[----:B------:R-:W-:-:S03]  /*32d0*/  ISETP.GE.AND P3, PT, R29, c[0x0][0x220], PT ;  /* 0x000088001d007a0c */ /* 0x000fc60003f66270 */
[----:B------:R-:W-:-:S04]  /*32e0*/  IMAD R2, R2, c[0x0][0x198], RZ ;  /* 0x0000660002027a24 */ /* 0x000fc800078e02ff */
[----:B------:R-:W-:Y:S01]  /*32f0*/  IMAD R2, R0, c[0x0][0x19c], R2 ;  /* 0x0000670000027a24 */ /* 0x000fe200078e0202 */
[----:B------:R-:W-:Y:S01]  /*3300*/  IADD3 R0, P1, R14, 0x20, RZ ;  /* 0x000000200e007810 */ /* 0x000fe20007f3e0ff */
[----:B------:R2:W-:Y:S03]  /*3310*/  @P4 STS.128 [R237+0x19000], RZ ;  /* 0x019000ffed004388 */ /* 0x0005e60000000c00 */
[----:B------:R-:W-:Y:S01]  /*3320*/  IADD3 R5, R5, R2, RZ ;  /* 0x0000000205057210 */ /* 0x000fe20007ffe0ff */
[----:B------:R-:W-:Y:S02]  /*3330*/  IMAD.X R2, RZ, RZ, R24, P1 ;  /* 0x000000ffff027224 */ /* 0x000fe400008e0618 */
[----:B------:R-:W-:-:S04]  /*3340*/  IMAD.WIDE.U32 R10, R0, c[0x0][0x198], R10 ;  /* 0x00006600000a7a25 */ /* 0x000fc800078e000a */
[----:B------:R-:W-:Y:S02]  /*3350*/  IMAD R2, R2, c[0x0][0x198], RZ ;  /* 0x0000660002027a24 */ /* 0x000fe400078e02ff */
[----:B------:R-:W-:-:S04]  /*3360*/  IMAD.WIDE.U32 R6, R16, c[0x0][0x1b0], R4 ;  /* 0x00006c0010067a25 */ /* 0x000fc800078e0004 */
[----:B------:R-:W-:Y:S01]  /*3370*/  IMAD.WIDE R4, R240, R8, c[0x0][0x168] ;  /* 0x00005a00f0047625 */ /* 0x000fe200078e0208 */
[----:B------:R-:W-:-:S03]  /*3380*/  @!P4 LEA R8, P1, R10, c[0x0][0x168], 0x1 ;  /* 0x00005a000a08ca11 */ /* 0x000fc600078208ff */
[----:B------:R-:W-:Y:S01]  /*3390*/  IMAD R0, R0, c[0x0][0x19c], R2 ;  /* 0x0000670000007a24 */ /* 0x000fe200078e0202 */
[----:B------:R-:W-:Y:S02]  /*33a0*/  IADD3 R2, R15, R7, RZ ;  /* 0x000000070f027210 */ /* 0x000fe40007ffe0ff */
[----:B------:R-:W-:Y:S01]  /*33b0*/  LEA R4, P2, R6, R4, 0x1 ;  /* 0x0000000406047211 */ /* 0x000fe200078408ff */
[----:B------:R-:W-:-:S03]  /*33c0*/  IMAD.IADD R0, R11, 0x1, R0 ;  /* 0x000000010b007824 */ /* 0x000fc600078e0200 */
[----:B------:R-:W-:Y:S02]  /*33d0*/  LEA.HI.X R5, R6, R5, R2, 0x1, P2 ;  /* 0x0000000506057211 */ /* 0x000fe400010f0c02 */
[----:B------:R-:W-:Y:S02]  /*33e0*/  ISETP.GE.AND P2, PT, R252, c[0x0][0x220], PT ;  /* 0x00008800fc007a0c */ /* 0x000fe40003f46270 */
[----:B------:R-:W-:Y:S02]  /*33f0*/  @!P4 LEA.HI.X R9, R10, c[0x0][0x16c], R0, 0x1, P1 ;  /* 0x00005b000a09ca11 */ /* 0x000fe400008f0c00 */
[----:B------:R-:W-:-:S03]  /*3400*/  ISETP.GE.AND P1, PT, R28, c[0x0][0x220], PT ;  /* 0x000088001c007a0c */ /* 0x000fc60003f26270 */
        /* <DEDUP_REMOVED lines=20> */
.L_x_653:
[----:B------:R-:W-:Y:S05]  /*3550*/  BSYNC B0 ;  /* 0x0000000000007941 */ /* 0x000fea0003800000 */
.L_x_652:
[----:B------:R-:W-:Y:S01]  /*3560*/  ULDC.64 UR14, c[0x0][0x1a0] ;  /* 0x00006800000e7ab9 */ /* 0x000fe20000000a00 */
[----:B------:R1:W-:Y:S01]  /*3570*/  @P6 STS.128 [R237+0x20000], RZ ;  /* 0x020000ffed006388 */ /* 0x0003e20000000c00 */
[----:B------:R-:W-:Y:S01]  /*3580*/  UIMAD UR8, UR8, UR14, URZ ;  /* 0x0000000e080872a4 */ /* 0x000fe2000f8e023f */
[----:B-12---:R-:W-:Y:S01]  /*3590*/  IMAD.WIDE.U32 R4, R18, c[0x0][0x1a0], R240 ;  /* 0x0000680012047a25 */ /* 0x006fe200078e00f0 */
        /* <DEDUP_REMOVED lines=58> */
.L_x_655:
[----:B------:R-:W-:Y:S05]  /*3940*/  BSYNC B0 ;  /* 0x0000000000007941 */ /* 0x000fea0003800000 */
.L_x_654:
[----:B------:R1:W-:Y:S01]  /*3950*/  @P5 STS.128 [R237+0x21000], RZ ;  /* 0x021000ffed005388 */ /* 0x0003e20000000c00 */
[----:B------:R-:W-:Y:S03]  /*3960*/  BSSY B0, `(.L_x_656) ;  /* 0x0000035000007945 */ /* 0x000fe60003800000 */
[----:B------:R1:W-:Y:S04]  /*3970*/  @P5 STS.128 [R237+0x23000], RZ ;  /* 0x023000ffed005388 */ /* 0x0003e80000000c00 */
[----:B------:R1:W-:Y:S04]  /*3980*/  @P5 STS.128 [R237+0x25000], RZ ;  /* 0x025000ffed005388 */ /* 0x0003e80000000c00 */
[----:B------:R1:W-:Y:S01]  /*3990*/  @P5 STS.128 [R237+0x27000], RZ ;  /* 0x027000ffed005388 */ /* 0x0003e20000000c00 */
[----:B------:R-:W-:Y:S05]  /*39a0*/  @P5 BRA `(.L_x_657) ;  /* 0x0000030000005947 */ /* 0x000fea0003800000 */
[----:B------:R-:W-:Y:S01]  /*39b0*/  IADD3 R0, P1, R19, 0x20, RZ ;  /* 0x0000002013007810 */ /* 0x000fe20007f3e0ff */
[----:B-12---:R-:W-:Y:S01]  /*39c0*/  IMAD.U32 R5, RZ, RZ, UR23 ;  /* 0x00000017ff057e24 */ /* 0x006fe2000f8e00ff */
        /* <DEDUP_REMOVED lines=15> */
[----:B------:R-:W-:-:S04]  /*3ac0*/  IMAD.WIDE.U32 R10, R2, c[0x0][0x1a0], R10 ;  /* 0x00006800020a7a25 */ /* 0x000fc800078e000a */
[----:B------:R-:W-:Y:S01]  /*3ad0*/  IMAD R0, R2, c[0x0][0x1a4], R6 ;  /* 0x0000690002007a24 */ /* 0x000fe200078e0206 */
[----:B------:R-:W-:Y:S01]  /*3ae0*/  @!P4 LEA R8, P6, R10, c[0x0][0x170], 0x1 ;  /* 0x00005c000a08ca11 */ /* 0x000fe200078c08ff */
[----:B------:R-:W-:Y:S02]  /*3af0*/  IMAD.MOV.U32 R2, RZ, RZ, 0x2 ;  /* 0x00000002ff027424 */ /* 0x000fe400078e00ff */
[----:B------:R-:W-:Y:S01]  /*3b00*/  IMAD.WIDE.U32 R6, R16, c[0x0][0x1b8], R4 ;  /* 0x00006e0010067a25 */ /* 0x000fe200078e0004 */
[----:B------:R-:W-:-:S03]  /*3b10*/  IADD3 R0, R11, R0, RZ ;  /* 0x000000000b007210 */ /* 0x000fc60007ffe0ff */
[----:B------:R-:W-:Y:S01]  /*3b20*/  IMAD.WIDE R4, R240, R2, c[0x0][0x170] ;  /* 0x00005c00f0047625 */ /* 0x000fe200078e0202 */
[----:B------:R-:W-:-:S03]  /*3b30*/  @!P4 LEA.HI.X R9, R10, c[0x0][0x174], R0, 0x1, P6 ;  /* 0x00005d000a09ca11 */ /* 0x000fc600030f0c00 */
        /* <DEDUP_REMOVED lines=23> */
.L_x_657:
[----:B------:R-:W-:Y:S05]  /*3cb0*/  BSYNC B0 ;  /* 0x0000000000007941 */ /* 0x000fea0003800000 */
.L_x_656:
[----:B------:R-:W-:Y:S01]  /*3cc0*/  LEA.HI R0, R26, R27, RZ, 0x4 ;  /* 0x0000001b1a007211 */ /* 0x000fe200078f20ff */
[----:B------:R-:W0:Y:S01]  /*3cd0*/  LDGDEPBAR ;  /* 0x00000000000079af */ /* 0x000e220000000000 */
[----:B------:R-:W-:Y:S01]  /*3ce0*/  MOV R226, 0x40 ;  /* 0x0000004000e27802 */ /* 0x000fe20000000f00 */
[----:B------:R-:W-:Y:S01]  /*3cf0*/  IMAD.SHL.U32 R222, R233, 0x2, RZ ;  /* 0x00000002e9de7824 */ /* 0x000fe200078e00ff */
[----:B------:R-:W-:Y:S01]  /*3d00*/  LOP3.LUT R0, R0, 0xfffffff0, RZ, 0xc0, !PT ;  /* 0xfffffff000007812 */ /* 0x000fe200078ec0ff */
[----:B------:R-:W-:Y:S01]  /*3d10*/  UIADD3 UR8, UR24, 0x40, URZ ;  /* 0x0000004018087890 */ /* 0x000fe2000fffe03f */
[----:B------:R-:W-:Y:S01]  /*3d20*/  IMAD.MOV.U32 R238, RZ, RZ, R236 ;  /* 0x000000ffffee7224 */ /* 0x000fe200078e00ec */
[----:B------:R-:W-:Y:S01]  /*3d30*/  CS2R R190, SRZ ;  /* 0x0000000000be7805 */ /* 0x000fe2000001ff00 */
[----:B------:R-:W-:Y:S01]  /*3d40*/  CS2R R188, SRZ ;  /* 0x0000000000bc7805 */ /* 0x000fe2000001ff00 */
[----:B------:R-:W-:Y:S01]  /*3d50*/  IMAD.IADD R0, R27, 0x1, -R0 ;  /* 0x000000011b007824 */ /* 0x000fe200078e0a00 */
[----:B------:R-:W-:Y:S01]  /*3d60*/  CS2R R194, SRZ ;  /* 0x0000000000c27805 */ /* 0x000fe2000001ff00 */
[----:B------:R-:W-:Y:S01]  /*3d70*/  CS2R R192, SRZ ;  /* 0x0000000000c07805 */ /* 0x000fe2000001ff00 */
[----:B------:R-:W-:Y:S01]  /*3d80*/  CS2R R186, SRZ ;  /* 0x0000000000ba7805 */ /* 0x000fe2000001ff00 */
[----:B------:R-:W-:Y:S01]  /*3d90*/  CS2R R184, SRZ ;  /* 0x0000000000b87805 */ /* 0x000fe2000001ff00 */
[----:B------:R-:W-:Y:S01]  /*3da0*/  SHF.R.S32.HI R2, RZ, 0x1f, R0 ;  /* 0x0000001fff027819 */ /* 0x000fe20000011400 */
[----:B------:R-:W-:Y:S01]  /*3db0*/  CS2R R182, SRZ ;  /* 0x0000000000b67805 */ /* 0x000fe2000001ff00 */
[----:B------:R-:W-:Y:S01]  /*3dc0*/  CS2R R180, SRZ ;  /* 0x0000000000b47805 */ /* 0x000fe2000001ff00 */
[----:B------:R-:W-:Y:S01]  /*3dd0*/  CS2R R174, SRZ ;  /* 0x0000000000ae7805 */ /* 0x000fe2000001ff00 */
[----:B------:R-:W-:Y:S01]  /*3de0*/  LEA.HI R2, R2, R0, RZ, 0x3 ;  /* 0x0000000002027211 */ /* 0x000fe200078f18ff */
[----:B------:R-:W-:Y:S01]  /*3df0*/  CS2R R172, SRZ ;  /* 0x0000000000ac7805 */ /* 0x000fe2000001ff00 */
[----:B------:R-:W-:Y:S01]  /*3e00*/  CS2R R178, SRZ ;  /* 0x0000000000b27805 */ /* 0x000fe2000001ff00 */
[----:B------:R-:W-:Y:S01]  /*3e10*/  CS2R R176, SRZ ;  /* 0x0000000000b07805 */ /* 0x000fe2000001ff00 */
[----:B------:R-:W-:Y:S01]  /*3e20*/  LOP3.LUT R2, R2, 0xfffffff8, RZ, 0xc0, !PT ;  /* 0xfffffff802027812 */ /* 0x000fe200078ec0ff */
[----:B------:R-:W-:Y:S01]  /*3e30*/  CS2R R170, SRZ ;  /* 0x0000000000aa7805 */ /* 0x000fe2000001ff00 */
[----:B------:R-:W-:Y:S01]  /*3e40*/  CS2R R168, SRZ ;  /* 0x0000000000a87805 */ /* 0x000fe2000001ff00 */
[----:B------:R-:W-:Y:S01]  /*3e50*/  CS2R R166, SRZ ;  /* 0x0000000000a67805 */ /* 0x000fe2000001ff00 */
[----:B------:R-:W-:Y:S01]  /*3e60*/  CS2R R164, SRZ ;  /* 0x0000000000a47805 */ /* 0x000fe2000001ff00 */
[----:B------:R-:W-:Y:S01]  /*3e70*/  IMAD.IADD R0, R0, 0x1, -R2 ;  /* 0x0000000100007824 */ /* 0x000fe200078e0a02 */
[----:B------:R-:W-:Y:S01]  /*3e80*/  IADD3 R2, R233, 0x4000, RZ ;  /* 0x00004000e9027810 */ /* 0x000fe20007ffe0ff */
[----:B------:R-:W-:Y:S01]  /*3e90*/  CS2R R158, SRZ ;  /* 0x00000000009e7805 */ /* 0x000fe2000001ff00 */
[----:B------:R-:W-:Y:S01]  /*3ea0*/  CS2R R156, SRZ ;  /* 0x00000000009c7805 */ /* 0x000fe2000001ff00 */
[----:B------:R-:W-:Y:S01]  /*3eb0*/  CS2R R162, SRZ ;  /* 0x0000000000a27805 */ /* 0x000fe2000001ff00 */
[----:B------:R-:W-:Y:S01]  /*3ec0*/  R2P PR, R0, 0x6 ;  /* 0x0000000600007804 */ /* 0x000fe20000000000 */
[----:B------:R-:W-:Y:S01]  /*3ed0*/  CS2R R160, SRZ ;  /* 0x0000000000a07805 */ /* 0x000fe2000001ff00 */
[----:B------:R-:W-:Y:S01]  /*3ee0*/  IADD3 R0, R232, 0x4000, RZ ;  /* 0x00004000e8007810 */ /* 0x000fe20007ffe0ff */
[----:B------:R-:W-:Y:S01]  /*3ef0*/  CS2R R154, SRZ ;  /* 0x00000000009a7805 */ /* 0x000fe2000001ff00 */
[----:B------:R-:W-:Y:S01]  /*3f00*/  SEL R2, R2, R233, !P0 ;  /* 0x000000e902027207 */ /* 0x000fe20004000000 */
[----:B------:R-:W-:Y:S01]  /*3f10*/  CS2R R152, SRZ ;  /* 0x0000000000987805 */ /* 0x000fe2000001ff00 */
[----:B------:R-:W-:Y:S01]  /*3f20*/  SEL R0, R0, R232, !P0 ;  /* 0x000000e800007207 */ /* 0x000fe20004000000 */
[----:B------:R-:W-:Y:S01]  /*3f30*/  CS2R R150, SRZ ;  /* 0x0000000000967805 */ /* 0x000fe2000001ff00 */
[----:B------:R-:W-:Y:S01]  /*3f40*/  SEL R231, R231, 0xffffffe0, !P1 ;  /* 0xffffffe0e7e77807 */ /* 0x000fe20004800000 */
[----:B------:R-:W-:Y:S01]  /*3f50*/  IMAD.SHL.U32 R219, R2, 0x2, RZ ;  /* 0x0000000202db7824 */ /* 0x000fe200078e00ff */
[----:B------:R-:W-:Y:S01]  /*3f60*/  SHF.L.U32 R2, R0, 0x1, RZ ;  /* 0x0000000100027819 */ /* 0x000fe200000006ff */
[----:B------:R-:W-:Y:S01]  /*3f70*/  IMAD.MOV.U32 R0, RZ, RZ, c[0x0][0x22c] ;  /* 0x00008b00ff007624 */ /* 0x000fe200078e00ff */
[----:B------:R-:W-:Y:S01]  /*3f80*/  SEL R226, R226, 0xffffffc0, !P2 ;  /* 0xffffffc0e2e27807 */ /* 0x000fe20005000000 */
[----:B------:R-:W-:Y:S01]  /*3f90*/  IMAD.IADD R223, R231, 0x1, R222 ;  /* 0x00000001e7df7824 */ /* 0x000fe200078e02de */
[----:B------:R-:W-:Y:S01]  /*3fa0*/  IADD3 R228, R227, R231, RZ ;  /* 0x000000e7e3e47210 */ /* 0x000fe20007ffe0ff */
[----:B------:R-:W-:Y:S01]  /*3fb0*/  IMAD R0, R0, c[0x0][0x1c0], RZ ;  /* 0x0000700000007a24 */ /* 0x000fe200078e02ff */
[----:B------:R-:W-:Y:S01]  /*3fc0*/  CS2R R148, SRZ ;  /* 0x0000000000947805 */ /* 0x000fe2000001ff00 */
[----:B------:R-:W-:Y:S01]  /*3fd0*/  CS2R R142, SRZ ;  /* 0x00000000008e7805 */ /* 0x000fe2000001ff00 */
[----:B------:R-:W-:Y:S01]  /*3fe0*/  CS2R R140, SRZ ;  /* 0x00000000008c7805 */ /* 0x000fe2000001ff00 */
[C---:B------:R-:W-:Y:S01]  /*3ff0*/  IMAD.SHL.U32 R239, R0.reuse, 0x8, RZ ;  /* 0x0000000800ef7824 */ /* 0x040fe200078e00ff */
[----:B------:R-:W-:Y:S01]  /*4000*/  SHF.L.U32 R10, R0, 0x4, RZ ;  /* 0x00000004000a7819 */ /* 0x000fe200000006ff */
[----:B------:R-:W-:Y:S01]  /*4010*/  CS2R R146, SRZ ;  /* 0x0000000000927805 */ /* 0x000fe2000001ff00 */
[----:B------:R-:W-:Y:S01]  /*4020*/  CS2R R144, SRZ ;  /* 0x0000000000907805 */ /* 0x000fe2000001ff00 */
[----:B------:R-:W-:Y:S01]  /*4030*/  CS2R R138, SRZ ;  /* 0x00000000008a7805 */ /* 0x000fe2000001ff00 */
[C---:B-1----:R-:W-:Y:S01]  /*4040*/  IADD3 R9, R10.reuse, 0x20, RZ ;  /* 0x000000200a097810 */ /* 0x042fe20007ffe0ff */
[----:B------:R-:W-:Y:S01]  /*4050*/  CS2R R136, SRZ ;  /* 0x0000000000887805 */ /* 0x000fe2000001ff00 */
[C---:B------:R-:W-:Y:S01]  /*4060*/  IADD3 R8, R10.reuse, 0x40, RZ ;  /* 0x000000400a087810 */ /* 0x040fe20007ffe0ff */
[----:B------:R-:W-:Y:S01]  /*4070*/  CS2R R134, SRZ ;  /* 0x0000000000867805 */ /* 0x000fe2000001ff00 */
[C---:B------:R-:W-:Y:S01]  /*4080*/  IADD3 R7, R10.reuse, 0x60, RZ ;  /* 0x000000600a077810 */ /* 0x040fe20007ffe0ff */
[C---:B------:R-:W-:Y:S01]  /*4090*/  IMAD.IADD R9, R239.reuse, 0x1, R9 ;  /* 0x00000001ef097824 */ /* 0x040fe200078e0209 */
[C---:B------:R-:W-:Y:S01]  /*40a0*/  IADD3 R6, R10.reuse, 0x80, RZ ;  /* 0x000000800a067810 */ /* 0x040fe20007ffe0ff */
[----:B------:R-:W-:Y:S01]  /*40b0*/  CS2R R132, SRZ ;  /* 0x0000000000847805 */ /* 0x000fe2000001ff00 */
[C---:B--2---:R-:W-:Y:S01]  /*40c0*/  IADD3 R5, R10.reuse, 0xa0, RZ ;  /* 0x000000a00a057810 */ /* 0x044fe20007ffe0ff */
[C---:B------:R-:W-:Y:S01]  /*40d0*/  IMAD.IADD R7, R239.reuse, 0x1, R7 ;  /* 0x00000001ef077824 */ /* 0x040fe200078e0207 */
[C---:B------:R-:W-:Y:S01]  /*40e0*/  IADD3 R4, R10.reuse, 0xc0, RZ ;  /* 0x000000c00a047810 */ /* 0x040fe20007ffe0ff */
[C---:B------:R-:W-:Y:S01]  /*40f0*/  IMAD.IADD R6, R239.reuse, 0x1, R6 ;  /* 0x00000001ef067824 */ /* 0x040fe200078e0206 */
[C---:B------:R-:W-:Y:S01]  /*4100*/  IADD3 R8, R239.reuse, R8, RZ ;  /* 0x00000008ef087210 */ /* 0x040fe20007ffe0ff */
[C---:B------:R-:W-:Y:S01]  /*4110*/  IMAD.IADD R7, R239.reuse, 0x1, R7 ;  /* 0x00000001ef077824 */ /* 0x040fe200078e0207 */
[----:B------:R-:W-:Y:S01]  /*4120*/  IADD3 R0, R10, 0xe0, RZ ;  /* 0x000000e00a007810 */ /* 0x000fe20007ffe0ff */
[C---:B------:R-:W-:Y:S01]  /*4130*/  IMAD.IADD R4, R239.reuse, 0x1, R4 ;  /* 0x00000001ef047824 */ /* 0x040fe200078e0204 */
[C---:B------:R-:W-:Y:S01]  /*4140*/  IADD3 R5, R239.reuse, R5, RZ ;  /* 0x00000005ef057210 */ /* 0x040fe20007ffe0ff */
        /* <DEDUP_REMOVED lines=9> */
[----:B------:R-:W-:Y:S01]  /*41e0*/  CS2R R78, SRZ ;  /* 0x00000000004e7805 */ /* 0x000fe2000001ff00 */
[C---:B------:R-:W-:Y:S01]  /*41f0*/  IMAD.IADD R8, R239.reuse, 0x1, R8 ;  /* 0x00000001ef087824 */ /* 0x040fe200078e0208 */
[----:B------:R-:W-:Y:S01]  /*4200*/  CS2R R76, SRZ ;  /* 0x00000000004c7805 */ /* 0x000fe2000001ff00 */
[C---:B------:R-:W-:Y:S01]  /*4210*/  IMAD.IADD R6, R239.reuse, 0x1, R6 ;  /* 0x00000001ef067824 */ /* 0x040fe200078e0206 */
[C---:B------:R-:W-:Y:S01]  /*4220*/  IADD3 R4, R239.reuse, R4, RZ ;  /* 0x00000004ef047210 */ /* 0x040fe20007ffe0ff */
[C---:B------:R-:W-:Y:S01]  /*4230*/  IMAD.IADD R5, R239.reuse, 0x1, R5 ;  /* 0x00000001ef057824 */ /* 0x040fe200078e0205 */
[C---:B------:R-:W-:Y:S01]  /*4240*/  IADD3 R8, R239.reuse, R8, RZ ;  /* 0x00000008ef087210 */ /* 0x040fe20007ffe0ff */
[C---:B------:R-:W-:Y:S01]  /*4250*/  IMAD.IADD R9, R239.reuse, 0x1, R9 ;  /* 0x00000001ef097824 */ /* 0x040fe200078e0209 */
[----:B------:R-:W-:Y:S01]  /*4260*/  CS2R R82, SRZ ;  /* 0x0000000000527805 */ /* 0x000fe2000001ff00 */
[C---:B------:R-:W-:Y:S01]  /*4270*/  IMAD.IADD R7, R239.reuse, 0x1, R7 ;  /* 0x00000001ef077824 */ /* 0x040fe200078e0207 */
[C---:B------:R-:W-:Y:S01]  /*4280*/  IADD3 R5, R239.reuse, R5, RZ ;  /* 0x00000005ef057210 */ /* 0x040fe20007ffe0ff */
[C---:B------:R-:W-:Y:S01]  /*4290*/  IMAD.IADD R6, R239.reuse, 0x1, R6 ;  /* 0x00000001ef067824 */ /* 0x040fe200078e0206 */
[----:B------:R1:W-:Y:S01]  /*42a0*/  STL [R1+0x20], R9 ;  /* 0x0000200901007387 */ /* 0x0003e20000100800 */
[C---:B------:R-:W-:Y:S01]  /*42b0*/  IMAD.IADD R0, R239.reuse, 0x1, R0 ;  /* 0x00000001ef007824 */ /* 0x040fe200078e0200 */
[----:B------:R-:W-:Y:S01]  /*42c0*/  CS2R R80, SRZ ;  /* 0x0000000000507805 */ /* 0x000fe2000001ff00 */
[C---:B------:R-:W-:Y:S01]  /*42d0*/  IMAD.IADD R4, R239.reuse, 0x1, R4 ;  /* 0x00000001ef047824 */ /* 0x040fe200078e0204 */
[----:B------:R2:W-:Y:S01]  /*42e0*/  STL [R1+0x1c], R8 ;  /* 0x00001c0801007387 */ /* 0x0005e20000100800 */
[C---:B------:R-:W-:Y:S01]  /*42f0*/  IMAD.IADD R0, R239.reuse, 0x1, R0 ;  /* 0x00000001ef007824 */ /* 0x040fe200078e0200 */
[----:B------:R-:W-:Y:S01]  /*4300*/  CS2R R74, SRZ ;  /* 0x00000000004a7805 */ /* 0x000fe2000001ff00 */
[----:B------:R-:W-:Y:S01]  /*4310*/  CS2R R72, SRZ ;  /* 0x0000000000487805 */ /* 0x000fe2000001ff00 */
[----:B------:R3:W-:Y:S01]  /*4320*/  STL [R1+0x18], R7 ;  /* 0x0000180701007387 */ /* 0x0007e20000100800 */
[----:B------:R-:W-:Y:S01]  /*4330*/  CS2R R70, SRZ ;  /* 0x0000000000467805 */ /* 0x000fe2000001ff00 */
        /* <DEDUP_REMOVED lines=15> */
[C---:B-1----:R-:W-:Y:S01]  /*4430*/  IADD3 R9, R239.reuse, R9, RZ ;  /* 0x00000009ef097210 */ /* 0x042fe20007ffe0ff */
[----:B------:R-:W-:Y:S01]  /*4440*/  CS2R R42, SRZ ;  /* 0x00000000002a7805 */ /* 0x000fe2000001ff00 */
[----:B------:R-:W-:Y:S01]  /*4450*/  CS2R R40, SRZ ;  /* 0x0000000000287805 */ /* 0x000fe2000001ff00 */
[----:B------:R-:W-:Y:S01]  /*4460*/  CS2R R38, SRZ ;  /* 0x0000000000267805 */ /* 0x000fe2000001ff00 */
[C---:B--2---:R-:W-:Y:S01]  /*4470*/  IMAD.IADD R8, R239.reuse, 0x1, R8 ;  /* 0x00000001ef087824 */ /* 0x044fe200078e0208 */
[----:B------:R-:W-:Y:S01]  /*4480*/  STL [R1+0x3c], R9 ;  /* 0x00003c0901007387 */ /* 0x000fe20000100800 */
[----:B------:R-:W-:Y:S01]  /*4490*/  CS2R R36, SRZ ;  /* 0x0000000000247805 */ /* 0x000fe2000001ff00 */
[----:B------:R-:W-:Y:S01]  /*44a0*/  CS2R R30, SRZ ;  /* 0x00000000001e7805 */ /* 0x000fe2000001ff00 */
[C---:B---3--:R-:W-:Y:S01]  /*44b0*/  IADD3 R7, R239.reuse, R7, RZ ;  /* 0x00000007ef077210 */ /* 0x048fe20007ffe0ff */
[----:B------:R1:W-:Y:S01]  /*44c0*/  STL [R1+0xc], R4 ;  /* 0x00000c0401007387 */ /* 0x0003e20000100800 */
[----:B------:R-:W-:Y:S01]  /*44d0*/  CS2R R28, SRZ ;  /* 0x00000000001c7805 */ /* 0x000fe2000001ff00 */
[----:B------:R-:W-:Y:S01]  /*44e0*/  CS2R R34, SRZ ;  /* 0x0000000000227805 */ /* 0x000fe2000001ff00 */
[C---:B----4-:R-:W-:Y:S01]  /*44f0*/  IMAD.IADD R6, R239.reuse, 0x1, R6 ;  /* 0x00000001ef067824 */ /* 0x050fe200078e0206 */
[----:B------:R-:W-:Y:S01]  /*4500*/  STL [R1+0x38], R8 ;  /* 0x0000380801007387 */ /* 0x000fe20000100800 */
[----:B------:R-:W-:Y:S01]  /*4510*/  CS2R R32, SRZ ;  /* 0x0000000000207805 */ /* 0x000fe2000001ff00 */
[----:B------:R-:W-:Y:S01]  /*4520*/  CS2R R26, SRZ ;  /* 0x00000000001a7805 */ /* 0x000fe2000001ff00 */
[----:B------:R-:W-:Y:S01]  /*4530*/  IADD3 R5, R239, R5, RZ ;  /* 0x00000005ef057210 */ /* 0x000fe20007ffe0ff */
[----:B------:R2:W-:Y:S01]  /*4540*/  STL [R1+0x8], R0 ;  /* 0x0000080001007387 */ /* 0x0005e20000100800 */
[----:B------:R-:W-:Y:S01]  /*4550*/  CS2R R24, SRZ ;  /* 0x0000000000187805 */ /* 0x000fe2000001ff00 */
[----:B------:R-:W-:Y:S01]  /*4560*/  CS2R R22, SRZ ;  /* 0x0000000000167805 */ /* 0x000fe2000001ff00 */
[----:B------:R-:W-:Y:S01]  /*4570*/  CS2R R20, SRZ ;  /* 0x0000000000147805 */ /* 0x000fe2000001ff00 */
[----:B------:R3:W-:Y:S01]  /*4580*/  STL [R1+0x34], R7 ;  /* 0x0000340701007387 */ /* 0x0007e20000100800 */
[----:B------:R-:W-:Y:S01]  /*4590*/  IMAD.IADD R229, R227, 0x1, R226 ;  /* 0x00000001e3e57824 */ /* 0x000fe200078e02e2 */
[C---:B------:R-:W-:Y:S01]  /*45a0*/  IADD3 R225, R226.reuse, R222, RZ ;  /* 0x000000dee2e17210 */ /* 0x040fe20007ffe0ff */
[C---:B------:R-:W-:Y:S01]  /*45b0*/  IMAD.IADD R230, R226.reuse, 0x1, R228 ;  /* 0x00000001e2e67824 */ /* 0x040fe200078e02e4 */
[----:B------:R3:W-:Y:S01]  /*45c0*/  STL [R1+0x30], R6 ;  /* 0x0000300601007387 */ /* 0x0007e20000100800 */
[----:B------:R-:W-:Y:S01]  /*45d0*/  IMAD.IADD R224, R226, 0x1, R223 ;  /* 0x00000001e2e07824 */ /* 0x000fe200078e02df */
[----:B------:R-:W-:-:S02]  /*45e0*/  UISETP.GE.AND UP0, UPT, UR8, UR6, UPT ;  /* 0x000000060800728c */ /* 0x000fc4000bf06270 */
[----:B------:R3:W-:Y:S01]  /*45f0*/  STL [R1+0x2c], R5 ;  /* 0x00002c0501007387 */ /* 0x0007e20000100800 */
[C---:B-1----:R-:W-:Y:S01]  /*4600*/  IMAD.IADD R4, R239.reuse, 0x1, R4 ;  /* 0x00000001ef047824 */ /* 0x042fe200078e0204 */
[----:B--2---:R-:W-:-:S05]  /*4610*/  IADD3 R0, R239, R0, RZ ;  /* 0x00000000ef007210 */ /* 0x004fca0007ffe0ff */
[----:B------:R3:W-:Y:S04]  /*4620*/  STL [R1+0x24], R0 ;  /* 0x0000240001007387 */ /* 0x0007e80000100800 */
[----:B------:R3:W-:Y:S02]  /*4630*/  STL [R1+0x28], R4 ;  /* 0x0000280401007387 */ /* 0x0007e40000100800 */
.L_x_660:
[----:B------:R-:W0:Y:S01]  /*4640*/  LDGDEPBAR ;  /* 0x00000000000079af */ /* 0x000e220000000000 */
[C---:B------:R-:W-:Y:S01]  /*4650*/  IMAD.IADD R109, R219.reuse, 0x1, R231 ;  /* 0x00000001db6d7824 */ /* 0x040fe200078e02e7 */
[----:B------:R-:W-:Y:S01]  /*4660*/  PLOP3.LUT P0, PT, PT, PT, UP0, 0x80, 0x0 ;  /* 0x000000000000781c */ /* 0x000fe20003f0f008 */
[--C-:B------:R-:W-:Y:S01]  /*4670*/  IMAD.IADD R108, R219, 0x1, R226.reuse ;  /* 0x00000001db6c7824 */ /* 0x100fe200078e02e2 */
[----:B------:R-:W-:Y:S01]  /*4680*/  PLOP3.LUT P5, PT, PT, PT, UP0, 0x80, 0x0 ;  /* 0x000000000000781c */ /* 0x000fe20003faf008 */
[----:B---3--:R-:W-:Y:S01]  /*4690*/  IMAD.IADD R0, R109, 0x1, R226 ;  /* 0x000000016d007824 */ /* 0x008fe200078e02e2 */
[----:B------:R-:W2:Y:S01]  /*46a0*/  LDL R110, [R1+0x50] ;  /* 0x00005000016e7983 */ /* 0x000ea20000100800 */
[C---:B-----5:R-:W-:Y:S01]  /*46b0*/  FSETP.NEU.FTZ.AND P2, PT, R250.reuse, -INF , PT ;  /* 0xff800000fa00780b */ /* 0x060fe20003f5d000 */
[----:B------:R-:W-:Y:S01]  /*46c0*/  UISETP.GE.AND UP5, UPT, UR7, 0x1, UPT ;  /* 0x000000010700788c */ /* 0x000fe2000bfa6270 */
[----:B------:R-:W-:Y:S02]  /*46d0*/  PLOP3.LUT P1, PT, PT, PT, UP0, 0x80, 0x0 ;  /* 0x000000000000781c */ /* 0x000fe40003f2f008 */
[----:B------:R-:W-:Y:S01]  /*46e0*/  PLOP3.LUT P4, PT, PT, PT, UP0, 0x80, 0x0 ;  /* 0x000000000000781c */ /* 0x000fe20003f8f008 */
[----:B------:R-:W3:Y:S01]  /*46f0*/  LDL R112, [R1+0x40] ;  /* 0x0000400001707983 */ /* 0x000ee20000100800 */
[----:B------:R-:W-:Y:S02]  /*4700*/  PLOP3.LUT P3, PT, PT, PT, UP0, 0x80, 0x0 ;  /* 0x000000000000781c */ /* 0x000fe40003f6f008 */
[----:B------:R-:W-:Y:S01]  /*4710*/  PLOP3.LUT P6, PT, PT, PT, UP0, 0x80, 0x0 ;  /* 0x000000000000781c */ /* 0x000fe20003fcf008 */
[----:B------:R-:W-:Y:S04]  /*4720*/  DEPBAR.LE SB0, 0x0 ;  /* 0x000080000000791a */ /* 0x000fe80000000000 */
[----:B------:R-:W-:Y:S06]  /*4730*/  BAR.SYNC.DEFER_BLOCKING 0x0 ;  /* 0x0000000000007b1d */ /* 0x000fec0000010000 */
[----:B------:R-:W-:Y:S05]  /*4740*/  LDSM.16.M88.4 R16, [R219] ;  /* 0x00000000db10783b */ /* 0x000fea0000000200 */
[----:B------:R-:W1:Y:S05]  /*4750*/  LDSM.16.M88.4 R8, [R3+0x18000] ;  /* 0x018000000308783b */ /* 0x000e6a0000000200 */
[----:B------:R-:W4:Y:S05]  /*4760*/  LDSM.16.M88.4 R84, [R3+0x18800] ;  /* 0x018800000354783b */ /* 0x000f2a0000000200 */
[----:B------:R-:W-:Y:S05]  /*4770*/  LDSM.16.M88.4 R88, [R109] ;  /* 0x000000006d58783b */ /* 0x000fea0000000200 */
[----:B------:R-:W4:Y:S05]  /*4780*/  LDSM.16.M88.4 R92, [R216+0x18000] ;  /* 0x01800000d85c783b */ /* 0x000f2a0000000200 */
[----:B------:R-:W4:Y:S05]  /*4790*/  LDSM.16.M88.4 R96, [R216+0x18800] ;  /* 0x01880000d860783b */ /* 0x000f2a0000000200 */
[----:B------:R-:W-:Y:S05]  /*47a0*/  LDSM.16.M88.4 R100, [R218+0x18000] ;  /* 0x01800000da64783b */ /* 0x000fea0000000200 */
[----:B------:R-:W-:Y:S01]  /*47b0*/  LDSM.16.M88.4 R104, [R218+0x18800] ;  /* 0x01880000da68783b */ /* 0x000fe20000000200 */
[C---:B-1----:R-:W-:Y:S08]  /*47c0*/  HMMA.16816.F32.BF16 R4, R16.reuse, R8, RZ ;  /* 0x000000081004723c */ /* 0x042ff000000418ff */
[C---:B------:R-:W-:Y:S08]  /*47d0*/  HMMA.16816.F32.BF16 R8, R16.reuse, R10, RZ ;  /* 0x0000000a1008723c */ /* 0x040ff000000418ff */
[C---:B----4-:R-:W-:Y:S08]  /*47e0*/  HMMA.16816.F32.BF16 R12, R16.reuse, R84, RZ ;  /* 0x00000054100c723c */ /* 0x050ff000000418ff */
[----:B------:R-:W-:Y:S01]  /*47f0*/  HMMA.16816.F32.BF16 R16, R16, R86, RZ ;  /* 0x000000561010723c */ /* 0x000fe200000418ff */
[----:B------:R-:W1:Y:S07]  /*4800*/  LDSM.16.M88.4 R84, [R108] ;  /* 0x000000006c54783b */ /* 0x000e6e0000000200 */
[C---:B------:R-:W-:Y:S08]  /*4810*/  HMMA.16816.F32.BF16 R4, R88.reuse, R92, R4 ;  /* 0x0000005c5804723c */ /* 0x040ff00000041804 */
[C---:B------:R-:W-:Y:S01]  /*4820*/  HMMA.16816.F32.BF16 R8, R88.reuse, R94, R8 ;  /* 0x0000005e5808723c */ /* 0x040fe20000041808 */
[----:B------:R-:W-:Y:S07]  /*4830*/  LDSM.16.M88.4 R92, [R217+0x18000] ;  /* 0x01800000d95c783b */ /* 0x000fee0000000200 */
[C---:B------:R-:W-:Y:S08]  /*4840*/  HMMA.16816.F32.BF16 R12, R88.reuse, R96, R12 ;  /* 0x00000060580c723c */ /* 0x040ff0000004180c */
[----:B------:R-:W-:Y:S01]  /*4850*/  HMMA.16816.F32.BF16 R16, R88, R98, R16 ;  /* 0x000000625810723c */ /* 0x000fe20000041810 */
[----:B------:R-:W4:Y:S05]  /*4860*/  LDSM.16.M88.4 R88, [R0] ;  /* 0x000000000058783b */ /* 0x000f2a0000000200 */
[----:B------:R-:W4:Y:S02]  /*4870*/  LDSM.16.M88.4 R96, [R217+0x18800] ;  /* 0x01880000d960783b */ /* 0x000f240000000200 */
[C---:B-1----:R-:W-:Y:S08]  /*4880*/  HMMA.16816.F32.BF16 R4, R84.reuse, R100, R4 ;  /* 0x000000645404723c */ /* 0x042ff00000041804 */
[C---:B------:R-:W-:Y:S01]  /*4890*/  HMMA.16816.F32.BF16 R8, R84.reuse, R102, R8 ;  /* 0x000000665408723c */ /* 0x040fe20000041808 */
[----:B------:R-:W-:Y:S07]  /*48a0*/  LDSM.16.M88.4 R100, [R3+0x1a000] ;  /* 0x01a000000364783b */ /* 0x000fee0000000200 */
[C---:B------:R-:W-:Y:S08]  /*48b0*/  HMMA.16816.F32.BF16 R12, R84.reuse, R104, R12 ;  /* 0x00000068540c723c */ /* 0x040ff0000004180c */
[----:B------:R-:W-:Y:S01]  /*48c0*/  HMMA.16816.F32.BF16 R16, R84, R106, R16 ;  /* 0x0000006a5410723c */ /* 0x000fe20000041810 */
[----:B------:R-:W1:Y:S05]  /*48d0*/  LDSM.16.M88.4 R84, [R219+0x2000] ;  /* 0x00200000db54783b */ /* 0x000e6a0000000200 */
[----:B------:R-:W1:Y:S02]  /*48e0*/  LDSM.16.M88.4 R104, [R3+0x1a800] ;  /* 0x01a800000368783b */ /* 0x000e640000000200 */
[C---:B----4-:R-:W-:Y:S08]  /*48f0*/  HMMA.16816.F32.BF16 R4, R88.reuse, R92, R4 ;  /* 0x0000005c5804723c */ /* 0x050ff00000041804 */
[C---:B------:R-:W-:Y:S01]  /*4900*/  HMMA.16816.F32.BF16 R8, R88.reuse, R94, R8 ;  /* 0x0000005e5808723c */ /* 0x040fe20000041808 */
[----:B------:R-:W-:Y:S07]  /*4910*/  LDSM.16.M88.4 R92, [R216+0x1a000] ;  /* 0x01a00000d85c783b */ /* 0x000fee0000000200 */
[C---:B------:R-:W-:Y:S08]  /*4920*/  HMMA.16816.F32.BF16 R12, R88.reuse, R96, R12 ;  /* 0x00000060580c723c */ /* 0x040ff0000004180c */
[----:B------:R-:W-:Y:S01]  /*4930*/  HMMA.16816.F32.BF16 R16, R88, R98, R16 ;  /* 0x000000625810723c */ /* 0x000fe20000041810 */
[----:B------:R-:W4:Y:S05]  /*4940*/  LDSM.16.M88.4 R88, [R109+0x2000] ;  /* 0x002000006d58783b */ /* 0x000f2a0000000200 */
[----:B------:R-:W4:Y:S02]  /*4950*/  LDSM.16.M88.4 R96, [R216+0x1a800] ;  /* 0x01a80000d860783b */ /* 0x000f240000000200 */
[C---:B-1----:R-:W-:Y:S08]  /*4960*/  HMMA.16816.F32.BF16 R4, R84.reuse, R100, R4 ;  /* 0x000000645404723c */ /* 0x042ff00000041804 */
[C---:B------:R-:W-:Y:S01]  /*4970*/  HMMA.16816.F32.BF16 R8, R84.reuse, R102, R8 ;  /* 0x000000665408723c */ /* 0x040fe20000041808 */
[----:B------:R-:W-:Y:S07]  /*4980*/  LDSM.16.M88.4 R100, [R218+0x1a000] ;  /* 0x01a00000da64783b */ /* 0x000fee0000000200 */
[C---:B------:R-:W-:Y:S08]  /*4990*/  HMMA.16816.F32.BF16 R12, R84.reuse, R104, R12 ;  /* 0x00000068540c723c */ /* 0x040ff0000004180c */
[----:B------:R-:W-:Y:S01]  /*49a0*/  HMMA.16816.F32.BF16 R16, R84, R106, R16 ;  /* 0x0000006a5410723c */ /* 0x000fe20000041810 */
[----:B------:R-:W1:Y:S05]  /*49b0*/  LDSM.16.M88.4 R84, [R108+0x2000] ;  /* 0x002000006c54783b */ /* 0x000e6a0000000200 */
[----:B------:R-:W2:Y:S02]  /*49c0*/  LDSM.16.M88.4 R104, [R218+0x1a800] ;  /* 0x01a80000da68783b */ /* 0x000ea40000000200 */
[C---:B----4-:R-:W-:Y:S08]  /*49d0*/  HMMA.16816.F32.BF16 R4, R88.reuse, R92, R4 ;  /* 0x0000005c5804723c */ /* 0x050ff00000041804 */
[C---:B------:R-:W-:Y:S01]  /*49e0*/  HMMA.16816.F32.BF16 R8, R88.reuse, R94, R8 ;  /* 0x0000005e5808723c */ /* 0x040fe20000041808 */
[----:B------:R-:W-:Y:S07]  /*49f0*/  LDSM.16.M88.4 R92, [R217+0x1a000] ;  /* 0x01a00000d95c783b */ /* 0x000fee0000000200 */
[C---:B------:R-:W-:Y:S08]  /*4a00*/  HMMA.16816.F32.BF16 R12, R88.reuse, R96, R12 ;  /* 0x00000060580c723c */ /* 0x040ff0000004180c */
[----:B------:R-:W-:Y:S01]  /*4a10*/  HMMA.16816.F32.BF16 R16, R88, R98, R16 ;  /* 0x000000625810723c */ /* 0x000fe20000041810 */
[----:B------:R-:W4:Y:S05]  /*4a20*/  LDSM.16.M88.4 R88, [R0+0x2000] ;  /* 0x002000000058783b */ /* 0x000f2a0000000200 */
[----:B------:R-:W3:Y:S02]  /*4a30*/  LDSM.16.M88.4 R96, [R217+0x1a800] ;  /* 0x01a80000d960783b */ /* 0x000ee40000000200 */
[C---:B-1----:R-:W-:Y:S08]  /*4a40*/  HMMA.16816.F32.BF16 R4, R84.reuse, R100, R4 ;  /* 0x000000645404723c */ /* 0x042ff00000041804 */
[C---:B------:R-:W-:Y:S01]  /*4a50*/  HMMA.16816.F32.BF16 R8, R84.reuse, R102, R8 ;  /* 0x000000665408723c */ /* 0x040fe20000041808 */
[----:B------:R-:W-:Y:S07]  /*4a60*/  LDSM.16.M88.4 R100, [R3+0x1c000] ;  /* 0x01c000000364783b */ /* 0x000fee0000000200 */
[C---:B--2---:R-:W-:Y:S08]  /*4a70*/  HMMA.16816.F32.BF16 R12, R84.reuse, R104, R12 ;  /* 0x00000068540c723c */ /* 0x044ff0000004180c */
[----:B------:R-:W-:Y:S01]  /*4a80*/  HMMA.16816.F32.BF16 R16, R84, R106, R16 ;  /* 0x0000006a5410723c */ /* 0x000fe20000041810 */
[----:B------:R-:W1:Y:S05]  /*4a90*/  LDSM.16.M88.4 R84, [R219+0x4000] ;  /* 0x00400000db54783b */ /* 0x000e6a0000000200 */
[----:B------:R-:W2:Y:S02]  /*4aa0*/  LDSM.16.M88.4 R104, [R3+0x1c800] ;  /* 0x01c800000368783b */ /* 0x000ea40000000200 */
[C---:B----4-:R-:W-:Y:S08]  /*4ab0*/  HMMA.16816.F32.BF16 R4, R88.reuse, R92, R4 ;  /* 0x0000005c5804723c */ /* 0x050ff00000041804 */
[C---:B------:R-:W-:Y:S01]  /*4ac0*/  HMMA.16816.F32.BF16 R8, R88.reuse, R94, R8 ;  /* 0x0000005e5808723c */ /* 0x040fe20000041808 */
[----:B------:R-:W-:Y:S07]  /*4ad0*/  LDSM.16.M88.4 R92, [R216+0x1c000] ;  /* 0x01c00000d85c783b */ /* 0x000fee0000000200 */
[C---:B---3--:R-:W-:Y:S08]  /*4ae0*/  HMMA.16816.F32.BF16 R12, R88.reuse, R96, R12 ;  /* 0x00000060580c723c */ /* 0x048ff0000004180c */
[----:B------:R-:W-:Y:S01]  /*4af0*/  HMMA.16816.F32.BF16 R16, R88, R98, R16 ;  /* 0x000000625810723c */ /* 0x000fe20000041810 */
[----:B------:R-:W3:Y:S05]  /*4b00*/  LDSM.16.M88.4 R88, [R109+0x4000] ;  /* 0x004000006d58783b */ /* 0x000eea0000000200 */
[----:B------:R-:W4:Y:S02]  /*4b10*/  LDSM.16.M88.4 R96, [R216+0x1c800] ;  /* 0x01c80000d860783b */ /* 0x000f240000000200 */
[C---:B-1----:R-:W-:Y:S08]  /*4b20*/  HMMA.16816.F32.BF16 R4, R84.reuse, R100, R4 ;  /* 0x000000645404723c */ /* 0x042ff00000041804 */
[C---:B------:R-:W-:Y:S01]  /*4b30*/  HMMA.16816.F32.BF16 R8, R84.reuse, R102, R8 ;  /* 0x000000665408723c */ /* 0x040fe20000041808 */
[----:B------:R-:W-:Y:S07]  /*4b40*/  LDSM.16.M88.4 R100, [R218+0x1c000] ;  /* 0x01c00000da64783b */ /* 0x000fee0000000200 */
[C---:B--2---:R-:W-:Y:S08]  /*4b50*/  HMMA.16816.F32.BF16 R12, R84.reuse, R104, R12 ;  /* 0x00000068540c723c */ /* 0x044ff0000004180c */
[----:B------:R-:W-:Y:S01]  /*4b60*/  HMMA.16816.F32.BF16 R16, R84, R106, R16 ;  /* 0x0000006a5410723c */ /* 0x000fe20000041810 */
[----:B------:R-:W1:Y:S05]  /*4b70*/  LDSM.16.M88.4 R84, [R108+0x4000] ;  /* 0x004000006c54783b */ /* 0x000e6a0000000200 */
[----:B------:R-:W2:Y:S02]  /*4b80*/  LDSM.16.M88.4 R104, [R218+0x1c800] ;  /* 0x01c80000da68783b */ /* 0x000ea40000000200 */
[C---:B---3--:R-:W-:Y:S08]  /*4b90*/  HMMA.16816.F32.BF16 R4, R88.reuse, R92, R4 ;  /* 0x0000005c5804723c */ /* 0x048ff00000041804 */
[C---:B------:R-:W-:Y:S01]  /*4ba0*/  HMMA.16816.F32.BF16 R8, R88.reuse, R94, R8 ;  /* 0x0000005e5808723c */ /* 0x040fe20000041808 */
[----:B------:R-:W-:Y:S07]  /*4bb0*/  LDSM.16.M88.4 R92, [R217+0x1c000] ;  /* 0x01c00000d95c783b */ /* 0x000fee0000000200 */
[C---:B----4-:R-:W-:Y:S08]  /*4bc0*/  HMMA.16816.F32.BF16 R12, R88.reuse, R96, R12 ;  /* 0x00000060580c723c */ /* 0x050ff0000004180c */
        /* <DEDUP_REMOVED lines=22> */
[----:B------:R-:W1:Y:S07]  /*4d30*/  LDSM.16.M88.4 R84, [R108+0x6000] ;  /* 0x006000006c54783b */ /* 0x000e6e0000000200 */
[C---:B---3--:R-:W-:Y:S08]  /*4d40*/  HMMA.16816.F32.BF16 R4, R88.reuse, R92, R4 ;  /* 0x0000005c5804723c */ /* 0x048ff00000041804 */
[C---:B------:R-:W-:Y:S01]  /*4d50*/  HMMA.16816.F32.BF16 R8, R88.reuse, R94, R8 ;  /* 0x0000005e5808723c */ /* 0x040fe20000041808 */
[----:B------:R-:W2:Y:S07]  /*4d60*/  LDSM.16.M88.4 R92, [R218+0x1e800] ;  /* 0x01e80000da5c783b */ /* 0x000eae0000000200 */
[C---:B----4-:R-:W-:Y:S08]  /*4d70*/  HMMA.16816.F32.BF16 R12, R88.reuse, R96, R12 ;  /* 0x00000060580c723c */ /* 0x050ff0000004180c */
[----:B------:R-:W-:Y:S01]  /*4d80*/  HMMA.16816.F32.BF16 R16, R88, R98, R16 ;  /* 0x000000625810723c */ /* 0x000fe20000041810 */
[----:B------:R-:W-:Y:S05]  /*4d90*/  LDSM.16.M88.4 R88, [R0+0x6000] ;  /* 0x006000000058783b */ /* 0x000fea0000000200 */
[----:B------:R-:W3:Y:S02]  /*4da0*/  LDSM.16.M88.4 R96, [R217+0x1e000] ;  /* 0x01e00000d960783b */ /* 0x000ee40000000200 */
[C---:B-1----:R-:W-:Y:S08]  /*4db0*/  HMMA.16816.F32.BF16 R4, R84.reuse, R100, R4 ;  /* 0x000000645404723c */ /* 0x042ff00000041804 */
[C---:B------:R-:W-:Y:S08]  /*4dc0*/  HMMA.16816.F32.BF16 R8, R84.reuse, R102, R8 ;  /* 0x000000665408723c */ /* 0x040ff00000041808 */
[C---:B--2---:R-:W-:Y:S07]  /*4dd0*/  HMMA.16816.F32.BF16 R12, R84.reuse, R92, R12 ;  /* 0x0000005c540c723c */ /* 0x044fee000004180c */
[----:B------:R-:W-:Y:S01]  /*4de0*/  FMUL.FTZ R92, R250, 1.4426950216293334961 ;  /* 0x3fb8aa3bfa5c7820 */ /* 0x000fe20000410000 */
[----:B------:R-:W-:Y:S01]  /*4df0*/  HMMA.16816.F32.BF16 R16, R84, R94, R16 ;  /* 0x0000005e5410723c */ /* 0x000fe20000041810 */
[----:B------:R-:W2:Y:S03]  /*4e00*/  LDL R94, [R1+0x44] ;  /* 0x00004400015e7983 */ /* 0x000ea60000100800 */
[----:B------:R-:W-:Y:S01]  /*4e10*/  FSEL R92, R92, RZ, P2 ;  /* 0x000000ff5c5c7208 */ /* 0x000fe20001000000 */
[----:B------:R-:W-:Y:S01]  /*4e20*/  IMAD.U32 R93, RZ, RZ, UR20 ;  /* 0x00000014ff5d7e24 */ /* 0x000fe2000f8e00ff */
[----:B------:R-:W1:Y:S01]  /*4e30*/  LDSM.16.M88.4 R84, [R217+0x1e800] ;  /* 0x01e80000d954783b */ /* 0x000e620000000200 */
[----:B------:R-:W-:Y:S02]  /*4e40*/  FSETP.NEU.FTZ.AND P2, PT, R251, -INF , PT ;  /* 0xff800000fb00780b */ /* 0x000fe40003f5d000 */
[----:B------:R-:W-:Y:S01]  /*4e50*/  @P0 IMAD R93, R93, 0x40, R110 ;  /* 0x000000405d5d0824 */ /* 0x000fe200078e026e */
[----:B------:R-:W-:Y:S01]  /*4e60*/  PLOP3.LUT P0, PT, PT, PT, UP0, 0x80, 0x0 ;  /* 0x000000000000781c */ /* 0x000fe20003f0f008 */
[C---:B---3--:R-:W-:Y:S05]  /*4e70*/  HMMA.16816.F32.BF16 R4, R88.reuse, R96, R4 ;  /* 0x000000605804723c */ /* 0x048fea0000041804 */
[C---:B------:R-:W-:Y:S02]  /*4e80*/  @P5 ISETP.GE.AND P5, PT, R93.reuse, UR6, PT ;  /* 0x000000065d005c0c */ /* 0x040fe4000bfa6270 */
[----:B------:R-:W-:Y:S01]  /*4e90*/  @P1 IADD3 R0, R93, 0x1, RZ ;  /* 0x000000015d001810 */ /* 0x000fe20007ffe0ff */
[C---:B------:R-:W-:Y:S01]  /*4ea0*/  HMMA.16816.F32.BF16 R8, R88.reuse, R98, R8 ;  /* 0x000000625808723c */ /* 0x040fe20000041808 */
[----:B------:R-:W-:Y:S02]  /*4eb0*/  PLOP3.LUT P1, PT, PT, PT, UP0, 0x80, 0x0 ;  /* 0x000000000000781c */ /* 0x000fe40003f2f008 */
[----:B------:R-:W-:Y:S01]  /*4ec0*/  @P4 ISETP.GE.AND P4, PT, R0, UR6, PT ;  /* 0x0000000600004c0c */ /* 0x000fe2000bf86270 */
[----:B------:R-:W-:Y:S05]  /*4ed0*/  FMUL.FTZ R0, R251, 1.4426950216293334961 ;  /* 0x3fb8aa3bfb007820 */ /* 0x000fea0000410000 */
[----:B------:R-:W-:Y:S02]  /*4ee0*/  FSEL R0, R0, RZ, P2 ;  /* 0x000000ff00007208 */ /* 0x000fe40001000000 */
[----:B------:R-:W-:Y:S05]  /*4ef0*/  PLOP3.LUT P2, PT, PT, PT, UP0, 0x80, 0x0 ;  /* 0x000000000000781c */ /* 0x000fea0003f4f008 */
[----:B------:R-:W-:Y:S02]  /*4f00*/  @P0 FSEL R4, R4, -INF , !P5 ;  /* 0xff80000004040808 */ /* 0x000fe40006800000 */
[----:B------:R-:W-:Y:S02]  /*4f10*/  PLOP3.LUT P0, PT, PT, PT, UP0, 0x80, 0x0 ;  /* 0x000000000000781c */ /* 0x000fe40003f0f008 */
[----:B------:R-:W-:Y:S01]  /*4f20*/  @P1 FSEL R5, R5, -INF , !P4 ;  /* 0xff80000005051808 */ /* 0x000fe20006000000 */
[--C-:B------:R-:W-:Y:S01]  /*4f30*/  FFMA.FTZ R4, R4, c[0x0][0x23c], -R92.reuse ;  /* 0x00008f0004047a23 */ /* 0x100fe2000001085c */
[----:B------:R-:W-:Y:S01]  /*4f40*/  PLOP3.LUT P1, PT, PT, PT, UP0, 0x80, 0x0 ;  /* 0x000000000000781c */ /* 0x000fe20003f2f008 */
[C---:B-1----:R-:W-:Y:S02]  /*4f50*/  HMMA.16816.F32.BF16 R12, R88.reuse, R84, R12 ;  /* 0x00000054580c723c */ /* 0x042fe4000004180c */
[----:B------:R1:W-:Y:S01]  /*4f60*/  MUFU.EX2 R104, R4 ;  /* 0x0000000400687308 */ /* 0x0003e20000000800 */
[----:B------:R-:W-:Y:S05]  /*4f70*/  FFMA.FTZ R5, R5, c[0x0][0x23c], -R92 ;  /* 0x00008f0005057a23 */ /* 0x000fea000001085c */
[----:B------:R-:W-:Y:S01]  /*4f80*/  @P0 FSEL R6, R6, -INF , !P5 ;  /* 0xff80000006060808 */ /* 0x000fe20006800000 */
[----:B------:R-:W-:Y:S01]  /*4f90*/  HMMA.16816.F32.BF16 R16, R88, R86, R16 ;  /* 0x000000565810723c */ /* 0x000fe20000041810 */
[----:B------:R-:W-:Y:S02]  /*4fa0*/  PLOP3.LUT P0, PT, PT, PT, UP0, 0x80, 0x0 ;  /* 0x000000000000781c */ /* 0x000fe40003f0f008 */
[----:B------:R-:W-:Y:S01]  /*4fb0*/  PLOP3.LUT P5, PT, PT, PT, UP0, 0x80, 0x0 ;  /* 0x000000000000781c */ /* 0x000fe20003faf008 */
[--C-:B------:R-:W-:Y:S01]  /*4fc0*/  FFMA.FTZ R6, R6, c[0x0][0x23c], -R0.reuse ;  /* 0x00008f0006067a23 */ /* 0x100fe20000010800 */
[----:B------:R-:W-:Y:S01]  /*4fd0*/  @P1 FSEL R7, R7, -INF , !P4 ;  /* 0xff80000007071808 */ /* 0x000fe20006000000 */
[----:B------:R-:W3:Y:S01]  /*4fe0*/  MUFU.EX2 R109, R5 ;  /* 0x00000005006d7308 */ /* 0x000ee20000000800 */
[----:B------:R-:W-:Y:S02]  /*4ff0*/  PLOP3.LUT P1, PT, PT, PT, UP0, 0x80, 0x0 ;  /* 0x000000000000781c */ /* 0x000fe40003f2f008 */
[----:B------:R-:W-:Y:S03]  /*5000*/  PLOP3.LUT P4, PT, PT, PT, UP0, 0x80, 0x0 ;  /* 0x000000000000781c */ /* 0x000fe60003f8f008 */
[----:B------:R-:W-:Y:S04]  /*5010*/  FFMA.FTZ R7, R7, c[0x0][0x23c], -R0 ;  /* 0x00008f0007077a23 */ /* 0x000fe80000010800 */
[----:B------:R-:W-:Y:S01]  /*5020*/  MUFU.EX2 R111, R6 ;  /* 0x00000006006f7308 */ /* 0x000fe20000000800 */
[C---:B-1----:R-:W-:Y:S02]  /*5030*/  @P3 IADD3 R4, R93.reuse, 0x8, RZ ;  /* 0x000000085d043810 */ /* 0x042fe40007ffe0ff */
[----:B------:R-:W-:Y:S02]  /*5040*/  PLOP3.LUT P3, PT, PT, PT, UP0, 0x80, 0x0 ;  /* 0x000000000000781c */ /* 0x000fe40003f6f008 */
[----:B------:R-:W-:Y:S02]  /*5050*/  @P6 ISETP.GE.AND P6, PT, R4, UR6, PT ;  /* 0x0000000604006c0c */ /* 0x000fe4000bfc6270 */
[----:B------:R-:W-:Y:S02]  /*5060*/  @P2 IADD3 R4, R93, 0x9, RZ ;  /* 0x000000095d042810 */ /* 0x000fe40007ffe0ff */
[----:B------:R-:W-:Y:S01]  /*5070*/  PLOP3.LUT P2, PT, PT, PT, UP0, 0x80, 0x0 ;  /* 0x000000000000781c */ /* 0x000fe20003f4f008 */
[----:B------:R-:W1:Y:S01]  /*5080*/  MUFU.EX2 R110, R7 ;  /* 0x00000007006e7308 */ /* 0x000e620000000800 */
[----:B---3--:R-:W-:Y:S05]  /*5090*/  F2FP.BF16.PACK_AB R5, R109, R104 ;  /* 0x000000686d05723e */ /* 0x008fea00000010ff */
[----:B------:R-:W-:Y:S02]  /*50a0*/  @P3 ISETP.GE.AND P3, PT, R4, UR6, PT ;  /* 0x0000000604003c0c */ /* 0x000fe4000bf66270 */
[----:B------:R-:W-:Y:S01]  /*50b0*/  @P0 FSEL R8, R8, -INF , !P6 ;  /* 0xff80000008080808 */ /* 0x000fe20007000000 */
[----:B------:R3:W-:Y:S01]  /*50c0*/  STS [R246+0x2a000], R5 ;  /* 0x02a00005f6007388 */ /* 0x0007e20000000800 */
[----:B------:R-:W-:Y:S02]  /*50d0*/  PLOP3.LUT P0, PT, PT, PT, UP0, 0x80, 0x0 ;  /* 0x000000000000781c */ /* 0x000fe40003f0f008 */
[C---:B------:R-:W-:Y:S01]  /*50e0*/  @P4 IADD3 R4, R93.reuse, 0x10, RZ ;  /* 0x000000105d044810 */ /* 0x040fe20007ffe0ff */
        /* <DEDUP_REMOVED lines=13> */
[----:B------:R-:W-:Y:S04]  /*51c0*/  MUFU.EX2 R105, R9 ;  /* 0x0000000900697308 */ /* 0x000fe80000000800 */
[----:B------:R-:W-:Y:S02]  /*51d0*/  @P1 FSEL R11, R11, -INF , !P3 ;  /* 0xff8000000b0b1808 */ /* 0x000fe40005800000 */
[----:B------:R-:W-:Y:S02]  /*51e0*/  PLOP3.LUT P1, PT, PT, PT, UP0, 0x80, 0x0 ;  /* 0x000000000000781c */ /* 0x000fe40003f2f008 */
        /* <DEDUP_REMOVED lines=8> */
[----:B------:R-:W-:Y:S01]  /*5270*/  @P2 FSEL R13, R13, -INF , !P6 ;  /* 0xff8000000d0d2808 */ /* 0x000fe20007000000 */
[----:B------:R-:W4:Y:S01]  /*5280*/  MUFU.EX2 R107, R11 ;  /* 0x0000000b006b7308 */ /* 0x000f220000000800 */
[----:B------:R-:W-:Y:S01]  /*5290*/  PLOP3.LUT P2, PT, PT, PT, UP0, 0x80, 0x0 ;  /* 0x000000000000781c */ /* 0x000fe20003f4f008 */
[----:B------:R-:W-:Y:S01]  /*52a0*/  FFMA.FTZ R14, R14, c[0x0][0x23c], -R0 ;  /* 0x00008f000e0e7a23 */ /* 0x000fe20000010800 */
[----:B------:R-:W-:Y:S01]  /*52b0*/  PLOP3.LUT P1, PT, PT, PT, UP0, 0x80, 0x0 ;  /* 0x000000000000781c */ /* 0x000fe20003f2f008 */
[----:B------:R-:W-:Y:S01]  /*52c0*/  FFMA.FTZ R13, R13, c[0x0][0x23c], -R92 ;  /* 0x00008f000d0d7a23 */ /* 0x000fe2000001085c */
[C---:B------:R-:W-:Y:S02]  /*52d0*/  @P3 IADD3 R4, R93.reuse, 0x18, RZ ;  /* 0x000000185d043810 */ /* 0x040fe40007ffe0ff */
[----:B------:R-:W-:Y:S02]  /*52e0*/  @P4 IADD3 R93, R93, 0x19, RZ ;  /* 0x000000195d5d4810 */ /* 0x000fe40007ffe0ff */
[----:B------:R-:W-:Y:S01]  /*52f0*/  @P0 FSEL R15, R15, -INF , !P6 ;  /* 0xff8000000f0f0808 */ /* 0x000fe20007000000 */
[----:B------:R-:W-:Y:S01]  /*5300*/  MUFU.EX2 R102, R12 ;  /* 0x0000000c00667308 */ /* 0x000fe20000000800 */
[----:B------:R-:W-:Y:S03]  /*5310*/  PLOP3.LUT P0, PT, PT, PT, UP0, 0x80, 0x0 ;  /* 0x000000000000781c */ /* 0x000fe60003f0f008 */
[----:B------:R-:W-:Y:S01]  /*5320*/  @P2 ISETP.GE.AND P3, PT, R4, UR6, PT ;  /* 0x0000000604002c0c */ /* 0x000fe2000bf66270 */
[----:B------:R-:W-:Y:S01]  /*5330*/  FFMA.FTZ R15, R15, c[0x0][0x23c], -R0 ;  /* 0x00008f000f0f7a23 */ /* 0x000fe20000010800 */
[----:B------:R-:W-:Y:S02]  /*5340*/  @P1 ISETP.GE.AND P1, PT, R93, UR6, PT ;  /* 0x000000065d001c0c */ /* 0x000fe4000bf26270 */
[----:B------:R-:W-:Y:S02]  /*5350*/  PLOP3.LUT P2, PT, PT, PT, UP0, 0x80, 0x0 ;  /* 0x000000000000781c */ /* 0x000fe40003f4f008 */
[----:B-1----:R-:W-:Y:S01]  /*5360*/  F2FP.BF16.PACK_AB R4, R110, R111 ;  /* 0x0000006f6e04723e */ /* 0x002fe200000010ff */
[----:B------:R-:W1:Y:S01]  /*5370*/  MUFU.EX2 R98, R13 ;  /* 0x0000000d00627308 */ /* 0x000e620000000800 */
[----:B----4-:R-:W-:Y:S03]  /*5380*/  F2FP.BF16.PACK_AB R7, R107, R108 ;  /* 0x0000006c6b07723e */ /* 0x010fe600000010ff */
[----:B------:R4:W-:Y:S04]  /*5390*/  STS [R246+0x2a400], R4 ;  /* 0x02a40004f6007388 */ /* 0x0009e80000000800 */
[----:B------:R-:W-:Y:S01]  /*53a0*/  @P0 FSEL R17, R17, -INF , !P1 ;  /* 0xff80000011110808 */ /* 0x000fe20004800000 */
[----:B------:R-:W-:Y:S01]  /*53b0*/  STS [R249+0x2a400], R7 ;  /* 0x02a40007f9007388 */ /* 0x000fe20000000800 */
[----:B------:R-:W-:Y:S01]  /*53c0*/  PLOP3.LUT P0, PT, PT, PT, UP0, 0x80, 0x0 ;  /* 0x000000000000781c */ /* 0x000fe20003f0f008 */
[----:B------:R-:W-:Y:S01]  /*53d0*/  MUFU.EX2 R103, R14 ;  /* 0x0000000e00677308 */ /* 0x000fe20000000800 */
[----:B------:R-:W-:Y:S02]  /*53e0*/  @P2 FSEL R16, R16, -INF , !P3 ;  /* 0xff80000010102808 */ /* 0x000fe40005800000 */
[----:B------:R-:W-:Y:S03]  /*53f0*/  PLOP3.LUT P2, PT, PT, PT, UP0, 0x80, 0x0 ;  /* 0x000000000000781c */ /* 0x000fe60003f4f008 */
[--C-:B------:R-:W-:Y:S02]  /*5400*/  FFMA.FTZ R16, R16, c[0x0][0x23c], -R92.reuse ;  /* 0x00008f0010107a23 */ /* 0x100fe4000001085c */
[----:B------:R-:W-:Y:S02]  /*5410*/  FFMA.FTZ R92, R17, c[0x0][0x23c], -R92 ;  /* 0x00008f00115c7a23 */ /* 0x000fe4000001085c */
[----:B------:R-:W3:Y:S02]  /*5420*/  MUFU.EX2 R101, R15 ;  /* 0x0000000f00657308 */ /* 0x000ee40000000800 */
[----:B------:R-:W-:Y:S02]  /*5430*/  @P0 FSEL R19, R19, -INF , !P1 ;  /* 0xff80000013130808 */ /* 0x000fe40004800000 */
[----:B-1----:R-:W-:Y:S02]  /*5440*/  F2FP.BF16.PACK_AB R6, R98, R102 ;  /* 0x000000666206723e */ /* 0x002fe400000010ff */
[----:B------:R-:W-:Y:S02]  /*5450*/  @P2 FSEL R18, R18, -INF , !P3 ;  /* 0xff80000012122808 */ /* 0x000fe40005800000 */
[----:B------:R-:W-:Y:S02]  /*5460*/  PLOP3.LUT P1, PT, PT, PT, UP5, 0x80, 0x0 ;  /* 0x000000000000781c */ /* 0x000fe40003f2f058 */
[----:B------:R-:W-:Y:S01]  /*5470*/  MUFU.EX2 R96, R92 ;  /* 0x0000005c00607308 */ /* 0x000fe20000000800 */
[--C-:B------:R-:W-:Y:S02]  /*5480*/  FFMA.FTZ R18, R18, c[0x0][0x23c], -R0.reuse ;  /* 0x00008f0012127a23 */ /* 0x100fe40000010800 */
[----:B------:R-:W-:Y:S07]  /*5490*/  FFMA.FTZ R0, R19, c[0x0][0x23c], -R0 ;  /* 0x00008f0013007a23 */ /* 0x000fee0000010800 */
[----:B------:R1:W-:Y:S01]  /*54a0*/  MUFU.EX2 R99, R0 ;  /* 0x0000000000637308 */ /* 0x0003e20000000800 */
[----:B---3--:R-:W-:Y:S09]  /*54b0*/  F2FP.BF16.PACK_AB R5, R101, R103 ;  /* 0x000000676505723e */ /* 0x008ff200000010ff */
[----:B------:R-:W4:Y:S10]  /*54c0*/  MUFU.EX2 R97, R16 ;  /* 0x0000001000617308 */ /* 0x000f340000000800 */
[----:B------:R-:W3:Y:S01]  /*54d0*/  MUFU.EX2 R100, R18 ;  /* 0x0000001200647308 */ /* 0x000ee20000000800 */
[----:B-1----:R-:W-:Y:S05]  /*54e0*/  F2FP.BF16.PACK_AB R0, R105, R106 ;  /* 0x0000006a6900723e */ /* 0x002fea00000010ff */
[----:B------:R3:W-:Y:S05]  /*54f0*/  STS [R249+0x2a000], R0 ;  /* 0x02a00000f9007388 */ /* 0x0007ea0000000800 */
[----:B------:R-:W-:Y:S01]  /*5500*/  STS [R247+0x2a000], R6 ;  /* 0x02a00006f7007388 */ /* 0x000fe20000000800 */
[----:B----4-:R-:W-:Y:S04]  /*5510*/  F2FP.BF16.PACK_AB R4, R96, R97 ;  /* 0x000000616004723e */ /* 0x010fe800000010ff */
[----:B------:R-:W-:Y:S05]  /*5520*/  STS [R247+0x2a400], R5 ;  /* 0x02a40005f7007388 */ /* 0x000fea0000000800 */
[----:B------:R-:W-:Y:S01]  /*5530*/  STS [R248+0x2a000], R4 ;  /* 0x02a00004f8007388 */ /* 0x000fe20000000800 */
[----:B---3--:R-:W-:Y:S05]  /*5540*/  F2FP.BF16.PACK_AB R0, R99, R100 ;  /* 0x000000646300723e */ /* 0x008fea00000010ff */
[----:B------:R-:W-:Y:S05]  /*5550*/  STS [R248+0x2a400], R0 ;  /* 0x02a40000f8007388 */ /* 0x000fea0000000800 */
[----:B------:R-:W-:Y:S05]  /*5560*/  LDSM.16.M88.4 R16, [R222+0x10000] ;  /* 0x01000000de10783b */ /* 0x000fea0000000200 */
[----:B------:R-:W1:Y:S05]  /*5570*/  LDSM.16.M88.4 R8, [R3+0x20000] ;  /* 0x020000000308783b */ /* 0x000e6a0000000200 */
[----:B------:R-:W3:Y:S05]  /*5580*/  LDSM.16.M88.4 R84, [R3+0x20800] ;  /* 0x020800000354783b */ /* 0x000eea0000000200 */
[----:B------:R-:W-:Y:S01]  /*5590*/  LDSM.16.M88.4 R88, [R223+0x10000] ;  /* 0x01000000df58783b */ /* 0x000fe20000000200 */
[----:B--2---:R-:W-:Y:S01]  /*55a0*/  IADD3 R94, P0, R94, UR12, RZ ;  /* 0x0000000c5e5e7c10 */ /* 0x004fe2000ff1e0ff */
[C---:B-1----:R-:W-:Y:S03]  /*55b0*/  HMMA.16816.F32.BF16 R4, R16.reuse, R8, RZ ;  /* 0x000000081004723c */ /* 0x042fe600000418ff */
[----:B------:R-:W-:Y:S01]  /*55c0*/  IADD3.X R95, R112, UR11, RZ, P0, !PT ;  /* 0x0000000b705f7c10 */ /* 0x000fe200087fe4ff */
[----:B------:R-:W-:Y:S04]  /*55d0*/  IMAD.MOV.U32 R112, RZ, RZ, c[0x0][0x22c] ;  /* 0x00008b00ff707624 */ /* 0x000fe800078e00ff */
[C---:B------:R-:W-:Y:S01]  /*55e0*/  HMMA.16816.F32.BF16 R8, R16.reuse, R10, RZ ;  /* 0x0000000a1008723c */ /* 0x040fe200000418ff */
[----:B------:R-:W2:Y:S03]  /*55f0*/  LDG.E R92, [R94.64] ;  /* 0x000000045e5c7981 */ /* 0x000ea6000c1e1900 */
[----:B------:R-:W-:Y:S02]  /*5600*/  IMAD R112, R112, c[0x0][0x1c0], RZ ;  /* 0x0000700070707a24 */ /* 0x000fe400078e02ff */
[----:B------:R1:W4:Y:S02]  /*5610*/  LDG.E R0, [R94.64+0x20] ;  /* 0x000020045e007981 */ /* 0x000324000c1e1900 */
[C---:B---3--:R-:W-:Y:S01]  /*5620*/  HMMA.16816.F32.BF16 R12, R16.reuse, R84, RZ ;  /* 0x00000054100c723c */ /* 0x048fe200000418ff */
[----:B------:R-:W-:Y:S05]  /*5630*/  IMAD.U32 R112, R112, -0x40, RZ ;  /* 0xffffffc070707824 */ /* 0x000fea00078e00ff */
[C---:B------:R-:W-:Y:S02]  /*5640*/  LEA R234, P0, R112.reuse, R234, 0x2 ;  /* 0x000000ea70ea7211 */ /* 0x040fe400078010ff */
[----:B------:R-:W-:Y:S01]  /*5650*/  HMMA.16816.F32.BF16 R16, R16, R86, RZ ;  /* 0x000000561010723c */ /* 0x000fe200000418ff */
[----:B------:R-:W3:Y:S03]  /*5660*/  LDSM.16.M88.4 R84, [R216+0x20000] ;  /* 0x02000000d854783b */ /* 0x000ee60000000200 */
[----:B------:R-:W-:Y:S02]  /*5670*/  LEA.HI.X.SX32 R235, R112, R235, 0x2, P0 ;  /* 0x000000eb70eb7211 */ /* 0x000fe400000f16ff */
[----:B------:R1:W5:Y:S02]  /*5680*/  LDL R112, [R1] ;  /* 0x0000000001707983 */ /* 0x0003640000100800 */
[C---:B---3--:R-:W-:Y:S08]  /*5690*/  HMMA.16816.F32.BF16 R4, R88.reuse, R84, R4 ;  /* 0x000000545804723c */ /* 0x048ff00000041804 */
[C---:B------:R-:W-:Y:S01]  /*56a0*/  HMMA.16816.F32.BF16 R8, R88.reuse, R86, R8 ;  /* 0x000000565808723c */ /* 0x040fe20000041808 */
[----:B------:R-:W3:Y:S07]  /*56b0*/  LDSM.16.M88.4 R84, [R216+0x20800] ;  /* 0x02080000d854783b */ /* 0x000eee0000000200 */
[C---:B---3--:R-:W-:Y:S08]  /*56c0*/  HMMA.16816.F32.BF16 R12, R88.reuse, R84, R12 ;  /* 0x00000054580c723c */ /* 0x048ff0000004180c */
[----:B------:R-:W-:Y:S01]  /*56d0*/  HMMA.16816.F32.BF16 R16, R88, R86, R16 ;  /* 0x000000565810723c */ /* 0x000fe20000041810 */
[----:B------:R-:W-:Y:S05]  /*56e0*/  LDSM.16.M88.4 R84, [R225+0x10000] ;  /* 0x01000000e154783b */ /* 0x000fea0000000200 */
[----:B------:R-:W3:Y:S02]  /*56f0*/  LDSM.16.M88.4 R88, [R218+0x20000] ;  /* 0x02000000da58783b */ /* 0x000ee40000000200 */
        /* <DEDUP_REMOVED lines=93> */
[----:B------:R-:W3:Y:S11]  /*5cd0*/  LDSM.16.M88.4 R88, [R217+0x26800] ;  /* 0x02680000d958783b */ /* 0x000ef60000000200 */
[----:B------:R-:W-:Y:S04]  /*5ce0*/  @!UPT UIADD3 URZ, URZ, URZ, URZ ;  /* 0x0000003f3f3ff290 */ /* 0x000fe8000fffe03f */
[C---:B--2---:R-:W-:Y:S02]  /*5cf0*/  FADD.FTZ R4, -R92.reuse, R4 ;  /* 0x000000045c047221 */ /* 0x044fe40000010100 */
[----:B------:R-:W-:Y:S02]  /*5d00*/  FADD.FTZ R5, -R92, R5 ;  /* 0x000000055c057221 */ /* 0x000fe40000010100 */
[----:B-1----:R-:W-:Y:S02]  /*5d10*/  FMUL.FTZ R95, R104, R4 ;  /* 0x00000004685f7220 */ /* 0x002fe40000410000 */
[----:B----4-:R-:W-:Y:S01]  /*5d20*/  FADD.FTZ R6, -R0, R6 ;  /* 0x0000000600067221 */ /* 0x010fe20000010100 */
[----:B------:R1:W5:Y:S01]  /*5d30*/  LDL R104, [R1+0x4] ;  /* 0x0000040001687983 */ /* 0x0003620000100800 */
[C---:B------:R-:W-:Y:S02]  /*5d40*/  FADD.FTZ R8, -R92.reuse, R8 ;  /* 0x000000085c087221 */ /* 0x040fe40000010100 */
[----:B------:R-:W-:Y:S02]  /*5d50*/  FADD.FTZ R9, -R92, R9 ;  /* 0x000000095c097221 */ /* 0x000fe40000010100 */
[C---:B------:R-:W-:Y:S02]  /*5d60*/  FADD.FTZ R7, -R0.reuse, R7 ;  /* 0x0000000700077221 */ /* 0x040fe40000010100 */
[C---:B------:R-:W-:Y:S02]  /*5d70*/  FADD.FTZ R10, -R0.reuse, R10 ;  /* 0x0000000a000a7221 */ /* 0x040fe40000010100 */
[----:B------:R-:W-:Y:S02]  /*5d80*/  FADD.FTZ R11, -R0, R11 ;  /* 0x0000000b000b7221 */ /* 0x000fe40000010100 */
[----:B------:R-:W-:Y:S02]  /*5d90*/  FMUL.FTZ R94, R106, R8 ;  /* 0x000000086a5e7220 */ /* 0x000fe40000410000 */
[----:B------:R-:W-:Y:S02]  /*5da0*/  FMUL.FTZ R93, R105, R9 ;  /* 0x00000009695d7220 */ /* 0x000fe40000410000 */
[----:B------:R-:W-:Y:S01]  /*5db0*/  FMUL.FTZ R7, R110, R7 ;  /* 0x000000076e077220 */ /* 0x000fe20000410000 */
[C---:B---3--:R-:W-:Y:S08]  /*5dc0*/  HMMA.16816.F32.BF16 R12, R84.reuse, R88, R12 ;  /* 0x00000058540c723c */ /* 0x048ff0000004180c */
[----:B------:R-:W-:Y:S07]  /*5dd0*/  HMMA.16816.F32.BF16 R16, R84, R90, R16 ;  /* 0x0000005a5410723c */ /* 0x000fee0000041810 */
[----:B------:R-:W-:Y:S02]  /*5de0*/  FMUL.FTZ R91, R109, R5 ;  /* 0x000000056d5b7220 */ /* 0x000fe40000410000 */
[----:B------:R-:W-:Y:S03]  /*5df0*/  FMUL.FTZ R86, R111, R6 ;  /* 0x000000066f567220 */ /* 0x000fe60000410000 */
[----:B------:R-:W-:Y:S02]  /*5e00*/  FMUL.FTZ R85, R108, R10 ;  /* 0x0000000a6c557220 */ /* 0x000fe40000410000 */
[----:B------:R-:W-:Y:S02]  /*5e10*/  FMUL.FTZ R84, R107, R11 ;  /* 0x0000000b6b547220 */ /* 0x000fe40000410000 */
[C---:B------:R-:W-:Y:S02]  /*5e20*/  FADD.FTZ R12, -R92.reuse, R12 ;  /* 0x0000000c5c0c7221 */ /* 0x040fe40000010100 */
[----:B------:R-:W-:Y:S02]  /*5e30*/  FADD.FTZ R13, -R92, R13 ;  /* 0x0000000d5c0d7221 */ /* 0x000fe40000010100 */
[C---:B------:R-:W-:Y:S02]  /*5e40*/  FADD.FTZ R14, -R0.reuse, R14 ;  /* 0x0000000e000e7221 */ /* 0x040fe40000010100 */
[----:B------:R-:W-:Y:S02]  /*5e50*/  FADD.FTZ R15, -R0, R15 ;  /* 0x0000000f000f7221 */ /* 0x000fe40000010100 */
[C---:B------:R-:W-:Y:S02]  /*5e60*/  FADD.FTZ R16, -R92.reuse, R16 ;  /* 0x000000105c107221 */ /* 0x040fe40000010100 */
        /* <DEDUP_REMOVED lines=9> */
[----:B------:R-:W-:Y:S02]  /*5f00*/  FMUL.FTZ R19, R100, R4 ;  /* 0x0000000464137220 */ /* 0x000fe40000410000 */
[----:B------:R-:W-:Y:S01]  /*5f10*/  FMUL.FTZ R18, R99, R18 ;  /* 0x0000001263127220 */ /* 0x000fe20000410000 */
[----:B------:R-:W-:-:S05]  /*5f20*/  @!P1 BRA `(.L_x_658) ;  /* 0x000005f000009947 */ /* 0x000fca0003800000 */
[----:B-1----:R-:W-:Y:S01]  /*5f30*/  ISETP.GE.AND P6, PT, R240, c[0x0][0x220], PT ;  /* 0x00008800f0007a0c */ /* 0x002fe20003fc6270 */
[----:B------:R-:W-:Y:S01]  /*5f40*/  IMAD.MOV.U32 R8, RZ, RZ, c[0x0][0x190] ;  /* 0x00006400ff087624 */ /* 0x000fe200078e00ff */
[----:B-----5:R-:W-:Y:S01]  /*5f50*/  ISETP.GE.AND P5, PT, R112, c[0x0][0x220], PT ;  /* 0x0000880070007a0c */ /* 0x020fe20003fa6270 */
[----:B------:R-:W-:Y:S01]  /*5f60*/  IMAD.MOV.U32 R4, RZ, RZ, R243 ;  /* 0x000000ffff047224 */ /* 0x000fe200078e00f3 */
[----:B------:R-:W-:Y:S01]  /*5f70*/  ISETP.GE.AND P4, PT, R252, c[0x0][0x220], PT ;  /* 0x00008800fc007a0c */ /* 0x000fe20003f86270 */
[----:B------:R-:W-:Y:S01]  /*5f80*/  IMAD.U32 R0, R8, -0x40, RZ ;  /* 0xffffffc008007824 */ /* 0x000fe200078e00ff */
[----:B------:R-:W-:Y:S01]  /*5f90*/  ISETP.GE.AND P3, PT, R104, c[0x0][0x220], PT ;  /* 0x0000880068007a0c */ /* 0x000fe20003f66270 */
[----:B------:R-:W-:Y:S01]  /*5fa0*/  IMAD.MOV.U32 R5, RZ, RZ, R244 ;  /* 0x000000ffff057224 */ /* 0x000fe200078e00f4 */
[----:B------:R-:W-:Y:S01]  /*5fb0*/  ULOP3.LUT UR8, UR7, 0x1, URZ, 0xc0, !UPT ;  /* 0x0000000107087892 */ /* 0x000fe2000f8ec03f */
[----:B------:R-:W-:Y:S01]  /*5fc0*/  IMAD.MOV.U32 R9, RZ, RZ, c[0x0][0x194] ;  /* 0x00006500ff097624 */ /* 0x000fe200078e00ff */
[C---:B------:R-:W-:Y:S02]  /*5fd0*/  LEA R4, P0, R0.reuse, R4, 0x1 ;  /* 0x0000000400047211 */ /* 0x040fe400078008ff */
[----:B------:R-:W-:Y:S01]  /*5fe0*/  UISETP.NE.U32.AND UP3, UPT, UR8, 0x1, UPT ;  /* 0x000000010800788c */ /* 0x000fe2000bf65070 */
[----:B------:R-:W-:Y:S02]  /*5ff0*/  SHF.R.S32.HI R6, RZ, 0x1f, R0 ;  /* 0x0000001fff067819 */ /* 0x000fe40000011400 */
[----:B------:R-:W-:Y:S01]  /*6000*/  LEA.HI.X.SX32 R5, R0, R5, 0x1, P0 ;  /* 0x0000000500057211 */ /* 0x000fe200000f0eff */
[----:B------:R-:W-:Y:S01]  /*6010*/  USEL UR8, UR40, 0x8000, !UP3 ;  /* 0x0000800028087887 */ /* 0x000fe2000d800000 */
[C---:B------:R-:W-:Y:S02]  /*6020*/  @!P6 LEA R14, P0, R8.reuse, R4, 0x6 ;  /* 0x00000004080ee211 */ /* 0x040fe400078030ff */
[C---:B------:R-:W-:Y:S02]  /*6030*/  LEA R0, P2, R8.reuse, R0, 0x5 ;  /* 0x0000000008007211 */ /* 0x040fe400078428ff */
[--C-:B------:R-:W-:Y:S02]  /*6040*/  @!P6 LEA.HI.X R15, R8, R5, R9.reuse, 0x6, P0 ;  /* 0x00000005080fe211 */ /* 0x100fe400000f3409 */
[----:B------:R-:W-:Y:S02]  /*6050*/  IADD3 R236, R236, UR8, RZ ;  /* 0x00000008ecec7c10 */ /* 0x000fe4000fffe0ff */
[----:B------:R-:W-:Y:S02]  /*6060*/  IADD3 R238, R238, UR8, RZ ;  /* 0x00000008eeee7c10 */ /* 0x000fe4000fffe0ff */
[-C--:B------:R-:W-:Y:S01]  /*6070*/  @!P5 LEA R12, P0, R0, R243.reuse, 0x1 ;  /* 0x000000f3000cd211 */ /* 0x080fe200078008ff */
[----:B------:R1:W-:Y:S01]  /*6080*/  @P6 STS [R236], RZ ;  /* 0x000000ffec006388 */ /* 0x0003e20000000800 */
[----:B------:R-:W-:Y:S02]  /*6090*/  LEA.HI.X R6, R8, R6, R9, 0x5, P2 ;  /* 0x0000000608067211 */ /* 0x000fe400010f2c09 */
[CC--:B------:R-:W-:Y:S01]  /*60a0*/  @!P4 LEA R10, P2, R0.reuse, R243.reuse, 0x1 ;  /* 0x000000f3000ac211 */ /* 0x0c0fe200078408ff */
[----:B------:R1:W-:Y:S01]  /*60b0*/  @P6 STS [R236+0x4], RZ ;  /* 0x000004ffec006388 */ /* 0x0003e20000000800 */
[CCC-:B------:R-:W-:Y:S02]  /*60c0*/  @!P5 LEA.HI.X R13, R0.reuse, R244.reuse, R6.reuse, 0x1, P0 ;  /* 0x000000f4000dd211 */ /* 0x1c0fe400000f0c06 */
[CC--:B------:R-:W-:Y:S01]  /*60d0*/  @!P4 LEA.HI.X R11, R0.reuse, R244.reuse, R6, 0x1, P2 ;  /* 0x000000f4000bc211 */ /* 0x0c0fe200010f0c06 */
[----:B------:R1:W-:Y:S01]  /*60e0*/  @P6 STS [R236+0x8], RZ ;  /* 0x000008ffec006388 */ /* 0x0003e20000000800 */
[C---:B------:R-:W-:Y:S01]  /*60f0*/  @!P3 LEA R8, P0, R0.reuse, R243, 0x1 ;  /* 0x000000f30008b211 */ /* 0x040fe200078008ff */
[----:B------:R-:W-:Y:S01]  /*6100*/  IMAD.MOV.U32 R243, RZ, RZ, R4 ;  /* 0x000000fffff37224 */ /* 0x000fe200078e0004 */
[----:B------:R-:W-:Y:S01]  /*6110*/  IADD3 R219, R219, UR8, RZ ;  /* 0x00000008dbdb7c10 */ /* 0x000fe2000fffe0ff */
[----:B------:R1:W-:Y:S01]  /*6120*/  @P6 STS [R236+0xc], RZ ;  /* 0x00000cffec006388 */ /* 0x0003e20000000800 */
[----:B------:R-:W-:Y:S01]  /*6130*/  @!P3 LEA.HI.X R9, R0, R244, R6, 0x1, P0 ;  /* 0x000000f40009b211 */ /* 0x000fe200000f0c06 */
[----:B------:R-:W-:Y:S02]  /*6140*/  IMAD.MOV.U32 R244, RZ, RZ, R5 ;  /* 0x000000fffff47224 */ /* 0x000fe400078e0005 */
[----:B------:R-:W-:Y:S01]  /*6150*/  @!PT LDS RZ, [RZ] ;  /* 0x00000000fffff984 */ /* 0x000fe20000000800 */
[----:B------:R-:W-:Y:S01]  /*6160*/  @!PT LDS RZ, [RZ] ;  /* 0x00000000fffff984 */ /* 0x000fe20000000800 */
[----:B------:R-:W-:Y:S01]  /*6170*/  @!PT LDS RZ, [RZ] ;  /* 0x00000000fffff984 */ /* 0x000fe20000000800 */
[----:B------:R1:W-:Y:S04]  /*6180*/  @!P6 LDGSTS.E.BYPASS.LTC128B.128 [R238], [R4.64] ;  /* 0x0000000004eeefae */ /* 0x0003e8000b901d44 */
        /* <DEDUP_REMOVED lines=31> */
[----:B------:R1:W-:Y:S04]  /*6380*/  @!P6 LDGSTS.E.BYPASS.LTC128B.128 [R238+0x1000], [R14.64] ;  /* 0x010000000eeeefae */ /* 0x0003e8000b901d44 */
        /* <DEDUP_REMOVED lines=24> */
[----:B------:R-:W0:Y:S02]  /*6510*/  LDGDEPBAR ;  /* 0x00000000000079af */ /* 0x000e240000000000 */
.L_x_658:
[----:B-1----:R-:W-:Y:S02]  /*6520*/  F2FP.BF16.PACK_AB R8, R91, R95 ;  /* 0x0000005f5b08723e */ /* 0x002fe400000010ff */
[----:B------:R-:W-:Y:S02]  /*6530*/  F2FP.BF16.PACK_AB R7, R7, R86 ;  /* 0x000000560707723e */ /* 0x000fe400000010ff */
[----:B------:R-:W-:Y:S01]  /*6540*/  F2FP.BF16.PACK_AB R6, R93, R94 ;  /* 0x0000005e5d06723e */ /* 0x000fe200000010ff */
[----:B------:R-:W-:Y:S01]  /*6550*/  STS [R246+0x28000], R8 ;  /* 0x02800008f6007388 */ /* 0x000fe20000000800 */
[----:B------:R-:W-:Y:S02]  /*6560*/  F2FP.BF16.PACK_AB R5, R84, R85 ;  /* 0x000000555405723e */ /* 0x000fe400000010ff */
[----:B------:R-:W-:Y:S02]  /*6570*/  F2FP.BF16.PACK_AB R4, R87, R88 ;  /* 0x000000585704723e */ /* 0x000fe400000010ff */
[----:B------:R-:W-:Y:S01]  /*6580*/  F2FP.BF16.PACK_AB R0, R16, R17 ;  /* 0x000000111000723e */ /* 0x000fe200000010ff */
[----:B------:R-:W-:Y:S01]  /*6590*/  STS [R246+0x28400], R7 ;  /* 0x02840007f6007388 */ /* 0x000fe20000000800 */
[----:B------:R-:W-:Y:S02]  /*65a0*/  F2FP.BF16.PACK_AB R10, R89, R90 ;  /* 0x0000005a590a723e */ /* 0x000fe400000010ff */
[----:B------:R-:W-:Y:S03]  /*65b0*/  F2FP.BF16.PACK_AB R9, R18, R19 ;  /* 0x000000131209723e */ /* 0x000fe600000010ff */
[----:B------:R-:W-:Y:S06]  /*65c0*/  STS [R249+0x28000], R6 ;  /* 0x02800006f9007388 */ /* 0x000fec0000000800 */
[----:B------:R-:W-:Y:S06]  /*65d0*/  STS [R249+0x28400], R5 ;  /* 0x02840005f9007388 */ /* 0x000fec0000000800 */
[----:B------:R-:W-:Y:S06]  /*65e0*/  STS [R247+0x28000], R4 ;  /* 0x02800004f7007388 */ /* 0x000fec0000000800 */
[----:B------:R1:W-:Y:S06]  /*65f0*/  STS [R247+0x28400], R0 ;  /* 0x02840000f7007388 */ /* 0x0003ec0000000800 */
[----:B------:R-:W-:Y:S06]  /*6600*/  STS [R248+0x28000], R10 ;  /* 0x0280000af8007388 */ /* 0x000fec0000000800 */
[----:B------:R-:W-:Y:S06]  /*6610*/  STS [R248+0x28400], R9 ;  /* 0x02840009f8007388 */ /* 0x000fec0000000800 */
[----:B------:R-:W-:Y:S01]  /*6620*/  BAR.SYNC.DEFER_BLOCKING 0x0 ;  /* 0x0000000000007b1d */ /* 0x000fe20000010000 */
[----:B-1----:R-:W-:Y:S05]  /*6630*/  IMAD.SHL.U32 R0, R232, 0x2, RZ ;  /* 0x00000002e8007824 */ /* 0x002fea00078e00ff */
[----:B------:R-:W-:Y:S06]  /*6640*/  LDSM.16.MT88.4 R4, [R221+0x2a000] ;  /* 0x02a00000dd04783b */ /* 0x000fec0000004200 */
[----:B------:R-:W1:Y:S06]  /*6650*/  LDSM.16.MT88.4 R8, [R0+0x10000] ;  /* 0x010000000008783b */ /* 0x000e6c0000004200 */
[----:B------:R-:W2:Y:S06]  /*6660*/  LDSM.16.MT88.4 R12, [R220+0x2a000] ;  /* 0x02a00000dc0c783b */ /* 0x000eac0000004200 */
[----:B------:R-:W3:Y:S06]  /*6670*/  LDSM.16.MT88.4 R16, [R0+0x12000] ;  /* 0x012000000010783b */ /* 0x000eec0000004200 */
[----:B------:R-:W4:Y:S06]  /*6680*/  LDSM.16.MT88.4 R84, [R0+0x14000] ;  /* 0x014000000054783b */ /* 0x000f2c0000004200 */
        /* <DEDUP_REMOVED lines=19> */
[----:B------:R-:W1:Y:S07]  /*67c0*/  LDSM.16.MT88.4 R12, [R0+0x10800] ;  /* 0x01080000000c783b */ /* 0x000e6e0000004200 */
[----:B------:R-:W-:Y:S01]  /*67d0*/  HMMA.16816.F32.BF16 R80, R4, R90, R80 ;  /* 0x0000005a0450723c */ /* 0x000fe20000041850 */
[----:B------:R-:W2:Y:S06]  /*67e0*/  LDSM.16.MT88.4 R4, [R0+0x14800] ;  /* 0x014800000004783b */ /* 0x000eac0000004200 */
[----:B------:R-:W3:Y:S01]  /*67f0*/  LDSM.16.MT88.4 R88, [R0+0x16800] ;  /* 0x016800000058783b */ /* 0x000ee20000004200 */
[-C--:B-1----:R-:W-:Y:S08]  /*6800*/  HMMA.16816.F32.BF16 R20, R8, R12.reuse, R20 ;  /* 0x0000000c0814723c */ /* 0x082ff00000041814 */
        /* <DEDUP_REMOVED lines=9> */
[-C--:B--2---:R-:W-:Y:S08]  /*68a0*/  HMMA.16816.F32.BF16 R52, R8, R4.reuse, R52 ;  /* 0x000000040834723c */ /* 0x084ff00000041834 */
[C---:B------:R-:W-:Y:S08]  /*68b0*/  HMMA.16816.F32.BF16 R56, R16.reuse, R4, R56 ;  /* 0x000000041038723c */ /* 0x040ff00000041838 */
[-C--:B------:R-:W-:Y:S08]  /*68c0*/  HMMA.16816.F32.BF16 R60, R16, R6.reuse, R60 ;  /* 0x00000006103c723c */ /* 0x080ff0000004183c */
[C---:B------:R-:W-:Y:S01]  /*68d0*/  HMMA.16816.F32.BF16 R64, R8.reuse, R6, R64 ;  /* 0x000000060840723c */ /* 0x040fe20000041840 */
[----:B------:R-:W1:Y:S07]  /*68e0*/  LDSM.16.MT88.4 R4, [R221+0x2b000] ;  /* 0x02b00000dd04783b */ /* 0x000e6e0000004200 */
[-C--:B---3--:R-:W-:Y:S08]  /*68f0*/  HMMA.16816.F32.BF16 R68, R8, R88.reuse, R68 ;  /* 0x000000580844723c */ /* 0x088ff00000041844 */
[C---:B------:R-:W-:Y:S08]  /*6900*/  HMMA.16816.F32.BF16 R72, R16.reuse, R88, R72 ;  /* 0x000000581048723c */ /* 0x040ff00000041848 */
[-C--:B------:R-:W-:Y:S01]  /*6910*/  HMMA.16816.F32.BF16 R76, R16, R90.reuse, R76 ;  /* 0x0000005a104c723c */ /* 0x080fe2000004184c */
[----:B------:R-:W2:Y:S07]  /*6920*/  LDSM.16.MT88.4 R16, [R220+0x2b000] ;  /* 0x02b00000dc10783b */ /* 0x000eae0000004200 */
[----:B------:R-:W-:Y:S01]  /*6930*/  HMMA.16816.F32.BF16 R80, R8, R90, R80 ;  /* 0x0000005a0850723c */ /* 0x000fe20000041850 */
[----:B------:R-:W3:Y:S06]  /*6940*/  LDSM.16.MT88.4 R8, [R0+0x15000] ;  /* 0x015000000008783b */ /* 0x000eec0000004200 */
[----:B------:R-:W4:Y:S01]  /*6950*/  LDSM.16.MT88.4 R88, [R0+0x17000] ;  /* 0x017000000058783b */ /* 0x000f220000004200 */
[-C--:B-1----:R-:W-:Y:S08]  /*6960*/  HMMA.16816.F32.BF16 R20, R4, R12.reuse, R20 ;  /* 0x0000000c0414723c */ /* 0x082ff00000041814 */
[C---:B--2---:R-:W-:Y:S08]  /*6970*/  HMMA.16816.F32.BF16 R24, R16.reuse, R12, R24 ;  /* 0x0000000c1018723c */ /* 0x044ff00000041818 */
        /* <DEDUP_REMOVED lines=8> */
[-C--:B---3--:R-:W-:Y:S08]  /*6a00*/  HMMA.16816.F32.BF16 R52, R4, R8.reuse, R52 ;  /* 0x000000080434723c */ /* 0x088ff00000041834 */
[C---:B------:R-:W-:Y:S08]  /*6a10*/  HMMA.16816.F32.BF16 R56, R16.reuse, R8, R56 ;  /* 0x000000081038723c */ /* 0x040ff00000041838 */
[-C--:B------:R-:W-:Y:S08]  /*6a20*/  HMMA.16816.F32.BF16 R60, R16, R10.reuse, R60 ;  /* 0x0000000a103c723c */ /* 0x080ff0000004183c */
[C---:B------:R-:W-:Y:S01]  /*6a30*/  HMMA.16816.F32.BF16 R64, R4.reuse, R10, R64 ;  /* 0x0000000a0440723c */ /* 0x040fe20000041840 */
[----:B------:R-:W1:Y:S07]  /*6a40*/  LDSM.16.MT88.4 R8, [R221+0x2b800] ;  /* 0x02b80000dd08783b */ /* 0x000e6e0000004200 */
[-C--:B----4-:R-:W-:Y:S08]  /*6a50*/  HMMA.16816.F32.BF16 R68, R4, R88.reuse, R68 ;  /* 0x000000580444723c */ /* 0x090ff00000041844 */
[C---:B------:R-:W-:Y:S08]  /*6a60*/  HMMA.16816.F32.BF16 R72, R16.reuse, R88, R72 ;  /* 0x000000581048723c */ /* 0x040ff00000041848 */
[-C--:B------:R-:W-:Y:S01]  /*6a70*/  HMMA.16816.F32.BF16 R76, R16, R90.reuse, R76 ;  /* 0x0000005a104c723c */ /* 0x080fe2000004184c */
[----:B------:R-:W2:Y:S07]  /*6a80*/  LDSM.16.MT88.4 R16, [R220+0x2b800] ;  /* 0x02b80000dc10783b */ /* 0x000eae0000004200 */
[----:B------:R-:W-:Y:S01]  /*6a90*/  HMMA.16816.F32.BF16 R80, R4, R90, R80 ;  /* 0x0000005a0450723c */ /* 0x000fe20000041850 */
[----:B------:R-:W3:Y:S06]  /*6aa0*/  LDSM.16.MT88.4 R4, [R0+0x15800] ;  /* 0x015800000004783b */ /* 0x000eec0000004200 */
[----:B------:R-:W4:Y:S01]  /*6ab0*/  LDSM.16.MT88.4 R88, [R0+0x17800] ;  /* 0x017800000058783b */ /* 0x000f220000004200 */
[-C--:B-1----:R-:W-:Y:S05]  /*6ac0*/  HMMA.16816.F32.BF16 R20, R8, R12.reuse, R20 ;  /* 0x0000000c0814723c */ /* 0x082fea0000041814 */
[----:B------:R-:W-:Y:S03]  /*6ad0*/  BAR.SYNC.DEFER_BLOCKING 0x0 ;  /* 0x0000000000007b1d */ /* 0x000fe60000010000 */
[C---:B--2---:R-:W-:Y:S08]  /*6ae0*/  HMMA.16816.F32.BF16 R24, R16.reuse, R12, R24 ;  /* 0x0000000c1018723c */ /* 0x044ff00000041818 */
[-C--:B------:R-:W-:Y:S08]  /*6af0*/  HMMA.16816.F32.BF16 R28, R16, R14.reuse, R28 ;  /* 0x0000000e101c723c */ /* 0x080ff0000004181c */
[C---:B------:R-:W-:Y:S08]  /*6b00*/  HMMA.16816.F32.BF16 R32, R8.reuse, R14, R32 ;  /* 0x0000000e0820723c */ /* 0x040ff00000041820 */
        /* <DEDUP_REMOVED lines=14> */
[----:B------:R-:W-:Y:S01]  /*6bf0*/  ISETP.GE.AND P5, PT, R240, c[0x0][0x220], PT ;  /* 0x00008800f0007a0c */ /* 0x000fe20003fa6270 */
[----:B------:R-:W-:Y:S01]  /*6c00*/  IMAD.MOV.U32 R4, RZ, RZ, R242 ;  /* 0x000000ffff047224 */ /* 0x000fe200078e00f2 */
[----:B-----5:R-:W-:Y:S01]  /*6c10*/  ISETP.GE.AND P4, PT, R112, c[0x0][0x220], PT ;  /* 0x0000880070007a0c */ /* 0x020fe20003f86270 */
[C---:B------:R-:W-:Y:S01]  /*6c20*/  IMAD.U32 R8, R15.reuse, -0x40, RZ ;  /* 0xffffffc00f087824 */ /* 0x040fe200078e00ff */
        /* <DEDUP_REMOVED lines=60> */
.L_x_659:
[----:B------:R-:W-:Y:S01]  /*6ff0*/  LDSM.16.M88.4 R128, [R227] ;  /* 0x00000000e380783b */ /* 0x000fe20000000200 */
[----:B------:R-:W-:Y:S02]  /*7000*/  ULOP3.LUT UR8, UR7, 0x1, URZ, 0xc0, !UPT ;  /* 0x0000000107087892 */ /* 0x000fe4000f8ec03f */
[----:B------:R-:W-:Y:S01]  /*7010*/  @UP5 UIADD3 UR13, UP4, UR10, -0x100, URZ ;  /* 0xffffff000a0d5890 */ /* 0x000fe2000ff9e03f */
[----:B------:R-:W2:Y:S01]  /*7020*/  LDSM.16.MT88.4 R16, [R0+0x18000] ;  /* 0x018000000010783b */ /* 0x000ea20000004200 */
[----:B------:R-:W-:Y:S02]  /*7030*/  UISETP.NE.U32.AND UP3, UPT, UR8, 0x1, UPT ;  /* 0x000000010800788c */ /* 0x000fe4000bf65070 */
[----:B------:R-:W-:Y:S01]  /*7040*/  UIADD3 UR14, UR7, -0x1, URZ ;  /* 0xffffffff070e7890 */ /* 0x000fe2000fffe03f */
[----:B------:R-:W3:Y:S01]  /*7050*/  LDSM.16.M88.4 R124, [R227+0x1000] ;  /* 0x00100000e37c783b */ /* 0x000ee20000000200 */
[----:B------:R-:W-:Y:S03]  /*7060*/  @UP5 UIADD3.X UR8, UR9, -0x1, URZ, UP4, !UPT ;  /* 0xffffffff09085890 */ /* 0x000fe6000a7fe43f */
[----:B------:R-:W4:Y:S04]  /*7070*/  LDSM.16.MT88.4 R96, [R0+0x1a000] ;  /* 0x01a000000060783b */ /* 0x000f280000004200 */
[----:B-----5:R-:W1:Y:S04]  /*7080*/  LDSM.16.MT88.4 R112, [R0+0x1c000] ;  /* 0x01c000000070783b */ /* 0x020e680000004200 */
[----:B------:R-:W1:Y:S04]  /*7090*/  LDSM.16.MT88.4 R196, [R0+0x1e000] ;  /* 0x01e0000000c4783b */ /* 0x000e680000004200 */
[----:B------:R-:W-:Y:S04]  /*70a0*/  LDSM.16.M88.4 R200, [R228] ;  /* 0x00000000e4c8783b */ /* 0x000fe80000000200 */
[----:B------:R-:W1:Y:S04]  /*70b0*/  LDSM.16.MT88.4 R204, [R0+0x18800] ;  /* 0x0188000000cc783b */ /* 0x000e680000004200 */
[----:B------:R-:W1:Y:S04]  /*70c0*/  LDSM.16.M88.4 R208, [R228+0x1000] ;  /* 0x00100000e4d0783b */ /* 0x000e680000000200 */
[----:B------:R-:W1:Y:S02]  /*70d0*/  LDSM.16.MT88.4 R212, [R0+0x1a800] ;  /* 0x01a8000000d4783b */ /* 0x000e640000004200 */
        /* <DEDUP_REMOVED lines=22> */
[-C--:B------:R-:W-:Y:S08]  /*7240*/  HMMA.16816.F32.BF16 R84, R200, R212.reuse, R84 ;  /* 0x000000d4c854723c */ /* 0x080ff00000041854 */
[C---:B------:R-:W-:Y:S08]  /*7250*/  HMMA.16816.F32.BF16 R88, R208.reuse, R212, R88 ;  /* 0x000000d4d058723c */ /* 0x040ff00000041858 */
[-C--:B------:R-:W-:Y:S08]  /*7260*/  HMMA.16816.F32.BF16 R92, R208, R214.reuse, R92 ;  /* 0x000000d6d05c723c */ /* 0x080ff0000004185c */
[C---:B------:R-:W-:Y:S01]  /*7270*/  HMMA.16816.F32.BF16 R96, R200.reuse, R214, R96 ;  /* 0x000000d6c860723c */ /* 0x040fe20000041860 */
[----:B------:R-:W-:Y:S07]  /*7280*/  LDSM.16.M88.4 R212, [R229+0x1000] ;  /* 0x00100000e5d4783b */ /* 0x000fee0000000200 */
[-C--:B-1----:R-:W-:Y:S08]  /*7290*/  HMMA.16816.F32.BF16 R100, R200, R196.reuse, R100 ;  /* 0x000000c4c864723c */ /* 0x082ff00000041864 */
[C---:B------:R-:W-:Y:S08]  /*72a0*/  HMMA.16816.F32.BF16 R104, R208.reuse, R196, R104 ;  /* 0x000000c4d068723c */ /* 0x040ff00000041868 */
[-C--:B------:R-:W-:Y:S08]  /*72b0*/  HMMA.16816.F32.BF16 R108, R208, R198.reuse, R108 ;  /* 0x000000c6d06c723c */ /* 0x080ff0000004186c */
[C---:B------:R-:W-:Y:S01]  /*72c0*/  HMMA.16816.F32.BF16 R112, R200.reuse, R198, R112 ;  /* 0x000000c6c870723c */ /* 0x040fe20000041870 */
[----:B------:R-:W-:Y:S07]  /*72d0*/  LDSM.16.M88.4 R196, [R229] ;  /* 0x00000000e5c4783b */ /* 0x000fee0000000200 */
[-C--:B--2---:R-:W-:Y:S08]  /*72e0*/  HMMA.16816.F32.BF16 R116, R200, R204.reuse, R116 ;  /* 0x000000ccc874723c */ /* 0x084ff00000041874 */
[C---:B------:R-:W-:Y:S08]  /*72f0*/  HMMA.16816.F32.BF16 R120, R208.reuse, R204, R120 ;  /* 0x000000ccd078723c */ /* 0x040ff00000041878 */
[-C--:B------:R-:W-:Y:S01]  /*7300*/  HMMA.16816.F32.BF16 R124, R208, R206.reuse, R124 ;  /* 0x000000ced07c723c */ /* 0x080fe2000004187c */
[----:B------:R-:W1:Y:S07]  /*7310*/  LDSM.16.MT88.4 R208, [R0+0x19000] ;  /* 0x0190000000d0783b */ /* 0x000e6e0000004200 */
[----:B------:R-:W-:Y:S01]  /*7320*/  HMMA.16816.F32.BF16 R128, R200, R206, R128 ;  /* 0x000000cec880723c */ /* 0x000fe20000041880 */
[----:B------:R-:W2:Y:S04]  /*7330*/  LDSM.16.MT88.4 R200, [R0+0x1b000] ;  /* 0x01b0000000c8783b */ /* 0x000ea80000004200 */
[----:B------:R-:W3:Y:S03]  /*7340*/  LDSM.16.MT88.4 R204, [R0+0x1d000] ;  /* 0x01d0000000cc783b */ /* 0x000ee60000004200 */
        /* <DEDUP_REMOVED lines=20> */
[----:B------:R-:W3:Y:S04]  /*7490*/  LDSM.16.MT88.4 R196, [R0+0x1b800] ;  /* 0x01b8000000c4783b */ /* 0x000ee80000004200 */
[----:B------:R-:W4:Y:S03]  /*74a0*/  LDSM.16.MT88.4 R208, [R0+0x1d800] ;  /* 0x01d8000000d0783b */ /* 0x000f260000004200 */
[-C--:B--2---:R-:W-:Y:S08]  /*74b0*/  HMMA.16816.F32.BF16 R4, R200, R204.reuse, R4 ;  /* 0x000000ccc804723c */ /* 0x084ff00000041804 */
[C---:B-1----:R-:W-:Y:S08]  /*74c0*/  HMMA.16816.F32.BF16 R8, R212.reuse, R204, R8 ;  /* 0x000000ccd408723c */ /* 0x042ff00000041808 */
[-C--:B------:R-:W-:Y:S08]  /*74d0*/  HMMA.16816.F32.BF16 R12, R212, R206.reuse, R12 ;  /* 0x000000ced40c723c */ /* 0x080ff0000004180c */
[C---:B------:R-:W-:Y:S01]  /*74e0*/  HMMA.16816.F32.BF16 R16, R200.reuse, R206, R16 ;  /* 0x000000cec810723c */ /* 0x040fe20000041810 */
[----:B------:R1:W2:Y:S07]  /*74f0*/  LDSM.16.MT88.4 R204, [R0+0x1f800] ;  /* 0x01f8000000cc783b */ /* 0x0002ae0000004200 */
[-C--:B---3--:R-:W-:Y:S08]  /*7500*/  HMMA.16816.F32.BF16 R84, R200, R196.reuse, R84 ;  /* 0x000000c4c854723c */ /* 0x088ff00000041854 */
[C---:B------:R-:W-:Y:S01]  /*7510*/  HMMA.16816.F32.BF16 R88, R212.reuse, R196, R88 ;  /* 0x000000c4d458723c */ /* 0x040fe20000041858 */
[----:B------:R-:W3:Y:S06]  /*7520*/  LDL R197, [R1+0x44] ;  /* 0x0000440001c57983 */ /* 0x000eec0000100800 */
[-C--:B------:R-:W-:Y:S01]  /*7530*/  LEA R196, P2, R239, R234.reuse, 0x2 ;  /* 0x000000eaefc47211 */ /* 0x080fe200078410ff */
[-C--:B------:R-:W-:Y:S01]  /*7540*/  HMMA.16816.F32.BF16 R92, R212, R198.reuse, R92 ;  /* 0x000000c6d45c723c */ /* 0x080fe2000004185c */
[----:B-1----:R-:W3:Y:S07]  /*7550*/  LDL R0, [R1+0x40] ;  /* 0x0000400001007983 */ /* 0x002eee0000100800 */
[C---:B------:R-:W-:Y:S08]  /*7560*/  HMMA.16816.F32.BF16 R96, R200.reuse, R198, R96 ;  /* 0x000000c6c860723c */ /* 0x040ff00000041860 */
[-C--:B----4-:R-:W-:Y:S08]  /*7570*/  HMMA.16816.F32.BF16 R100, R200, R208.reuse, R100 ;  /* 0x000000d0c864723c */ /* 0x090ff00000041864 */
[C---:B------:R-:W-:Y:S07]  /*7580*/  HMMA.16816.F32.BF16 R104, R212.reuse, R208, R104 ;  /* 0x000000d0d468723c */ /* 0x040fee0000041868 */
[----:B------:R-:W-:Y:S01]  /*7590*/  IMAD.MOV.U32 R209, RZ, RZ, c[0x0][0x22c] ;  /* 0x00008b00ffd17624 */ /* 0x000fe200078e00ff */
[-C--:B------:R-:W-:Y:S01]  /*75a0*/  HMMA.16816.F32.BF16 R108, R212, R210.reuse, R108 ;  /* 0x000000d2d46c723c */ /* 0x080fe2000004186c */
[----:B------:R-:W-:Y:S03]  /*75b0*/  IMAD.MOV.U32 R208, RZ, RZ, c[0x0][0x22c] ;  /* 0x00008b00ffd07624 */ /* 0x000fe600078e00ff */
[----:B------:R-:W-:Y:S02]  /*75c0*/  IMAD R209, R209, c[0x0][0x1c0], RZ ;  /* 0x00007000d1d17a24 */ /* 0x000fe400078e02ff */
[----:B------:R-:W-:Y:S02]  /*75d0*/  IMAD R208, R208, c[0x0][0x1c0], RZ ;  /* 0x00007000d0d07a24 */ /* 0x000fe400078e02ff */
[C---:B------:R-:W-:Y:S04]  /*75e0*/  HMMA.16816.F32.BF16 R112, R200.reuse, R210, R112 ;  /* 0x000000d2c870723c */ /* 0x040fe80000041870 */
[----:B------:R-:W-:Y:S02]  /*75f0*/  IMAD.SHL.U32 R209, R209, 0x10, RZ ;  /* 0x00000010d1d17824 */ /* 0x000fe400078e00ff */
[----:B------:R-:W-:Y:S02]  /*7600*/  IMAD R208, R208, 0x18, RZ ;  /* 0x00000018d0d07824 */ /* 0x000fe400078e02ff */
[-C--:B--2---:R-:W-:Y:S01]  /*7610*/  HMMA.16816.F32.BF16 R116, R200, R204.reuse, R116 ;  /* 0x000000ccc874723c */ /* 0x084fe20000041874 */
[----:B------:R-:W-:Y:S03]  /*7620*/  IMAD.MOV.U32 R210, RZ, RZ, c[0x0][0x22c] ;  /* 0x00008b00ffd27624 */ /* 0x000fe600078e00ff */
[----:B------:R-:W-:Y:S02]  /*7630*/  IMAD.MOV.U32 R211, RZ, RZ, c[0x0][0x22c] ;  /* 0x00008b00ffd37624 */ /* 0x000fe400078e00ff */
[----:B------:R-:W-:Y:S02]  /*7640*/  IMAD R210, R210, c[0x0][0x1c0], RZ ;  /* 0x00007000d2d27a24 */ /* 0x000fe400078e02ff */
[C---:B------:R-:W-:Y:S04]  /*7650*/  HMMA.16816.F32.BF16 R120, R212.reuse, R204, R120 ;  /* 0x000000ccd478723c */ /* 0x040fe80000041878 */
[----:B------:R-:W-:Y:S02]  /*7660*/  IMAD.SHL.U32 R210, R210, 0x20, RZ ;  /* 0x00000020d2d27824 */ /* 0x000fe400078e00ff */
[----:B------:R-:W-:Y:S02]  /*7670*/  IMAD R211, R211, c[0x0][0x1c0], RZ ;  /* 0x00007000d3d37a24 */ /* 0x000fe400078e02ff */
[-C--:B------:R-:W-:Y:S04]  /*7680*/  HMMA.16816.F32.BF16 R124, R212, R206.reuse, R124 ;  /* 0x000000ced47c723c */ /* 0x080fe8000004187c */
[----:B------:R-:W-:Y:S03]  /*7690*/  IMAD.SHL.U32 R211, R211, 0x10, RZ ;  /* 0x00000010d3d37824 */ /* 0x000fe600078e00ff */
[----:B------:R-:W-:Y:S01]  /*76a0*/  IMAD.MOV.U32 R215, RZ, RZ, c[0x0][0x22c] ;  /* 0x00008b00ffd77624 */ /* 0x000fe200078e00ff */
[----:B------:R-:W-:Y:S04]  /*76b0*/  HMMA.16816.F32.BF16 R128, R200, R206, R128 ;  /* 0x000000cec880723c */ /* 0x000fe80000041880 */
[----:B------:R-:W-:Y:S01]  /*76c0*/  IMAD R215, R215, c[0x0][0x1c0], RZ ;  /* 0x00007000d7d77a24 */ /* 0x000fe200078e02ff */
[----:B------:R-:W-:Y:S03]  /*76d0*/  IADD3 R212, R211, 0x20, RZ ;  /* 0x00000020d3d47810 */ /* 0x000fe60007ffe0ff */
[----:B------:R-:W-:Y:S04]  /*76e0*/  IMAD R215, R215, 0x38, RZ ;  /* 0x00000038d7d77824 */ /* 0x000fe800078e02ff */
[----:B------:R-:W-:Y:S01]  /*76f0*/  IMAD.IADD R212, R239, 0x1, R212 ;  /* 0x00000001efd47824 */ /* 0x000fe200078e02d4 */
[----:B---3--:R-:W-:Y:S01]  /*7700*/  @P1 IADD3 R198, P0, R197, UR10, RZ ;  /* 0x0000000ac5c61c10 */ /* 0x008fe2000ff1e0ff */
[----:B------:R-:W-:Y:S01]  /*7710*/  @UP5 UMOV UR10, UR13 ;  /* 0x0000000d000a5c82 */ /* 0x000fe20008000000 */
[-C--:B------:R-:W-:Y:S02]  /*7720*/  LEA.HI.X.SX32 R197, R239, R235.reuse, 0x2, P2 ;  /* 0x000000ebefc57211 */ /* 0x080fe400010f16ff */
[----:B------:R-:W-:Y:S01]  /*7730*/  @P1 IADD3.X R199, R0, UR9, RZ, P0, !PT ;  /* 0x0000000900c71c10 */ /* 0x000fe200087fe4ff */
[----:B------:R-:W-:Y:S01]  /*7740*/  IMAD.MOV.U32 R0, RZ, RZ, c[0x0][0x22c] ;  /* 0x00008b00ff007624 */ /* 0x000fe200078e00ff */
[----:B------:R-:W-:Y:S03]  /*7750*/  @UP5 UMOV UR9, UR8 ;  /* 0x0000000800095c82 */ /* 0x000fe60008000000 */
[----:B------:R1:W5:Y:S01]  /*7760*/  @P1 LDG.E R250, [R198.64+-0x100] ;  /* 0xffff0004c6fa1981 */ /* 0x000362000c1e1900 */
[----:B------:R-:W-:Y:S03]  /*7770*/  IMAD R0, R0, c[0x0][0x1c0], RZ ;  /* 0x0000700000007a24 */ /* 0x000fe600078e02ff */
[----:B------:R1:W5:Y:S01]  /*7780*/  @P1 LDG.E R251, [R198.64+-0xe0] ;  /* 0xffff2004c6fb1981 */ /* 0x000362000c1e1900 */
[----:B------:R-:W-:Y:S03]  /*7790*/  IMAD R0, R0, 0x28, RZ ;  /* 0x0000002800007824 */ /* 0x000fe600078e02ff */
[----:B------:R2:W-:Y:S04]  /*77a0*/  RED.E.ADD.F32.FTZ.RN.STRONG.GPU [R234.64], R4 ;  /* 0x00000004ea00798e */ /* 0x0005e8000c10e784 */
[----:B------:R3:W-:Y:S01]  /*77b0*/  RED.E.ADD.F32.FTZ.RN.STRONG.GPU [R196.64], R5 ;  /* 0x00000005c400798e */ /* 0x0007e2000c10e784 */
[CC--:B-1----:R-:W-:Y:S04]  /*77c0*/  LEA R198, P0, R209.reuse, R234.reuse, 0x2 ;  /* 0x000000ead1c67211 */ /* 0x0c2fe800078010ff */
[-C--:B------:R-:W-:Y:S02]  /*77d0*/  LEA.HI.X.SX32 R199, R209, R235.reuse, 0x2, P0 ;  /* 0x000000ebd1c77211 */ /* 0x080fe400000f16ff */
[-C--:B------:R-:W-:Y:S02]  /*77e0*/  LEA R204, P0, R210, R234.reuse, 0x2 ;  /* 0x000000ead2cc7211 */ /* 0x080fe400078010ff */
[-C--:B--2---:R-:W-:Y:S01]  /*77f0*/  LEA R4, P1, R208, R234.reuse, 0x2 ;  /* 0x000000ead0047211 */ /* 0x084fe200078210ff */
[----:B------:R1:W-:Y:S01]  /*7800*/  RED.E.ADD.F32.FTZ.RN.STRONG.GPU [R198.64], R6 ;  /* 0x00000006c600798e */ /* 0x0003e2000c10e784 */
[-C--:B------:R-:W-:Y:S02]  /*7810*/  LEA.HI.X.SX32 R205, R210, R235.reuse, 0x2, P0 ;  /* 0x000000ebd2cd7211 */ /* 0x080fe400000f16ff */
[-C--:B---3--:R-:W-:Y:S01]  /*7820*/  LEA.HI.X.SX32 R5, R208, R235.reuse, 0x2, P1 ;  /* 0x000000ebd0057211 */ /* 0x088fe200008f16ff */
[----:B------:R-:W2:Y:S01]  /*7830*/  LDL R210, [R1+0x3c] ;  /* 0x00003c0001d27983 */ /* 0x000ea20000100800 */
[----:B------:R-:W-:Y:S03]  /*7840*/  IMAD.MOV.U32 R208, RZ, RZ, c[0x0][0x22c] ;  /* 0x00008b00ffd07624 */ /* 0x000fe600078e00ff */
[----:B------:R3:W-:Y:S01]  /*7850*/  RED.E.ADD.F32.FTZ.RN.STRONG.GPU [R4.64], R7 ;  /* 0x000000070400798e */ /* 0x0007e2000c10e784 */
[----:B------:R-:W-:Y:S03]  /*7860*/  IMAD R208, R208, c[0x0][0x1c0], RZ ;  /* 0x00007000d0d07a24 */ /* 0x000fe600078e02ff */
[----:B------:R4:W-:Y:S01]  /*7870*/  RED.E.ADD.F32.FTZ.RN.STRONG.GPU [R204.64], R8 ;  /* 0x00000008cc00798e */ /* 0x0009e2000c10e784 */
[----:B------:R-:W-:Y:S01]  /*7880*/  IMAD R208, R208, 0x30, RZ ;  /* 0x00000030d0d07824 */ /* 0x000fe200078e02ff */
[-C--:B-1----:R-:W-:Y:S04]  /*7890*/  LEA R198, P2, R0, R234.reuse, 0x2 ;  /* 0x000000ea00c67211 */ /* 0x082fe800078410ff */
[-C--:B------:R-:W-:Y:S02]  /*78a0*/  LEA R6, P1, R208, R234.reuse, 0x2 ;  /* 0x000000ead0067211 */ /* 0x080fe400078210ff */
[-C--:B------:R-:W-:Y:S02]  /*78b0*/  LEA.HI.X.SX32 R199, R0, R235.reuse, 0x2, P2 ;  /* 0x000000eb00c77211 */ /* 0x080fe400010f16ff */
[----:B------:R-:W2:Y:S01]  /*78c0*/  LDL R0, [R1+0x20] ;  /* 0x0000200001007983 */ /* 0x000ea20000100800 */
[-C--:B---3--:R-:W-:Y:S01]  /*78d0*/  LEA.HI.X.SX32 R7, R208, R235.reuse, 0x2, P1 ;  /* 0x000000ebd0077211 */ /* 0x088fe200008f16ff */
[----:B------:R-:W-:Y:S02]  /*78e0*/  IMAD.MOV.U32 R208, RZ, RZ, c[0x0][0x22c] ;  /* 0x00008b00ffd07624 */ /* 0x000fe400078e00ff */
[----:B------:R1:W-:Y:S01]  /*78f0*/  RED.E.ADD.F32.FTZ.RN.STRONG.GPU [R198.64], R9 ;  /* 0x00000009c600798e */ /* 0x0003e2000c10e784 */
[CC--:B------:R-:W-:Y:S01]  /*7900*/  LEA R4, P0, R215.reuse, R234.reuse, 0x2 ;  /* 0x000000ead7047211 */ /* 0x0c0fe200078010ff */
[----:B------:R-:W-:Y:S02]  /*7910*/  IMAD R208, R208, c[0x0][0x1c0], RZ ;  /* 0x00007000d0d07a24 */ /* 0x000fe400078e02ff */
[----:B------:R3:W-:Y:S01]  /*7920*/  RED.E.ADD.F32.FTZ.RN.STRONG.GPU [R6.64], R10 ;  /* 0x0000000a0600798e */ /* 0x0007e2000c10e784 */
[-C--:B------:R-:W-:Y:S01]  /*7930*/  LEA.HI.X.SX32 R5, R215, R235.reuse, 0x2, P0 ;  /* 0x000000ebd7057211 */ /* 0x080fe200000f16ff */
[----:B------:R-:W-:Y:S04]  /*7940*/  IMAD.SHL.U32 R208, R208, 0x10, RZ ;  /* 0x00000010d0d07824 */ /* 0x000fe800078e00ff */
[----:B------:R3:W-:Y:S01]  /*7950*/  RED.E.ADD.F32.FTZ.RN.STRONG.GPU [R4.64], R11 ;  /* 0x0000000b0400798e */ /* 0x0007e2000c10e784 */
[----:B------:R-:W-:Y:S03]  /*7960*/  IADD3 R208, R208, 0x20, RZ ;  /* 0x00000020d0d07810 */ /* 0x000fe60007ffe0ff */
[----:B------:R-:W-:Y:S01]  /*7970*/  RED.E.ADD.F32.FTZ.RN.STRONG.GPU [R234.64+0x80], R16 ;  /* 0x00008010ea00798e */ /* 0x000fe2000c10e784 */
[CC--:B----4-:R-:W-:Y:S03]  /*7980*/  LEA R8, P0, R208.reuse, R234.reuse, 0x2 ;  /* 0x000000ead0087211 */ /* 0x0d0fe600078010ff */
[----:B------:R-:W-:Y:S01]  /*7990*/  RED.E.ADD.F32.FTZ.RN.STRONG.GPU [R196.64+0x80], R17 ;  /* 0x00008011c400798e */ /* 0x000fe2000c10e784 */
[-C--:B-1----:R-:W-:Y:S03]  /*79a0*/  LEA.HI.X.SX32 R9, R208, R235.reuse, 0x2, P0 ;  /* 0x000000ebd0097211 */ /* 0x082fe600000f16ff */
[----:B------:R-:W4:Y:S01]  /*79b0*/  LDL R199, [R1+0x1c] ;  /* 0x00001c0001c77983 */ /* 0x000f220000100800 */
[C---:B------:R-:W-:Y:S02]  /*79c0*/  IADD3 R208, R211.reuse, 0x20, RZ ;  /* 0x00000020d3d07810 */ /* 0x040fe40007ffe0ff */
[----:B------:R-:W-:Y:S01]  /*79d0*/  IADD3 R211, R211, 0x20, RZ ;  /* 0x00000020d3d37810 */ /* 0x000fe20007ffe0ff */
[----:B------:R1:W-:Y:S01]  /*79e0*/  RED.E.ADD.F32.FTZ.RN.STRONG.GPU [R8.64], R18 ;  /* 0x000000120800798e */ /* 0x0003e2000c10e784 */
[CC--:B---3--:R-:W-:Y:S01]  /*79f0*/  LEA R6, P1, R212.reuse, R234.reuse, 0x2 ;  /* 0x000000ead4067211 */ /* 0x0c8fe200078210ff */
[C---:B------:R-:W-:Y:S02]  /*7a00*/  IMAD.IADD R208, R239.reuse, 0x1, R208 ;  /* 0x00000001efd07824 */ /* 0x040fe400078e02d0 */
[C---:B------:R-:W-:Y:S01]  /*7a10*/  IMAD.IADD R211, R239.reuse, 0x1, R211 ;  /* 0x00000001efd37824 */ /* 0x040fe200078e02d3 */
[-C--:B------:R-:W-:Y:S01]  /*7a20*/  LEA.HI.X.SX32 R7, R212, R235.reuse, 0x2, P1 ;  /* 0x000000ebd4077211 */ /* 0x080fe200008f16ff */
[C---:B------:R-:W-:Y:S01]  /*7a30*/  IMAD.IADD R208, R239.reuse, 0x1, R208 ;  /* 0x00000001efd07824 */ /* 0x040fe200078e02d0 */
[----:B------:R-:W4:Y:S01]  /*7a40*/  LDL R198, [R1+0x38] ;  /* 0x0000380001c67983 */ /* 0x000f220000100800 */
[C---:B------:R-:W-:Y:S02]  /*7a50*/  IMAD.IADD R211, R239.reuse, 0x1, R211 ;  /* 0x00000001efd37824 */ /* 0x040fe400078e02d3 */
[----:B------:R-:W-:Y:S01]  /*7a60*/  IMAD.IADD R208, R239, 0x1, R208 ;  /* 0x00000001efd07824 */ /* 0x000fe200078e02d0 */
[----:B------:R-:W-:Y:S02]  /*7a70*/  RED.E.ADD.F32.FTZ.RN.STRONG.GPU [R6.64], R19 ;  /* 0x000000130600798e */ /* 0x000fe4000c10e784 */
[CC--:B------:R-:W-:Y:S04]  /*7a80*/  LEA R10, P0, R211.reuse, R234.reuse, 0x2 ;  /* 0x000000ead30a7211 */ /* 0x0c0fe800078010ff */
[-C--:B------:R-:W-:Y:S01]  /*7a90*/  LEA.HI.X.SX32 R11, R211, R235.reuse, 0x2, P0 ;  /* 0x000000ebd30b7211 */ /* 0x080fe200000f16ff */
[----:B------:R-:W-:Y:S04]  /*7aa0*/  IMAD.MOV.U32 R211, RZ, RZ, c[0x0][0x22c] ;  /* 0x00008b00ffd37624 */ /* 0x000fe800078e00ff */
[----:B------:R1:W-:Y:S01]  /*7ab0*/  RED.E.ADD.F32.FTZ.RN.STRONG.GPU [R10.64], R12 ;  /* 0x0000000c0a00798e */ /* 0x0003e2000c10e784 */
[----:B------:R-:W-:Y:S01]  /*7ac0*/  IMAD R211, R211, c[0x0][0x1c0], RZ ;  /* 0x00007000d3d37a24 */ /* 0x000fe200078e02ff */
[CC--:B-1----:R-:W-:Y:S03]  /*7ad0*/  LEA R8, P2, R208.reuse, R234.reuse, 0x2 ;  /* 0x000000ead0087211 */ /* 0x0c2fe600078410ff */
[----:B------:R-:W-:Y:S01]  /*7ae0*/  IMAD.SHL.U32 R211, R211, 0x10, RZ ;  /* 0x00000010d3d37824 */ /* 0x000fe200078e00ff */
[-C--:B------:R-:W-:Y:S01]  /*7af0*/  LEA.HI.X.SX32 R9, R208, R235.reuse, 0x2, P2 ;  /* 0x000000ebd0097211 */ /* 0x080fe200010f16ff */
[----:B------:R-:W-:Y:S04]  /*7b00*/  IMAD.MOV.U32 R208, RZ, RZ, c[0x0][0x22c] ;  /* 0x00008b00ffd07624 */ /* 0x000fe800078e00ff */
[----:B------:R1:W-:Y:S01]  /*7b10*/  RED.E.ADD.F32.FTZ.RN.STRONG.GPU [R8.64], R13 ;  /* 0x0000000d0800798e */ /* 0x0003e2000c10e784 */
[----:B------:R-:W-:Y:S04]  /*7b20*/  IMAD R208, R208, c[0x0][0x1c0], RZ ;  /* 0x00007000d0d07a24 */ /* 0x000fe800078e02ff */
[----:B------:R-:W-:Y:S05]  /*7b30*/  IMAD.SHL.U32 R208, R208, 0x10, RZ ;  /* 0x00000010d0d07824 */ /* 0x000fea00078e00ff */
[C---:B------:R-:W-:Y:S02]  /*7b40*/  IADD3 R204, R208.reuse, 0x40, RZ ;  /* 0x00000040d0cc7810 */ /* 0x040fe40007ffe0ff */
[C---:B------:R-:W-:Y:S02]  /*7b50*/  IADD3 R201, R208.reuse, 0x40, RZ ;  /* 0x00000040d0c97810 */ /* 0x040fe40007ffe0ff */
[----:B------:R-:W-:Y:S01]  /*7b60*/  IADD3 R200, R208, 0x40, RZ ;  /* 0x00000040d0c87810 */ /* 0x000fe20007ffe0ff */
[----:B------:R-:W-:Y:S01]  /*7b70*/  IMAD.IADD R204, R239, 0x1, R204 ;  /* 0x00000001efcc7824 */ /* 0x000fe200078e02cc */
[----:B------:R-:W-:Y:S01]  /*7b80*/  IADD3 R12, R211, 0x60, RZ ;  /* 0x00000060d30c7810 */ /* 0x000fe20007ffe0ff */
[C---:B------:R-:W-:Y:S02]  /*7b90*/  IMAD.IADD R201, R239.reuse, 0x1, R201 ;  /* 0x00000001efc97824 */ /* 0x040fe400078e02c9 */
[C---:B------:R-:W-:Y:S02]  /*7ba0*/  IMAD.IADD R200, R239.reuse, 0x1, R200 ;  /* 0x00000001efc87824 */ /* 0x040fe400078e02c8 */
[C---:B------:R-:W-:Y:S02]  /*7bb0*/  IMAD.IADD R201, R239.reuse, 0x1, R201 ;  /* 0x00000001efc97824 */ /* 0x040fe400078e02c9 */
[C---:B------:R-:W-:Y:S02]  /*7bc0*/  IMAD.IADD R200, R239.reuse, 0x1, R200 ;  /* 0x00000001efc87824 */ /* 0x040fe400078e02c8 */
[----:B------:R-:W-:Y:S02]  /*7bd0*/  IMAD.MOV.U32 R208, RZ, RZ, c[0x0][0x22c] ;  /* 0x00008b00ffd07624 */ /* 0x000fe400078e00ff */
[----:B------:R-:W-:Y:S01]  /*7be0*/  IMAD.IADD R200, R239, 0x1, R200 ;  /* 0x00000001efc87824 */ /* 0x000fe200078e02c8 */
[----:B-1----:R-:W4:Y:S01]  /*7bf0*/  LDL R13, [R1+0x14] ;  /* 0x00001400010d7983 */ /* 0x002f220000100800 */
[----:B------:R-:W-:Y:S02]  /*7c00*/  IMAD R208, R208, c[0x0][0x1c0], RZ ;  /* 0x00007000d0d07a24 */ /* 0x000fe400078e02ff */
[----:B------:R-:W-:Y:S01]  /*7c10*/  IMAD.MOV.U32 R211, RZ, RZ, c[0x0][0x22c] ;  /* 0x00008b00ffd37624 */ /* 0x000fe200078e00ff */
[-C--:B------:R-:W-:Y:S01]  /*7c20*/  LEA R8, P2, R200, R234.reuse, 0x2 ;  /* 0x000000eac8087211 */ /* 0x080fe200078410ff */
[----:B------:R-:W-:Y:S02]  /*7c30*/  IMAD.SHL.U32 R208, R208, 0x10, RZ ;  /* 0x00000010d0d07824 */ /* 0x000fe400078e00ff */
[----:B------:R-:W-:Y:S01]  /*7c40*/  IMAD R211, R211, c[0x0][0x1c0], RZ ;  /* 0x00007000d3d37a24 */ /* 0x000fe200078e02ff */
[-C--:B------:R-:W-:Y:S02]  /*7c50*/  LEA.HI.X.SX32 R9, R200, R235.reuse, 0x2, P2 ;  /* 0x000000ebc8097211 */ /* 0x080fe400010f16ff */
[C---:B------:R-:W-:Y:S01]  /*7c60*/  IADD3 R17, R208.reuse, 0x60, RZ ;  /* 0x00000060d0117810 */ /* 0x040fe20007ffe0ff */
[----:B------:R-:W-:Y:S01]  /*7c70*/  IMAD.SHL.U32 R211, R211, 0x10, RZ ;  /* 0x00000010d3d37824 */ /* 0x000fe200078e00ff */
[----:B------:R-:W-:Y:S03]  /*7c80*/  IADD3 R16, R208, 0x60, RZ ;  /* 0x00000060d0107810 */ /* 0x000fe60007ffe0ff */
[C---:B------:R-:W-:Y:S02]  /*7c90*/  IMAD.IADD R17, R239.reuse, 0x1, R17 ;  /* 0x00000001ef117824 */ /* 0x040fe400078e0211 */
[C---:B------:R-:W-:Y:S04]  /*7ca0*/  IMAD.IADD R16, R239.reuse, 0x1, R16 ;  /* 0x00000001ef107824 */ /* 0x040fe800078e0210 */
[----:B------:R-:W-:Y:S01]  /*7cb0*/  IMAD.IADD R16, R239, 0x1, R16 ;  /* 0x00000001ef107824 */ /* 0x000fe200078e0210 */
[CC--:B--2---:R-:W-:Y:S04]  /*7cc0*/  LEA R6, P0, R210.reuse, R234.reuse, 0x2 ;  /* 0x000000ead2067211 */ /* 0x0c4fe800078010ff */
[-C--:B------:R-:W-:Y:S02]  /*7cd0*/  LEA.HI.X.SX32 R7, R210, R235.reuse, 0x2, P0 ;  /* 0x000000ebd2077211 */ /* 0x080fe400000f16ff */
[CC--:B------:R-:W-:Y:S04]  /*7ce0*/  LEA R4, P1, R0.reuse, R234.reuse, 0x2 ;  /* 0x000000ea00047211 */ /* 0x0c0fe800078210ff */
[-C--:B------:R-:W-:Y:S01]  /*7cf0*/  LEA.HI.X.SX32 R5, R0, R235.reuse, 0x2, P1 ;  /* 0x000000eb00057211 */ /* 0x080fe200008f16ff */
[----:B------:R-:W-:Y:S04]  /*7d00*/  IMAD.MOV.U32 R0, RZ, RZ, c[0x0][0x22c] ;  /* 0x00008b00ff007624 */ /* 0x000fe800078e00ff */
[----:B------:R1:W-:Y:S01]  /*7d10*/  RED.E.ADD.F32.FTZ.RN.STRONG.GPU [R4.64], R14 ;  /* 0x0000000e0400798e */ /* 0x0003e2000c10e784 */
[----:B------:R-:W-:Y:S03]  /*7d20*/  IMAD R0, R0, c[0x0][0x1c0], RZ ;  /* 0x0000700000007a24 */ /* 0x000fe600078e02ff */
[----:B------:R2:W-:Y:S01]  /*7d30*/  RED.E.ADD.F32.FTZ.RN.STRONG.GPU [R6.64], R15 ;  /* 0x0000000f0600798e */ /* 0x0005e2000c10e784 */
[----:B------:R-:W-:Y:S03]  /*7d40*/  IMAD.SHL.U32 R0, R0, 0x10, RZ ;  /* 0x0000001000007824 */ /* 0x000fe600078e00ff */
[----:B------:R-:W-:Y:S02]  /*7d50*/  RED.E.ADD.F32.FTZ.RN.STRONG.GPU [R234.64+0x100], R84 ;  /* 0x00010054ea00798e */ /* 0x000fe4000c10e784 */
[----:B------:R-:W-:Y:S02]  /*7d60*/  IADD3 R0, R0, 0x40, RZ ;  /* 0x0000004000007810 */ /* 0x000fe40007ffe0ff */
[----:B------:R-:W-:Y:S02]  /*7d70*/  RED.E.ADD.F32.FTZ.RN.STRONG.GPU [R196.64+0x100], R85 ;  /* 0x00010055c400798e */ /* 0x000fe4000c10e784 */
[CC--:B-1----:R-:W-:Y:S02]  /*7d80*/  LEA R4, P0, R0.reuse, R234.reuse, 0x2 ;  /* 0x000000ea00047211 */ /* 0x0c2fe400078010ff */
[----:B------:R-:W3:Y:S02]  /*7d90*/  LDL R14, [R1+0x34] ;  /* 0x00003400010e7983 */ /* 0x000ee40000100800 */
[-C--:B------:R-:W-:Y:S02]  /*7da0*/  LEA.HI.X.SX32 R5, R0, R235.reuse, 0x2, P0 ;  /* 0x000000eb00057211 */ /* 0x080fe400000f16ff */
[----:B------:R-:W3:Y:S01]  /*7db0*/  LDL R0, [R1+0x18] ;  /* 0x0000180001007983 */ /* 0x000ee20000100800 */
[CC--:B--2---:R-:W-:Y:S02]  /*7dc0*/  LEA R6, P1, R204.reuse, R234.reuse, 0x2 ;  /* 0x000000eacc067211 */ /* 0x0c4fe400078210ff */
[CC--:B------:R-:W-:Y:S01]  /*7dd0*/  LEA R10, P0, R201.reuse, R234.reuse, 0x2 ;  /* 0x000000eac90a7211 */ /* 0x0c0fe200078010ff */
[----:B------:R4:W-:Y:S01]  /*7de0*/  RED.E.ADD.F32.FTZ.RN.STRONG.GPU [R4.64], R86 ;  /* 0x000000560400798e */ /* 0x0009e2000c10e784 */
[-C--:B------:R-:W-:Y:S02]  /*7df0*/  LEA.HI.X.SX32 R7, R204, R235.reuse, 0x2, P1 ;  /* 0x000000ebcc077211 */ /* 0x080fe400008f16ff */
[-C--:B------:R-:W-:Y:S02]  /*7e00*/  LEA.HI.X.SX32 R11, R201, R235.reuse, 0x2, P0 ;  /* 0x000000ebc90b7211 */ /* 0x080fe400000f16ff */
[----:B------:R-:W-:Y:S01]  /*7e10*/  IADD3 R15, R208, 0x60, RZ ;  /* 0x00000060d00f7810 */ /* 0x000fe20007ffe0ff */
[----:B------:R1:W-:Y:S01]  /*7e20*/  RED.E.ADD.F32.FTZ.RN.STRONG.GPU [R6.64], R87 ;  /* 0x000000570600798e */ /* 0x0003e2000c10e784 */
[----:B------:R-:W-:Y:S03]  /*7e30*/  IMAD.MOV.U32 R208, RZ, RZ, c[0x0][0x22c] ;  /* 0x00008b00ffd07624 */ /* 0x000fe600078e00ff */
[----:B------:R-:W-:Y:S01]  /*7e40*/  RED.E.ADD.F32.FTZ.RN.STRONG.GPU [R10.64], R88 ;  /* 0x000000580a00798e */ /* 0x000fe2000c10e784 */
[C---:B------:R-:W-:Y:S02]  /*7e50*/  IMAD.IADD R15, R239.reuse, 0x1, R15 ;  /* 0x00000001ef0f7824 */ /* 0x040fe400078e020f */
[----:B------:R-:W-:Y:S01]  /*7e60*/  IMAD R208, R208, c[0x0][0x1c0], RZ ;  /* 0x00007000d0d07a24 */ /* 0x000fe200078e02ff */
[----:B------:R2:W-:Y:S01]  /*7e70*/  RED.E.ADD.F32.FTZ.RN.STRONG.GPU [R8.64], R89 ;  /* 0x000000590800798e */ /* 0x0005e2000c10e784 */
[C---:B------:R-:W-:Y:S02]  /*7e80*/  IMAD.IADD R15, R239.reuse, 0x1, R15 ;  /* 0x00000001ef0f7824 */ /* 0x040fe400078e020f */
[----:B------:R-:W-:Y:S01]  /*7e90*/  IMAD.SHL.U32 R208, R208, 0x10, RZ ;  /* 0x00000010d0d07824 */ /* 0x000fe200078e00ff */
[----:B------:R-:W-:Y:S01]  /*7ea0*/  LDSM.16.MT88.4 R84, [R2+0x4000] ;  /* 0x004000000254783b */ /* 0x000fe20000004200 */
[----:B------:R-:W-:Y:S01]  /*7eb0*/  IMAD.IADD R15, R239, 0x1, R15 ;  /* 0x00000001ef0f7824 */ /* 0x000fe200078e020f */
[CC--:B----4-:R-:W-:Y:S04]  /*7ec0*/  LEA R4, P1, R199.reuse, R234.reuse, 0x2 ;  /* 0x000000eac7047211 */ /* 0x0d0fe800078210ff */
[-C--:B------:R-:W-:Y:S02]  /*7ed0*/  LEA.HI.X.SX32 R5, R199, R235.reuse, 0x2, P1 ;  /* 0x000000ebc7057211 */ /* 0x080fe400008f16ff */
[CC--:B-1----:R-:W-:Y:S03]  /*7ee0*/  LEA R6, P0, R198.reuse, R234.reuse, 0x2 ;  /* 0x000000eac6067211 */ /* 0x0c2fe600078010ff */
[----:B------:R1:W-:Y:S01]  /*7ef0*/  RED.E.ADD.F32.FTZ.RN.STRONG.GPU [R4.64], R90 ;  /* 0x0000005a0400798e */ /* 0x0003e2000c10e784 */
[-C--:B------:R-:W-:Y:S02]  /*7f00*/  LEA.HI.X.SX32 R7, R198, R235.reuse, 0x2, P0 ;  /* 0x000000ebc6077211 */ /* 0x080fe400000f16ff */
[CC--:B--2---:R-:W-:Y:S03]  /*7f10*/  LEA R8, P2, R15.reuse, R234.reuse, 0x2 ;  /* 0x000000ea0f087211 */ /* 0x0c4fe600078410ff */
[----:B------:R2:W-:Y:S01]  /*7f20*/  RED.E.ADD.F32.FTZ.RN.STRONG.GPU [R6.64], R91 ;  /* 0x0000005b0600798e */ /* 0x0005e2000c10e784 */
[-C--:B------:R-:W-:Y:S03]  /*7f30*/  LEA.HI.X.SX32 R9, R15, R235.reuse, 0x2, P2 ;  /* 0x000000eb0f097211 */ /* 0x080fe600010f16ff */
[----:B------:R-:W-:Y:S01]  /*7f40*/  RED.E.ADD.F32.FTZ.RN.STRONG.GPU [R234.64+0x180], R96 ;  /* 0x00018060ea00798e */ /* 0x000fe2000c10e784 */
[----:B------:R-:W-:Y:S03]  /*7f50*/  IADD3 R15, R208, 0x80, RZ ;  /* 0x00000080d00f7810 */ /* 0x000fe60007ffe0ff */
[----:B------:R-:W-:Y:S02]  /*7f60*/  RED.E.ADD.F32.FTZ.RN.STRONG.GPU [R196.64+0x180], R97 ;  /* 0x00018061c400798e */ /* 0x000fe4000c10e784 */
[C---:B------:R-:W-:Y:S02]  /*7f70*/  IMAD.IADD R15, R239.reuse, 0x1, R15 ;  /* 0x00000001ef0f7824 */ /* 0x040fe400078e020f */
[----:B------:R-:W-:Y:S02]  /*7f80*/  LDSM.16.MT88.4 R88, [R2+0x6000] ;  /* 0x006000000258783b */ /* 0x000fe40000004200 */
[C---:B------:R-:W-:Y:S04]  /*7f90*/  IMAD.IADD R15, R239.reuse, 0x1, R15 ;  /* 0x00000001ef0f7824 */ /* 0x040fe800078e020f */
[----:B------:R-:W-:Y:S01]  /*7fa0*/  IMAD.IADD R15, R239, 0x1, R15 ;  /* 0x00000001ef0f7824 */ /* 0x000fe200078e020f */
[CC--:B-1----:R-:W-:Y:S04]  /*7fb0*/  LEA R4, P0, R12.reuse, R234.reuse, 0x2 ;  /* 0x000000ea0c047211 */ /* 0x0c2fe800078010ff */
[-C--:B------:R-:W-:Y:S02]  /*7fc0*/  LEA.HI.X.SX32 R5, R12, R235.reuse, 0x2, P0 ;  /* 0x000000eb0c057211 */ /* 0x080fe400000f16ff */
[----:B------:R-:W4:Y:S01]  /*7fd0*/  LDL R12, [R1+0x30] ;  /* 0x00003000010c7983 */ /* 0x000f220000100800 */
[CC--:B--2---:R-:W-:Y:S02]  /*7fe0*/  LEA R6, P1, R17.reuse, R234.reuse, 0x2 ;  /* 0x000000ea11067211 */ /* 0x0c4fe400078210ff */
[CC--:B------:R-:W-:Y:S01]  /*7ff0*/  LEA R10, P0, R16.reuse, R234.reuse, 0x2 ;  /* 0x000000ea100a7211 */ /* 0x0c0fe200078010ff */
[----:B------:R-:W-:Y:S01]  /*8000*/  RED.E.ADD.F32.FTZ.RN.STRONG.GPU [R4.64], R98 ;  /* 0x000000620400798e */ /* 0x000fe2000c10e784 */
[-C--:B------:R-:W-:Y:S02]  /*8010*/  LEA.HI.X.SX32 R7, R17, R235.reuse, 0x2, P1 ;  /* 0x000000eb11077211 */ /* 0x080fe400008f16ff */
[-C--:B------:R-:W-:Y:S02]  /*8020*/  LEA.HI.X.SX32 R11, R16, R235.reuse, 0x2, P0 ;  /* 0x000000eb100b7211 */ /* 0x080fe400000f16ff */
[C---:B------:R-:W-:Y:S01]  /*8030*/  IADD3 R17, R208.reuse, 0x80, RZ ;  /* 0x00000080d0117810 */ /* 0x040fe20007ffe0ff */
[----:B------:R-:W-:Y:S01]  /*8040*/  RED.E.ADD.F32.FTZ.RN.STRONG.GPU [R6.64], R99 ;  /* 0x000000630600798e */ /* 0x000fe2000c10e784 */
[----:B------:R-:W-:Y:S01]  /*8050*/  IADD3 R16, R208, 0x80, RZ ;  /* 0x00000080d0107810 */ /* 0x000fe20007ffe0ff */
[----:B------:R-:W-:Y:S02]  /*8060*/  IMAD.MOV.U32 R208, RZ, RZ, c[0x0][0x22c] ;  /* 0x00008b00ffd07624 */ /* 0x000fe400078e00ff */
[----:B------:R-:W-:Y:S01]  /*8070*/  RED.E.ADD.F32.FTZ.RN.STRONG.GPU [R10.64], R92 ;  /* 0x0000005c0a00798e */ /* 0x000fe2000c10e784 */
[C---:B------:R-:W-:Y:S02]  /*8080*/  IMAD.IADD R17, R239.reuse, 0x1, R17 ;  /* 0x00000001ef117824 */ /* 0x040fe400078e0211 */
[C---:B------:R-:W-:Y:S01]  /*8090*/  IMAD.IADD R16, R239.reuse, 0x1, R16 ;  /* 0x00000001ef107824 */ /* 0x040fe200078e0210 */
[----:B------:R1:W-:Y:S01]  /*80a0*/  RED.E.ADD.F32.FTZ.RN.STRONG.GPU [R8.64], R93 ;  /* 0x0000005d0800798e */ /* 0x0003e2000c10e784 */
[----:B------:R-:W-:Y:S02]  /*80b0*/  IMAD R208, R208, c[0x0][0x1c0], RZ ;  /* 0x00007000d0d07a24 */ /* 0x000fe400078e02ff */
[----:B------:R-:W-:Y:S01]  /*80c0*/  IMAD.IADD R16, R239, 0x1, R16 ;  /* 0x00000001ef107824 */ /* 0x000fe200078e0210 */
[----:B------:R-:W-:Y:S01]  /*80d0*/  LDSM.16.MT88.4 R96, [R220+0x28800] ;  /* 0x02880000dc60783b */ /* 0x000fe20000004200 */
[----:B------:R-:W-:Y:S01]  /*80e0*/  IMAD.SHL.U32 R208, R208, 0x10, RZ ;  /* 0x00000010d0d07824 */ /* 0x000fe200078e00ff */
[CC--:B-1----:R-:W-:Y:S04]  /*80f0*/  LEA R8, P2, R15.reuse, R234.reuse, 0x2 ;  /* 0x000000ea0f087211 */ /* 0x0c2fe800078410ff */
[-C--:B------:R-:W-:Y:S02]  /*8100*/  LEA.HI.X.SX32 R9, R15, R235.reuse, 0x2, P2 ;  /* 0x000000eb0f097211 */ /* 0x080fe400010f16ff */
[----:B------:R-:W-:Y:S05]  /*8110*/  IADD3 R15, R208, 0xa0, RZ ;  /* 0x000000a0d00f7810 */ /* 0x000fea0007ffe0ff */
[C---:B------:R-:W-:Y:S04]  /*8120*/  IMAD.IADD R15, R239.reuse, 0x1, R15 ;  /* 0x00000001ef0f7824 */ /* 0x040fe800078e020f */
[C---:B------:R-:W-:Y:S04]  /*8130*/  IMAD.IADD R15, R239.reuse, 0x1, R15 ;  /* 0x00000001ef0f7824 */ /* 0x040fe800078e020f */
[----:B------:R-:W-:Y:S01]  /*8140*/  IMAD.IADD R15, R239, 0x1, R15 ;  /* 0x00000001ef0f7824 */ /* 0x000fe200078e020f */
[CC--:B---3--:R-:W-:Y:S04]  /*8150*/  LEA R6, P0, R14.reuse, R234.reuse, 0x2 ;  /* 0x000000ea0e067211 */ /* 0x0c8fe800078010ff */
[-C--:B------:R-:W-:Y:S02]  /*8160*/  LEA.HI.X.SX32 R7, R14, R235.reuse, 0x2, P0 ;  /* 0x000000eb0e077211 */ /* 0x080fe400000f16ff */
[CC--:B------:R-:W-:Y:S01]  /*8170*/  LEA R4, P1, R0.reuse, R234.reuse, 0x2 ;  /* 0x000000ea00047211 */ /* 0x0c0fe200078210ff */
[----:B------:R-:W2:Y:S03]  /*8180*/  LDL R14, [R1+0x10] ;  /* 0x00001000010e7983 */ /* 0x000ea60000100800 */
        /* <DEDUP_REMOVED lines=8> */
[----:B------:R-:W-:Y:S04]  /*8210*/  RED.E.ADD.F32.FTZ.RN.STRONG.GPU [R196.64+0x200], R101 ;  /* 0x00020065c400798e */ /* 0x000fe8000c10e784 */
[----:B------:R-:W-:Y:S01]  /*8220*/  LDSM.16.MT88.4 R92, [R2+0x800] ;  /* 0x00080000025c783b */ /* 0x000fe20000004200 */
[CC--:B-1----:R-:W-:Y:S04]  /*8230*/  LEA R4, P0, R0.reuse, R234.reuse, 0x2 ;  /* 0x000000ea00047211 */ /* 0x0c2fe800078010ff */
[-C--:B------:R-:W-:Y:S02]  /*8240*/  LEA.HI.X.SX32 R5, R0, R235.reuse, 0x2, P0 ;  /* 0x000000eb00057211 */ /* 0x080fe400000f16ff */
[----:B------:R-:W2:Y:S01]  /*8250*/  LDL R0, [R1+0x2c] ;  /* 0x00002c0001007983 */ /* 0x000ea20000100800 */
[CC--:B---3--:R-:W-:Y:S02]  /*8260*/  LEA R6, P1, R17.reuse, R234.reuse, 0x2 ;  /* 0x000000ea11067211 */ /* 0x0c8fe400078210ff */
[CC--:B------:R-:W-:Y:S01]  /*8270*/  LEA R10, P0, R16.reuse, R234.reuse, 0x2 ;  /* 0x000000ea100a7211 */ /* 0x0c0fe200078010ff */
[----:B------:R1:W-:Y:S01]  /*8280*/  RED.E.ADD.F32.FTZ.RN.STRONG.GPU [R4.64], R102 ;  /* 0x000000660400798e */ /* 0x0003e2000c10e784 */
[-C--:B------:R-:W-:Y:S02]  /*8290*/  LEA.HI.X.SX32 R7, R17, R235.reuse, 0x2, P1 ;  /* 0x000000eb11077211 */ /* 0x080fe400008f16ff */
[-C--:B------:R-:W-:Y:S02]  /*82a0*/  LEA.HI.X.SX32 R11, R16, R235.reuse, 0x2, P0 ;  /* 0x000000eb100b7211 */ /* 0x080fe400000f16ff */
[C---:B------:R-:W-:Y:S01]  /*82b0*/  IADD3 R17, R208.reuse, 0xa0, RZ ;  /* 0x000000a0d0117810 */ /* 0x040fe20007ffe0ff */
[----:B------:R4:W-:Y:S01]  /*82c0*/  RED.E.ADD.F32.FTZ.RN.STRONG.GPU [R6.64], R103 ;  /* 0x000000670600798e */ /* 0x0009e2000c10e784 */
        /* <DEDUP_REMOVED lines=12> */
[CC--:B----4-:R-:W-:Y:S01]  /*8390*/  LEA R6, P0, R12.reuse, R234.reuse, 0x2 ;  /* 0x000000ea0c067211 */ /* 0x0d0fe200078010ff */
[----:B------:R-:W4:Y:S03]  /*83a0*/  LDL R13, [R1+0xc] ;  /* 0x00000c00010d7983 */ /* 0x000f260000100800 */
[-C--:B------:R-:W-:Y:S01]  /*83b0*/  LEA.HI.X.SX32 R7, R12, R235.reuse, 0x2, P0 ;  /* 0x000000eb0c077211 */ /* 0x080fe200000f16ff */
[----:B------:R1:W-:Y:S01]  /*83c0*/  RED.E.ADD.F32.FTZ.RN.STRONG.GPU [R4.64], R106 ;  /* 0x0000006a0400798e */ /* 0x0003e2000c10e784 */
[----:B------:R-:W-:Y:S01]  /*83d0*/  IADD3 R12, R211, 0xa0, RZ ;  /* 0x000000a0d30c7810 */ /* 0x000fe20007ffe0ff */
[----:B------:R-:W-:Y:S01]  /*83e0*/  IMAD.MOV.U32 R211, RZ, RZ, c[0x0][0x22c] ;  /* 0x00008b00ffd37624 */ /* 0x000fe200078e00ff */
[-C--:B---3--:R-:W-:Y:S01]  /*83f0*/  LEA R8, P2, R15, R234.reuse, 0x2 ;  /* 0x000000ea0f087211 */ /* 0x088fe200078410ff */
[----:B------:R3:W-:Y:S02]  /*8400*/  RED.E.ADD.F32.FTZ.RN.STRONG.GPU [R6.64], R107 ;  /* 0x0000006b0600798e */ /* 0x0007e4000c10e784 */
[----:B------:R-:W-:Y:S01]  /*8410*/  IMAD R211, R211, c[0x0][0x1c0], RZ ;  /* 0x00007000d3d37a24 */ /* 0x000fe200078e02ff */
[-C--:B------:R-:W-:Y:S01]  /*8420*/  LEA.HI.X.SX32 R9, R15, R235.reuse, 0x2, P2 ;  /* 0x000000eb0f097211 */ /* 0x080fe200010f16ff */
[----:B------:R-:W-:Y:S02]  /*8430*/  RED.E.ADD.F32.FTZ.RN.STRONG.GPU [R234.64+0x280], R112 ;  /* 0x00028070ea00798e */ /* 0x000fe4000c10e784 */
[----:B------:R-:W-:Y:S02]  /*8440*/  IMAD.SHL.U32 R211, R211, 0x10, RZ ;  /* 0x00000010d3d37824 */ /* 0x000fe400078e00ff */
[----:B------:R-:W-:Y:S03]  /*8450*/  RED.E.ADD.F32.FTZ.RN.STRONG.GPU [R196.64+0x280], R113 ;  /* 0x00028071c400798e */ /* 0x000fe6000c10e784 */
[----:B------:R-:W-:Y:S01]  /*8460*/  IADD3 R15, R211, 0xc0, RZ ;  /* 0x000000c0d30f7810 */ /* 0x000fe20007ffe0ff */
[----:B------:R-:W-:Y:S01]  /*8470*/  LDSM.16.MT88.4 R104, [R2+0x4800] ;  /* 0x004800000268783b */ /* 0x000fe20000004200 */
[CC--:B-1----:R-:W-:Y:S04]  /*8480*/  LEA R4, P0, R12.reuse, R234.reuse, 0x2 ;  /* 0x000000ea0c047211 */ /* 0x0c2fe800078010ff */
[-C--:B------:R-:W-:Y:S02]  /*8490*/  LEA.HI.X.SX32 R5, R12, R235.reuse, 0x2, P0 ;  /* 0x000000eb0c057211 */ /* 0x080fe400000f16ff */
[----:B------:R-:W4:Y:S01]  /*84a0*/  LDL R12, [R1+0x28] ;  /* 0x00002800010c7983 */ /* 0x000f220000100800 */
[CC--:B---3--:R-:W-:Y:S02]  /*84b0*/  LEA R6, P1, R17.reuse, R234.reuse, 0x2 ;  /* 0x000000ea11067211 */ /* 0x0c8fe400078210ff */
[CC--:B------:R-:W-:Y:S01]  /*84c0*/  LEA R10, P0, R16.reuse, R234.reuse, 0x2 ;  /* 0x000000ea100a7211 */ /* 0x0c0fe200078010ff */
[----:B------:R2:W-:Y:S01]  /*84d0*/  RED.E.ADD.F32.FTZ.RN.STRONG.GPU [R4.64], R114 ;  /* 0x000000720400798e */ /* 0x0005e2000c10e784 */
[-C--:B------:R-:W-:Y:S02]  /*84e0*/  LEA.HI.X.SX32 R7, R17, R235.reuse, 0x2, P1 ;  /* 0x000000eb11077211 */ /* 0x080fe400008f16ff */
[-C--:B------:R-:W-:Y:S02]  /*84f0*/  LEA.HI.X.SX32 R11, R16, R235.reuse, 0x2, P0 ;  /* 0x000000eb100b7211 */ /* 0x080fe400000f16ff */
[C---:B------:R-:W-:Y:S01]  /*8500*/  IADD3 R17, R208.reuse, 0xc0, RZ ;  /* 0x000000c0d0117810 */ /* 0x040fe20007ffe0ff */
[----:B------:R1:W-:Y:S01]  /*8510*/  RED.E.ADD.F32.FTZ.RN.STRONG.GPU [R6.64], R115 ;  /* 0x000000730600798e */ /* 0x0003e2000c10e784 */
[----:B------:R-:W-:Y:S03]  /*8520*/  IADD3 R16, R208, 0xc0, RZ ;  /* 0x000000c0d0107810 */ /* 0x000fe60007ffe0ff */
[----:B------:R-:W-:Y:S01]  /*8530*/  RED.E.ADD.F32.FTZ.RN.STRONG.GPU [R10.64], R108 ;  /* 0x0000006c0a00798e */ /* 0x000fe2000c10e784 */
[C---:B------:R-:W-:Y:S02]  /*8540*/  IMAD.IADD R17, R239.reuse, 0x1, R17 ;  /* 0x00000001ef117824 */ /* 0x040fe400078e0211 */
[C---:B------:R-:W-:Y:S01]  /*8550*/  IMAD.IADD R16, R239.reuse, 0x1, R16 ;  /* 0x00000001ef107824 */ /* 0x040fe200078e0210 */
[----:B------:R-:W-:Y:S03]  /*8560*/  RED.E.ADD.F32.FTZ.RN.STRONG.GPU [R8.64], R109 ;  /* 0x0000006d0800798e */ /* 0x000fe6000c10e784 */
[----:B------:R-:W-:Y:S01]  /*8570*/  IMAD.IADD R16, R239, 0x1, R16 ;  /* 0x00000001ef107824 */ /* 0x000fe200078e0210 */
[CC--:B--2---:R-:W-:Y:S04]  /*8580*/  LEA R4, P1, R14.reuse, R234.reuse, 0x2 ;  /* 0x000000ea0e047211 */ /* 0x0c4fe800078210ff */
[-C--:B------:R-:W-:Y:S02]  /*8590*/  LEA.HI.X.SX32 R5, R14, R235.reuse, 0x2, P1 ;  /* 0x000000eb0e057211 */ /* 0x080fe400008f16ff */
[----:B------:R-:W2:Y:S04]  /*85a0*/  LDL R14, [R1+0x8] ;  /* 0x00000800010e7983 */ /* 0x000ea80000100800 */
[----:B------:R3:W-:Y:S01]  /*85b0*/  RED.E.ADD.F32.FTZ.RN.STRONG.GPU [R4.64], R110 ;  /* 0x0000006e0400798e */ /* 0x0007e2000c10e784 */
[CC--:B-1----:R-:W-:Y:S04]  /*85c0*/  LEA R6, P0, R0.reuse, R234.reuse, 0x2 ;  /* 0x000000ea00067211 */ /* 0x0c2fe800078010ff */
[-C--:B------:R-:W-:Y:S02]  /*85d0*/  LEA.HI.X.SX32 R7, R0, R235.reuse, 0x2, P0 ;  /* 0x000000eb00077211 */ /* 0x080fe400000f16ff */
[----:B------:R-:W2:Y:S01]  /*85e0*/  LDL R0, [R1+0x24] ;  /* 0x0000240001007983 */ /* 0x000ea20000100800 */
[CC--:B---3--:R-:W-:Y:S03]  /*85f0*/  LEA R4, P0, R15.reuse, R234.reuse, 0x2 ;  /* 0x000000ea0f047211 */ /* 0x0c8fe600078010ff */
[----:B------:R1:W-:Y:S01]  /*8600*/  RED.E.ADD.F32.FTZ.RN.STRONG.GPU [R6.64], R111 ;  /* 0x0000006f0600798e */ /* 0x0003e2000c10e784 */
[-C--:B------:R-:W-:Y:S02]  /*8610*/  LEA.HI.X.SX32 R5, R15, R235.reuse, 0x2, P0 ;  /* 0x000000eb0f057211 */ /* 0x080fe400000f16ff */
[----:B------:R-:W-:Y:S01]  /*8620*/  IADD3 R15, R208, 0xc0, RZ ;  /* 0x000000c0d00f7810 */ /* 0x000fe20007ffe0ff */
[----:B------:R-:W-:Y:S01]  /*8630*/  RED.E.ADD.F32.FTZ.RN.STRONG.GPU [R234.64+0x300], R116 ;  /* 0x00030074ea00798e */ /* 0x000fe2000c10e784 */
[CC--:B------:R-:W-:Y:S01]  /*8640*/  LEA R10, P0, R16.reuse, R234.reuse, 0x2 ;  /* 0x000000ea100a7211 */ /* 0x0c0fe200078010ff */
[----:B------:R-:W-:Y:S02]  /*8650*/  IMAD.MOV.U32 R208, RZ, RZ, c[0x0][0x22c] ;  /* 0x00008b00ffd07624 */ /* 0x000fe400078e00ff */
[----:B------:R-:W-:Y:S01]  /*8660*/  RED.E.ADD.F32.FTZ.RN.STRONG.GPU [R196.64+0x300], R117 ;  /* 0x00030075c400798e */ /* 0x000fe2000c10e784 */
[C---:B------:R-:W-:Y:S01]  /*8670*/  IMAD.IADD R15, R239.reuse, 0x1, R15 ;  /* 0x00000001ef0f7824 */ /* 0x040fe200078e020f */
[-C--:B------:R-:W-:Y:S01]  /*8680*/  LEA.HI.X.SX32 R11, R16, R235.reuse, 0x2, P0 ;  /* 0x000000eb100b7211 */ /* 0x080fe200000f16ff */
[----:B------:R-:W-:Y:S01]  /*8690*/  IMAD R208, R208, c[0x0][0x1c0], RZ ;  /* 0x00007000d0d07a24 */ /* 0x000fe200078e02ff */
[----:B------:R4:W-:Y:S01]  /*86a0*/  RED.E.ADD.F32.FTZ.RN.STRONG.GPU [R4.64], R118 ;  /* 0x000000760400798e */ /* 0x0009e2000c10e784 */
[----:B------:R-:W-:Y:S01]  /*86b0*/  IMAD.IADD R15, R239, 0x1, R15 ;  /* 0x00000001ef0f7824 */ /* 0x000fe200078e020f */
[----:B------:R-:W-:Y:S01]  /*86c0*/  IADD3 R16, R209, 0xe0, RZ ;  /* 0x000000e0d1107810 */ /* 0x000fe20007ffe0ff */
[----:B------:R-:W-:Y:S01]  /*86d0*/  IMAD.SHL.U32 R208, R208, 0x10, RZ ;  /* 0x00000010d0d07824 */ /* 0x000fe200078e00ff */
[----:B------:R-:W-:Y:S01]  /*86e0*/  LDSM.16.MT88.4 R108, [R2+0x6800] ;  /* 0x00680000026c783b */ /* 0x000fe20000004200 */
[C---:B------:R-:W-:Y:S02]  /*86f0*/  IMAD.IADD R15, R239.reuse, 0x1, R15 ;  /* 0x00000001ef0f7824 */ /* 0x040fe400078e020f */
[----:B------:R-:W-:Y:S03]  /*8700*/  IMAD.IADD R16, R239, 0x1, R16 ;  /* 0x00000001ef107824 */ /* 0x000fe600078e0210 */
[-C--:B------:R-:W-:Y:S01]  /*8710*/  LEA R8, P2, R15, R234.reuse, 0x2 ;  /* 0x000000ea0f087211 */ /* 0x080fe200078410ff */
[----:B------:R-:W-:Y:S03]  /*8720*/  IMAD.IADD R16, R239, 0x1, R16 ;  /* 0x00000001ef107824 */ /* 0x000fe600078e0210 */
[-C--:B------:R-:W-:Y:S02]  /*8730*/  LEA.HI.X.SX32 R9, R15, R235.reuse, 0x2, P2 ;  /* 0x000000eb0f097211 */ /* 0x080fe400010f16ff */
[CC--:B-1----:R-:W-:Y:S02]  /*8740*/  LEA R6, P1, R17.reuse, R234.reuse, 0x2 ;  /* 0x000000ea11067211 */ /* 0x0c2fe400078210ff */
[----:B------:R-:W-:Y:S02]  /*8750*/  IADD3 R15, R208, 0xe0, RZ ;  /* 0x000000e0d00f7810 */ /* 0x000fe40007ffe0ff */
[-C--:B------:R-:W-:Y:S02]  /*8760*/  LEA.HI.X.SX32 R7, R17, R235.reuse, 0x2, P1 ;  /* 0x000000eb11077211 */ /* 0x080fe400008f16ff */
[----:B------:R-:W-:Y:S03]  /*8770*/  IADD3 R17, R209, 0xe0, RZ ;  /* 0x000000e0d1117810 */ /* 0x000fe60007ffe0ff */
[----:B------:R1:W-:Y:S01]  /*8780*/  RED.E.ADD.F32.FTZ.RN.STRONG.GPU [R6.64], R119 ;  /* 0x000000770600798e */ /* 0x0003e2000c10e784 */
[-C--:B----4-:R-:W-:Y:S01]  /*8790*/  LEA R4, P1, R13, R234.reuse, 0x2 ;  /* 0x000000ea0d047211 */ /* 0x090fe200078210ff */
[----:B------:R-:W-:Y:S02]  /*87a0*/  IMAD.IADD R17, R239, 0x1, R17 ;  /* 0x00000001ef117824 */ /* 0x000fe400078e0211 */
[----:B------:R3:W-:Y:S01]  /*87b0*/  RED.E.ADD.F32.FTZ.RN.STRONG.GPU [R10.64], R120 ;  /* 0x000000780a00798e */ /* 0x0007e2000c10e784 */
[-C--:B------:R-:W-:Y:S03]  /*87c0*/  LEA.HI.X.SX32 R5, R13, R235.reuse, 0x2, P1 ;  /* 0x000000eb0d057211 */ /* 0x080fe600008f16ff */
[----:B------:R-:W-:Y:S04]  /*87d0*/  RED.E.ADD.F32.FTZ.RN.STRONG.GPU [R8.64], R121 ;  /* 0x000000790800798e */ /* 0x000fe8000c10e784 */
[----:B------:R4:W-:Y:S01]  /*87e0*/  RED.E.ADD.F32.FTZ.RN.STRONG.GPU [R4.64], R122 ;  /* 0x0000007a0400798e */ /* 0x0009e2000c10e784 */
[-C--:B-1----:R-:W-:Y:S02]  /*87f0*/  LEA R6, P0, R12, R234.reuse, 0x2 ;  /* 0x000000ea0c067211 */ /* 0x082fe400078010ff */
[-C--:B---3--:R-:W-:Y:S02]  /*8800*/  LEA R10, P3, R16, R234.reuse, 0x2 ;  /* 0x000000ea100a7211 */ /* 0x088fe400078610ff */
[-C--:B------:R-:W-:Y:S02]  /*8810*/  LEA.HI.X.SX32 R7, R12, R235.reuse, 0x2, P0 ;  /* 0x000000eb0c077211 */ /* 0x080fe400000f16ff */
[-C--:B------:R-:W-:Y:S02]  /*8820*/  LEA R12, P0, R17, R234.reuse, 0x2 ;  /* 0x000000ea110c7211 */ /* 0x080fe400078010ff */
[-C--:B------:R-:W-:Y:S01]  /*8830*/  LEA.HI.X.SX32 R11, R16, R235.reuse, 0x2, P3 ;  /* 0x000000eb100b7211 */ /* 0x080fe200018f16ff */
[----:B------:R2:W-:Y:S01]  /*8840*/  RED.E.ADD.F32.FTZ.RN.STRONG.GPU [R6.64], R123 ;  /* 0x0000007b0600798e */ /* 0x0005e2000c10e784 */
[-C--:B----4-:R-:W-:Y:S02]  /*8850*/  LEA R4, P1, R15, R234.reuse, 0x2 ;  /* 0x000000ea0f047211 */ /* 0x090fe400078210ff */
[-C--:B------:R-:W-:Y:S01]  /*8860*/  LEA.HI.X.SX32 R13, R17, R235.reuse, 0x2, P0 ;  /* 0x000000eb110d7211 */ /* 0x080fe200000f16ff */
[----:B------:R-:W-:Y:S01]  /*8870*/  RED.E.ADD.F32.FTZ.RN.STRONG.GPU [R234.64+0x380], R128 ;  /* 0x00038080ea00798e */ /* 0x000fe2000c10e784 */
[-C--:B------:R-:W-:Y:S02]  /*8880*/  LEA.HI.X.SX32 R5, R15, R235.reuse, 0x2, P1 ;  /* 0x000000eb0f057211 */ /* 0x080fe400008f16ff */
[----:B------:R-:W-:Y:S01]  /*8890*/  IADD3 R15, R209, 0xe0, RZ ;  /* 0x000000e0d10f7810 */ /* 0x000fe20007ffe0ff */
[----:B------:R-:W-:Y:S04]  /*88a0*/  RED.E.ADD.F32.FTZ.RN.STRONG.GPU [R196.64+0x380], R129 ;  /* 0x00038081c400798e */ /* 0x000fe8000c10e784 */
[----:B------:R1:W-:Y:S01]  /*88b0*/  RED.E.ADD.F32.FTZ.RN.STRONG.GPU [R4.64], R130 ;  /* 0x000000820400798e */ /* 0x0003e2000c10e784 */
[C---:B------:R-:W-:Y:S03]  /*88c0*/  IMAD.IADD R15, R239.reuse, 0x1, R15 ;  /* 0x00000001ef0f7824 */ /* 0x040fe600078e020f */
[----:B------:R-:W-:Y:S01]  /*88d0*/  RED.E.ADD.F32.FTZ.RN.STRONG.GPU [R12.64], R131 ;  /* 0x000000830c00798e */ /* 0x000fe2000c10e784 */
[C---:B------:R-:W-:Y:S03]  /*88e0*/  IMAD.IADD R15, R239.reuse, 0x1, R15 ;  /* 0x00000001ef0f7824 */ /* 0x040fe600078e020f */
[----:B------:R-:W-:Y:S01]  /*88f0*/  RED.E.ADD.F32.FTZ.RN.STRONG.GPU [R10.64], R124 ;  /* 0x0000007c0a00798e */ /* 0x000fe2000c10e784 */
[----:B------:R-:W-:Y:S03]  /*8900*/  IMAD.IADD R15, R239, 0x1, R15 ;  /* 0x00000001ef0f7824 */ /* 0x000fe600078e020f */
[----:B------:R-:W-:Y:S02]  /*8910*/  LDSM.16.MT88.4 R16, [R2+0x2000] ;  /* 0x002000000210783b */ /* 0x000fe40000004200 */
[CC--:B------:R-:W-:Y:S04]  /*8920*/  LEA R8, P2, R15.reuse, R234.reuse, 0x2 ;  /* 0x000000ea0f087211 */ /* 0x0c0fe800078410ff */
[-C--:B------:R-:W-:Y:S05]  /*8930*/  LEA.HI.X.SX32 R9, R15, R235.reuse, 0x2, P2 ;  /* 0x000000eb0f097211 */ /* 0x080fea00010f16ff */
[----:B------:R-:W-:Y:S04]  /*8940*/  RED.E.ADD.F32.FTZ.RN.STRONG.GPU [R8.64], R125 ;  /* 0x0000007d0800798e */ /* 0x000fe8000c10e784 */
[----:B------:R-:W-:Y:S01]  /*8950*/  LDSM.16.MT88.4 R8, [R2] ;  /* 0x000000000208783b */ /* 0x000fe20000004200 */
[CC--:B--2---:R-:W-:Y:S04]  /*8960*/  LEA R6, P1, R14.reuse, R234.reuse, 0x2 ;  /* 0x000000ea0e067211 */ /* 0x0c4fe800078210ff */
[-C--:B------:R-:W-:Y:S02]  /*8970*/  LEA.HI.X.SX32 R7, R14, R235.reuse, 0x2, P1 ;  /* 0x000000eb0e077211 */ /* 0x080fe400008f16ff */
[----:B------:R-:W-:Y:S01]  /*8980*/  LDSM.16.MT88.4 R12, [R220+0x28000] ;  /* 0x02800000dc0c783b */ /* 0x000fe20000004200 */
[----:B------:R-:W-:Y:S01]  /*8990*/  ISETP.LT.AND P1, PT, RZ, UR7, PT ;  /* 0x00000007ff007c0c */ /* 0x000fe2000bf21270 */
[----:B------:R-:W-:Y:S02]  /*89a0*/  UMOV UR7, UR14 ;  /* 0x0000000e00077c82 */ /* 0x000fe40008000000 */
[----:B------:R-:W-:Y:S01]  /*89b0*/  RED.E.ADD.F32.FTZ.RN.STRONG.GPU [R6.64], R126 ;  /* 0x0000007e0600798e */ /* 0x000fe2000c10e784 */
[C---:B-1----:R-:W-:Y:S04]  /*89c0*/  LEA R4, P0, R0.reuse, R234, 0x2 ;  /* 0x000000ea00047211 */ /* 0x042fe800078010ff */
[----:B------:R-:W-:Y:S02]  /*89d0*/  LEA.HI.X.SX32 R5, R0, R235, 0x2, P0 ;  /* 0x000000eb00057211 */ /* 0x000fe400000f16ff */
[----:B------:R-:W-:Y:S01]  /*89e0*/  PLOP3.LUT P0, PT, PT, PT, UP3, 0x80, 0x0 ;  /* 0x000000000000781c */ /* 0x000fe20003f0f038 */
[----:B------:R-:W-:Y:S01]  /*89f0*/  @UP5 UIADD3 UR12, UP3, UR12, -0x100, URZ ;  /* 0xffffff000c0c5890 */ /* 0x000fe2000ff7e03f */
[C---:B------:R-:W-:Y:S01]  /*8a00*/  IADD3 R0, R2.reuse, -0x8000, RZ ;  /* 0xffff800002007810 */ /* 0x040fe20007ffe0ff */
[----:B------:R-:W-:Y:S02]  /*8a10*/  RED.E.ADD.F32.FTZ.RN.STRONG.GPU [R4.64], R127 ;  /* 0x0000007f0400798e */ /* 0x000fe4000c10e784 */
[----:B------:R-:W-:Y:S02]  /*8a20*/  @UP5 UIADD3.X UR11, UR11, -0x1, URZ, UP3, !UPT ;  /* 0xffffffff0b0b5890 */ /* 0x000fe40009ffe43f */
[----:B------:R-:W1:Y:S06]  /*8a30*/  LDSM.16.MT88.4 R4, [R221+0x28000] ;  /* 0x02800000dd04783b */ /* 0x000e6c0000004200 */
[----:B------:R-:W-:Y:S01]  /*8a40*/  @P0 IADD3 R0, R2, 0x8000, RZ ;  /* 0x0000800002000810 */ /* 0x000fe20007ffe0ff */
        /* <DEDUP_REMOVED lines=42> */
[----:B------:R-:W4:Y:S04]  /*8cf0*/  LDSM.16.MT88.4 R8, [R221+0x29800] ;  /* 0x02980000dd08783b */ /* 0x000f280000004200 */
[----:B------:R-:W1:Y:S03]  /*8d00*/  LDSM.16.MT88.4 R108, [R2+0x5800] ;  /* 0x00580000026c783b */ /* 0x000e660000004200 */
[-C--:B--2---:R-:W-:Y:S08]  /*8d10*/  HMMA.16816.F32.BF16 R132, R4, R12.reuse, R132 ;  /* 0x0000000c0484723c */ /* 0x084ff00000041884 */
[C---:B------:R-:W-:Y:S08]  /*8d20*/  HMMA.16816.F32.BF16 R136, R16.reuse, R12, R136 ;  /* 0x0000000c1088723c */ /* 0x040ff00000041888 */
[-C--:B------:R-:W-:Y:S08]  /*8d30*/  HMMA.16816.F32.BF16 R140, R16, R14.reuse, R140 ;  /* 0x0000000e108c723c */ /* 0x080ff0000004188c */
[C---:B------:R-:W-:Y:S01]  /*8d40*/  HMMA.16816.F32.BF16 R144, R4.reuse, R14, R144 ;  /* 0x0000000e0490723c */ /* 0x040fe20000041890 */
[----:B------:R2:W1:Y:S07]  /*8d50*/  LDSM.16.MT88.4 R12, [R2+0x7800] ;  /* 0x00780000020c783b */ /* 0x00046e0000004200 */
[-C--:B------:R-:W-:Y:S08]  /*8d60*/  HMMA.16816.F32.BF16 R148, R4, R84.reuse, R148 ;  /* 0x000000540494723c */ /* 0x080ff00000041894 */
[C---:B------:R-:W-:Y:S08]  /*8d70*/  HMMA.16816.F32.BF16 R152, R16.reuse, R84, R152 ;  /* 0x000000541098723c */ /* 0x040ff00000041898 */
[-C--:B------:R-:W-:Y:S04]  /*8d80*/  HMMA.16816.F32.BF16 R156, R16, R86.reuse, R156 ;  /* 0x00000056109c723c */ /* 0x080fe8000004189c */
[----:B--2---:R-:W-:Y:S04]  /*8d90*/  IMAD.MOV.U32 R2, RZ, RZ, R0 ;  /* 0x000000ffff027224 */ /* 0x004fe800078e0000 */
        /* <DEDUP_REMOVED lines=24> */
[----:B------:R-:W-:Y:S01]  /*8f20*/  HMMA.16816.F32.BF16 R192, R8, R14, R192 ;  /* 0x0000000e08c0723c */ /* 0x000fe200000418c0 */
[----:B------:R-:W-:-:S07]  /*8f30*/  @P1 BRA `(.L_x_660) ;  /* 0xffffb70000001947 */ /* 0x000fce000383ffff */
[----:B------:R-:W2:Y:S04]  /*8f40*/  LDL R113, [R1+0x48] ;  /* 0x0000480001717983 */ /* 0x000ea80000100800 */
[----:B------:R-:W3:Y:S01]  /*8f50*/  LDL R112, [R1+0x4c] ;  /* 0x00004c0001707983 */ /* 0x000ee20000100800 */
        /* <DEDUP_REMOVED lines=129> */
[----:B------:R-:W-:-:S02]  /*9770*/  F2FP.BF16.PACK_AB R2, R2, R188 ;  /* 0x000000bc0202723e */ /* 0x000fc400000010ff */
[----:B------:R-:W-:Y:S02]  /*9780*/  PLOP3.LUT P0, PT, PT, PT, UP0, 0x80, 0x0 ;  /* 0x000000000000781c */ /* 0x000fe40003f0f008 */
[----:B------:R-:W-:Y:S01]  /*9790*/  F2FP.BF16.PACK_AB R0, R0, R190 ;  /* 0x000000be0000723e */ /* 0x000fe200000010ff */
[----:B------:R-:W-:-:S04]  /*97a0*/  @UP0 UIADD3 UR7, UR17, UR25, URZ ;  /* 0x0000001911070290 */ /* 0x000fc8000fffe03f */
[----:B------:R-:W-:-:S04]  /*97b0*/  @UP0 UIMAD.WIDE.U32 UR8, UR7, UR10, URZ ;  /* 0x0000000a070802a5 */ /* 0x000fc8000f8e003f */
[----:B------:R-:W-:-:S03]  /*97c0*/  @UP0 UIMAD UR15, UR7, UR11, UR9 ;  /* 0x0000000b070f02a4 */ /* 0x000fc6000f8e0209 */
[----:B------:R-:W-:Y:S01]  /*97d0*/  @UP0 UMOV UR14, UR8 ;  /* 0x00000008000e0c82 */ /* 0x000fe20008000000 */
[----:B--2---:R1:W-:Y:S04]  /*97e0*/  STS [R113], R33 ;  /* 0x0000002171007388 */ /* 0x0043e80000000800 */
[----:B------:R1:W-:Y:S04]  /*97f0*/  STS [R113+0x400], R32 ;  /* 0x0004002071007388 */ /* 0x0003e80000000800 */
[----:B---3--:R1:W-:Y:S04]  /*9800*/  STS [R112], R29 ;  /* 0x0000001d70007388 */ /* 0x0083e80000000800 */
        /* <DEDUP_REMOVED lines=74> */
.L_x_661:
        /* <DEDUP_REMOVED lines=18> */
.L_x_662:
[----:B-1----:R-:W2:Y:S01]  /*9dd0*/  LDL R0, [R1+0x54] ;  /* 0x0000540001007983 */ /* 0x002ea20000100800 */
[----:B------:R-:W-:Y:S01]  /*9de0*/  USHF.L.U32 UR7, UR20, 0x6, URZ ;  /* 0x0000000614077899 */ /* 0x000fe2000800063f */
[--C-:B------:R-:W-:Y:S01]  /*9df0*/  SHF.R.S32.HI R7, RZ, 0x1f, R240.reuse ;  /* 0x0000001fff077819 */ /* 0x100fe200000114f0 */
[----:B------:R-:W-:Y:S01]  /*9e00*/  ULDC.64 UR8, c[0x0][0x3a0] ;  /* 0x0000e80000087ab9 */ /* 0x000fe20000000a00 */
[----:B------:R-:W1:Y:S01]  /*9e10*/  S2R R9, SR_TID.X ;  /* 0x0000000000097919 */ /* 0x000e620000002100 */
[----:B------:R-:W-:Y:S01]  /*9e20*/  USHF.R.S32.HI UR10, URZ, 0x1f, UR7 ;  /* 0x0000001f3f0a7899 */ /* 0x000fe20008011407 */
[----:B------:R-:W-:Y:S01]  /*9e30*/  IMAD.MOV.U32 R6, RZ, RZ, R240 ;  /* 0x000000ffff067224 */ /* 0x000fe200078e00f0 */
[----:B------:R-:W-:Y:S01]  /*9e40*/  UIMAD UR6, UR20, -0x40, UR6 ;  /* 0xffffffc0140678a4 */ /* 0x000fe2000f8e0206 */
[----:B------:R-:W-:Y:S01]  /*9e50*/  IMAD.U32 R32, RZ, RZ, UR7 ;  /* 0x00000007ff207e24 */ /* 0x000fe2000f8e00ff */
[----:B------:R-:W-:Y:S01]  /*9e60*/  UIMAD UR8, UR10, UR8, URZ ;  /* 0x000000080a0872a4 */ /* 0x000fe2000f8e023f */
[----:B------:R-:W-:Y:S01]  /*9e70*/  BSSY B0, `(.L_x_663) ;  /* 0x0000037000007945 */ /* 0x000fe20003800000 */
[----:B------:R-:W-:Y:S01]  /*9e80*/  IADD3 R30, R240, 0x40, RZ ;  /* 0x00000040f01e7810 */ /* 0x000fe20007ffe0ff */
[----:B------:R-:W-:Y:S01]  /*9e90*/  IMAD.WIDE.U32 R4, R32, c[0x0][0x3a0], R6 ;  /* 0x0000e80020047a25 */ /* 0x000fe200078e0006 */
[----:B------:R-:W-:Y:S01]  /*9ea0*/  UIMAD UR8, UR7, UR9, UR8 ;  /* 0x00000009070872a4 */ /* 0x000fe2000f8e0208 */
[----:B------:R-:W-:-:S02]  /*9eb0*/  IADD3 R29, R240, 0x80, RZ ;  /* 0x00000080f01d7810 */ /* 0x000fc40007ffe0ff */
[----:B------:R-:W-:Y:S01]  /*9ec0*/  IADD3 R31, R240, 0xc0, RZ ;  /* 0x000000c0f01f7810 */ /* 0x000fe20007ffe0ff */
[----:B------:R-:W-:Y:S01]  /*9ed0*/  BAR.SYNC.DEFER_BLOCKING 0x0 ;  /* 0x0000000000007b1d */ /* 0x000fe20000010000 */
[----:B------:R-:W-:Y:S01]  /*9ee0*/  IADD3 R4, P0, R4, UR14, RZ ;  /* 0x0000000e04047c10 */ /* 0x000fe2000ff1e0ff */
[----:B------:R-:W-:-:S04]  /*9ef0*/  IMAD.U32 R8, RZ, RZ, UR8 ;  /* 0x00000008ff087e24 */ /* 0x000fc8000f8e00ff */
[----:B------:R-:W-:Y:S01]  /*9f00*/  ULDC.64 UR8, c[0x0][0x3b8] ;  /* 0x0000ee0000087ab9 */ /* 0x000fe20000000a00 */
[----:B------:R-:W-:Y:S01]  /*9f10*/  IADD3.X R5, R5, UR15, R8, P0, !PT ;  /* 0x0000000f05057c10 */ /* 0x000fe200087fe408 */
[----:B------:R-:W-:Y:S01]  /*9f20*/  UIMAD UR8, UR59, UR8, URZ ;  /* 0x000000083b0872a4 */ /* 0x000fe2000f8e023f */
[----:B------:R-:W-:-:S03]  /*9f30*/  IMAD.U32 R8, RZ, RZ, UR35 ;  /* 0x00000023ff087e24 */ /* 0x000fc6000f8e00ff */
[----:B------:R-:W-:Y:S01]  /*9f40*/  UIMAD UR8, UR35, UR9, UR8 ;  /* 0x00000009230872a4 */ /* 0x000fe2000f8e0208 */
[----:B--2---:R-:W-:Y:S01]  /*9f50*/  IMAD.SHL.U32 R2, R0, 0x2, RZ ;  /* 0x0000000200027824 */ /* 0x004fe200078e00ff */
[----:B-1----:R-:W-:-:S04]  /*9f60*/  SHF.R.S32.HI R0, RZ, 0x1f, R9 ;  /* 0x0000001fff007819 */ /* 0x002fc80000011409 */
[----:B------:R1:W2:Y:S01]  /*9f70*/  LDS.128 R48, [R2+0x19000] ;  /* 0x0190000002307984 */ /* 0x0002a20000000c00 */
[----:B------:R-:W-:Y:S01]  /*9f80*/  LEA.HI R0, R0, R9, RZ, 0x3 ;  /* 0x0000000900007211 */ /* 0x000fe200078f18ff */
[----:B------:R-:W-:Y:S02]  /*9f90*/  IMAD.WIDE.U32 R8, R8, c[0x0][0x3b8], R4 ;  /* 0x0000ee0008087a25 */ /* 0x000fe400078e0004 */
[----:B------:R1:W3:Y:S01]  /*9fa0*/  LDS.128 R44, [R2+0x1b000] ;  /* 0x01b00000022c7984 */ /* 0x0002e20000000c00 */
[----:B------:R-:W-:Y:S02]  /*9fb0*/  SHF.R.S32.HI R0, RZ, 0x3, R0 ;  /* 0x00000003ff007819 */ /* 0x000fe40000011400 */
[----:B------:R-:W-:Y:S01]  /*9fc0*/  IADD3 R28, R9, UR8, RZ ;  /* 0x00000008091c7c10 */ /* 0x000fe2000fffe0ff */
[----:B------:R1:W4:Y:S01]  /*9fd0*/  LDS.128 R40, [R2+0x1d000] ;  /* 0x01d0000002287984 */ /* 0x0003220000000c00 */
[----:B------:R-:W-:Y:S02]  /*9fe0*/  ISETP.GE.AND P5, PT, R0, UR6, PT ;  /* 0x0000000600007c0c */ /* 0x000fe4000bfa6270 */
[----:B------:R-:W-:Y:S01]  /*9ff0*/  SHF.R.S32.HI R33, RZ, 0x1f, R0 ;  /* 0x0000001fff217819 */ /* 0x000fe20000011400 */
        /* <DEDUP_REMOVED lines=16> */
[----:B------:R-:W-:-:S02]  /*a100*/  ISETP.GE.AND P2, PT, R29, c[0x0][0x220], PT ;  /* 0x000088001d007a0c */ /* 0x000fc40003f46270 */
[----:B------:R-:W-:Y:S01]  /*a110*/  IMAD.WIDE.U32 R10, R0, c[0x0][0x3a0], R4 ;  /* 0x0000e800000a7a25 */ /* 0x000fe200078e0004 */
[----:B------:R-:W-:Y:S01]  /*a120*/  LDS.128 R12, [R2+0x1e000] ;  /* 0x01e00000020c7984 */ /* 0x000fe20000000c00 */
[----:B------:R-:W-:-:S03]  /*a130*/  ISETP.GE.AND P1, PT, R31, c[0x0][0x220], PT ;  /* 0x000088001f007a0c */ /* 0x000fc60003f26270 */
[----:B------:R4:W1:Y:S01]  /*a140*/  @!P4 LDS.128 R16, [R2+0x18000] ;  /* 0x018000000210c984 */ /* 0x0008620000000c00 */
[----:B------:R-:W-:Y:S01]  /*a150*/  LEA R4, P0, R10, c[0x0][0x340], 0x1 ;  /* 0x0000d0000a047a11 */ /* 0x000fe200078008ff */
[----:B-1--4-:R-:W-:-:S04]  /*a160*/  IMAD R2, R33, c[0x0][0x3a0], RZ ;  /* 0x0000e80021027a24 */ /* 0x012fc800078e02ff */
[----:B------:R-:W-:-:S04]  /*a170*/  IMAD R2, R0, c[0x0][0x3a4], R2 ;  /* 0x0000e90000027a24 */ /* 0x000fc800078e0202 */
[----:B------:R-:W-:-:S05]  /*a180*/  IMAD.IADD R2, R11, 0x1, R2 ;  /* 0x000000010b027824 */ /* 0x000fca00078e0202 */
[----:B------:R-:W-:-:S05]  /*a190*/  LEA.HI.X R5, R10, c[0x0][0x344], R2, 0x1, P0 ;  /* 0x0000d1000a057a11 */ /* 0x000fca00000f0c02 */
[----:B--2---:R1:W-:Y:S04]  /*a1a0*/  @!P3 STG.E.128 [R4.64+0x80], R24 ;  /* 0x000080180400b986 */ /* 0x0043e8000c101d04 */
[----:B---3--:R1:W-:Y:S04]  /*a1b0*/  @!P2 STG.E.128 [R4.64+0x100], R20 ;  /* 0x000100140400a986 */ /* 0x0083e8000c101d04 */
[----:B------:R1:W-:Y:S04]  /*a1c0*/  @!P4 STG.E.128 [R4.64], R16 ;  /* 0x000000100400c986 */ /* 0x0003e8000c101d04 */
[----:B------:R1:W-:Y:S02]  /*a1d0*/  @!P1 STG.E.128 [R4.64+0x180], R12 ;  /* 0x0001800c04009986 */ /* 0x0003e4000c101d04 */
.L_x_664:
[----:B--23--:R-:W-:Y:S05]  /*a1e0*/  BSYNC B0 ;  /* 0x0000000000007941 */ /* 0x00cfea0003800000 */
.L_x_663:
        /* <DEDUP_REMOVED lines=9> */
[----:B------:R-:W-:Y:S02]  /*a280*/  ISETP.GE.AND P1, PT, R29, c[0x0][0x220], PT ;  /* 0x000088001d007a0c */ /* 0x000fe40003f26270 */
[----:B------:R-:W-:Y:S01]  /*a290*/  ISETP.GE.AND P0, PT, R31, c[0x0][0x220], PT ;  /* 0x000088001f007a0c */ /* 0x000fe20003f06270 */
[----:B------:R-:W-:Y:S02]  /*a2a0*/  IMAD R9, R4, c[0x0][0x3a0], RZ ;  /* 0x0000e80004097a24 */ /* 0x000fe400078e02ff */
[----:B------:R-:W-:-:S04]  /*a2b0*/  IMAD.MOV.U32 R4, RZ, RZ, R8 ;  /* 0x000000ffff047224 */ /* 0x000fc800078e0008 */
[----:B------:R-:W-:-:S04]  /*a2c0*/  IMAD.WIDE.U32 R10, R2, c[0x0][0x3a0], R4 ;  /* 0x0000e800020a7a25 */ /* 0x000fc800078e0004 */
[----:B------:R-:W-:Y:S01]  /*a2d0*/  IMAD R2, R2, c[0x0][0x3a4], R9 ;  /* 0x0000e90002027a24 */ /* 0x000fe200078e0209 */
[----:B------:R-:W-:-:S03]  /*a2e0*/  LEA R4, P6, R10, c[0x0][0x340], 0x1 ;  /* 0x0000d0000a047a11 */ /* 0x000fc600078c08ff */
[----:B------:R-:W-:-:S05]  /*a2f0*/  IMAD.IADD R2, R11, 0x1, R2 ;  /* 0x000000010b027824 */ /* 0x000fca00078e0202 */
[----:B------:R-:W-:-:S05]  /*a300*/  LEA.HI.X R5, R10, c[0x0][0x344], R2, 0x1, P6 ;  /* 0x0000d1000a057a11 */ /* 0x000fca00030f0c02 */
[----:B------:R1:W-:Y:S04]  /*a310*/  @!P3 STG.E.128 [R4.64], R48 ;  /* 0x000000300400b986 */ /* 0x0003e8000c101d04 */
[----:B------:R1:W-:Y:S04]  /*a320*/  @!P2 STG.E.128 [R4.64+0x80], R44 ;  /* 0x0000802c0400a986 */ /* 0x0003e8000c101d04 */
[----:B----4-:R1:W-:Y:S04]  /*a330*/  @!P1 STG.E.128 [R4.64+0x100], R40 ;  /* 0x0001002804009986 */ /* 0x0103e8000c101d04 */
[----:B------:R1:W-:Y:S02]  /*a340*/  @!P0 STG.E.128 [R4.64+0x180], R36 ;  /* 0x0001802404008986 */ /* 0x0003e4000c101d04 */
.L_x_666:
[----:B------:R-:W-:Y:S05]  /*a350*/  BSYNC B0 ;  /* 0x0000000000007941 */ /* 0x000fea0003800000 */
.L_x_665:
[----:B------:R-:W-:Y:S01]  /*a360*/  ULDC.64 UR8, c[0x0][0x3a8] ;  /* 0x0000ea0000087ab9 */ /* 0x000fe20000000a00 */
[----:B------:R-:W-:Y:S01]  /*a370*/  IMAD.WIDE.U32 R6, R32, c[0x0][0x3a8], R6 ;  /* 0x0000ea0020067a25 */ /* 0x000fe200078e0006 */
        /* <DEDUP_REMOVED lines=13> */
[----:B-1----:R-:W-:Y:S01]  /*a450*/  IMAD.MOV.U32 R4, RZ, RZ, R6 ;  /* 0x000000ffff047224 */ /* 0x002fe200078e0006 */
        /* <DEDUP_REMOVED lines=11> */
[----:B------:R1:W-:Y:S04]  /*a510*/  @!P3 STG.E.128 [R4.64], R64 ;  /* 0x000000400400b986 */ /* 0x0003e8000c101d04 */
[----:B------:R1:W-:Y:S04]  /*a520*/  @!P2 STG.E.128 [R4.64+0x80], R60 ;  /* 0x0000803c0400a986 */ /* 0x0003e8000c101d04 */
[----:B------:R1:W-:Y:S04]  /*a530*/  @!P1 STG.E.128 [R4.64+0x100], R56 ;  /* 0x0001003804009986 */ /* 0x0003e8000c101d04 */
[----:B------:R1:W-:Y:S02]  /*a540*/  @!P0 STG.E.128 [R4.64+0x180], R52 ;  /* 0x0001803404008986 */ /* 0x0003e4000c101d04 */
.L_x_668:
[----:B------:R-:W-:Y:S05]  /*a550*/  BSYNC B0 ;  /* 0x0000000000007941 */ /* 0x000fea0003800000 */
.L_x_667:
[----:B------:R-:W-:Y:S05]  /*a560*/  @P4 BRA `(.L_x_669) ;  /* 0x00000ae000004947 */ /* 0x000fea0003800000 */
[----:B------:R-:W-:Y:S01]  /*a570*/  IADD3 R0, P0, R0, 0x20, RZ ;  /* 0x0000002000007810 */ /* 0x000fe20007f1e0ff */
[----:B------:R-:W-:Y:S01]  /*a580*/  IMAD.MOV.U32 R7, RZ, RZ, R2 ;  /* 0x000000ffff077224 */ /* 0x000fe200078e0002 */
[----:B------:R-:W-:-:S02]  /*a590*/  ISETP.GE.AND P1, PT, R30, c[0x0][0x220], PT ;  /* 0x000088001e007a0c */ /* 0x000fc40003f26270 */
[----:B------:R-:W-:Y:S01]  /*a5a0*/  ISETP.GE.AND P2, PT, R240, c[0x0][0x220], PT ;  /* 0x00008800f0007a0c */ /* 0x000fe20003f46270 */
[----:B-1----:R-:W-:Y:S01]  /*a5b0*/  IMAD.X R4, RZ, RZ, R33, P0 ;  /* 0x000000ffff047224 */ /* 0x002fe200000e0621 */
        /* <DEDUP_REMOVED lines=14> */
.L_x_639:
        /* <DEDUP_REMOVED lines=20> */
.L_x_670:
        /* <DEDUP_REMOVED lines=18> */
.L_x_671:
[----:B------:R-:W1:Y:S01]  /*a900*/  S2R R7, SR_TID.X ;  /* 0x0000000000077919 */ /* 0x000e620000002100 */
[----:B------:R-:W-:Y:S01]  /*a910*/  USHF.L.U32 UR7, UR20, 0x6, URZ ;  /* 0x0000000614077899 */ /* 0x000fe2000800063f */
[----:B------:R-:W-:Y:S01]  /*a920*/  BSSY B0, `(.L_x_672) ;  /* 0x000002a000007945 */ /* 0x000fe20003800000 */
[----:B------:R-:W-:Y:S01]  /*a930*/  ULDC.64 UR8, c[0x0][0x3a0] ;  /* 0x0000e80000087ab9 */ /* 0x000fe20000000a00 */
[C---:B------:R-:W-:Y:S01]  /*a940*/  IADD3 R11, R240.reuse, 0x40, RZ ;  /* 0x00000040f00b7810 */ /* 0x040fe20007ffe0ff */
[----:B------:R-:W-:Y:S01]  /*a950*/  USHF.R.S32.HI UR10, URZ, 0x1f, UR7 ;  /* 0x0000001f3f0a7899 */ /* 0x000fe20008011407 */
[C---:B------:R-:W-:Y:S01]  /*a960*/  IADD3 R13, R240.reuse, 0xc0, RZ ;  /* 0x000000c0f00d7810 */ /* 0x040fe20007ffe0ff */
[----:B------:R-:W-:Y:S01]  /*a970*/  IMAD.U32 R14, RZ, RZ, UR7 ;  /* 0x00000007ff0e7e24 */ /* 0x000fe2000f8e00ff */
[----:B------:R-:W-:Y:S01]  /*a980*/  UIADD3 UR6, -UR7, UR6, URZ ;  /* 0x0000000607067290 */ /* 0x000fe2000fffe13f */
[----:B------:R-:W-:Y:S01]  /*a990*/  IADD3 R12, R240, 0x80, RZ ;  /* 0x00000080f00c7810 */ /* 0x000fe20007ffe0ff */
[----:B------:R-:W-:Y:S01]  /*a9a0*/  UIMAD UR8, UR10, UR8, URZ ;  /* 0x000000080a0872a4 */ /* 0x000fe2000f8e023f */
[----:B------:R-:W-:-:S03]  /*a9b0*/  IMAD.WIDE.U32 R4, R14, c[0x0][0x3a0], R240 ;  /* 0x0000e8000e047a25 */ /* 0x000fc600078e00f0 */
[----:B------:R-:W-:Y:S02]  /*a9c0*/  UIMAD UR8, UR7, UR9, UR8 ;  /* 0x00000009070872a4 */ /* 0x000fe4000f8e0208 */
[----:B------:R-:W-:-:S04]  /*a9d0*/  IADD3 R6, P0, R4, UR14, RZ ;  /* 0x0000000e04067c10 */ /* 0x000fc8000ff1e0ff */
[----:B------:R-:W-:Y:S01]  /*a9e0*/  IMAD.U32 R2, RZ, RZ, UR8 ;  /* 0x00000008ff027e24 */ /* 0x000fe2000f8e00ff */
[----:B------:R-:W-:Y:S02]  /*a9f0*/  ULDC.64 UR8, c[0x0][0x3b8] ;  /* 0x0000ee0000087ab9 */ /* 0x000fe40000000a00 */
[----:B------:R-:W-:Y:S01]  /*aa00*/  UIMAD UR8, UR57, UR8, URZ ;  /* 0x00000008390872a4 */ /* 0x000fe2000f8e023f */
[----:B-1----:R-:W-:-:S03]  /*aa10*/  SHF.R.S32.HI R0, RZ, 0x1f, R7 ;  /* 0x0000001fff007819 */ /* 0x002fc60000011407 */
[----:B------:R-:W-:Y:S01]  /*aa20*/  UIMAD UR8, UR35, UR9, UR8 ;  /* 0x00000009230872a4 */ /* 0x000fe2000f8e0208 */
[----:B------:R-:W-:Y:S02]  /*aa30*/  LEA.HI R0, R0, R7, RZ, 0x3 ;  /* 0x0000000700007211 */ /* 0x000fe400078f18ff */
[----:B------:R-:W-:Y:S01]  /*aa40*/  IADD3.X R7, R5, UR15, R2, P0, !PT ;  /* 0x0000000f05077c10 */ /* 0x000fe200087fe402 */
[----:B------:R-:W-:Y:S01]  /*aa50*/  IMAD.U32 R2, RZ, RZ, UR35 ;  /* 0x00000023ff027e24 */ /* 0x000fe2000f8e00ff */
[----:B------:R-:W-:-:S03]  /*aa60*/  SHF.R.S32.HI R0, RZ, 0x3, R0 ;  /* 0x00000003ff007819 */ /* 0x000fc60000011400 */
[----:B------:R-:W-:Y:S01]  /*aa70*/  IMAD.WIDE.U32 R6, R2, c[0x0][0x3b8], R6 ;  /* 0x0000ee0002067a25 */ /* 0x000fe200078e0006 */
[----:B------:R-:W-:Y:S02]  /*aa80*/  ISETP.GE.AND P5, PT, R0, UR6, PT ;  /* 0x0000000600007c0c */ /* 0x000fe4000bfa6270 */
[----:B------:R-:W-:Y:S02]  /*aa90*/  SHF.R.S32.HI R15, RZ, 0x1f, R0 ;  /* 0x0000001fff0f7819 */ /* 0x000fe40000011400 */
[----:B------:R-:W-:-:S09]  /*aaa0*/  IADD3 R10, R7, UR8, RZ ;  /* 0x00000008070a7c10 */ /* 0x000fd2000fffe0ff */
        /* <DEDUP_REMOVED lines=17> */
.L_x_673:
[----:B------:R-:W-:Y:S05]  /*abc0*/  BSYNC B0 ;  /* 0x0000000000007941 */ /* 0x000fea0003800000 */
.L_x_672:
        /* <DEDUP_REMOVED lines=21> */
.L_x_675:
[----:B------:R-:W-:Y:S05]  /*ad20*/  BSYNC B0 ;  /* 0x0000000000007941 */ /* 0x000fea0003800000 */
.L_x_674:
        /* <DEDUP_REMOVED lines=31> */
.L_x_677:
[----:B------:R-:W-:Y:S05]  /*af20*/  BSYNC B0 ;  /* 0x0000000000007941 */ /* 0x000fea0003800000 */
.L_x_676:
        /* <DEDUP_REMOVED lines=18> */
.L_x_669:
[----:B------:R-:W-:Y:S05]  /*b050*/  BSYNC B1 ;  /* 0x0000000000017941 */ /* 0x000fea0003800000 */
.L_x_634:
        /* <DEDUP_REMOVED lines=12> */
.L_x_678:
[----:B------:R-:W-:Y:S05]  /*b120*/  EXIT ;  /* 0x000000000000794d */ /* 0x000fea0003800000 */
.L_x_680:
        /* <DEDUP_REMOVED lines=13> */
.L_x_2018:


//--------------------- .text._ZN5flash44flash_bwd_dq_dk_dv_loop_seqk_parallel_kernelI23Flash_bwd_kernel_traitsILi256ELi64ELi64ELi8ELi4ELi2ELi2ELb0ELb0EN7cutlass10bfloat16_tE19Flash_kernel_traitsILi256ELi64ELi64ELi8ES3_EELb0ELb0ELb1ELb0ELb0ELb0ELb0EEEvNS_16Flash_bwd_paramsE --------------------------
	.section	.text._ZN5flash44flash_bwd_dq_dk_dv_loop_seqk_parallel_kernelI23Flash_bwd_kernel_traitsILi256ELi64ELi64ELi8ELi4ELi2ELi2ELb0ELb0EN7cutlass10bfloat16_tE19Flash_kernel_traitsILi256ELi64ELi64ELi8ES3_EELb0ELb0ELb1ELb0ELb0ELb0ELb0EEEvNS_16Flash_bwd_paramsE,"ax",@progbits
	.sectioninfo	@"SHI_REGISTERS=255"
	.align	128
        .global         _ZN5flash44flash_bwd_dq_dk_dv_loop_seqk_parallel_kernelI23Flash_bwd_kernel_traitsILi256ELi64ELi64ELi8ELi4ELi2ELi2ELb0ELb0EN7cutlass10bfloat16_tE19Flash_kernel_traitsILi256ELi64ELi64ELi8ES3_EELb0ELb0ELb1ELb0ELb0ELb0ELb0EEEvNS_16Flash_bwd_paramsE
        .type           _ZN5flash44flash_bwd_dq_dk_dv_loop_seqk_parallel_kernelI23Flash_bwd_kernel_traitsILi256ELi64ELi64ELi8ELi4ELi2ELi2ELb0ELb0EN7cutlass10bfloat16_tE19Flash_kernel_traitsILi256ELi64ELi64ELi8ES3_EELb0ELb0ELb1ELb0ELb0ELb0ELb0EEEvNS_16Flash_bwd_paramsE,@function
        .size           _ZN5flash44flash_bwd_dq_dk_dv_loop_seqk_parallel_kernelI23Flash_bwd_kernel_traitsILi256ELi64ELi64ELi8ELi4ELi2ELi2ELb0ELb0EN7cutlass10bfloat16_tE19Flash_kernel_traitsILi256ELi64ELi64ELi8ES3_EELb0ELb0ELb1ELb0ELb0ELb0ELb0EEEvNS_16Flash_bwd_paramsE,(.L_x_2019 - _ZN5flash44flash_bwd_dq_dk_dv_loop_seqk_parallel_kernelI23Flash_bwd_kernel_traitsILi256ELi64ELi64ELi8ELi4ELi2ELi2ELb0ELb0EN7cutlass10bfloat16_tE19Flash_kernel_traitsILi256ELi64ELi64ELi8ES3_EELb0ELb0ELb1ELb0ELb0ELb0ELb0EEEvNS_16Flash_bwd_paramsE)
        .other          _ZN5flash44flash_bwd_dq_dk_dv_loop_seqk_parallel_kernelI23Flash_bwd_kernel_traitsILi256ELi64ELi64ELi8ELi4ELi2ELi2ELb0ELb0EN7cutlass10bfloat16_tE19Flash_kernel_traitsILi256ELi64ELi64ELi8ES3_EELb0ELb0ELb1ELb0ELb0ELb0ELb0EEEvNS_16Flash_bwd_paramsE,@"STO_CUDA_ENTRY STV_DEFAULT"
_ZN5flash44flash_bwd_dq_dk_dv_loop_seqk_parallel_kernelI23Flash_bwd_kernel_traitsILi256ELi64ELi64ELi8ELi4ELi2ELi2ELb0ELb0EN7cutlass10bfloat16_tE19Flash_kernel_traitsILi256ELi64ELi64ELi8ES3_EELb0ELb0ELb1ELb0ELb0ELb0ELb0EEEvNS_16Flash_bwd_paramsE:
.text._ZN5flash44flash_bwd_dq_dk_dv_loop_seqk_parallel_kernelI23Flash_bwd_kernel_traitsILi256ELi64ELi64ELi8ELi4ELi2ELi2ELb0ELb0EN7cutlass10bfloat16_tE19Flash_kernel_traitsILi256ELi64ELi64ELi8ES3_EELb0ELb0ELb1ELb0ELb0ELb0ELb0EEEvNS_16Flash_bwd_paramsE:
        /* <DEDUP_REMOVED lines=17> */
[----:B------:R-:W-:Y:S01]  /*0110*/  UMOV UR8, 0x80 ;  /* 0x0000008000087882 */ /* 0x000fe20000000000 */
[----:B------:R-:W-:Y:S01]  /*0120*/  IMAD.MOV.U32 R241, RZ, RZ, -0x10 ;  /* 0xfffffff0fff17424 */ /* 0x000fe200078e00ff */
[----:B------:R-:W-:Y:S01]  /*0130*/  ULDC UR6, c[0x0][0x210] ;  /* 0x0000840000067ab9 */ /* 0x000fe20000000800 */
[----:B------:R-:W3:Y:S01]  /*0140*/  S2UR UR37, SR_CTAID.Z ;  /* 0x00000000002579c3 */ /* 0x000ee20000002700 */
[----:B------:R-:W-:-:S02]  /*0150*/  ULDC UR58, c[0x0][0x234] ;  /* 0x00008d00003a7ab9 */ /* 0x000fc40000000800 */
[----:B------:R-:W-:Y:S02]  /*0160*/  UIMAD UR58, UR8, UR6, UR58 ;  /* 0x00000006083a72a4 */ /* 0x000fe4000f8e023a */
[----:B------:R-:W-:Y:S02]  /*0170*/  ULDC.U8 UR9, c[0x0][0x328] ;  /* 0x0000ca0000097ab9 */ /* 0x000fe40000000000 */
[----:B------:R-:W-:Y:S02]  /*0180*/  UISETP.NE.AND UP5, UPT, UR9, URZ, UPT ;  /* 0x0000003f0900728c */ /* 0x000fe4000bfa5270 */
[----:B------:R-:W-:Y:S02]  /*0190*/  ULDC UR49, c[0x0][0x22c] ;  /* 0x00008b0000317ab9 */ /* 0x000fe40000000800 */
[----:B------:R-:W-:Y:S02]  /*01a0*/  ULDC UR38, c[0x0][0x1c0] ;  /* 0x0000700000267ab9 */ /* 0x000fe40000000800 */
[----:B------:R-:W-:Y:S01]  /*01b0*/  ULDC UR12, c[0x0][0x1c0] ;  /* 0x00007000000c7ab9 */ /* 0x000fe20000000800 */
[----:B-1----:R-:W-:Y:S01]  /*01c0*/  SHF.R.S32.HI R13, RZ, 0x1f, R14 ;  /* 0x0000001fff0d7819 */ /* 0x002fe2000001140e */
[----:B--2---:R-:W-:-:S02]  /*01d0*/  UIMAD.WIDE.U32 UR46, UR36, UR14, URZ ;  /* 0x0000000e242e72a5 */ /* 0x004fc4000f8e003f */
[----:B------:R-:W-:Y:S01]  /*01e0*/  USHF.L.U32 UR14, UR36, 0x7, URZ ;  /* 0x00000007240e7899 */ /* 0x000fe2000800063f */
[CC--:B------:R-:W-:Y:S01]  /*01f0*/  LEA.HI R4, R13.reuse, R14.reuse, RZ, 0x5 ;  /* 0x0000000e0d047211 */ /* 0x0c0fe200078f28ff */
[----:B------:R-:W-:Y:S01]  /*0200*/  USHF.R.S32.HI UR8, URZ, 0x1f, UR36 ;  /* 0x0000001f3f087899 */ /* 0x000fe20008011424 */
[----:B------:R-:W-:Y:S01]  /*0210*/  LEA.HI R7, R13, R14, RZ, 0x4 ;  /* 0x0000000e0d077211 */ /* 0x000fe200078f20ff */
[----:B------:R-:W-:Y:S01]  /*0220*/  UIMAD.WIDE UR38, UR49, UR38, URZ ;  /* 0x00000026312672a5 */ /* 0x000fe2000f8e023f */
[--C-:B------:R-:W-:Y:S01]  /*0230*/  SHF.R.S32.HI R5, RZ, 0x5, R4.reuse ;  /* 0x00000005ff057819 */ /* 0x100fe20000011404 */
[----:B---3--:R-:W-:Y:S01]  /*0240*/  UIMAD UR50, UR37, UR49, URZ ;  /* 0x00000031253272a4 */ /* 0x008fe2000f8e023f */
[----:B------:R-:W-:Y:S01]  /*0250*/  SHF.R.S32.HI R0, RZ, 0x1f, R4 ;  /* 0x0000001fff007819 */ /* 0x000fe20000011404 */
[----:B------:R-:W-:Y:S01]  /*0260*/  UIMAD UR49, UR49, UR12, URZ ;  /* 0x0000000c313172a4 */ /* 0x000fe2000f8e023f */
[-C--:B------:R-:W-:Y:S01]  /*0270*/  LEA.HI R3, R4, R5.reuse, RZ, 0x1 ;  /* 0x0000000504037211 */ /* 0x080fe200078f08ff */
[----:B------:R-:W-:Y:S01]  /*0280*/  ULDC UR13, c[0x0][0x1c0] ;  /* 0x00007000000d7ab9 */ /* 0x000fe20000000800 */
[----:B------:R-:W-:Y:S01]  /*0290*/  LEA.HI R0, R0, R5, RZ, 0x2 ;  /* 0x0000000500007211 */ /* 0x000fe200078f10ff */
[----:B------:R-:W-:Y:S01]  /*02a0*/  ULDC UR11, c[0x0][0x1c0] ;  /* 0x00007000000b7ab9 */ /* 0x000fe20000000800 */
        /* <DEDUP_REMOVED lines=8> */
[-C--:B------:R-:W-:Y:S01]  /*0330*/  LEA.HI R15, R13, R14.reuse, RZ, 0x2 ;  /* 0x0000000e0d0f7211 */ /* 0x080fe200078f10ff */
[----:B------:R-:W-:Y:S01]  /*0340*/  IMAD.IADD R222, R5, 0x1, -R0 ;  /* 0x0000000105de7824 */ /* 0x000fe200078e0a00 */
[----:B------:R-:W-:Y:S01]  /*0350*/  LOP3.LUT R0, R3, 0xfffffffe, RZ, 0xc0, !PT ;  /* 0xfffffffe03007812 */ /* 0x000fe200078ec0ff */
[----:B------:R-:W-:Y:S01]  /*0360*/  USHF.L.U32 UR48, UR49, 0x6, URZ ;  /* 0x0000000631307899 */ /* 0x000fe2000800063f */
[--C-:B------:R-:W-:Y:S01]  /*0370*/  SHF.R.S32.HI R5, RZ, 0x2, R15.reuse ;  /* 0x00000002ff057819 */ /* 0x100fe2000001140f */
[----:B------:R-:W-:Y:S01]  /*0380*/  ULDC UR52, c[0x0][0x214] ;  /* 0x0000850000347ab9 */ /* 0x000fe20000000800 */
[----:B------:R-:W-:Y:S01]  /*0390*/  SHF.R.S32.HI R2, RZ, 0x1f, R15 ;  /* 0x0000001fff027819 */ /* 0x000fe2000001140f */
[----:B------:R-:W-:Y:S01]  /*03a0*/  IMAD.IADD R8, R6, 0x1, -R0 ;  /* 0x0000000106087824 */ /* 0x000fe200078e0a00 */
[----:B------:R-:W-:Y:S01]  /*03b0*/  LOP3.LUT R0, R4, 0xffffffe0, RZ, 0xc0, !PT ;  /* 0xffffffe004007812 */ /* 0x000fe200078ec0ff */
[----:B------:R-:W-:Y:S01]  /*03c0*/  ULDC UR59, c[0x0][0x1c8] ;  /* 0x00007200003b7ab9 */ /* 0x000fe20000000800 */
[----:B------:R-:W-:Y:S01]  /*03d0*/  LEA.HI R2, R2, R5, RZ, 0x3 ;  /* 0x0000000502027211 */ /* 0x000fe200078f18ff */
[----:B------:R-:W-:Y:S01]  /*03e0*/  ULDC.U8 UR10, c[0x0][0x3d0] ;  /* 0x0000f400000a7ab9 */ /* 0x000fe20000000000 */
[----:B------:R-:W-:Y:S01]  /*03f0*/  LEA.HI R11, R13, R14, RZ, 0x3 ;  /* 0x0000000e0d0b7211 */ /* 0x000fe200078f18ff */
[----:B------:R-:W-:Y:S01]  /*0400*/  IMAD.IADD R0, R14, 0x1, -R0 ;  /* 0x000000010e007824 */ /* 0x000fe200078e0a00 */
[----:B------:R-:W-:Y:S01]  /*0410*/  LOP3.LUT R2, R2, 0xfffffff8, RZ, 0xc0, !PT ;  /* 0xfffffff802027812 */ /* 0x000fe200078ec0ff */
[----:B------:R-:W-:-:S02]  /*0420*/  ULDC UR53, c[0x0][0x224] ;  /* 0x0000890000357ab9 */ /* 0x000fc40000000800 */
[----:B------:R-:W-:Y:S01]  /*0430*/  @UP5 UIMAD UR57, UR36, UR52, URZ ;  /* 0x00000034243952a4 */ /* 0x000fe2000f8e023f */
[----:B------:R-:W-:Y:S01]  /*0440*/  SHF.R.S32.HI R3, RZ, 0x1f, R0 ;  /* 0x0000001fff037819 */ /* 0x000fe20000011400 */
[----:B------:R-:W-:Y:S01]  /*0450*/  IMAD.IADD R6, R5, 0x1, -R2 ;  /* 0x0000000105067824 */ /* 0x000fe200078e0a02 */
[----:B------:R-:W-:Y:S01]  /*0460*/  LOP3.LUT R2, R7, 0xfffffff0, RZ, 0xc0, !PT ;  /* 0xfffffff007027812 */ /* 0x000fe200078ec0ff */
[----:B------:R-:W-:Y:S01]  /*0470*/  UMOV UR41, URZ ;  /* 0x0000003f00297c82 */ /* 0x000fe20008000000 */
[----:B------:R-:W-:Y:S01]  /*0480*/  LEA.HI R16, R3, R0, RZ, 0x2 ;  /* 0x0000000003107211 */ /* 0x000fe200078f10ff */
[----:B------:R-:W-:Y:S01]  /*0490*/  ULDC.64 UR4, c[0x0][0x118] ;  /* 0x0000460000047ab9 */ /* 0x000fe20000000a00 */
[----:B------:R-:W-:Y:S01]  /*04a0*/  SHF.R.S32.HI R3, RZ, 0x3, R11 ;  /* 0x00000003ff037819 */ /* 0x000fe2000001140b */
[----:B------:R-:W-:Y:S01]  /*04b0*/  IMAD.IADD R2, R14, 0x1, -R2 ;  /* 0x000000010e027824 */ /* 0x000fe200078e0a02 */
[----:B------:R-:W-:Y:S01]  /*04c0*/  LOP3.LUT R0, R11, 0xfffffff8, RZ, 0xc0, !PT ;  /* 0xfffffff80b007812 */ /* 0x000fe200078ec0ff */
[----:B------:R-:W-:-:S02]  /*04d0*/  ULDC UR43, c[0x0][0x2e8] ;  /* 0x0000ba00002b7ab9 */ /* 0x000fc40000000800 */
[----:B------:R-:W-:Y:S01]  /*04e0*/  IMAD.SHL.U32 R3, R3, 0x40, RZ ;  /* 0x0000004003037824 */ /* 0x000fe200078e00ff */
[----:B------:R-:W-:Y:S01]  /*04f0*/  SHF.R.S32.HI R4, RZ, 0x1f, R2 ;  /* 0x0000001fff047819 */ /* 0x000fe20000011402 */
[----:B------:R-:W-:Y:S01]  /*0500*/  IMAD.IADD R0, R14, 0x1, -R0 ;  /* 0x000000010e007824 */ /* 0x000fe200078e0a00 */
[----:B------:R-:W-:Y:S02]  /*0510*/  ULOP3.LUT UR59, UR37, UR59, URZ, 0x3c, !UPT ;  /* 0x0000003b253b7292 */ /* 0x000fe4000f8e3c3f */
[----:B------:R-:W-:Y:S01]  /*0520*/  LOP3.LUT R3, R3, 0x1c0, RZ, 0xc0, !PT ;  /* 0x000001c003037812 */ /* 0x000fe200078ec0ff */
[----:B------:R-:W-:Y:S01]  /*0530*/  IMAD.SHL.U32 R238, R0, 0x8, RZ ;  /* 0x0000000800ee7824 */ /* 0x000fe200078e00ff */
[----:B------:R-:W-:Y:S01]  /*0540*/  LEA.HI R9, R4, R2, RZ, 0x3 ;  /* 0x0000000204097211 */ /* 0x000fe200078f18ff */
[----:B------:R-:W-:Y:S01]  /*0550*/  UISETP.NE.AND UP6, UPT, UR10, URZ, UPT ;  /* 0x0000003f0a00728c */ /* 0x000fe2000bfc5270 */
[----:B------:R-:W-:Y:S01]  /*0560*/  SHF.R.U32.HI R5, RZ, 0x3, R3 ;  /* 0x00000003ff057819 */ /* 0x000fe20000011603 */
[----:B------:R-:W-:Y:S01]  /*0570*/  USHF.R.S32.HI UR60, URZ, 0x1f, UR37 ;  /* 0x0000001f3f3c7899 */ /* 0x000fe20008011425 */
[----:B------:R-:W-:Y:S01]  /*0580*/  LOP3.LUT R4, R3, 0x38, R238, 0xf8, !PT ;  /* 0x0000003803047812 */ /* 0x000fe200078ef8ee */
[----:B------:R-:W-:Y:S01]  /*0590*/  USHF.R.S32.HI UR61, URZ, 0x1f, UR37 ;  /* 0x0000001f3f3d7899 */ /* 0x000fe20008011425 */
[----:B------:R-:W-:Y:S01]  /*05a0*/  LOP3.LUT R3, R9, 0xfffffff8, RZ, 0xc0, !PT ;  /* 0xfffffff809037812 */ /* 0x000fe200078ec0ff */
[----:B------:R-:W-:Y:S01]  /*05b0*/  UIMAD.WIDE.U32 UR44, UR38, UR46, URZ ;  /* 0x0000002e262c72a5 */ /* 0x000fe2000f8e003f */
[C---:B------:R-:W-:Y:S01]  /*05c0*/  LOP3.LUT P4, RZ, R0.reuse, 0x4, RZ, 0xc0, !PT ;  /* 0x0000000400ff7812 */ /* 0x040fe2000788c0ff */
[----:B------:R-:W-:Y:S01]  /*05d0*/  UIMAD UR54, UR39, UR46, URZ ;  /* 0x0000002e273672a4 */ /* 0x000fe2000f8e023f */
[C---:B------:R-:W-:Y:S01]  /*05e0*/  LOP3.LUT P3, RZ, R0.reuse, 0x2, RZ, 0xc0, !PT ;  /* 0x0000000200ff7812 */ /* 0x040fe2000786c0ff */
[----:B------:R-:W-:Y:S01]  /*05f0*/  IMAD.SHL.U32 R0, R0, 0x40, RZ ;  /* 0x0000004000007824 */ /* 0x000fe200078e00ff */
[----:B------:R-:W-:Y:S01]  /*0600*/  LOP3.LUT R7, R4, R5, RZ, 0x3c, !PT ;  /* 0x0000000504077212 */ /* 0x000fe200078e3cff */
[----:B------:R-:W-:Y:S01]  /*0610*/  IMAD.IADD R12, R2, 0x1, -R3 ;  /* 0x00000001020c7824 */ /* 0x000fe200078e0a03 */
[----:B------:R-:W-:Y:S01]  /*0620*/  LOP3.LUT R3, R6, 0x1, RZ, 0xc0, !PT ;  /* 0x0000000106037812 */ /* 0x000fe200078ec0ff */
[----:B------:R-:W-:Y:S01]  /*0630*/  IMAD.SHL.U32 R2, R222, 0x10, RZ ;  /* 0x00000010de027824 */ /* 0x000fe200078e00ff */
[----:B------:R-:W-:Y:S01]  /*0640*/  LEA.HI R5, R13, R14, RZ, 0x7 ;  /* 0x0000000e0d057211 */ /* 0x000fe200078f38ff */
[----:B------:R-:W-:Y:S01]  /*0650*/  USHF.R.S32.HI UR56, URZ, 0x1f, UR50 ;  /* 0x0000001f3f387899 */ /* 0x000fe20008011432 */
[----:B------:R-:W-:Y:S01]  /*0660*/  LOP3.LUT R0, R0, 0x1c0, RZ, 0xc0, !PT ;  /* 0x000001c000007812 */ /* 0x000fe200078ec0ff */
[----:B------:R-:W-:Y:S01]  /*0670*/  UIMAD UR53, UR6, UR53, URZ ;  /* 0x00000035063572a4 */ /* 0x000fe2000f8e023f */
[----:B------:R-:W-:Y:S01]  /*0680*/  ISETP.NE.U32.AND P0, PT, R3, 0x1, PT ;  /* 0x000000010300780c */ /* 0x000fe20003f05070 */
[----:B------:R-:W-:Y:S01]  /*0690*/  IMAD.SHL.U32 R3, R8, 0x200, RZ ;  /* 0x0000020008037824 */ /* 0x000fe200078e00ff */
[----:B------:R-:W-:Y:S01]  /*06a0*/  SHF.R.S32.HI R5, RZ, 0x7, R5 ;  /* 0x00000007ff057819 */ /* 0x000fe20000011405 */
[----:B------:R-:W-:Y:S01]  /*06b0*/  @!UP5 UIMAD UR52, UR7, UR52, URZ ;  /* 0x000000340734d2a4 */ /* 0x000fe2000f8e023f */
[C---:B------:R-:W-:Y:S01]  /*06c0*/  LOP3.LUT R213, R0.reuse, 0x8, R11, 0xf8, !PT ;  /* 0x0000000800d57812 */ /* 0x040fe200078ef80b */
[----:B------:R-:W-:Y:S01]  /*06d0*/  USHF.R.S32.HI UR51, URZ, 0x1f, UR48 ;  /* 0x0000001f3f337899 */ /* 0x000fe20008011430 */
[----:B------:R-:W-:Y:S01]  /*06e0*/  SHF.R.U32.HI R218, RZ, 0x3, R0 ;  /* 0x00000003ffda7819 */ /* 0x000fe20000011600 */
[----:B------:R-:W-:Y:S01]  /*06f0*/  UMOV UR42, 0xffff8000 ;  /* 0xffff8000002a7882 */ /* 0x000fe20000000000 */
[----:B------:R-:W-:Y:S01]  /*0700*/  LOP3.LUT R2, R0, 0x10, R2, 0xf8, !PT ;  /* 0x0000001000027812 */ /* 0x000fe200078ef802 */
[----:B------:R-:W-:Y:S01]  /*0710*/  IMAD R0, R5, 0x800, R3 ;  /* 0x0000080005007824 */ /* 0x000fe200078e0203 */
[----:B------:R-:W-:-:S02]  /*0720*/  LOP3.LUT R213, R213, R218, RZ, 0x3c, !PT ;  /* 0x000000dad5d57212 */ /* 0x000fc400078e3cff */
[----:B------:R-:W-:Y:S02]  /*0730*/  LEA.HI R4, R13, R14, RZ, 0x6 ;  /* 0x0000000e0d047211 */ /* 0x000fe400078f30ff */
[----:B------:R-:W-:Y:S01]  /*0740*/  LOP3.LUT R2, R2, 0x8, R11, 0xf8, !PT ;  /* 0x0000000802027812 */ /* 0x000fe200078ef80b */
[----:B------:R-:W-:Y:S01]  /*0750*/  IMAD.IADD R213, R0, 0x1, R213 ;  /* 0x0000000100d57824 */ /* 0x000fe200078e02d5 */
[----:B------:R-:W-:Y:S01]  /*0760*/  SHF.R.S32.HI R0, RZ, 0x6, R4 ;  /* 0x00000006ff007819 */ /* 0x000fe20000011404 */
[----:B------:R-:W-:Y:S01]  /*0770*/  IMAD.U32 R11, RZ, RZ, UR14 ;  /* 0x0000000eff0b7e24 */ /* 0x000fe2000f8e00ff */
[----:B------:R-:W-:Y:S01]  /*0780*/  LOP3.LUT R218, R3, R2, R218, 0xf6, !PT ;  /* 0x0000000203da7212 */ /* 0x000fe200078ef6da */
[----:B------:R-:W-:Y:S01]  /*0790*/  IMAD.SHL.U32 R213, R213, 0x2, RZ ;  /* 0x00000002d5d57824 */ /* 0x000fe200078e00ff */
[----:B------:R-:W-:Y:S01]  /*07a0*/  LOP3.LUT R2, R15, 0x7ffffffc, RZ, 0xc0, !PT ;  /* 0x7ffffffc0f027812 */ /* 0x000fe200078ec0ff */
[----:B------:R-:W-:Y:S01]  /*07b0*/  IMAD R3, R0, 0x200, R7 ;  /* 0x0000020000037824 */ /* 0x000fe200078e0207 */
[----:B------:R-:W-:Y:S01]  /*07c0*/  R2P PR, R6, 0x6 ;  /* 0x0000000606007804 */ /* 0x000fe20000000000 */
[----:B------:R-:W-:Y:S01]  /*07d0*/  IMAD.SHL.U32 R4, R0, 0x8, RZ ;  /* 0x0000000800047824 */ /* 0x000fe200078e00ff */
[----:B------:R-:W-:Y:S01]  /*07e0*/  SEL R214, R214, 0xffffffe0, !P3 ;  /* 0xffffffe0d6d67807 */ /* 0x000fe20005800000 */
[----:B------:R-:W-:Y:S01]  /*07f0*/  IMAD.SHL.U32 R0, R6, 0x40, RZ ;  /* 0x0000004006007824 */ /* 0x000fe200078e00ff */
[----:B------:R1:W-:Y:S01]  /*0800*/  STL [R1+0x8], R3 ;  /* 0x0000080301007387 */ /* 0x0003e20000100800 */
[----:B------:R-:W-:Y:S01]  /*0810*/  IMAD.IADD R6, R14, 0x1, -R2 ;  /* 0x000000010e067824 */ /* 0x000fe200078e0a02 */
[----:B------:R-:W-:Y:S01]  /*0820*/  LOP3.LUT R2, R4, 0x18, RZ, 0xc0, !PT ;  /* 0x0000001804027812 */ /* 0x000fe200078ec0ff */
[----:B------:R-:W-:Y:S01]  /*0830*/  IMAD.SHL.U32 R14, R14, 0x2, RZ ;  /* 0x000000020e0e7824 */ /* 0x000fe200078e00ff */
[----:B------:R-:W-:Y:S01]  /*0840*/  LOP3.LUT R0, R0, 0x1c0, RZ, 0xc0, !PT ;  /* 0x000001c000007812 */ /* 0x000fe200078ec0ff */
[----:B------:R-:W-:Y:S01]  /*0850*/  IMAD.IADD R214, R213, 0x1, R214 ;  /* 0x00000001d5d67824 */ /* 0x000fe200078e02d6 */
[----:B------:R-:W-:Y:S01]  /*0860*/  SEL R215, R215, 0xffffffc0, !P4 ;  /* 0xffffffc0d7d77807 */ /* 0x000fe20006000000 */
[----:B------:R-:W-:Y:S01]  /*0870*/  IMAD.SHL.U32 R219, R218, 0x2, RZ ;  /* 0x00000002dadb7824 */ /* 0x000fe200078e00ff */
[----:B------:R-:W-:-:S02]  /*0880*/  SHF.R.U32.HI R4, RZ, 0x3, R0 ;  /* 0x00000003ff047819 */ /* 0x000fc40000011600 */
[----:B------:R-:W-:Y:S01]  /*0890*/  SEL R241, R241, 0x10, !P0 ;  /* 0x00000010f1f17807 */ /* 0x000fe20004000000 */
[--C-:B------:R-:W-:Y:S02]  /*08a0*/  IMAD R218, R218, 0x2, R215.reuse ;  /* 0x00000002dada7824 */ /* 0x100fe400078e02d7 */
[----:B------:R-:W-:Y:S02]  /*08b0*/  IMAD.IADD R216, R213, 0x1, R215 ;  /* 0x00000001d5d87824 */ /* 0x000fe400078e02d7 */
        /* <DEDUP_REMOVED lines=12> */
[----:B------:R-:W-:Y:S01]  /*0980*/  IMAD R0, R222, 0x400, R0 ;  /* 0x00000400de007824 */ /* 0x000fe200078e0200 */
[----:B------:R-:W-:Y:S01]  /*0990*/  LOP3.LUT R3, R3, 0x1c0, RZ, 0xc0, !PT ;  /* 0x000001c003037812 */ /* 0x000fe200078ec0ff */
[----:B------:R-:W-:Y:S01]  /*09a0*/  IMAD.IADD R237, R2, 0x1, R4 ;  /* 0x0000000102ed7824 */ /* 0x000fe200078e0204 */
[----:B------:R-:W-:Y:S01]  /*09b0*/  SHF.R.S32.HI R4, RZ, 0x2, R16 ;  /* 0x00000002ff047819 */ /* 0x000fe20000011410 */
[----:B------:R-:W-:Y:S01]  /*09c0*/  IMAD.IADD R250, R0, 0x1, R5 ;  /* 0x0000000100fa7824 */ /* 0x000fe200078e0205 */
[--C-:B------:R-:W-:Y:S01]  /*09d0*/  SHF.R.U32.HI R2, RZ, 0x3, R3.reuse ;  /* 0x00000003ff027819 */ /* 0x100fe20000011603 */
[----:B------:R-:W-:Y:S02]  /*09e0*/  IMAD.SHL.U32 R0, R8, 0x8, RZ ;  /* 0x0000000808007824 */ /* 0x000fe400078e00ff */
[----:B------:R-:W-:Y:S01]  /*09f0*/  IMAD.SHL.U32 R5, R9, 0x40, RZ ;  /* 0x0000004009057824 */ /* 0x000fe200078e00ff */
[----:B------:R-:W-:Y:S01]  /*0a00*/  LEA R250, R250, 0x18000, 0x1 ;  /* 0x00018000fafa7811 */ /* 0x000fe200078e08ff */
[----:B------:R-:W-:Y:S01]  /*0a10*/  IMAD.U32 R6, RZ, RZ, UR8 ;  /* 0x00000008ff067e24 */ /* 0x000fe2000f8e00ff */
[----:B------:R-:W-:Y:S01]  /*0a20*/  LOP3.LUT R6, R3, 0x8, R0, 0xf8, !PT ;  /* 0x0000000803067812 */ /* 0x000fe200078ef800 */
[----:B------:R-:W-:Y:S01]  /*0a30*/  IMAD.SHL.U32 R237, R237, 0x2, RZ ;  /* 0x00000002eded7824 */ /* 0x000fe200078e00ff */
[----:B------:R-:W-:Y:S01]  /*0a40*/  LOP3.LUT R0, R5, 0xfffffe00, RZ, 0xc0, !PT ;  /* 0xfffffe0005007812 */ /* 0x000fe200078ec0ff */
[----:B------:R-:W-:Y:S01]  /*0a50*/  IMAD R5, R10, 0x10, R4 ;  /* 0x000000100a057824 */ /* 0x000fe200078e0204 */
[----:B------:R-:W-:Y:S01]  /*0a60*/  LOP3.LUT R3, R2, R7, R3, 0x1e, !PT ;  /* 0x0000000702037212 */ /* 0x000fe200078e1e03 */
[C---:B------:R-:W-:Y:S01]  /*0a70*/  IMAD.IADD R242, R237.reuse, 0x1, R241 ;  /* 0x00000001edf27824 */ /* 0x040fe200078e02f1 */
[----:B------:R-:W-:Y:S01]  /*0a80*/  LOP3.LUT R2, R6, R2, RZ, 0x3c, !PT ;  /* 0x0000000206027212 */ /* 0x000fe200078e3cff */
[--C-:B------:R-:W-:Y:S01]  /*0a90*/  IMAD R222, R222, 0x400, R0.reuse ;  /* 0x00000400dede7824 */ /* 0x100fe200078e0200 */
[----:B------:R1:W-:Y:S01]  /*0aa0*/  STL [R1], R5 ;  /* 0x0000000501007387 */ /* 0x0003e20000100800 */
[C---:B------:R-:W-:Y:S01]  /*0ab0*/  IADD3 R240, R237.reuse, 0x20, RZ ;  /* 0x00000020edf07810 */ /* 0x040fe20007ffe0ff */
[----:B------:R-:W-:Y:S01]  /*0ac0*/  IMAD R4, R10, 0x400, R0 ;  /* 0x000004000a047824 */ /* 0x000fe200078e0200 */
[----:B------:R-:W-:Y:S01]  /*0ad0*/  @P1 IADD3 R240, R237, -0x20, RZ ;  /* 0xffffffe0edf01810 */ /* 0x000fe20007ffe0ff */
[----:B------:R-:W-:Y:S01]  /*0ae0*/  IMAD.IADD R222, R2, 0x1, R222 ;  /* 0x0000000102de7824 */ /* 0x000fe200078e02de */
[----:B------:R-:W-:Y:S01]  /*0af0*/  IADD3 R251, R250, 0x40, RZ ;  /* 0x00000040fafb7810 */ /* 0x000fe20007ffe0ff */
[----:B------:R-:W-:Y:S01]  /*0b00*/  IMAD.IADD R226, R4, 0x1, R2 ;  /* 0x0000000104e27824 */ /* 0x000fe200078e0202 */
[----:B------:R-:W-:Y:S01]  /*0b10*/  LOP3.LUT R227, R3, R0, RZ, 0xfc, !PT ;  /* 0x0000000003e37212 */ /* 0x000fe200078efcff */
[----:B------:R-:W-:Y:S01]  /*0b20*/  IMAD.IADD R241, R241, 0x1, R240 ;  /* 0x00000001f1f17824 */ /* 0x000fe200078e02f0 */
[----:B------:R-:W-:-:S02]  /*0b30*/  LEA R222, R222, 0x28000, 0x1 ;  /* 0x00028000dede7811 */ /* 0x000fc400078e08ff */
[----:B------:R-:W-:Y:S02]  /*0b40*/  @P2 IADD3 R251, R250, -0x40, RZ ;  /* 0xffffffc0fafb2810 */ /* 0x000fe40007ffe0ff */
.L_x_729:
        /* <DEDUP_REMOVED lines=14> */
[----:B-12---:R-:W-:Y:S01]  /*0c30*/  IMAD.U32 R2, RZ, RZ, UR6 ;  /* 0x00000006ff027e24 */ /* 0x006fe2000f8e00ff */
[----:B------:R-:W-:Y:S02]  /*0c40*/  UISETP.NE.AND UP3, UPT, UR12, URZ, UPT ;  /* 0x0000003f0c00728c */ /* 0x000fe4000bf65270 */
[----:B------:R-:W-:Y:S01]  /*0c50*/  UISETP.EQ.U32.AND UP4, UPT, URZ, UR8, UPT ;  /* 0x000000083f00728c */ /* 0x000fe2000bf82070 */
[----:B------:R-:W-:Y:S01]  /*0c60*/  IMAD.U32 R3, RZ, RZ, UR7 ;  /* 0x00000007ff037e24 */ /* 0x000fe2000f8e00ff */
[----:B------:R-:W-:Y:S02]  /*0c70*/  @UP2 UIADD3 UR6, UP0, UR14, UR10, URZ ;  /* 0x0000000a0e062290 */ /* 0x000fe4000ff1e03f */
[----:B------:R-:W-:Y:S02]  /*0c80*/  UISETP.EQ.OR.EX UP4, UPT, URZ, UR9, !UP3, UP4 ;  /* 0x000000093f00728c */ /* 0x000fe4000df82740 */
[----:B------:R-:W-:Y:S01]  /*0c90*/  @UP2 UIADD3.X UR7, UR13, UR11, URZ, UP0, !UPT ;  /* 0x0000000b0d072290 */ /* 0x000fe200087fe43f */
[----:B------:R2:W3:Y:S01]  /*0ca0*/  @P2 LDG.E R7, [R2.64] ;  /* 0x0000000402072981 */ /* 0x0004e2000c1e1900 */
[----:B------:R-:W-:-:S02]  /*0cb0*/  UIADD3 UR8, UP0, UR14, UR8, URZ ;  /* 0x000000080e087290 */ /* 0x000fc4000ff1e03f */
[----:B------:R-:W-:Y:S01]  /*0cc0*/  PLOP3.LUT P1, PT, PT, PT, UP4, 0x80, 0x0 ;  /* 0x000000000000781c */ /* 0x000fe20003f2f048 */
[----:B----4-:R2:W4:Y:S01]  /*0cd0*/  @P2 LDG.E R6, [R2.64+0x4] ;  /* 0x0000040402062981 */ /* 0x010522000c1e1900 */
[----:B------:R-:W-:Y:S01]  /*0ce0*/  UIADD3.X UR9, UR13, UR9, URZ, UP0, !UPT ;  /* 0x000000090d097290 */ /* 0x000fe200087fe43f */
[----:B------:R-:W-:Y:S01]  /*0cf0*/  PLOP3.LUT P0, PT, PT, PT, UP2, 0x80, 0x0 ;  /* 0x000000000000781c */ /* 0x000fe20003f0f028 */
[----:B------:R-:W-:Y:S02]  /*0d00*/  IMAD.U32 R4, RZ, RZ, UR6 ;  /* 0x00000006ff047e24 */ /* 0x000fe4000f8e00ff */
[----:B-1----:R-:W-:-:S10]  /*0d10*/  IMAD.U32 R5, RZ, RZ, UR7 ;  /* 0x00000007ff057e24 */ /* 0x002fd4000f8e00ff */
[----:B-----5:R-:W5:Y:S01]  /*0d20*/  @P0 LDG.E R4, [R4.64] ;  /* 0x0000000404040981 */ /* 0x020f62000c1e1900 */
[----:B--2---:R-:W-:Y:S02]  /*0d30*/  IMAD.U32 R2, RZ, RZ, UR8 ;  /* 0x00000008ff027e24 */ /* 0x004fe4000f8e00ff */
[----:B------:R-:W-:-:S05]  /*0d40*/  IMAD.U32 R3, RZ, RZ, UR9 ;  /* 0x00000009ff037e24 */ /* 0x000fca000f8e00ff */
[----:B------:R-:W2:Y:S01]  /*0d50*/  @!P1 LDG.E R0, [R2.64] ;  /* 0x0000000402009981 */ /* 0x000ea2000c1e1900 */
[----:B------:R-:W1:Y:S01]  /*0d60*/  S2UR UR18, SR_CTAID.X ;  /* 0x00000000001279c3 */ /* 0x000e620000002500 */
[----:B------:R-:W-:Y:S02]  /*0d70*/  UMOV UR16, 0xffffffff ;  /* 0xffffffff00107882 */ /* 0x000fe40000000000 */
[----:B------:R-:W1:Y:S01]  /*0d80*/  S2R R23, SR_TID.X ;  /* 0x0000000000177919 */ /* 0x000e620000002100 */
[----:B------:R-:W-:Y:S02]  /*0d90*/  UMOV UR29, 0xffffffff ;  /* 0xffffffff001d7882 */ /* 0x000fe40000000000 */
[----:B------:R-:W-:Y:S02]  /*0da0*/  ULDC UR7, c[0x0][0xc] ;  /* 0x0000030000077ab9 */ /* 0x000fe40000000800 */
[----:B------:R-:W-:Y:S02]  /*0db0*/  USHF.L.U32 UR7, UR7, 0x6, URZ ;  /* 0x0000000607077899 */ /* 0x000fe4000800063f */
[----:B------:R-:W-:-:S02]  /*0dc0*/  UMOV UR22, URZ ;  /* 0x0000003f00167c82 */ /* 0x000fc40008000000 */
[----:B------:R-:W-:Y:S02]  /*0dd0*/  ULDC UR8, c[0x0][0x218] ;  /* 0x0000860000087ab9 */ /* 0x000fe40000000800 */
[----:B-1----:R-:W-:Y:S01]  /*0de0*/  USHF.L.U32 UR6, UR18, 0x6, URZ ;  /* 0x0000000612067899 */ /* 0x002fe2000800063f */
[----:B------:R-:W-:-:S03]  /*0df0*/  SHF.R.S32.HI R22, RZ, 0x1f, R23 ;  /* 0x0000001fff167819 */ /* 0x000fc60000011417 */
[----:B------:R-:W-:Y:S01]  /*0e00*/  UIMAD UR6, UR7, UR41, UR6 ;  /* 0x00000029070672a4 */ /* 0x000fe2000f8e0206 */
        /* <DEDUP_REMOVED lines=22> */
.L_x_681:
        /* <DEDUP_REMOVED lines=21> */
[----:B------:R-:W-:Y:S02]  /*10c0*/  UIADD3 UR6, UR12, 0x40, UR20 ;  /* 0x000000400c067890 */ /* 0x000fe4000fffe014 */
[----:B------:R-:W-:Y:S02]  /*10d0*/  ULDC UR9, c[0x0][0x2e4] ;  /* 0x0000b90000097ab9 */ /* 0x000fe40000000800 */
[----:B------:R-:W-:Y:S02]  /*10e0*/  UIADD3 UR6, UR6, UR9, -UR7 ;  /* 0x0000000906067290 */ /* 0x000fe4000fffe807 */
[----:B------:R-:W-:Y:S02]  /*10f0*/  ULDC.64 UR14, c[0x0][0x178] ;  /* 0x00005e00000e7ab9 */ /* 0x000fe40000000a00 */
[----:B------:R-:W-:Y:S02]  /*1100*/  UIMAD.WIDE.U32 UR10, UR36, UR14, URZ ;  /* 0x0000000e240a72a5 */ /* 0x000fe4000f8e003f */
[----:B------:R-:W-:-:S02]  /*1110*/  UIADD3 UR8, UR12, 0x3f, URZ ;  /* 0x0000003f0c087890 */ /* 0x000fc4000fffe03f */
[----:B------:R-:W-:Y:S02]  /*1120*/  UIMAD UR14, UR40, UR14, URZ ;  /* 0x0000000e280e72a4 */ /* 0x000fe4000f8e023f */
[----:B------:R-:W-:Y:S02]  /*1130*/  UIADD3 UR6, UR6, 0x3f, URZ ;  /* 0x0000003f06067890 */ /* 0x000fe4000fffe03f */
[----:B------:R-:W-:Y:S02]  /*1140*/  USHF.R.S32.HI UR13, URZ, 0x1f, UR8 ;  /* 0x0000001f3f0d7899 */ /* 0x000fe40008011408 */
[----:B------:R-:W-:Y:S02]  /*1150*/  USHF.R.S32.HI UR9, URZ, 0x1f, UR6 ;  /* 0x0000001f3f097899 */ /* 0x000fe40008011406 */
[----:B------:R-:W-:Y:S02]  /*1160*/  UIMAD UR17, UR36, UR15, UR14 ;  /* 0x0000000f241172a4 */ /* 0x000fe4000f8e020e */
[----:B------:R-:W-:-:S02]  /*1170*/  ULEA.HI UR13, UR13, UR8, URZ, 0x6 ;  /* 0x000000080d0d7291 */ /* 0x000fc4000f8f303f */
[----:B------:R-:W-:Y:S02]  /*1180*/  ULDC.64 UR14, c[0x0][0x190] ;  /* 0x00006400000e7ab9 */ /* 0x000fe40000000a00 */
[----:B------:R-:W-:Y:S02]  /*1190*/  ULEA.HI UR6, UR9, UR6, URZ, 0x6 ;  /* 0x0000000609067291 */ /* 0x000fe4000f8f303f */
[----:B------:R-:W-:Y:S02]  /*11a0*/  UISETP.NE.AND UP0, UPT, UR29, -0x1, UPT ;  /* 0xffffffff1d00788c */ /* 0x000fe4000bf05270 */
[----:B------:R-:W-:Y:S02]  /*11b0*/  UISETP.NE.AND UP3, UPT, UR16, -0x1, UPT ;  /* 0xffffffff1000788c */ /* 0x000fe4000bf65270 */
[----:B------:R-:W-:Y:S02]  /*11c0*/  UIMAD.WIDE.U32 UR8, UR16, UR14, URZ ;  /* 0x0000000e100872a5 */ /* 0x000fe4000f8e003f */
[----:B------:R-:W-:Y:S01]  /*11d0*/  UIMAD UR15, UR16, UR15, URZ ;  /* 0x0000000f100f72a4 */ /* 0x000fe2000f8e023f */
[----:B------:R-:W-:Y:S01]  /*11e0*/  PLOP3.LUT P1, PT, PT, PT, UP0, 0x80, 0x0 ;  /* 0x000000000000781c */ /* 0x000fe20003f2f008 */
[----:B------:R-:W-:-:S02]  /*11f0*/  USEL UR32, UR10, UR8, !UP3 ;  /* 0x000000080a207287 */ /* 0x000fc4000d800000 */
[----:B------:R-:W-:Y:S02]  /*1200*/  USHF.R.S32.HI UR10, URZ, 0x6, UR13 ;  /* 0x000000063f0a7899 */ /* 0x000fe4000801140d */
[----:B------:R-:W-:Y:S02]  /*1210*/  USHF.R.S32.HI UR8, URZ, 0x6, UR6 ;  /* 0x000000063f087899 */ /* 0x000fe40008011406 */
[----:B------:R-:W-:Y:S02]  /*1220*/  UIADD3 UR30, UR11, UR17, URZ ;  /* 0x000000110b1e7290 */ /* 0x000fe4000fffe03f */
[----:B------:R-:W-:Y:S02]  /*1230*/  UISETP.LT.AND UP2, UPT, UR10, UR8, UPT ;  /* 0x000000080a00728c */ /* 0x000fe4000bf41270 */
[----:B------:R-:W-:Y:S02]  /*1240*/  @UP0 UIADD3 UR6, UR22, UR29, URZ ;  /* 0x0000001d16060290 */ /* 0x000fe4000fffe03f */
[----:B------:R-:W-:-:S02]  /*1250*/  @UP3 UIADD3 UR30, UR9, UR15, URZ ;  /* 0x0000000f091e3290 */ /* 0x000fc4000fffe03f */
[----:B------:R-:W-:Y:S02]  /*1260*/  USEL UR35, UR10, UR8, UP2 ;  /* 0x000000080a237287 */ /* 0x000fe40009000000 */
[----:B------:R-:W-:Y:S02]  /*1270*/  ULDC.64 UR14, c[0x0][0x198] ;  /* 0x00006600000e7ab9 */ /* 0x000fe40000000a00 */
[----:B------:R-:W-:Y:S02]  /*1280*/  @UP0 UIMAD.WIDE.U32 UR8, UR6, UR14, URZ ;  /* 0x0000000e060802a5 */ /* 0x000fe4000f8e003f */
        /* <DEDUP_REMOVED lines=17> */
.L_x_683:
        /* <DEDUP_REMOVED lines=43> */
.L_x_684:
        /* <DEDUP_REMOVED lines=45> */
.L_x_685:
[----:B------:R-:W-:-:S03]  /*1920*/  UMOV UR13, UR53 ;  /* 0x00000035000d7c82 */ /* 0x000fc60008000000 */
.L_x_686:
[----:B------:R-:W-:Y:S01]  /*1930*/  UIADD3 UR8, UP4, UP3, UR8, UR48, UR50 ;  /* 0x0000003008087290 */ /* 0x000fe2000fb9e032 */
[----:B------:R-:W-:Y:S01]  /*1940*/  IMAD.U32 R2, RZ, RZ, UR5 ;  /* 0x00000005ff027e24 */ /* 0x000fe2000f8e00ff */
[----:B------:R-:W-:Y:S01]  /*1950*/  UMOV UR16, 0x4 ;  /* 0x0000000400107882 */ /* 0x000fe20000000000 */
[----:B------:R-:W-:Y:S01]  /*1960*/  IMAD.U32 R0, RZ, RZ, UR4 ;  /* 0x00000004ff007e24 */ /* 0x000fe2000f8e00ff */
[----:B------:R-:W-:Y:S01]  /*1970*/  UIADD3 UR33, UP2, UP1, UR17, UR8, UR18 ;  /* 0x0000000811217290 */ /* 0x000fe2000f95e012 */
[----:B------:R-:W-:Y:S01]  /*1980*/  IADD3 R9, P0, R12, UR19, RZ ;  /* 0x000000130c097c10 */ /* 0x000fe2000ff1e0ff */
[----:B------:R-:W-:Y:S01]  /*1990*/  UIADD3.X UR6, UR10, UR51, UR56, UP4, UP3 ;  /* 0x000000330a067290 */ /* 0x000fe2000a7e6438 */
[----:B------:R-:W-:Y:S01]  /*19a0*/  IMAD.U32 R4, RZ, RZ, UR19 ;  /* 0x00000013ff047e24 */ /* 0x000fe2000f8e00ff */
[----:B------:R-:W-:Y:S01]  /*19b0*/  ULDC.64 UR8, c[0x0][0x1a8] ;  /* 0x00006a0000087ab9 */ /* 0x000fe20000000a00 */
[----:B------:R-:W-:Y:S01]  /*19c0*/  SHF.R.S32.HI R239, RZ, 0x1f, R238 ;  /* 0x0000001fffef7819 */ /* 0x000fe200000114ee */
[----:B------:R-:W-:Y:S01]  /*19d0*/  UIADD3.X UR31, UR11, UR6, UR14, UP2, UP1 ;  /* 0x000000060b1f7290 */ /* 0x000fe200097e240e */
[----:B------:R-:W-:Y:S01]  /*19e0*/  IADD3.X R13, R20, UR34, RZ, P0, !PT ;  /* 0x00000022140d7c10 */ /* 0x000fe200087fe4ff */
[----:B------:R-:W-:Y:S01]  /*19f0*/  UIMAD UR6, UR60, UR8, URZ ;  /* 0x000000083c0672a4 */ /* 0x000fe2000f8e023f */
[----:B------:R-:W-:Y:S01]  /*1a00*/  IMAD.U32 R7, RZ, RZ, UR37 ;  /* 0x00000025ff077e24 */ /* 0x000fe2000f8e00ff */
[----:B------:R-:W-:Y:S01]  /*1a10*/  ULDC.64 UR4, c[0x0][0x3c8] ;  /* 0x0000f20000047ab9 */ /* 0x000fe20000000a00 */
[----:B------:R-:W-:Y:S01]  /*1a20*/  IMAD.U32 R11, RZ, RZ, UR37 ;  /* 0x00000025ff0b7e24 */ /* 0x000fe2000f8e00ff */
[----:B------:R-:W-:Y:S01]  /*1a30*/  UIMAD UR11, UR37, UR9, UR6 ;  /* 0x00000009250b72a4 */ /* 0x000fe2000f8e0206 */
[----:B------:R-:W-:Y:S01]  /*1a40*/  BSSY B1, `(.L_x_682) ;  /* 0x00008e3000017945 */ /* 0x000fe20003800000 */
[C---:B------:R-:W-:Y:S01]  /*1a50*/  IADD3 R244, R238.reuse, 0x40, RZ ;  /* 0x00000040eef47810 */ /* 0x040fe20007ffe0ff */
[----:B------:R-:W-:Y:S01]  /*1a60*/  ULDC.64 UR8, c[0x0][0x370] ;  /* 0x0000dc0000087ab9 */ /* 0x000fe20000000a00 */
[C---:B------:R-:W-:Y:S01]  /*1a70*/  IADD3 R243, R238.reuse, 0x80, RZ ;  /* 0x00000080eef37810 */ /* 0x040fe20007ffe0ff */
[----:B------:R-:W-:Y:S01]  /*1a80*/  UIMAD UR6, UR34, UR8, URZ ;  /* 0x00000008220672a4 */ /* 0x000fe2000f8e023f */
[----:B------:R-:W-:-:S03]  /*1a90*/  IADD3 R245, R238, 0xc0, RZ ;  /* 0x000000c0eef57810 */ /* 0x000fc60007ffe0ff */
[----:B------:R-:W-:-:S03]  /*1aa0*/  UIMAD UR14, UR19, UR9, UR6 ;  /* 0x00000009130e72a4 */ /* 0x000fc6000f8e0206 */
[----:B------:R-:W-:Y:S02]  /*1ab0*/  ULDC.64 UR8, c[0x0][0x378] ;  /* 0x0000de0000087ab9 */ /* 0x000fe40000000a00 */
[----:B------:R-:W-:Y:S02]  /*1ac0*/  UIMAD UR6, UR60, UR8, URZ ;  /* 0x000000083c0672a4 */ /* 0x000fe4000f8e023f */
[----:B------:R-:W-:Y:S02]  /*1ad0*/  UIADD3 UR8, UR19, UR13, URZ ;  /* 0x0000000d13087290 */ /* 0x000fe4000fffe03f */
[----:B------:R-:W-:Y:S02]  /*1ae0*/  UIMAD UR10, UR37, UR9, UR6 ;  /* 0x00000009250a72a4 */ /* 0x000fe4000f8e0206 */
[----:B------:R-:W-:Y:S02]  /*1af0*/  UIMAD.WIDE UR8, UR8, UR16, UR4 ;  /* 0x00000010080872a5 */ /* 0x000fe4000f8e0204 */
[----:B------:R-:W-:-:S02]  /*1b00*/  UIADD3 UR6, -UR7, UR12, UR20 ;  /* 0x0000000c07067290 */ /* 0x000fc4000fffe114 */
[----:B------:R-:W-:Y:S02]  /*1b10*/  ULDC.64 UR4, c[0x0][0x200] ;  /* 0x0000800000047ab9 */ /* 0x000fe40000000a00 */
[----:B------:R-:W-:Y:S02]  /*1b20*/  ULDC UR13, c[0x0][0x2e8] ;  /* 0x0000ba00000d7ab9 */ /* 0x000fe40000000800 */
[----:B------:R-:W-:Y:S02]  /*1b30*/  UMOV UR18, UR8 ;  /* 0x0000000800127c82 */ /* 0x000fe40008000000 */
        /* <DEDUP_REMOVED lines=16> */
[----:B---3--:R-:W-:Y:S02]  /*1c40*/  LOP3.LUT R0, R2, 0xffffffe0, RZ, 0xc0, !PT ;  /* 0xffffffe002007812 */ /* 0x008fe400078ec0ff */
[----:B------:R-:W-:-:S03]  /*1c50*/  SHF.R.S32.HI R2, RZ, 0x5, R2 ;  /* 0x00000005ff027819 */ /* 0x000fc60000011402 */
[----:B------:R-:W-:-:S04]  /*1c60*/  IMAD.IADD R0, R23, 0x1, -R0 ;  /* 0x0000000117007824 */ /* 0x000fc800078e0a00 */
[----:B------:R-:W-:Y:S01]  /*1c70*/  IMAD R0, R2, UR49, R0 ;  /* 0x0000003102007c24 */ /* 0x000fe2000f8e0200 */
[----:B------:R-:W-:-:S04]  /*1c80*/  IADD3 R2, P2, R238, UR23, RZ ;  /* 0x00000017ee027c10 */ /* 0x000fc8000ff5e0ff */
[----:B------:R-:W-:Y:S02]  /*1c90*/  IADD3.X R3, R239, UR25, RZ, P2, !PT ;  /* 0x00000019ef037c10 */ /* 0x000fe400097fe4ff */
[----:B------:R-:W-:-:S03]  /*1ca0*/  IADD3 R8, P0, R0, UR33, RZ ;  /* 0x0000002100087c10 */ /* 0x000fc6000ff1e0ff */
[----:B------:R-:W-:Y:S01]  /*1cb0*/  IMAD.WIDE.U32 R2, R4, c[0x0][0x370], R2 ;  /* 0x0000dc0004027a25 */ /* 0x000fe200078e0002 */
[----:B------:R-:W-:-:S03]  /*1cc0*/  LEA.HI.X.SX32 R10, R0, UR31, 0x1, P0 ;  /* 0x0000001f000a7c11 */ /* 0x000fc600080f0eff */
[----:B------:R-:W-:Y:S01]  /*1cd0*/  IMAD R0, R13, c[0x0][0x190], RZ ;  /* 0x000064000d007a24 */ /* 0x000fe200078e02ff */
[----:B------:R-:W-:Y:S01]  /*1ce0*/  IADD3 R3, R3, UR14, RZ ;  /* 0x0000000e03037c10 */ /* 0x000fe2000fffe0ff */
[----:B------:R-:W-:-:S04]  /*1cf0*/  IMAD.WIDE.U32 R4, R9, c[0x0][0x190], R238 ;  /* 0x0000640009047a25 */ /* 0x000fc800078e00ee */
[----:B------:R-:W-:Y:S01]  /*1d00*/  IMAD R16, R9, c[0x0][0x194], R0 ;  /* 0x0000650009107a24 */ /* 0x000fe200078e0200 */
[----:B------:R-:W-:Y:S01]  /*1d10*/  IADD3 R6, P0, R4, UR32, RZ ;  /* 0x0000002004067c10 */ /* 0x000fe2000ff1e0ff */
[----:B------:R-:W-:-:S03]  /*1d20*/  IMAD.WIDE.U32 R2, R7, c[0x0][0x378], R2 ;  /* 0x0000de0007027a25 */ /* 0x000fc600078e0002 */
[----:B------:R-:W-:Y:S01]  /*1d30*/  IADD3.X R7, R5, UR30, R16, P0, !PT ;  /* 0x0000001e05077c10 */ /* 0x000fe200087fe410 */
[----:B------:R-:W-:Y:S01]  /*1d40*/  IMAD.MOV.U32 R4, RZ, RZ, R2 ;  /* 0x000000ffff047224 */ /* 0x000fe200078e0002 */
[----:B------:R-:W-:Y:S01]  /*1d50*/  LEA R228, P0, R8, c[0x0][0x350], 0x2 ;  /* 0x0000d40008e47a11 */ /* 0x000fe200078010ff */
[----:B------:R-:W-:Y:S01]  /*1d60*/  IMAD R0, R20, c[0x0][0x370], RZ ;  /* 0x0000dc0014007a24 */ /* 0x000fe200078e02ff */
[----:B------:R-:W-:Y:S02]  /*1d70*/  IADD3 R5, R3, UR10, RZ ;  /* 0x0000000a03057c10 */ /* 0x000fe4000fffe0ff */
[----:B------:R-:W-:Y:S01]  /*1d80*/  LEA.HI.X R229, R8, c[0x0][0x354], R10, 0x2, P0 ;  /* 0x0000d50008e57a11 */ /* 0x000fe200000f140a */
[----:B------:R-:W-:Y:S01]  /*1d90*/  IMAD.WIDE.U32 R10, R11, c[0x0][0x1a8], R6 ;  /* 0x00006a000b0a7a25 */ /* 0x000fe200078e0006 */
[----:B------:R-:W-:-:S03]  /*1da0*/  PLOP3.LUT P0, PT, PT, PT, UP1, 0x80, 0x0 ;  /* 0x000000000000781c */ /* 0x000fc60003f0f018 */
[----:B------:R-:W-:Y:S01]  /*1db0*/  IMAD.WIDE.U32 R4, R12, c[0x0][0x370], R4 ;  /* 0x0000dc000c047a25 */ /* 0x000fe200078e0004 */
[----:B------:R-:W-:Y:S02]  /*1dc0*/  LEA R233, P3, R10, c[0x0][0x160], 0x1 ;  /* 0x000058000ae97a11 */ /* 0x000fe400078608ff */
[----:B------:R-:W-:Y:S01]  /*1dd0*/  IADD3 R15, R11, UR11, RZ ;  /* 0x0000000b0b0f7c10 */ /* 0x000fe2000fffe0ff */
[----:B------:R-:W-:Y:S01]  /*1de0*/  IMAD R0, R12, c[0x0][0x374], R0 ;  /* 0x0000dd000c007a24 */ /* 0x000fe200078e0200 */
[----:B------:R-:W-:Y:S02]  /*1df0*/  LEA R234, P2, R4, c[0x0][0x330], 0x1 ;  /* 0x0000cc0004ea7a11 */ /* 0x000fe400078408ff */
[----:B------:R-:W-:Y:S01]  /*1e00*/  LEA.HI.X R235, R10, c[0x0][0x164], R15, 0x1, P3 ;  /* 0x000059000aeb7a11 */ /* 0x000fe200018f0c0f */
[----:B------:R-:W-:-:S05]  /*1e10*/  IMAD.IADD R8, R5, 0x1, R0 ;  /* 0x0000000105087824 */ /* 0x000fca00078e0200 */
        /* <DEDUP_REMOVED lines=20> */
.L_x_688:
        /* <DEDUP_REMOVED lines=18> */
.L_x_689:
[----:B------:R-:W-:Y:S01]  /*2080*/  USHF.R.S32.HI UR10, URZ, 0x1f, UR20 ;  /* 0x0000001f3f0a7899 */ /* 0x000fe20008011414 */
[----:B------:R-:W-:Y:S01]  /*2090*/  IMAD.U32 R9, RZ, RZ, UR20 ;  /* 0x00000014ff097e24 */ /* 0x000fe2000f8e00ff */
[----:B------:R-:W-:Y:S01]  /*20a0*/  ULDC.64 UR8, c[0x0][0x3a0] ;  /* 0x0000e80000087ab9 */ /* 0x000fe20000000a00 */
[----:B------:R-:W-:Y:S01]  /*20b0*/  BSSY B0, `(.L_x_690) ;  /* 0x0000020000007945 */ /* 0x000fe20003800000 */
[----:B------:R-:W-:Y:S01]  /*20c0*/  UIMAD UR6, UR10, UR8, URZ ;  /* 0x000000080a0672a4 */ /* 0x000fe2000f8e023f */
[----:B------:R-:W-:Y:S01]  /*20d0*/  IMAD.WIDE.U32 R2, R9, c[0x0][0x3a0], R238 ;  /* 0x0000e80009027a25 */ /* 0x000fe200078e00ee */
[----:B------:R-:W-:Y:S02]  /*20e0*/  UIADD3 UR7, -UR20, UR7, URZ ;  /* 0x0000000714077290 */ /* 0x000fe4000fffe13f */
[----:B------:R-:W-:-:S02]  /*20f0*/  UIMAD UR6, UR20, UR9, UR6 ;  /* 0x00000009140672a4 */ /* 0x000fc4000f8e0206 */
[----:B------:R-:W-:Y:S01]  /*2100*/  IADD3 R4, P0, R2, UR14, RZ ;  /* 0x0000000e02047c10 */ /* 0x000fe2000ff1e0ff */
[----:B------:R-:W-:Y:S01]  /*2110*/  ULDC.64 UR8, c[0x0][0x3b8] ;  /* 0x0000ee0000087ab9 */ /* 0x000fe20000000a00 */
[----:B------:R-:W-:Y:S02]  /*2120*/  ISETP.GE.AND P5, PT, R12, UR7, PT ;  /* 0x000000070c007c0c */ /* 0x000fe4000bfa6270 */
[----:B------:R-:W-:Y:S01]  /*2130*/  MOV R0, UR6 ;  /* 0x0000000600007c02 */ /* 0x000fe20008000f00 */
[----:B------:R-:W-:-:S03]  /*2140*/  UIMAD UR6, UR60, UR8, URZ ;  /* 0x000000083c0672a4 */ /* 0x000fc6000f8e023f */
[----:B------:R-:W-:Y:S01]  /*2150*/  IADD3.X R5, R3, UR15, R0, P0, !PT ;  /* 0x0000000f03057c10 */ /* 0x000fe200087fe400 */
[----:B------:R-:W-:Y:S01]  /*2160*/  IMAD.U32 R0, RZ, RZ, UR37 ;  /* 0x00000025ff007e24 */ /* 0x000fe2000f8e00ff */
        /* <DEDUP_REMOVED lines=20> */
.L_x_691:
[----:B------:R-:W-:Y:S05]  /*22b0*/  BSYNC B0 ;  /* 0x0000000000007941 */ /* 0x000fea0003800000 */
.L_x_690:
        /* <DEDUP_REMOVED lines=21> */
.L_x_693:
[----:B------:R-:W-:Y:S05]  /*2410*/  BSYNC B0 ;  /* 0x0000000000007941 */ /* 0x000fea0003800000 */
.L_x_692:
        /* <DEDUP_REMOVED lines=31> */
.L_x_695:
[----:B------:R-:W-:Y:S05]  /*2610*/  BSYNC B0 ;  /* 0x0000000000007941 */ /* 0x000fea0003800000 */
.L_x_694:
        /* <DEDUP_REMOVED lines=20> */
.L_x_687:
[----:B------:R-:W2:Y:S01]  /*2760*/  LDL R24, [R1+0x8] ;  /* 0x0000080001187983 */ /* 0x000ea20000100800 */
[----:B------:R-:W-:Y:S01]  /*2770*/  PLOP3.LUT P0, PT, PT, PT, UP6, 0x80, 0x0 ;  /* 0x000000000000781c */ /* 0x000fe20003f0f068 */
[----:B------:R-:W-:Y:S01]  /*2780*/  ULEA.HI UR8, UR6, UR6, URZ, 0x1 ;  /* 0x0000000606087291 */ /* 0x000fe2000f8f083f */
[----:B------:R-:W-:Y:S03]  /*2790*/  BSSY B0, `(.L_x_697) ;  /* 0x0000035000007945 */ /* 0x000fe60003800000 */
[----:B------:R-:W-:-:S04]  /*27a0*/  ULOP3.LUT UR8, UR8, 0xfffffffe, URZ, 0xc0, !UPT ;  /* 0xfffffffe08087892 */ /* 0x000fc8000f8ec03f */
[----:B------:R-:W-:-:S04]  /*27b0*/  UIADD3 UR8, UR6, -UR8, URZ ;  /* 0x8000000806087290 */ /* 0x000fc8000fffe03f */
[----:B------:R-:W-:Y:S02]  /*27c0*/  UISETP.NE.AND UP0, UPT, UR8, 0x1, UPT ;  /* 0x000000010800788c */ /* 0x000fe4000bf05270 */
[----:B------:R-:W-:Y:S01]  /*27d0*/  UIMAD UR8, UR6, -0x40, UR12 ;  /* 0xffffffc0060878a4 */ /* 0x000fe2000f8e020c */
[----:B------:R-:W-:Y:S05]  /*27e0*/  @P0 BAR.SYNC.DEFER_BLOCKING 0x0 ;  /* 0x0000000000000b1d */ /* 0x000fea0000010000 */
[----:B------:R-:W-:Y:S01]  /*27f0*/  ISETP.GE.AND P6, PT, R12, UR8, PT ;  /* 0x000000080c007c0c */ /* 0x000fe2000bfc6270 */
[----:B--2---:R-:W-:-:S12]  /*2800*/  IMAD.SHL.U32 R231, R24, 0x2, RZ ;  /* 0x0000000218e77824 */ /* 0x004fd800078e00ff */
        /* <DEDUP_REMOVED lines=45> */
.L_x_698:
[----:B------:R-:W-:Y:S05]  /*2ae0*/  BSYNC B0 ;  /* 0x0000000000007941 */ /* 0x000fea0003800000 */
.L_x_697:
        /* <DEDUP_REMOVED lines=48> */
.L_x_700:
[----:B------:R-:W-:Y:S05]  /*2df0*/  BSYNC B0 ;  /* 0x0000000000007941 */ /* 0x000fea0003800000 */
.L_x_699:
        /* <DEDUP_REMOVED lines=23> */
.L_x_702:
        /* <DEDUP_REMOVED lines=50> */
.L_x_703:
[----:B------:R-:W-:Y:S05]  /*3290*/  BSYNC B0 ;  /* 0x0000000000007941 */ /* 0x000fea0003800000 */
.L_x_701:
[----:B------:R-:W-:Y:S01]  /*32a0*/  BSSY B0, `(.L_x_704) ;  /* 0x0000046000007945 */ /* 0x000fe20003800000 */
[----:B--2---:R-:W-:-:S02]  /*32b0*/  IMAD R4, R221, c[0x0][0x194], RZ ;  /* 0x00006500dd047a24 */ /* 0x004fc400078e02ff */
[----:B------:R-:W-:Y:S01]  /*32c0*/  IMAD.WIDE.U32 R8, R221, c[0x0][0x190], RZ ;  /* 0x00006400dd087a25 */ /* 0x000fe200078e00ff */
        /* <DEDUP_REMOVED lines=18> */
.L_x_705:
        /* <DEDUP_REMOVED lines=49> */
.L_x_706:
[----:B------:R-:W-:Y:S05]  /*3700*/  BSYNC B0 ;  /* 0x0000000000007941 */ /* 0x000fea0003800000 */
.L_x_704:
[----:B--23--:R-:W2:Y:S01]  /*3710*/  LDL R2, [R1] ;  /* 0x0000000001027983 */ /* 0x00cea20000100800 */
[----:B------:R-:W-:Y:S01]  /*3720*/  USHF.R.S32.HI UR9, URZ, 0x1f, UR20 ;  /* 0x0000001f3f097899 */ /* 0x000fe20008011414 */
[----:B------:R-:W-:Y:S01]  /*3730*/  IMAD.MOV.U32 R246, RZ, RZ, 0x7f800000 ;  /* 0x7f800000fff67424 */ /* 0x000fe200078e00ff */
[----:B------:R-:W-:Y:S01]  /*3740*/  ULDC.64 UR10, c[0x0][0x198] ;  /* 0x00006600000a7ab9 */ /* 0x000fe20000000a00 */
[----:B------:R-:W-:Y:S01]  /*3750*/  IMAD.MOV.U32 R247, RZ, RZ, 0x7f800000 ;  /* 0x7f800000fff77424 */ /* 0x000fe200078e00ff */
[----:B------:R-:W-:Y:S01]  /*3760*/  UIMAD UR10, UR9, UR10, URZ ;  /* 0x0000000a090a72a4 */ /* 0x000fe2000f8e023f */
[----:B------:R-:W-:-:S03]  /*3770*/  IMAD.U32 R16, RZ, RZ, UR20 ;  /* 0x00000014ff107e24 */ /* 0x000fc6000f8e00ff */
[----:B------:R-:W-:-:S06]  /*3780*/  UIMAD UR10, UR20, UR11, UR10 ;  /* 0x0000000b140a72a4 */ /* 0x000fcc000f8e020a */
[----:B------:R-:W-:Y:S01]  /*3790*/  IMAD.U32 R4, RZ, RZ, UR10 ;  /* 0x0000000aff047e24 */ /* 0x000fe2000f8e00ff */
[----:B------:R-:W-:Y:S01]  /*37a0*/  BSSY B0, `(.L_x_707) ;  /* 0x0000046000007945 */ /* 0x000fe20003800000 */
[C---:B--2---:R-:W-:Y:S01]  /*37b0*/  IADD3 R0, R2.reuse, 0x8, RZ ;  /* 0x0000000802007810 */ /* 0x044fe20007ffe0ff */
[C---:B------:R-:W-:Y:S01]  /*37c0*/  IMAD.SHL.U32 R249, R2.reuse, 0x4, RZ ;  /* 0x0000000402f97824 */ /* 0x040fe200078e00ff */
[----:B------:R-:W-:Y:S02]  /*37d0*/  ISETP.GE.AND P3, PT, R2, UR8, PT ;  /* 0x0000000802007c0c */ /* 0x000fe4000bf66270 */
[----:B------:R-:W-:Y:S01]  /*37e0*/  ISETP.GE.AND P2, PT, R0, UR8, PT ;  /* 0x0000000800007c0c */ /* 0x000fe2000bf46270 */
[----:B------:R-:W-:Y:S01]  /*37f0*/  UIADD3 UR8, -UR20, UR7, URZ ;  /* 0x0000000714087290 */ /* 0x000fe2000fffe13f */
[----:B------:R-:W-:-:S04]  /*3800*/  SHF.R.S32.HI R0, RZ, 0x1f, R2 ;  /* 0x0000001fff007819 */ /* 0x000fc80000011402 */
[----:B------:R-:W-:Y:S02]  /*3810*/  SHF.L.U64.HI R248, R2, 0x2, R0 ;  /* 0x0000000202f87819 */ /* 0x000fe40000010200 */
[----:B------:R-:W-:Y:S02]  /*3820*/  ISETP.GE.AND P6, PT, R12, UR8, PT ;  /* 0x000000080c007c0c */ /* 0x000fe4000bfc6270 */
[----:B------:R-:W-:-:S04]  /*3830*/  IADD3 R2, P1, R249, UR16, RZ ;  /* 0x00000010f9027c10 */ /* 0x000fc8000ff3e0ff */
[----:B------:R-:W-:-:S05]  /*3840*/  IADD3.X R3, R248, UR15, RZ, P1, !PT ;  /* 0x0000000ff8037c10 */ /* 0x000fca0008ffe4ff */
[----:B------:R2:W5:Y:S04]  /*3850*/  @!P3 LDG.E R246, [R2.64] ;  /* 0x0000000402f6b981 */ /* 0x000568000c1e1900 */
[----:B------:R3:W-:Y:S04]  /*3860*/  @P6 STS.128 [R231+0x18000], RZ ;  /* 0x018000ffe7006388 */ /* 0x0007e80000000c00 */
[----:B------:R3:W-:Y:S04]  /*3870*/  @P6 STS.128 [R231+0x1a000], RZ ;  /* 0x01a000ffe7006388 */ /* 0x0007e80000000c00 */
[----:B------:R3:W-:Y:S04]  /*3880*/  @P6 STS.128 [R231+0x1c000], RZ ;  /* 0x01c000ffe7006388 */ /* 0x0007e80000000c00 */
[----:B------:R3:W-:Y:S04]  /*3890*/  @P6 STS.128 [R231+0x1e000], RZ ;  /* 0x01e000ffe7006388 */ /* 0x0007e80000000c00 */
[----:B------:R2:W5:Y:S01]  /*38a0*/  @!P2 LDG.E R247, [R2.64+0x20] ;  /* 0x0000200402f7a981 */ /* 0x000562000c1e1900 */
[----:B------:R-:W-:-:S04]  /*38b0*/  IMAD R0, R19, c[0x0][0x1b0], RZ ;  /* 0x00006c0013007a24 */ /* 0x000fc800078e02ff */
[----:B------:R-:W-:Y:S02]  /*38c0*/  IMAD R13, R14, c[0x0][0x1b4], R0 ;  /* 0x00006d000e0d7a24 */ /* 0x000fe400078e0200 */
[----:B--2---:R-:W-:-:S05]  /*38d0*/  IMAD.WIDE.U32 R2, R16, c[0x0][0x198], R238 ;  /* 0x0000660010027a25 */ /* 0x004fca00078e00ee */
[----:B------:R-:W-:-:S04]  /*38e0*/  IADD3 R2, P1, R2, UR27, RZ ;  /* 0x0000001b02027c10 */ /* 0x000fc8000ff3e0ff */
[----:B------:R-:W-:-:S05]  /*38f0*/  IADD3.X R3, R3, UR28, R4, P1, !PT ;  /* 0x0000001c03037c10 */ /* 0x000fca0008ffe404 */
        /* <DEDUP_REMOVED lines=48> */
.L_x_708:
[----:B---3--:R-:W-:Y:S05]  /*3c00*/  BSYNC B0 ;  /* 0x0000000000007941 */ /* 0x008fea0003800000 */
.L_x_707:
        /* <DEDUP_REMOVED lines=26> */
[----:B------:R-:W-:-:S03]  /*3db0*/  IADD3 R5, R13, R5, RZ ;  /* 0x000000050d057210 */ /* 0x000fc60007ffe0ff */
[----:B------:R-:W-:Y:S01]  /*3dc0*/  IMAD R0, R0, c[0x0][0x19c], R6 ;  /* 0x0000670000007a24 */ /* 0x000fe200078e0206 */
[----:B------:R-:W-:Y:S02]  /*3dd0*/  LEA R2, P2, R4, R2, 0x1 ;  /* 0x0000000204027211 */ /* 0x000fe400078408ff */
[----:B------:R-:W-:Y:S01]  /*3de0*/  @!P4 LEA R6, P1, R8, c[0x0][0x168], 0x1 ;  /* 0x00005a000806ca11 */ /* 0x000fe200078208ff */
[----:B------:R-:W-:Y:S01]  /*3df0*/  IMAD.IADD R0, R9, 0x1, R0 ;  /* 0x0000000109007824 */ /* 0x000fe200078e0200 */
        /* <DEDUP_REMOVED lines=24> */
.L_x_710:
[----:B------:R-:W-:Y:S05]  /*3f80*/  BSYNC B0 ;  /* 0x0000000000007941 */ /* 0x000fea0003800000 */
.L_x_709:
        /* <DEDUP_REMOVED lines=62> */
.L_x_712:
[----:B------:R-:W-:Y:S05]  /*4370*/  BSYNC B0 ;  /* 0x0000000000007941 */ /* 0x000fea0003800000 */
.L_x_711:
        /* <DEDUP_REMOVED lines=8> */
[----:B------:R-:W-:Y:S01]  /*4400*/  IADD3 R12, P2, R12, 0x20, RZ ;  /* 0x000000200c0c7810 */ /* 0x000fe20007f5e0ff */
[----:B------:R-:W-:Y:S01]  /*4410*/  IMAD.MOV.U32 R6, RZ, RZ, 0x2 ;  /* 0x00000002ff067424 */ /* 0x000fe200078e00ff */
[----:B------:R-:W-:Y:S01]  /*4420*/  MOV R2, UR24 ;  /* 0x0000001800027c02 */ /* 0x000fe20008000f00 */
[----:B------:R-:W-:Y:S01]  /*4430*/  IMAD.X R4, RZ, RZ, R18, P1 ;  /* 0x000000ffff047224 */ /* 0x000fe200008e0612 */
[----:B------:R-:W-:-:S02]  /*4440*/  ISETP.GE.AND P4, PT, R238, c[0x0][0x220], PT ;  /* 0x00008800ee007a0c */ /* 0x000fc40003f86270 */
        /* <DEDUP_REMOVED lines=8> */
[----:B------:R-:W-:Y:S02]  /*44d0*/  IMAD R4, R4, c[0x0][0x1a0], RZ ;  /* 0x0000680004047a24 */ /* 0x000fe400078e02ff */
[----:B------:R-:W-:Y:S01]  /*44e0*/  IMAD.IADD R3, R3, 0x1, R0 ;  /* 0x0000000103037824 */ /* 0x000fe200078e0200 */
[----:B------:R1:W-:Y:S01]  /*44f0*/  @P4 STS.128 [R231+0x21000], RZ ;  /* 0x021000ffe7004388 */ /* 0x0003e20000000c00 */
[----:B------:R-:W-:-:S04]  /*4500*/  IMAD.WIDE.U32 R8, R12, c[0x0][0x1a0], R8 ;  /* 0x000068000c087a25 */ /* 0x000fc800078e0008 */
[----:B------:R-:W-:Y:S02]  /*4510*/  IMAD R0, R12, c[0x0][0x1a4], R4 ;  /* 0x000069000c007a24 */ /* 0x000fe400078e0204 */
[----:B------:R-:W-:-:S03]  /*4520*/  IMAD.WIDE.U32 R4, R14, c[0x0][0x1b8], R2 ;  /* 0x00006e000e047a25 */ /* 0x000fc600078e0002 */
[----:B------:R-:W-:Y:S01]  /*4530*/  IADD3 R0, R9, R0, RZ ;  /* 0x0000000009007210 */ /* 0x000fe20007ffe0ff */
        /* <DEDUP_REMOVED lines=26> */
.L_x_714:
[----:B------:R-:W-:Y:S05]  /*46e0*/  BSYNC B0 ;  /* 0x0000000000007941 */ /* 0x000fea0003800000 */
.L_x_713:
[----:B------:R-:W-:Y:S01]  /*46f0*/  LEA.HI R0, R22, R23, RZ, 0x4 ;  /* 0x0000001716007211 */ /* 0x000fe200078f20ff */
[----:B------:R-:W0:Y:S01]  /*4700*/  LDGDEPBAR ;  /* 0x00000000000079af */ /* 0x000e220000000000 */
[----:B------:R-:W-:Y:S01]  /*4710*/  IMAD.MOV.U32 R220, RZ, RZ, 0x40 ;  /* 0x00000040ffdc7424 */ /* 0x000fe200078e00ff */
[----:B------:R-:W-:Y:S01]  /*4720*/  UIADD3 UR8, UR20, UR12, URZ ;  /* 0x0000000c14087290 */ /* 0x000fe2000fffe03f */
[----:B------:R-:W-:Y:S01]  /*4730*/  LOP3.LUT R0, R0, 0xfffffff0, RZ, 0xc0, !PT ;  /* 0xfffffff000007812 */ /* 0x000fe200078ec0ff */
[----:B------:R-:W-:Y:S01]  /*4740*/  IMAD.MOV.U32 R232, RZ, RZ, R230 ;  /* 0x000000ffffe87224 */ /* 0x000fe200078e00e6 */
[----:B------:R-:W-:Y:S01]  /*4750*/  CS2R R190, SRZ ;  /* 0x0000000000be7805 */ /* 0x000fe2000001ff00 */
[----:B------:R-:W-:Y:S01]  /*4760*/  UIADD3 UR8, -UR7, 0x40, UR8 ;  /* 0x0000004007087890 */ /* 0x000fe2000fffe108 */
[----:B------:R-:W-:Y:S01]  /*4770*/  CS2R R188, SRZ ;  /* 0x0000000000bc7805 */ /* 0x000fe2000001ff00 */
[----:B------:R-:W-:Y:S01]  /*4780*/  IMAD.IADD R0, R23, 0x1, -R0 ;  /* 0x0000000117007824 */ /* 0x000fe200078e0a00 */
[----:B------:R-:W-:Y:S01]  /*4790*/  CS2R R194, SRZ ;  /* 0x0000000000c27805 */ /* 0x000fe2000001ff00 */
[----:B------:R-:W-:Y:S01]  /*47a0*/  CS2R R192, SRZ ;  /* 0x0000000000c07805 */ /* 0x000fe2000001ff00 */
[----:B------:R-:W-:Y:S01]  /*47b0*/  CS2R R186, SRZ ;  /* 0x0000000000ba7805 */ /* 0x000fe2000001ff00 */
[----:B------:R-:W-:Y:S01]  /*47c0*/  CS2R R184, SRZ ;  /* 0x0000000000b87805 */ /* 0x000fe2000001ff00 */
[----:B-12---:R-:W-:Y:S01]  /*47d0*/  SHF.R.S32.HI R2, RZ, 0x1f, R0 ;  /* 0x0000001fff027819 */ /* 0x006fe20000011400 */
        /* <DEDUP_REMOVED lines=23> */
[----:B------:R-:W-:Y:S01]  /*4950*/  SEL R221, R221, 0xffffffe0, !P1 ;  /* 0xffffffe0dddd7807 */ /* 0x000fe20004800000 */
[----:B------:R-:W-:Y:S01]  /*4960*/  CS2R R150, SRZ ;  /* 0x0000000000967805 */ /* 0x000fe2000001ff00 */
[----:B------:R-:W-:Y:S01]  /*4970*/  SEL R0, R0, R227, !P0 ;  /* 0x000000e300007207 */ /* 0x000fe20004000000 */
[----:B------:R-:W-:Y:S01]  /*4980*/  CS2R R148, SRZ ;  /* 0x0000000000947805 */ /* 0x000fe2000001ff00 */
[----:B------:R-:W-:Y:S01]  /*4990*/  SEL R220, R220, 0xffffffc0, !P2 ;  /* 0xffffffc0dcdc7807 */ /* 0x000fe20005000000 */
[----:B------:R-:W-:Y:S01]  /*49a0*/  IMAD.IADD R223, R222, 0x1, R221 ;  /* 0x00000001dedf7824 */ /* 0x000fe200078e02dd */
        /* <DEDUP_REMOVED lines=40> */
[----:B------:R-:W-:Y:S01]  /*4c30*/  IMAD.SHL.U32 R217, R2, 0x2, RZ ;  /* 0x0000000202d97824 */ /* 0x000fe200078e00ff */
[----:B------:R-:W-:Y:S01]  /*4c40*/  ULDC UR9, c[0x0][0x2e8] ;  /* 0x0000ba0000097ab9 */ /* 0x000fe20000000800 */
[----:B------:R-:W-:Y:S01]  /*4c50*/  IMAD.SHL.U32 R212, R0, 0x2, RZ ;  /* 0x0000000200d47824 */ /* 0x000fe200078e00ff */
[----:B------:R-:W-:Y:S01]  /*4c60*/  UIADD3 UR20, UR8, -UR9, URZ ;  /* 0x8000000908147290 */ /* 0x000fe2000fffe03f */
[----:B------:R-:W-:Y:S01]  /*4c70*/  IMAD.IADD R224, R222, 0x1, R220 ;  /* 0x00000001dee07824 */ /* 0x000fe200078e02dc */
[----:B------:R-:W-:Y:S01]  /*4c80*/  ULDC UR14, c[0x0][0x2e4] ;  /* 0x0000b900000e7ab9 */ /* 0x000fe20000000800 */
[----:B------:R-:W-:-:S02]  /*4c90*/  IMAD.IADD R225, R220, 0x1, R223 ;  /* 0x00000001dce17824 */ /* 0x000fc400078e02df */
.L_x_719:
[----:B------:R-:W0:Y:S01]  /*4ca0*/  LDGDEPBAR ;  /* 0x00000000000079af */ /* 0x000e220000000000 */
[----:B------:R-:W-:Y:S01]  /*4cb0*/  IMAD.IADD R3, R217, 0x1, R221 ;  /* 0x00000001d9037824 */ /* 0x000fe200078e02dd */
[----:B------:R-:W-:Y:S01]  /*4cc0*/  IADD3 R108, P0, R249, UR18, RZ ;  /* 0x00000012f96c7c10 */ /* 0x000fe2000ff1e0ff */
[--C-:B------:R-:W-:Y:S01]  /*4cd0*/  IMAD.IADD R2, R217, 0x1, R220.reuse ;  /* 0x00000001d9027824 */ /* 0x100fe200078e02dc */
[----:B------:R-:W-:Y:S01]  /*4ce0*/  USHF.L.U32 UR9, UR6, 0x6, URZ ;  /* 0x0000000606097899 */ /* 0x000fe2000800063f */
[----:B------:R-:W-:Y:S01]  /*4cf0*/  IMAD.IADD R0, R3, 0x1, R220 ;  /* 0x0000000103007824 */ /* 0x000fe200078e02dc */
[----:B------:R-:W-:Y:S01]  /*4d00*/  IADD3.X R109, R248, UR17, RZ, P0, !PT ;  /* 0x00000011f86d7c10 */ /* 0x000fe200087fe4ff */
[----:B------:R-:W-:Y:S02]  /*4d10*/  ULDC UR8, c[0x0][0x2e4] ;  /* 0x0000b90000087ab9 */ /* 0x000fe40000000800 */
[----:B------:R-:W-:Y:S06]  /*4d20*/  UISETP.GE.AND UP0, UPT, UR9, UR20, UPT ;  /* 0x000000140900728c */ /* 0x000fec000bf06270 */
[----:B------:R-:W-:Y:S01]  /*4d30*/  PLOP3.LUT P0, PT, PT, PT, UP0, 0x80, 0x0 ;  /* 0x000000000000781c */ /* 0x000fe20003f0f008 */
[----:B------:R-:W-:Y:S04]  /*4d40*/  DEPBAR.LE SB0, 0x0 ;  /* 0x000080000000791a */ /* 0x000fe80000000000 */
[----:B------:R-:W-:Y:S06]  /*4d50*/  BAR.SYNC.DEFER_BLOCKING 0x0 ;  /* 0x0000000000007b1d */ /* 0x000fec0000010000 */
[----:B------:R-:W-:Y:S04]  /*4d60*/  LDSM.16.M88.4 R16, [R217] ;  /* 0x00000000d910783b */ /* 0x000fe80000000200 */
[----:B------:R-:W1:Y:S04]  /*4d70*/  LDSM.16.M88.4 R8, [R213+0x18000] ;  /* 0x01800000d508783b */ /* 0x000e680000000200 */
[----:B------:R-:W2:Y:S04]  /*4d80*/  LDSM.16.M88.4 R84, [R213+0x18800] ;  /* 0x01880000d554783b */ /* 0x000ea80000000200 */
[----:B------:R-:W-:Y:S04]  /*4d90*/  LDSM.16.M88.4 R88, [R3] ;  /* 0x000000000358783b */ /* 0x000fe80000000200 */
[----:B------:R-:W3:Y:S04]  /*4da0*/  LDSM.16.M88.4 R92, [R214+0x18000] ;  /* 0x01800000d65c783b */ /* 0x000ee80000000200 */
[----:B------:R-:W4:Y:S04]  /*4db0*/  LDSM.16.M88.4 R96, [R214+0x18800] ;  /* 0x01880000d660783b */ /* 0x000f280000000200 */
[----:B------:R-:W-:Y:S04]  /*4dc0*/  LDSM.16.M88.4 R100, [R216+0x18000] ;  /* 0x01800000d864783b */ /* 0x000fe80000000200 */
[----:B------:R-:W-:Y:S04]  /*4dd0*/  LDSM.16.M88.4 R104, [R216+0x18800] ;  /* 0x01880000d868783b */ /* 0x000fe80000000200 */
[----:B-----5:R2:W5:Y:S04]  /*4de0*/  LDG.E R118, [R108.64] ;  /* 0x000000046c767981 */ /* 0x020568000c1e1900 */
[----:B------:R3:W5:Y:S01]  /*4df0*/  LDG.E R117, [R108.64+0x20] ;  /* 0x000020046c757981 */ /* 0x000762000c1e1900 */
[C---:B-1----:R-:W-:Y:S08]  /*4e00*/  HMMA.16816.F32.BF16 R4, R16.reuse, R8, RZ ;  /* 0x000000081004723c */ /* 0x042ff000000418ff */
[C---:B------:R-:W-:Y:S08]  /*4e10*/  HMMA.16816.F32.BF16 R8, R16.reuse, R10, RZ ;  /* 0x0000000a1008723c */ /* 0x040ff000000418ff */
[C---:B--2---:R-:W-:Y:S08]  /*4e20*/  HMMA.16816.F32.BF16 R12, R16.reuse, R84, RZ ;  /* 0x00000054100c723c */ /* 0x044ff000000418ff */
[----:B------:R-:W-:Y:S01]  /*4e30*/  HMMA.16816.F32.BF16 R16, R16, R86, RZ ;  /* 0x000000561010723c */ /* 0x000fe200000418ff */
[----:B------:R-:W1:Y:S07]  /*4e40*/  LDSM.16.M88.4 R84, [R2] ;  /* 0x000000000254783b */ /* 0x000e6e0000000200 */
[C---:B---3--:R-:W-:Y:S08]  /*4e50*/  HMMA.16816.F32.BF16 R4, R88.reuse, R92, R4 ;  /* 0x0000005c5804723c */ /* 0x048ff00000041804 */
[C---:B------:R-:W-:Y:S01]  /*4e60*/  HMMA.16816.F32.BF16 R8, R88.reuse, R94, R8 ;  /* 0x0000005e5808723c */ /* 0x040fe20000041808 */
[----:B------:R-:W-:Y:S07]  /*4e70*/  LDSM.16.M88.4 R92, [R215+0x18000] ;  /* 0x01800000d75c783b */ /* 0x000fee0000000200 */
[C---:B----4-:R-:W-:Y:S08]  /*4e80*/  HMMA.16816.F32.BF16 R12, R88.reuse, R96, R12 ;  /* 0x00000060580c723c */ /* 0x050ff0000004180c */
[----:B------:R-:W-:Y:S01]  /*4e90*/  HMMA.16816.F32.BF16 R16, R88, R98, R16 ;  /* 0x000000625810723c */ /* 0x000fe20000041810 */
[----:B------:R-:W2:Y:S04]  /*4ea0*/  LDSM.16.M88.4 R88, [R0] ;  /* 0x000000000058783b */ /* 0x000ea80000000200 */
[----:B------:R-:W3:Y:S03]  /*4eb0*/  LDSM.16.M88.4 R96, [R215+0x18800] ;  /* 0x01880000d760783b */ /* 0x000ee60000000200 */
[C---:B-1----:R-:W-:Y:S08]  /*4ec0*/  HMMA.16816.F32.BF16 R4, R84.reuse, R100, R4 ;  /* 0x000000645404723c */ /* 0x042ff00000041804 */
[C---:B------:R-:W-:Y:S01]  /*4ed0*/  HMMA.16816.F32.BF16 R8, R84.reuse, R102, R8 ;  /* 0x000000665408723c */ /* 0x040fe20000041808 */
[----:B------:R-:W-:Y:S07]  /*4ee0*/  LDSM.16.M88.4 R100, [R213+0x1a000] ;  /* 0x01a00000d564783b */ /* 0x000fee0000000200 */
[C---:B------:R-:W-:Y:S08]  /*4ef0*/  HMMA.16816.F32.BF16 R12, R84.reuse, R104, R12 ;  /* 0x00000068540c723c */ /* 0x040ff0000004180c */
[----:B------:R-:W-:Y:S01]  /*4f00*/  HMMA.16816.F32.BF16 R16, R84, R106, R16 ;  /* 0x0000006a5410723c */ /* 0x000fe20000041810 */
[----:B------:R-:W1:Y:S04]  /*4f10*/  LDSM.16.M88.4 R84, [R217+0x2000] ;  /* 0x00200000d954783b */ /* 0x000e680000000200 */
[----:B------:R-:W4:Y:S03]  /*4f20*/  LDSM.16.M88.4 R104, [R213+0x1a800] ;  /* 0x01a80000d568783b */ /* 0x000f260000000200 */
[C---:B--2---:R-:W-:Y:S08]  /*4f30*/  HMMA.16816.F32.BF16 R4, R88.reuse, R92, R4 ;  /* 0x0000005c5804723c */ /* 0x044ff00000041804 */
[C---:B------:R-:W-:Y:S01]  /*4f40*/  HMMA.16816.F32.BF16 R8, R88.reuse, R94, R8 ;  /* 0x0000005e5808723c */ /* 0x040fe20000041808 */
[----:B------:R-:W-:Y:S07]  /*4f50*/  LDSM.16.M88.4 R92, [R214+0x1a000] ;  /* 0x01a00000d65c783b */ /* 0x000fee0000000200 */
[C---:B---3--:R-:W-:Y:S08]  /*4f60*/  HMMA.16816.F32.BF16 R12, R88.reuse, R96, R12 ;  /* 0x00000060580c723c */ /* 0x048ff0000004180c */
[----:B------:R-:W-:Y:S01]  /*4f70*/  HMMA.16816.F32.BF16 R16, R88, R98, R16 ;  /* 0x000000625810723c */ /* 0x000fe20000041810 */
[----:B------:R-:W2:Y:S04]  /*4f80*/  LDSM.16.M88.4 R88, [R3+0x2000] ;  /* 0x002000000358783b */ /* 0x000ea80000000200 */
[----:B------:R-:W3:Y:S03]  /*4f90*/  LDSM.16.M88.4 R96, [R214+0x1a800] ;  /* 0x01a80000d660783b */ /* 0x000ee60000000200 */
[C---:B-1----:R-:W-:Y:S08]  /*4fa0*/  HMMA.16816.F32.BF16 R4, R84.reuse, R100, R4 ;  /* 0x000000645404723c */ /* 0x042ff00000041804 */
[C---:B------:R-:W-:Y:S01]  /*4fb0*/  HMMA.16816.F32.BF16 R8, R84.reuse, R102, R8 ;  /* 0x000000665408723c */ /* 0x040fe20000041808 */
[----:B------:R-:W-:Y:S07]  /*4fc0*/  LDSM.16.M88.4 R100, [R216+0x1a000] ;  /* 0x01a00000d864783b */ /* 0x000fee0000000200 */
[C---:B----4-:R-:W-:Y:S08]  /*4fd0*/  HMMA.16816.F32.BF16 R12, R84.reuse, R104, R12 ;  /* 0x00000068540c723c */ /* 0x050ff0000004180c */
        /* <DEDUP_REMOVED lines=67> */
[C---:B------:R-:W-:Y:S08]  /*5410*/  HMMA.16816.F32.BF16 R8, R84.reuse, R102, R8 ;  /* 0x000000665408723c */ /* 0x040ff00000041808 */
[C---:B----4-:R-:W-:Y:S08]  /*5420*/  HMMA.16816.F32.BF16 R12, R84.reuse, R104, R12 ;  /* 0x00000068540c723c */ /* 0x050ff0000004180c */
[----:B------:R-:W-:Y:S08]  /*5430*/  HMMA.16816.F32.BF16 R16, R84, R106, R16 ;  /* 0x0000006a5410723c */ /* 0x000ff00000041810 */
[C---:B--2---:R-:W-:Y:S08]  /*5440*/  HMMA.16816.F32.BF16 R4, R88.reuse, R92, R4 ;  /* 0x0000005c5804723c */ /* 0x044ff00000041804 */
[C---:B------:R-:W-:Y:S08]  /*5450*/  HMMA.16816.F32.BF16 R8, R88.reuse, R94, R8 ;  /* 0x0000005e5808723c */ /* 0x040ff00000041808 */
[C---:B---3--:R-:W-:Y:S08]  /*5460*/  HMMA.16816.F32.BF16 R12, R88.reuse, R96, R12 ;  /* 0x00000060580c723c */ /* 0x048ff0000004180c */
        /* <DEDUP_REMOVED lines=14> */
.L_x_715:
[----:B------:R-:W2:Y:S01]  /*5550*/  LDL R0, [R1] ;  /* 0x0000000001007983 */ /* 0x000ea20000100800 */
[----:B------:R-:W-:Y:S02]  /*5560*/  UIADD3 UR11, UR7, 0x1, -UR12 ;  /* 0x00000001070b7890 */ /* 0x000fe4000fffe80c */
[----:B------:R-:W-:Y:S01]  /*5570*/  UIADD3 UR10, -UR8, UR7, -UR12 ;  /* 0x00000007080a7290 */ /* 0x000fe2000fffe90c */
[----:B------:R-:W3:Y:S01]  /*5580*/  LDL R85, [R1+0x4] ;  /* 0x0000040001557983 */ /* 0x000ee20000100800 */
[----:B------:R-:W-:Y:S01]  /*5590*/  UMOV UR14, UR8 ;  /* 0x00000008000e7c82 */ /* 0x000fe20008000000 */
[----:B--2---:R-:W-:Y:S01]  /*55a0*/  IADD3 R2, R0, UR9, RZ ;  /* 0x0000000900027c10 */ /* 0x004fe2000fffe0ff */
[----:B------:R-:W-:Y:S01]  /*55b0*/  IMAD.U32 R0, RZ, RZ, UR21 ;  /* 0x00000015ff007e24 */ /* 0x000fe2000f8e00ff */
[----:B------:R-:W-:Y:S02]  /*55c0*/  UIADD3 UR9, UR11, UR43, URZ ;  /* 0x0000002b0b097290 */ /* 0x000fe4000fffe03f */
[----:B------:R-:W-:Y:S01]  /*55d0*/  IADD3 R84, R2, UR10, RZ ;  /* 0x0000000a02547c10 */ /* 0x000fe2000fffe0ff */
[----:B---3--:R-:W-:Y:S01]  /*55e0*/  IMAD R0, R0, 0x40, R85 ;  /* 0x0000004000007824 */ /* 0x008fe200078e0255 */
[C---:B------:R-:W-:Y:S02]  /*55f0*/  IADD3 R3, R2.reuse, 0x8, RZ ;  /* 0x0000000802037810 */ /* 0x040fe40007ffe0ff */
[----:B------:R-:W-:Y:S02]  /*5600*/  IADD3 R94, R2, UR9, RZ ;  /* 0x00000009025e7c10 */ /* 0x000fe4000fffe0ff */
[----:B------:R-:W-:Y:S02]  /*5610*/  IMNMX R2, RZ, R84, !PT ;  /* 0x00000054ff027217 */ /* 0x000fe40007800200 */
[----:B------:R-:W-:Y:S02]  /*5620*/  IADD3 R91, R0, 0x1, RZ ;  /* 0x00000001005b7810 */ /* 0x000fe40007ffe0ff */
[----:B------:R-:W-:Y:S02]  /*5630*/  IADD3 R93, R3, UR10, RZ ;  /* 0x0000000a035d7c10 */ /* 0x000fe4000fffe0ff */
[----:B------:R-:W-:Y:S02]  /*5640*/  IMNMX R84, R94, UR7, PT ;  /* 0x000000075e547c17 */ /* 0x000fe4000b800200 */
[CC--:B------:R-:W-:Y:S02]  /*5650*/  ISETP.GE.AND P1, PT, R0.reuse, R2.reuse, PT ;  /* 0x000000020000720c */ /* 0x0c0fe40003f26270 */
        /* <DEDUP_REMOVED lines=20> */
[-C--:B------:R-:W-:Y:S02]  /*57a0*/  ISETP.GE.AND P0, PT, R0, R3.reuse, PT ;  /* 0x000000030000720c */ /* 0x080fe40003f06270 */
[-C--:B------:R-:W-:Y:S02]  /*57b0*/  ISETP.GE.OR P6, PT, R90, R84.reuse, !P6 ;  /* 0x000000545a00720c */ /* 0x080fe400077c6670 */
[-C--:B------:R-:W-:Y:S02]  /*57c0*/  ISETP.GE.OR P5, PT, R89, R84.reuse, !P5 ;  /* 0x000000545900720c */ /* 0x080fe40006fa6670 */
[-C--:B------:R-:W-:Y:S02]  /*57d0*/  ISETP.GE.OR P4, PT, R88, R84.reuse, !P4 ;  /* 0x000000545800720c */ /* 0x080fe40006786670 */
[-C--:B------:R-:W-:Y:S02]  /*57e0*/  ISETP.GE.OR P3, PT, R87, R84.reuse, !P3 ;  /* 0x000000545700720c */ /* 0x080fe40005f66670 */
        /* <DEDUP_REMOVED lines=31> */
.L_x_716:
        /* <DEDUP_REMOVED lines=9> */
[----:B------:R-:W-:Y:S01]  /*5a70*/  FSEL R0, R0, RZ, P0 ;  /* 0x000000ff00007208 */ /* 0x000fe20000000000 */
[--C-:B------:R-:W-:Y:S01]  /*5a80*/  FFMA.FTZ R5, R5, c[0x0][0x23c], -R2.reuse ;  /* 0x00008f0005057a23 */ /* 0x100fe20000010802 */
[----:B------:R-:W-:Y:S01]  /*5a90*/  PLOP3.LUT P1, PT, PT, PT, UP3, 0x80, 0x0 ;  /* 0x000000000000781c */ /* 0x000fe20003f2f038 */
[----:B------:R-:W-:Y:S01]  /*5aa0*/  MUFU.EX2 R131, R4 ;  /* 0x0000000400837308 */ /* 0x000fe20000000800 */
[----:B------:R-:W-:Y:S02]  /*5ab0*/  FFMA.FTZ R8, R8, c[0x0][0x23c], -R2 ;  /* 0x00008f0008087a23 */ /* 0x000fe40000010802 */
[--C-:B------:R-:W-:Y:S02]  /*5ac0*/  FFMA.FTZ R6, R6, c[0x0][0x23c], -R0.reuse ;  /* 0x00008f0006067a23 */ /* 0x100fe40000010800 */
[----:B------:R-:W-:Y:S02]  /*5ad0*/  FFMA.FTZ R7, R7, c[0x0][0x23c], -R0 ;  /* 0x00008f0007077a23 */ /* 0x000fe40000010800 */
[--C-:B------:R-:W-:Y:S02]  /*5ae0*/  FFMA.FTZ R9, R9, c[0x0][0x23c], -R2.reuse ;  /* 0x00008f0009097a23 */ /* 0x100fe40000010802 */
[--C-:B------:R-:W-:Y:S01]  /*5af0*/  FFMA.FTZ R16, R16, c[0x0][0x23c], -R2.reuse ;  /* 0x00008f0010107a23 */ /* 0x100fe20000010802 */
[----:B------:R-:W1:Y:S01]  /*5b00*/  MUFU.EX2 R129, R5 ;  /* 0x0000000500817308 */ /* 0x000e620000000800 */
[--C-:B------:R-:W-:Y:S02]  /*5b10*/  FFMA.FTZ R12, R12, c[0x0][0x23c], -R2.reuse ;  /* 0x00008f000c0c7a23 */ /* 0x100fe40000010802 */
[--C-:B------:R-:W-:Y:S02]  /*5b20*/  FFMA.FTZ R13, R13, c[0x0][0x23c], -R2.reuse ;  /* 0x00008f000d0d7a23 */ /* 0x100fe40000010802 */
[----:B------:R-:W-:Y:S02]  /*5b30*/  FFMA.FTZ R2, R17, c[0x0][0x23c], -R2 ;  /* 0x00008f0011027a23 */ /* 0x000fe40000010802 */
[--C-:B------:R-:W-:Y:S02]  /*5b40*/  FFMA.FTZ R10, R10, c[0x0][0x23c], -R0.reuse ;  /* 0x00008f000a0a7a23 */ /* 0x100fe40000010800 */
[--C-:B------:R-:W-:Y:S01]  /*5b50*/  FFMA.FTZ R11, R11, c[0x0][0x23c], -R0.reuse ;  /* 0x00008f000b0b7a23 */ /* 0x100fe20000010800 */
[----:B------:R-:W-:Y:S01]  /*5b60*/  MUFU.EX2 R124, R6 ;  /* 0x00000006007c7308 */ /* 0x000fe20000000800 */
[--C-:B------:R-:W-:Y:S02]  /*5b70*/  FFMA.FTZ R18, R18, c[0x0][0x23c], -R0.reuse ;  /* 0x00008f0012127a23 */ /* 0x100fe40000010800 */
[--C-:B------:R-:W-:Y:S02]  /*5b80*/  FFMA.FTZ R14, R14, c[0x0][0x23c], -R0.reuse ;  /* 0x00008f000e0e7a23 */ /* 0x100fe40000010800 */
[--C-:B------:R-:W-:Y:S02]  /*5b90*/  FFMA.FTZ R15, R15, c[0x0][0x23c], -R0.reuse ;  /* 0x00008f000f0f7a23 */ /* 0x100fe40000010800 */
[----:B------:R-:W-:Y:S03]  /*5ba0*/  FFMA.FTZ R0, R19, c[0x0][0x23c], -R0 ;  /* 0x00008f0013007a23 */ /* 0x000fe60000010800 */
[----:B------:R-:W2:Y:S10]  /*5bb0*/  MUFU.EX2 R122, R7 ;  /* 0x00000007007a7308 */ /* 0x000eb40000000800 */
[----:B------:R-:W-:Y:S10]  /*5bc0*/  MUFU.EX2 R128, R8 ;  /* 0x0000000800807308 */ /* 0x000ff40000000800 */
[----:B------:R-:W3:Y:S10]  /*5bd0*/  MUFU.EX2 R126, R9 ;  /* 0x00000009007e7308 */ /* 0x000ef40000000800 */
[----:B------:R3:W-:Y:S10]  /*5be0*/  MUFU.EX2 R125, R2 ;  /* 0x00000002007d7308 */ /* 0x0007f40000000800 */
[----:B------:R-:W-:Y:S10]  /*5bf0*/  MUFU.EX2 R123, R10 ;  /* 0x0000000a007b7308 */ /* 0x000ff40000000800 */
[----:B------:R-:W4:Y:S10]  /*5c00*/  MUFU.EX2 R121, R11 ;  /* 0x0000000b00797308 */ /* 0x000f340000000800 */
[----:B------:R4:W-:Y:S10]  /*5c10*/  MUFU.EX2 R119, R0 ;  /* 0x0000000000777308 */ /* 0x0009f40000000800 */
[----:B------:R-:W-:Y:S10]  /*5c20*/  MUFU.EX2 R198, R12 ;  /* 0x0000000c00c67308 */ /* 0x000ff40000000800 */
[----:B------:R-:W1:Y:S10]  /*5c30*/  MUFU.EX2 R197, R13 ;  /* 0x0000000d00c57308 */ /* 0x000e740000000800 */
[----:B------:R-:W-:Y:S10]  /*5c40*/  MUFU.EX2 R196, R14 ;  /* 0x0000000e00c47308 */ /* 0x000ff40000000800 */
[----:B------:R-:W3:Y:S10]  /*5c50*/  MUFU.EX2 R130, R15 ;  /* 0x0000000f00827308 */ /* 0x000ef40000000800 */
[----:B------:R-:W4:Y:S10]  /*5c60*/  MUFU.EX2 R127, R16 ;  /* 0x00000010007f7308 */ /* 0x000f340000000800 */
[----:B------:R-:W4:Y:S01]  /*5c70*/  MUFU.EX2 R120, R18 ;  /* 0x0000001200787308 */ /* 0x000f220000000800 */
[----:B-1----:R-:W-:Y:S02]  /*5c80*/  F2FP.BF16.PACK_AB R4, R129, R131 ;  /* 0x000000838104723e */ /* 0x002fe400000010ff */
[----:B--2---:R-:W-:Y:S02]  /*5c90*/  F2FP.BF16.PACK_AB R3, R122, R124 ;  /* 0x0000007c7a03723e */ /* 0x004fe400000010ff */
[----:B---3--:R-:W-:Y:S01]  /*5ca0*/  F2FP.BF16.PACK_AB R2, R126, R128 ;  /* 0x000000807e02723e */ /* 0x008fe200000010ff */
[----:B------:R1:W-:Y:S01]  /*5cb0*/  STS [R237+0x2a000], R4 ;  /* 0x02a00004ed007388 */ /* 0x0003e20000000800 */
[----:B----4-:R-:W-:Y:S02]  /*5cc0*/  F2FP.BF16.PACK_AB R0, R121, R123 ;  /* 0x0000007b7900723e */ /* 0x010fe400000010ff */
[----:B------:R-:W-:Y:S03]  /*5cd0*/  F2FP.BF16.PACK_AB R5, R197, R198 ;  /* 0x000000c6c505723e */ /* 0x000fe600000010ff */
[----:B------:R2:W-:Y:S06]  /*5ce0*/  STS [R237+0x2a400], R3 ;  /* 0x02a40003ed007388 */ /* 0x0005ec0000000800 */
[----:B------:R3:W-:Y:S06]  /*5cf0*/  STS [R242+0x2a000], R2 ;  /* 0x02a00002f2007388 */ /* 0x0007ec0000000800 */
[----:B------:R4:W-:Y:S06]  /*5d00*/  STS [R242+0x2a400], R0 ;  /* 0x02a40000f2007388 */ /* 0x0009ec0000000800 */
[----:B------:R-:W-:Y:S01]  /*5d10*/  STS [R240+0x2a000], R5 ;  /* 0x02a00005f0007388 */ /* 0x000fe20000000800 */
[----:B-1----:R-:W-:Y:S05]  /*5d20*/  F2FP.BF16.PACK_AB R4, R130, R196 ;  /* 0x000000c48204723e */ /* 0x002fea00000010ff */
[----:B------:R-:W-:Y:S01]  /*5d30*/  STS [R240+0x2a400], R4 ;  /* 0x02a40004f0007388 */ /* 0x000fe20000000800 */
[----:B--2---:R-:W-:Y:S05]  /*5d40*/  F2FP.BF16.PACK_AB R3, R125, R127 ;  /* 0x0000007f7d03723e */ /* 0x004fea00000010ff */
[----:B------:R1:W-:Y:S01]  /*5d50*/  STS [R241+0x2a000], R3 ;  /* 0x02a00003f1007388 */ /* 0x0003e20000000800 */
[----:B---3--:R-:W-:Y:S05]  /*5d60*/  F2FP.BF16.PACK_AB R2, R119, R120 ;  /* 0x000000787702723e */ /* 0x008fea00000010ff */
[----:B------:R2:W-:Y:S01]  /*5d70*/  STS [R241+0x2a400], R2 ;  /* 0x02a40002f1007388 */ /* 0x0005e20000000800 */
[----:B----4-:R-:W-:Y:S05]  /*5d80*/  SHF.L.U32 R0, R226, 0x1, RZ ;  /* 0x00000001e2007819 */ /* 0x010fea00000006ff */
[----:B------:R-:W-:Y:S06]  /*5d90*/  LDSM.16.M88.4 R16, [R0+0x10000] ;  /* 0x010000000010783b */ /* 0x000fec0000000200 */
[----:B------:R-:W3:Y:S06]  /*5da0*/  LDSM.16.M88.4 R8, [R213+0x20000] ;  /* 0x02000000d508783b */ /* 0x000eec0000000200 */
[----:B------:R-:W4:Y:S01]  /*5db0*/  LDSM.16.M88.4 R84, [R213+0x20800] ;  /* 0x02080000d554783b */ /* 0x000f220000000200 */
[CC--:B-1----:R-:W-:Y:S05]  /*5dc0*/  IADD3 R3, R220.reuse, R0.reuse, RZ ;  /* 0x00000000dc037210 */ /* 0x0c2fea0007ffe0ff */
[----:B------:R-:W-:Y:S01]  /*5dd0*/  LDSM.16.M88.4 R92, [R214+0x20000] ;  /* 0x02000000d65c783b */ /* 0x000fe20000000200 */
[----:B--2---:R-:W-:Y:S04]  /*5de0*/  IADD3 R2, R221, R0, RZ ;  /* 0x00000000dd027210 */ /* 0x004fe80007ffe0ff */
[----:B------:R-:W-:Y:S01]  /*5df0*/  IADD3 R116, R220, R2, RZ ;  /* 0x00000002dc747210 */ /* 0x000fe20007ffe0ff */
[----:B------:R-:W1:Y:S06]  /*5e00*/  LDSM.16.M88.4 R88, [R2+0x10000] ;  /* 0x010000000258783b */ /* 0x000e6c0000000200 */
[----:B------:R-:W2:Y:S06]  /*5e10*/  LDSM.16.M88.4 R96, [R214+0x20800] ;  /* 0x02080000d660783b */ /* 0x000eac0000000200 */
[----:B------:R-:W-:Y:S06]  /*5e20*/  LDSM.16.M88.4 R100, [R3+0x10000] ;  /* 0x010000000364783b */ /* 0x000fec0000000200 */
[----:B------:R-:W2:Y:S01]  /*5e30*/  LDSM.16.M88.4 R104, [R216+0x20000] ;  /* 0x02000000d868783b */ /* 0x000ea20000000200 */
[C---:B---3--:R-:W-:Y:S05]  /*5e40*/  HMMA.16816.F32.BF16 R4, R16.reuse, R8, RZ ;  /* 0x000000081004723c */ /* 0x048fea00000418ff */
[----:B------:R-:W-:Y:S03]  /*5e50*/  LDSM.16.M88.4 R108, [R116+0x10000] ;  /* 0x01000000746c783b */ /* 0x000fe60000000200 */
[C---:B------:R-:W-:Y:S03]  /*5e60*/  HMMA.16816.F32.BF16 R8, R16.reuse, R10, RZ ;  /* 0x0000000a1008723c */ /* 0x040fe600000418ff */
[----:B------:R-:W-:Y:S05]  /*5e70*/  LDSM.16.M88.4 R112, [R215+0x20000] ;  /* 0x02000000d770783b */ /* 0x000fea0000000200 */
[C---:B----4-:R-:W-:Y:S08]  /*5e80*/  HMMA.16816.F32.BF16 R12, R16.reuse, R84, RZ ;  /* 0x00000054100c723c */ /* 0x050ff000000418ff */
[----:B------:R-:W-:Y:S01]  /*5e90*/  HMMA.16816.F32.BF16 R16, R16, R86, RZ ;  /* 0x000000561010723c */ /* 0x000fe200000418ff */
[----:B------:R-:W3:Y:S07]  /*5ea0*/  LDSM.16.M88.4 R84, [R216+0x20800] ;  /* 0x02080000d854783b */ /* 0x000eee0000000200 */
[C---:B-1----:R-:W-:Y:S08]  /*5eb0*/  HMMA.16816.F32.BF16 R4, R88.reuse, R92, R4 ;  /* 0x0000005c5804723c */ /* 0x042ff00000041804 */
[C---:B------:R-:W-:Y:S01]  /*5ec0*/  HMMA.16816.F32.BF16 R8, R88.reuse, R94, R8 ;  /* 0x0000005e5808723c */ /* 0x040fe20000041808 */
[----:B------:R-:W-:Y:S07]  /*5ed0*/  LDSM.16.M88.4 R92, [R0+0x12000] ;  /* 0x01200000005c783b */ /* 0x000fee0000000200 */
[C---:B--2---:R-:W-:Y:S08]  /*5ee0*/  HMMA.16816.F32.BF16 R12, R88.reuse, R96, R12 ;  /* 0x00000060580c723c */ /* 0x044ff0000004180c */
[----:B------:R-:W-:Y:S01]  /*5ef0*/  HMMA.16816.F32.BF16 R16, R88, R98, R16 ;  /* 0x000000625810723c */ /* 0x000fe20000041810 */
[----:B------:R-:W1:Y:S06]  /*5f00*/  LDSM.16.M88.4 R88, [R215+0x20800] ;  /* 0x02080000d758783b */ /* 0x000e6c0000000200 */
[----:B------:R-:W2:Y:S01]  /*5f10*/  LDSM.16.M88.4 R96, [R213+0x22000] ;  /* 0x02200000d560783b */ /* 0x000ea20000000200 */
[C---:B------:R-:W-:Y:S08]  /*5f20*/  HMMA.16816.F32.BF16 R4, R100.reuse, R104, R4 ;  /* 0x000000686404723c */ /* 0x040ff00000041804 */
[C---:B------:R-:W-:Y:S01]  /*5f30*/  HMMA.16816.F32.BF16 R8, R100.reuse, R106, R8 ;  /* 0x0000006a6408723c */ /* 0x040fe20000041808 */
[----:B------:R-:W-:Y:S07]  /*5f40*/  LDSM.16.M88.4 R104, [R214+0x22000] ;  /* 0x02200000d668783b */ /* 0x000fee0000000200 */
[C---:B---3--:R-:W-:Y:S08]  /*5f50*/  HMMA.16816.F32.BF16 R12, R100.reuse, R84, R12 ;  /* 0x00000054640c723c */ /* 0x048ff0000004180c */
[----:B------:R-:W-:Y:S01]  /*5f60*/  HMMA.16816.F32.BF16 R16, R100, R86, R16 ;  /* 0x000000566410723c */ /* 0x000fe20000041810 */
[----:B------:R-:W3:Y:S06]  /*5f70*/  LDSM.16.M88.4 R84, [R213+0x22800] ;  /* 0x02280000d554783b */ /* 0x000eec0000000200 */
[----:B------:R-:W4:Y:S01]  /*5f80*/  LDSM.16.M88.4 R100, [R2+0x12000] ;  /* 0x012000000264783b */ /* 0x000f220000000200 */
[C---:B------:R-:W-:Y:S08]  /*5f90*/  HMMA.16816.F32.BF16 R4, R108.reuse, R112, R4 ;  /* 0x000000706c04723c */ /* 0x040ff00000041804 */
[C---:B------:R-:W-:Y:S01]  /*5fa0*/  HMMA.16816.F32.BF16 R8, R108.reuse, R114, R8 ;  /* 0x000000726c08723c */ /* 0x040fe20000041808 */
[----:B------:R-:W-:Y:S07]  /*5fb0*/  LDSM.16.M88.4 R112, [R216+0x22000] ;  /* 0x02200000d870783b */ /* 0x000fee0000000200 */
[C---:B-1----:R-:W-:Y:S08]  /*5fc0*/  HMMA.16816.F32.BF16 R12, R108.reuse, R88, R12 ;  /* 0x000000586c0c723c */ /* 0x042ff0000004180c */
[----:B------:R-:W-:Y:S01]  /*5fd0*/  HMMA.16816.F32.BF16 R16, R108, R90, R16 ;  /* 0x0000005a6c10723c */ /* 0x000fe20000041810 */
[----:B------:R-:W1:Y:S06]  /*5fe0*/  LDSM.16.M88.4 R88, [R214+0x22800] ;  /* 0x02280000d658783b */ /* 0x000e6c0000000200 */
[----:B------:R-:W1:Y:S01]  /*5ff0*/  LDSM.16.M88.4 R108, [R3+0x12000] ;  /* 0x01200000036c783b */ /* 0x000e620000000200 */
[C---:B--2---:R-:W-:Y:S08]  /*6000*/  HMMA.16816.F32.BF16 R4, R92.reuse, R96, R4 ;  /* 0x000000605c04723c */ /* 0x044ff00000041804 */
[C---:B------:R-:W-:Y:S01]  /*6010*/  HMMA.16816.F32.BF16 R8, R92.reuse, R98, R8 ;  /* 0x000000625c08723c */ /* 0x040fe20000041808 */
[----:B------:R-:W-:Y:S07]  /*6020*/  LDSM.16.M88.4 R96, [R215+0x22000] ;  /* 0x02200000d760783b */ /* 0x000fee0000000200 */
[C---:B---3--:R-:W-:Y:S08]  /*6030*/  HMMA.16816.F32.BF16 R12, R92.reuse, R84, R12 ;  /* 0x000000545c0c723c */ /* 0x048ff0000004180c */
[----:B------:R-:W-:Y:S01]  /*6040*/  HMMA.16816.F32.BF16 R16, R92, R86, R16 ;  /* 0x000000565c10723c */ /* 0x000fe20000041810 */
[----:B------:R-:W2:Y:S06]  /*6050*/  LDSM.16.M88.4 R84, [R216+0x22800] ;  /* 0x02280000d854783b */ /* 0x000eac0000000200 */
[----:B------:R-:W3:Y:S01]  /*6060*/  LDSM.16.M88.4 R92, [R116+0x12000] ;  /* 0x01200000745c783b */ /* 0x000ee20000000200 */
[C---:B----4-:R-:W-:Y:S08]  /*6070*/  HMMA.16816.F32.BF16 R4, R100.reuse, R104, R4 ;  /* 0x000000686404723c */ /* 0x050ff00000041804 */
[C---:B------:R-:W-:Y:S01]  /*6080*/  HMMA.16816.F32.BF16 R8, R100.reuse, R106, R8 ;  /* 0x0000006a6408723c */ /* 0x040fe20000041808 */
[----:B------:R-:W-:Y:S07]  /*6090*/  LDSM.16.M88.4 R104, [R213+0x24000] ;  /* 0x02400000d568783b */ /* 0x000fee0000000200 */
[C---:B-1----:R-:W-:Y:S08]  /*60a0*/  HMMA.16816.F32.BF16 R12, R100.reuse, R88, R12 ;  /* 0x00000058640c723c */ /* 0x042ff0000004180c */
[----:B------:R-:W-:Y:S01]  /*60b0*/  HMMA.16816.F32.BF16 R16, R100, R90, R16 ;  /* 0x0000005a6410723c */ /* 0x000fe20000041810 */
[----:B------:R-:W1:Y:S06]  /*60c0*/  LDSM.16.M88.4 R88, [R215+0x22800] ;  /* 0x02280000d758783b */ /* 0x000e6c0000000200 */
[----:B------:R-:W4:Y:S01]  /*60d0*/  LDSM.16.M88.4 R100, [R0+0x14000] ;  /* 0x014000000064783b */ /* 0x000f220000000200 */
[C---:B------:R-:W-:Y:S08]  /*60e0*/  HMMA.16816.F32.BF16 R4, R108.reuse, R112, R4 ;  /* 0x000000706c04723c */ /* 0x040ff00000041804 */
[C---:B------:R-:W-:Y:S01]  /*60f0*/  HMMA.16816.F32.BF16 R8, R108.reuse, R114, R8 ;  /* 0x000000726c08723c */ /* 0x040fe20000041808 */
[----:B------:R-:W-:Y:S07]  /*6100*/  LDSM.16.M88.4 R112, [R214+0x24000] ;  /* 0x02400000d670783b */ /* 0x000fee0000000200 */
[C---:B--2---:R-:W-:Y:S08]  /*6110*/  HMMA.16816.F32.BF16 R12, R108.reuse, R84, R12 ;  /* 0x000000546c0c723c */ /* 0x044ff0000004180c */
[----:B------:R-:W-:Y:S01]  /*6120*/  HMMA.16816.F32.BF16 R16, R108, R86, R16 ;  /* 0x000000566c10723c */ /* 0x000fe20000041810 */
[----:B------:R-:W2:Y:S06]  /*6130*/  LDSM.16.M88.4 R84, [R213+0x24800] ;  /* 0x02480000d554783b */ /* 0x000eac0000000200 */
[----:B------:R-:W2:Y:S01]  /*6140*/  LDSM.16.M88.4 R108, [R2+0x14000] ;  /* 0x01400000026c783b */ /* 0x000ea20000000200 */
[C---:B---3--:R-:W-:Y:S08]  /*6150*/  HMMA.16816.F32.BF16 R4, R92.reuse, R96, R4 ;  /* 0x000000605c04723c */ /* 0x048ff00000041804 */
[C---:B------:R-:W-:Y:S01]  /*6160*/  HMMA.16816.F32.BF16 R8, R92.reuse, R98, R8 ;  /* 0x000000625c08723c */ /* 0x040fe20000041808 */
[----:B------:R-:W-:Y:S07]  /*6170*/  LDSM.16.M88.4 R96, [R216+0x24000] ;  /* 0x02400000d860783b */ /* 0x000fee0000000200 */
[C---:B-1----:R-:W-:Y:S08]  /*6180*/  HMMA.16816.F32.BF16 R12, R92.reuse, R88, R12 ;  /* 0x000000585c0c723c */ /* 0x042ff0000004180c */
[----:B------:R-:W-:Y:S01]  /*6190*/  HMMA.16816.F32.BF16 R16, R92, R90, R16 ;  /* 0x0000005a5c10723c */ /* 0x000fe20000041810 */
[----:B------:R-:W1:Y:S06]  /*61a0*/  LDSM.16.M88.4 R88, [R214+0x24800] ;  /* 0x02480000d658783b */ /* 0x000e6c0000000200 */
[----:B------:R-:W3:Y:S01]  /*61b0*/  LDSM.16.M88.4 R92, [R3+0x14000] ;  /* 0x01400000035c783b */ /* 0x000ee20000000200 */
[C---:B----4-:R-:W-:Y:S08]  /*61c0*/  HMMA.16816.F32.BF16 R4, R100.reuse, R104, R4 ;  /* 0x000000686404723c */ /* 0x050ff00000041804 */
[C---:B------:R-:W-:Y:S01]  /*61d0*/  HMMA.16816.F32.BF16 R8, R100.reuse, R106, R8 ;  /* 0x0000006a6408723c */ /* 0x040fe20000041808 */
[----:B------:R-:W-:Y:S07]  /*61e0*/  LDSM.16.M88.4 R104, [R215+0x24000] ;  /* 0x02400000d768783b */ /* 0x000fee0000000200 */
[C---:B--2---:R-:W-:Y:S08]  /*61f0*/  HMMA.16816.F32.BF16 R12, R100.reuse, R84, R12 ;  /* 0x00000054640c723c */ /* 0x044ff0000004180c */
[----:B------:R-:W-:Y:S01]  /*6200*/  HMMA.16816.F32.BF16 R16, R100, R86, R16 ;  /* 0x000000566410723c */ /* 0x000fe20000041810 */
[----:B------:R-:W2:Y:S06]  /*6210*/  LDSM.16.M88.4 R84, [R216+0x24800] ;  /* 0x02480000d854783b */ /* 0x000eac0000000200 */
[----:B------:R-:W4:Y:S01]  /*6220*/  LDSM.16.M88.4 R100, [R116+0x14000] ;  /* 0x014000007464783b */ /* 0x000f220000000200 */
[C---:B------:R-:W-:Y:S08]  /*6230*/  HMMA.16816.F32.BF16 R4, R108.reuse, R112, R4 ;  /* 0x000000706c04723c */ /* 0x040ff00000041804 */
[C---:B------:R-:W-:Y:S01]  /*6240*/  HMMA.16816.F32.BF16 R8, R108.reuse, R114, R8 ;  /* 0x000000726c08723c */ /* 0x040fe20000041808 */
[----:B------:R-:W-:Y:S07]  /*6250*/  LDSM.16.M88.4 R112, [R213+0x26000] ;  /* 0x02600000d570783b */ /* 0x000fee0000000200 */
[C---:B-1----:R-:W-:Y:S08]  /*6260*/  HMMA.16816.F32.BF16 R12, R108.reuse, R88, R12 ;  /* 0x000000586c0c723c */ /* 0x042ff0000004180c */
[----:B------:R-:W-:Y:S01]  /*6270*/  HMMA.16816.F32.BF16 R16, R108, R90, R16 ;  /* 0x0000005a6c10723c */ /* 0x000fe20000041810 */
[----:B------:R-:W1:Y:S06]  /*6280*/  LDSM.16.M88.4 R88, [R215+0x24800] ;  /* 0x02480000d758783b */ /* 0x000e6c0000000200 */
[----:B------:R4:W1:Y:S01]  /*6290*/  LDSM.16.M88.4 R108, [R0+0x16000] ;  /* 0x01600000006c783b */ /* 0x0008620000000200 */
[C---:B---3--:R-:W-:Y:S08]  /*62a0*/  HMMA.16816.F32.BF16 R4, R92.reuse, R96, R4 ;  /* 0x000000605c04723c */ /* 0x048ff00000041804 */
[C---:B------:R-:W-:Y:S01]  /*62b0*/  HMMA.16816.F32.BF16 R8, R92.reuse, R98, R8 ;  /* 0x000000625c08723c */ /* 0x040fe20000041808 */
[----:B------:R-:W-:Y:S07]  /*62c0*/  LDSM.16.M88.4 R96, [R214+0x26000] ;  /* 0x02600000d660783b */ /* 0x000fee0000000200 */
[C---:B--2---:R-:W-:Y:S04]  /*62d0*/  HMMA.16816.F32.BF16 R12, R92.reuse, R84, R12 ;  /* 0x000000545c0c723c */ /* 0x044fe8000004180c */
[----:B----4-:R-:W-:Y:S04]  /*62e0*/  LEA R0, -R252, RZ, 0x6 ;  /* 0x000000fffc007211 */ /* 0x010fe800078e31ff */
[----:B------:R-:W-:Y:S01]  /*62f0*/  HMMA.16816.F32.BF16 R16, R92, R86, R16 ;  /* 0x000000565c10723c */ /* 0x000fe20000041810 */
[----:B------:R-:W2:Y:S03]  /*6300*/  LDSM.16.M88.4 R84, [R213+0x26800] ;  /* 0x02680000d554783b */ /* 0x000ea60000000200 */
[C---:B------:R-:W-:Y:S03]  /*6310*/  LEA R228, P0, R0.reuse, R228, 0x2 ;  /* 0x000000e400e47211 */ /* 0x040fe600078010ff */
[----:B------:R-:W3:Y:S01]  /*6320*/  LDSM.16.M88.4 R92, [R2+0x16000] ;  /* 0x01600000025c783b */ /* 0x000ee20000000200 */
[C---:B------:R-:W-:Y:S05]  /*6330*/  HMMA.16816.F32.BF16 R4, R100.reuse, R104, R4 ;  /* 0x000000686404723c */ /* 0x040fea0000041804 */
[----:B------:R-:W-:Y:S03]  /*6340*/  LEA.HI.X.SX32 R229, R0, R229, 0x2, P0 ;  /* 0x000000e500e57211 */ /* 0x000fe600000f16ff */
[C---:B------:R-:W-:Y:S01]  /*6350*/  HMMA.16816.F32.BF16 R8, R100.reuse, R106, R8 ;  /* 0x0000006a6408723c */ /* 0x040fe20000041808 */
[----:B------:R-:W-:Y:S07]  /*6360*/  LDSM.16.M88.4 R104, [R216+0x26000] ;  /* 0x02600000d868783b */ /* 0x000fee0000000200 */
[C---:B-1----:R-:W-:Y:S08]  /*6370*/  HMMA.16816.F32.BF16 R12, R100.reuse, R88, R12 ;  /* 0x00000058640c723c */ /* 0x042ff0000004180c */
[----:B------:R-:W-:Y:S01]  /*6380*/  HMMA.16816.F32.BF16 R16, R100, R90, R16 ;  /* 0x0000005a6410723c */ /* 0x000fe20000041810 */
[----:B------:R-:W1:Y:S06]  /*6390*/  LDSM.16.M88.4 R88, [R214+0x26800] ;  /* 0x02680000d658783b */ /* 0x000e6c0000000200 */
[----:B------:R-:W4:Y:S01]  /*63a0*/  LDSM.16.M88.4 R100, [R3+0x16000] ;  /* 0x016000000364783b */ /* 0x000f220000000200 */
[C---:B------:R-:W-:Y:S08]  /*63b0*/  HMMA.16816.F32.BF16 R4, R108.reuse, R112, R4 ;  /* 0x000000706c04723c */ /* 0x040ff00000041804 */
[C---:B------:R-:W-:Y:S08]  /*63c0*/  HMMA.16816.F32.BF16 R8, R108.reuse, R114, R8 ;  /* 0x000000726c08723c */ /* 0x040ff00000041808 */
[C---:B--2---:R-:W-:Y:S08]  /*63d0*/  HMMA.16816.F32.BF16 R12, R108.reuse, R84, R12 ;  /* 0x000000546c0c723c */ /* 0x044ff0000004180c */
[----:B------:R-:W-:Y:S01]  /*63e0*/  HMMA.16816.F32.BF16 R16, R108, R86, R16 ;  /* 0x000000566c10723c */ /* 0x000fe20000041810 */
[----:B------:R-:W2:Y:S06]  /*63f0*/  LDSM.16.M88.4 R84, [R216+0x26800] ;  /* 0x02680000d854783b */ /* 0x000eac0000000200 */
[----:B------:R-:W-:Y:S01]  /*6400*/  LDSM.16.M88.4 R108, [R215+0x26000] ;  /* 0x02600000d76c783b */ /* 0x000fe20000000200 */
[C---:B---3--:R-:W-:Y:S08]  /*6410*/  HMMA.16816.F32.BF16 R4, R92.reuse, R96, R4 ;  /* 0x000000605c04723c */ /* 0x048ff00000041804 */
[C---:B------:R-:W-:Y:S01]  /*6420*/  HMMA.16816.F32.BF16 R8, R92.reuse, R98, R8 ;  /* 0x000000625c08723c */ /* 0x040fe20000041808 */
[----:B------:R-:W3:Y:S07]  /*6430*/  LDSM.16.M88.4 R96, [R116+0x16000] ;  /* 0x016000007460783b */ /* 0x000eee0000000200 */
[C---:B-1----:R-:W-:Y:S08]  /*6440*/  HMMA.16816.F32.BF16 R12, R92.reuse, R88, R12 ;  /* 0x000000585c0c723c */ /* 0x042ff0000004180c */
[----:B------:R-:W-:Y:S01]  /*6450*/  HMMA.16816.F32.BF16 R16, R92, R90, R16 ;  /* 0x0000005a5c10723c */ /* 0x000fe20000041810 */
[----:B------:R-:W1:Y:S07]  /*6460*/  LDSM.16.M88.4 R88, [R215+0x26800] ;  /* 0x02680000d758783b */ /* 0x000e6e0000000200 */
[C---:B----4-:R-:W-:Y:S08]  /*6470*/  HMMA.16816.F32.BF16 R4, R100.reuse, R104, R4 ;  /* 0x000000686404723c */ /* 0x050ff00000041804 */
[C---:B------:R-:W-:Y:S08]  /*6480*/  HMMA.16816.F32.BF16 R8, R100.reuse, R106, R8 ;  /* 0x0000006a6408723c */ /* 0x040ff00000041808 */
[C---:B--2---:R-:W-:Y:S08]  /*6490*/  HMMA.16816.F32.BF16 R12, R100.reuse, R84, R12 ;  /* 0x00000054640c723c */ /* 0x044ff0000004180c */
[----:B------:R-:W-:Y:S08]  /*64a0*/  HMMA.16816.F32.BF16 R16, R100, R86, R16 ;  /* 0x000000566410723c */ /* 0x000ff00000041810 */
[C---:B---3--:R-:W-:Y:S08]  /*64b0*/  HMMA.16816.F32.BF16 R4, R96.reuse, R108, R4 ;  /* 0x0000006c6004723c */ /* 0x048ff00000041804 */
[C---:B------:R-:W-:Y:S08]  /*64c0*/  HMMA.16816.F32.BF16 R8, R96.reuse, R110, R8 ;  /* 0x0000006e6008723c */ /* 0x040ff00000041808 */
[C---:B-1----:R-:W-:Y:S08]  /*64d0*/  HMMA.16816.F32.BF16 R12, R96.reuse, R88, R12 ;  /* 0x00000058600c723c */ /* 0x042ff0000004180c */
[C---:B-----5:R-:W-:Y:S01]  /*64e0*/  FADD.FTZ R4, -R118.reuse, R4 ;  /* 0x0000000476047221 */ /* 0x060fe20000010100 */
[----:B------:R-:W-:Y:S03]  /*64f0*/  HMMA.16816.F32.BF16 R16, R96, R90, R16 ;  /* 0x0000005a6010723c */ /* 0x000fe60000041810 */
[C---:B------:R-:W-:Y:S02]  /*6500*/  FADD.FTZ R5, -R118.reuse, R5 ;  /* 0x0000000576057221 */ /* 0x040fe40000010100 */
[C---:B------:R-:W-:Y:S02]  /*6510*/  FADD.FTZ R6, -R117.reuse, R6 ;  /* 0x0000000675067221 */ /* 0x040fe40000010100 */
[C---:B------:R-:W-:Y:S02]  /*6520*/  FADD.FTZ R7, -R117.reuse, R7 ;  /* 0x0000000775077221 */ /* 0x040fe40000010100 */
[C---:B------:R-:W-:Y:S03]  /*6530*/  FADD.FTZ R8, -R118.reuse, R8 ;  /* 0x0000000876087221 */ /* 0x040fe60000010100 */
[C---:B------:R-:W-:Y:S02]  /*6540*/  FADD.FTZ R9, -R118.reuse, R9 ;  /* 0x0000000976097221 */ /* 0x040fe40000010100 */
[C---:B------:R-:W-:Y:S02]  /*6550*/  FADD.FTZ R10, -R117.reuse, R10 ;  /* 0x0000000a750a7221 */ /* 0x040fe40000010100 */
[C---:B------:R-:W-:Y:S02]  /*6560*/  FADD.FTZ R11, -R117.reuse, R11 ;  /* 0x0000000b750b7221 */ /* 0x040fe40000010100 */
[C---:B------:R-:W-:Y:S02]  /*6570*/  FADD.FTZ R12, -R118.reuse, R12 ;  /* 0x0000000c760c7221 */ /* 0x040fe40000010100 */
[C---:B------:R-:W-:Y:S02]  /*6580*/  FADD.FTZ R13, -R118.reuse, R13 ;  /* 0x0000000d760d7221 */ /* 0x040fe40000010100 */
[C---:B------:R-:W-:Y:S02]  /*6590*/  FADD.FTZ R14, -R117.reuse, R14 ;  /* 0x0000000e750e7221 */ /* 0x040fe40000010100 */
[C---:B------:R-:W-:Y:S02]  /*65a0*/  FADD.FTZ R15, -R117.reuse, R15 ;  /* 0x0000000f750f7221 */ /* 0x040fe40000010100 */
        /* <DEDUP_REMOVED lines=21> */
[----:B------:R-:W-:Y:S01]  /*6700*/  ISETP.GE.AND P5, PT, R238, c[0x0][0x220], PT ;  /* 0x00008800ee007a0c */ /* 0x000fe20003fa6270 */
[----:B------:R-:W-:Y:S01]  /*6710*/  IMAD.MOV.U32 R13, RZ, RZ, c[0x0][0x190] ;  /* 0x00006400ff0d7624 */ /* 0x000fe200078e00ff */
[----:B------:R-:W-:Y:S01]  /*6720*/  ISETP.GE.AND P4, PT, R244, c[0x0][0x220], PT ;  /* 0x00008800f4007a0c */ /* 0x000fe20003f86270 */
        /* <DEDUP_REMOVED lines=8> */
[----:B------:R-:W-:Y:S01]  /*67b0*/  SHF.R.S32.HI R4, RZ, 0x1f, R6 ;  /* 0x0000001fff047819 */ /* 0x000fe20000011406 */
[----:B------:R-:W-:Y:S01]  /*67c0*/  UISETP.NE.U32.AND UP0, UPT, UR8, 0x1, UPT ;  /* 0x000000010800788c */ /* 0x000fe2000bf05070 */
[----:B------:R-:W-:Y:S02]  /*67d0*/  LEA.HI.X.SX32 R3, R6, R3, 0x1, P0 ;  /* 0x0000000306037211 */ /* 0x000fe400000f0eff */
[C---:B------:R-:W-:Y:S01]  /*67e0*/  LEA R0, P6, R13.reuse, R6, 0x5 ;  /* 0x000000060d007211 */ /* 0x040fe200078c28ff */
[----:B------:R-:W-:Y:S03]  /*67f0*/  USEL UR8, UR42, 0x8000, !UP0 ;  /* 0x000080002a087887 */ /* 0x000fe6000c000000 */
[----:B------:R-:W-:Y:S02]  /*6800*/  @!P3 LEA R8, P0, R0, R233, 0x1 ;  /* 0x000000e90008b211 */ /* 0x000fe400078008ff */
[C-C-:B------:R-:W-:Y:S02]  /*6810*/  LEA.HI.X R4, R13.reuse, R4, R93.reuse, 0x5, P6 ;  /* 0x000000040d047211 */ /* 0x140fe400030f2c5d */
[----:B------:R-:W-:Y:S02]  /*6820*/  IADD3 R230, R230, UR8, RZ ;  /* 0x00000008e6e67c10 */ /* 0x000fe4000fffe0ff */
[----:B------:R-:W-:Y:S02]  /*6830*/  IADD3 R232, R232, UR8, RZ ;  /* 0x00000008e8e87c10 */ /* 0x000fe4000fffe0ff */
[C-C-:B------:R-:W-:Y:S01]  /*6840*/  @!P3 LEA.HI.X R9, R0.reuse, R235, R4.reuse, 0x1, P0 ;  /* 0x000000eb0009b211 */ /* 0x140fe200000f0c04 */
[----:B------:R1:W-:Y:S01]  /*6850*/  @P5 STS [R230], RZ ;  /* 0x000000ffe6005388 */ /* 0x0003e20000000800 */
[C---:B------:R-:W-:Y:S02]  /*6860*/  @!P5 LEA R12, P0, R13.reuse, R2, 0x6 ;  /* 0x000000020d0cd211 */ /* 0x040fe400078030ff */
[C---:B------:R-:W-:Y:S01]  /*6870*/  @!P4 LEA R10, P6, R0.reuse, R233, 0x1 ;  /* 0x000000e9000ac211 */ /* 0x040fe200078c08ff */
[----:B------:R1:W-:Y:S01]  /*6880*/  @P5 STS [R230+0x4], RZ ;  /* 0x000004ffe6005388 */ /* 0x0003e20000000800 */
[----:B------:R-:W-:Y:S02]  /*6890*/  @!P5 LEA.HI.X R13, R13, R3, R93, 0x6, P0 ;  /* 0x000000030d0dd211 */ /* 0x000fe400000f345d */
[C---:B------:R-:W-:Y:S01]  /*68a0*/  @!P4 LEA.HI.X R11, R0.reuse, R235, R4, 0x1, P6 ;  /* 0x000000eb000bc211 */ /* 0x040fe200030f0c04 */
        /* <DEDUP_REMOVED lines=68> */
.L_x_717:
[----:B-1----:R-:W-:Y:S01]  /*6cf0*/  F2FP.BF16.PACK_AB R6, R91, R92 ;  /* 0x0000005c5b06723e */ /* 0x002fe200000010ff */
[----:B------:R-:W-:Y:S01]  /*6d00*/  IMAD.SHL.U32 R208, R227, 0x2, RZ ;  /* 0x00000002e3d07824 */ /* 0x000fe200078e00ff */
        /* <DEDUP_REMOVED lines=21> */
[----:B------:R-:W5:Y:S06]  /*6e60*/  LDSM.16.MT88.4 R88, [R208+0x16000] ;  /* 0x01600000d058783b */ /* 0x000f6c0000004200 */
        /* <DEDUP_REMOVED lines=20> */
[-C--:B-----5:R-:W-:Y:S08]  /*6fb0*/  HMMA.16816.F32.BF16 R68, R4, R88.reuse, R68 ;  /* 0x000000580444723c */ /* 0x0a0ff00000041844 */
        /* <DEDUP_REMOVED lines=27> */
[----:B------:R-:W5:Y:S01]  /*7170*/  LDSM.16.MT88.4 R108, [R208+0x15800] ;  /* 0x01580000d06c783b */ /* 0x000f620000004200 */
        /* <DEDUP_REMOVED lines=26> */
[-C--:B-----5:R-:W-:Y:S08]  /*7320*/  HMMA.16816.F32.BF16 R52, R8, R108.reuse, R52 ;  /* 0x0000006c0834723c */ /* 0x0a0ff00000041834 */
        /* <DEDUP_REMOVED lines=17> */
[----:B------:R-:W-:Y:S02]  /*7440*/  LEA R2, P0, R5, R2, 0x1 ;  /* 0x0000000205027211 */ /* 0x000fe400078008ff */
[----:B------:R-:W-:Y:S02]  /*7450*/  LEA R0, P6, R13, R5, 0x5 ;  /* 0x000000050d007211 */ /* 0x000fe400078c28ff */
[----:B------:R-:W-:Y:S01]  /*7460*/  LEA.HI.X.SX32 R3, R5, R3, 0x1, P0 ;  /* 0x0000000305037211 */ /* 0x000fe200000f0eff */
[----:B------:R1:W-:Y:S01]  /*7470*/  @P5 STS.128 [R231+0x10000], RZ ;  /* 0x010000ffe7005388 */ /* 0x0003e20000000c00 */
[----:B------:R-:W-:Y:S03]  /*7480*/  SHF.R.S32.HI R4, RZ, 0x1f, R5 ;  /* 0x0000001fff047819 */ /* 0x000fe60000011405 */
[----:B------:R-:W-:Y:S01]  /*7490*/  @!PT LDS RZ, [RZ] ;  /* 0x00000000fffff984 */ /* 0x000fe20000000800 */
[----:B------:R-:W-:Y:S01]  /*74a0*/  @!PT LDS RZ, [RZ] ;  /* 0x00000000fffff984 */ /* 0x000fe20000000800 */
[----:B------:R-:W-:Y:S01]  /*74b0*/  @!PT LDS RZ, [RZ] ;  /* 0x00000000fffff984 */ /* 0x000fe20000000800 */
[----:B------:R1:W-:Y:S01]  /*74c0*/  @!P5 LDGSTS.E.BYPASS.LTC128B.128 [R231+0x10000], [R2.64] ;  /* 0x1000000002e7dfae */ /* 0x0003e2000b901d44 */
[C---:B------:R-:W-:Y:S02]  /*74d0*/  @!P3 LEA R8, P0, R0.reuse, R234, 0x1 ;  /* 0x000000ea0008b211 */ /* 0x040fe400078008ff */
[C---:B------:R-:W-:Y:S01]  /*74e0*/  LEA.HI.X R4, R13.reuse, R4, R14, 0x5, P6 ;  /* 0x000000040d047211 */ /* 0x040fe200030f2c0e */
        /* <DEDUP_REMOVED lines=8> */
[C---:B------:R-:W-:Y:S01]  /*7570*/  @!P4 LEA.HI.X R11, R0.reuse, R236, R4, 0x1, P6 ;  /* 0x000000ec000bc211 */ /* 0x040fe200030f0c04 */
        /* <DEDUP_REMOVED lines=36> */
.L_x_718:
[----:B------:R-:W-:Y:S01]  /*77c0*/  LDSM.16.M88.4 R128, [R222] ;  /* 0x00000000de80783b */ /* 0x000fe20000000200 */
[----:B-1----:R-:W-:Y:S01]  /*77d0*/  @P1 IADD3 R2, P0, R249, UR16, RZ ;  /* 0x00000010f9021c10 */ /* 0x002fe2000ff1e0ff */
[----:B------:R-:W-:Y:S01]  /*77e0*/  IMAD R0, R252, 0x18, RZ ;  /* 0x00000018fc007824 */ /* 0x000fe200078e02ff */
[----:B------:R-:W-:Y:S02]  /*77f0*/  ULOP3.LUT UR8, UR6, 0x1, URZ, 0xc0, !UPT ;  /* 0x0000000106087892 */ /* 0x000fe4000f8ec03f */
[----:B------:R-:W1:Y:S01]  /*7800*/  LDSM.16.MT88.4 R16, [R208+0x18000] ;  /* 0x01800000d010783b */ /* 0x000e620000004200 */
[----:B------:R-:W-:Y:S01]  /*7810*/  @P1 IADD3.X R3, R248, UR15, RZ, P0, !PT ;  /* 0x0000000ff8031c10 */ /* 0x000fe200087fe4ff */
[----:B------:R-:W-:Y:S02]  /*7820*/  UISETP.NE.U32.AND UP0, UPT, UR8, 0x1, UPT ;  /* 0x000000010800788c */ /* 0x000fe4000bf05070 */
[----:B------:R-:W-:Y:S01]  /*7830*/  UISETP.GT.AND UP2, UPT, UR6, UR19, UPT ;  /* 0x000000130600728c */ /* 0x000fe2000bf44270 */
[----:B------:R-:W2:Y:S01]  /*7840*/  LDSM.16.M88.4 R124, [R222+0x1000] ;  /* 0x00100000de7c783b */ /* 0x000ea20000000200 */
[----:B------:R-:W-:Y:S02]  /*7850*/  @UP3 UIADD3 UR9, UP1, UR16, -0x100, URZ ;  /* 0xffffff0010093890 */ /* 0x000fe4000ff3e03f */
[----:B------:R-:W-:Y:S02]  /*7860*/  UIADD3 UR6, UR6, -0x1, URZ ;  /* 0xffffffff06067890 */ /* 0x000fe4000fffe03f */
[----:B------:R-:W3:Y:S01]  /*7870*/  LDSM.16.MT88.4 R96, [R208+0x1a000] ;  /* 0x01a00000d060783b */ /* 0x000ee20000004200 */
[----:B------:R-:W-:Y:S02]  /*7880*/  @UP3 UIADD3.X UR8, UR15, -0x1, URZ, UP1, !UPT ;  /* 0xffffffff0f083890 */ /* 0x000fe40008ffe43f */
[----:B------:R-:W-:Y:S02]  /*7890*/  @UP3 UMOV UR16, UR9 ;  /* 0x0000000900103c82 */ /* 0x000fe40008000000 */
[----:B------:R-:W4:Y:S03]  /*78a0*/  LDSM.16.MT88.4 R112, [R208+0x1c000] ;  /* 0x01c00000d070783b */ /* 0x000f260000004200 */
[----:B------:R-:W-:Y:S02]  /*78b0*/  @UP3 UMOV UR15, UR8 ;  /* 0x00000008000f3c82 */ /* 0x000fe40008000000 */
[----:B------:R-:W3:Y:S05]  /*78c0*/  LDSM.16.MT88.4 R196, [R208+0x1e000] ;  /* 0x01e00000d0c4783b */ /* 0x000eea0000004200 */
[----:B------:R-:W-:Y:S05]  /*78d0*/  LDSM.16.M88.4 R200, [R223] ;  /* 0x00000000dfc8783b */ /* 0x000fea0000000200 */
[----:B------:R-:W3:Y:S05]  /*78e0*/  LDSM.16.MT88.4 R204, [R208+0x18800] ;  /* 0x01880000d0cc783b */ /* 0x000eea0000004200 */
[----:B------:R3:W5:Y:S01]  /*78f0*/  @P1 LDG.E R246, [R2.64+-0x100] ;  /* 0xffff000402f61981 */ /* 0x000762000c1e1900 */
[-C--:B-1----:R-:W-:Y:S04]  /*7900*/  HMMA.16816.F32.BF16 R4, R128, R16.reuse, RZ ;  /* 0x000000108004723c */ /* 0x082fe800000418ff */
[----:B------:R1:W5:Y:S04]  /*7910*/  @P1 LDG.E R247, [R2.64+-0xe0] ;  /* 0xffff200402f71981 */ /* 0x000368000c1e1900 */
        /* <DEDUP_REMOVED lines=15> */
[----:B------:R-:W2:Y:S07]  /*7a10*/  LDSM.16.M88.4 R196, [R223+0x1000] ;  /* 0x00100000dfc4783b */ /* 0x000eae0000000200 */
[-C--:B------:R-:W-:Y:S08]  /*7a20*/  HMMA.16816.F32.BF16 R4, R200, R204.reuse, R4 ;  /* 0x000000ccc804723c */ /* 0x080ff00000041804 */
[C---:B--2---:R-:W-:Y:S08]  /*7a30*/  HMMA.16816.F32.BF16 R8, R196.reuse, R204, R8 ;  /* 0x000000ccc408723c */ /* 0x044ff00000041808 */
[-C--:B------:R-:W-:Y:S08]  /*7a40*/  HMMA.16816.F32.BF16 R12, R196, R206.reuse, R12 ;  /* 0x000000cec40c723c */ /* 0x080ff0000004180c */
[C---:B------:R-:W-:Y:S01]  /*7a50*/  HMMA.16816.F32.BF16 R16, R200.reuse, R206, R16 ;  /* 0x000000cec810723c */ /* 0x040fe20000041810 */
[----:B------:R-:W2:Y:S07]  /*7a60*/  LDSM.16.MT88.4 R204, [R208+0x1a800] ;  /* 0x01a80000d0cc783b */ /* 0x000eae0000004200 */
[-C--:B--2---:R-:W-:Y:S08]  /*7a70*/  HMMA.16816.F32.BF16 R84, R200, R204.reuse, R84 ;  /* 0x000000ccc854723c */ /* 0x084ff00000041854 */
[C---:B------:R-:W-:Y:S08]  /*7a80*/  HMMA.16816.F32.BF16 R88, R196.reuse, R204, R88 ;  /* 0x000000ccc458723c */ /* 0x040ff00000041858 */
        /* <DEDUP_REMOVED lines=10> */
[-C--:B------:R-:W-:Y:S01]  /*7b30*/  HMMA.16816.F32.BF16 R124, R196, R206.reuse, R124 ;  /* 0x000000cec47c723c */ /* 0x080fe2000004187c */
[----:B------:R-:W-:Y:S07]  /*7b40*/  LDSM.16.M88.4 R196, [R224] ;  /* 0x00000000e0c4783b */ /* 0x000fee0000000200 */
[----:B------:R-:W-:Y:S01]  /*7b50*/  HMMA.16816.F32.BF16 R128, R200, R206, R128 ;  /* 0x000000cec880723c */ /* 0x000fe20000041880 */
[----:B------:R-:W2:Y:S05]  /*7b60*/  LDSM.16.MT88.4 R200, [R208+0x19000] ;  /* 0x01900000d0c8783b */ /* 0x000eaa0000004200 */
[----:B------:R-:W3:Y:S02]  /*7b70*/  LDSM.16.M88.4 R204, [R224+0x1000] ;  /* 0x00100000e0cc783b */ /* 0x000ee40000000200 */
[-C--:B--2---:R-:W-:Y:S08]  /*7b80*/  HMMA.16816.F32.BF16 R4, R196, R200.reuse, R4 ;  /* 0x000000c8c404723c */ /* 0x084ff00000041804 */
[C---:B---3--:R-:W-:Y:S08]  /*7b90*/  HMMA.16816.F32.BF16 R8, R204.reuse, R200, R8 ;  /* 0x000000c8cc08723c */ /* 0x048ff00000041808 */
        /* <DEDUP_REMOVED lines=22> */
[-C--:B------:R-:W-:Y:S07]  /*7d00*/  HMMA.16816.F32.BF16 R12, R200, R198.reuse, R12 ;  /* 0x000000c6c80c723c */ /* 0x080fee000004180c */
[----:B------:R-:W-:Y:S01]  /*7d10*/  RED.E.ADD.F32.FTZ.RN.STRONG.GPU [R228.64], R4 ;  /* 0x00000004e400798e */ /* 0x000fe2000c10e784 */
[C---:B------:R-:W-:Y:S04]  /*7d20*/  HMMA.16816.F32.BF16 R16, R204.reuse, R198, R16 ;  /* 0x000000c6cc10723c */ /* 0x040fe80000041810 */
[----:B------:R-:W2:Y:S04]  /*7d30*/  LDSM.16.MT88.4 R196, [R208+0x1b800] ;  /* 0x01b80000d0c4783b */ /* 0x000ea80000004200 */
[-C--:B--2---:R-:W-:Y:S08]  /*7d40*/  HMMA.16816.F32.BF16 R84, R204, R196.reuse, R84 ;  /* 0x000000c4cc54723c */ /* 0x084ff00000041854 */
[C---:B------:R-:W-:Y:S08]  /*7d50*/  HMMA.16816.F32.BF16 R88, R200.reuse, R196, R88 ;  /* 0x000000c4c858723c */ /* 0x040ff00000041858 */
[-C--:B------:R-:W-:Y:S08]  /*7d60*/  HMMA.16816.F32.BF16 R92, R200, R198.reuse, R92 ;  /* 0x000000c6c85c723c */ /* 0x080ff0000004185c */
[C---:B------:R-:W-:Y:S01]  /*7d70*/  HMMA.16816.F32.BF16 R96, R204.reuse, R198, R96 ;  /* 0x000000c6cc60723c */ /* 0x040fe20000041860 */
[----:B------:R-:W2:Y:S05]  /*7d80*/  LDSM.16.MT88.4 R196, [R208+0x1d800] ;  /* 0x01d80000d0c4783b */ /* 0x000eaa0000004200 */
[----:B------:R-:W3:Y:S02]  /*7d90*/  LDSM.16.MT88.4 R208, [R208+0x1f800] ;  /* 0x01f80000d0d0783b */ /* 0x000ee40000004200 */
[-C--:B--2---:R-:W-:Y:S08]  /*7da0*/  HMMA.16816.F32.BF16 R100, R204, R196.reuse, R100 ;  /* 0x000000c4cc64723c */ /* 0x084ff00000041864 */
[C---:B------:R-:W-:Y:S07]  /*7db0*/  HMMA.16816.F32.BF16 R104, R200.reuse, R196, R104 ;  /* 0x000000c4c868723c */ /* 0x040fee0000041868 */
[C---:B------:R-:W-:Y:S01]  /*7dc0*/  IMAD.SHL.U32 R197, R252.reuse, 0x20, RZ ;  /* 0x00000020fcc57824 */ /* 0x040fe200078e00ff */
[-C--:B------:R-:W-:Y:S08]  /*7dd0*/  HMMA.16816.F32.BF16 R108, R200, R198.reuse, R108 ;  /* 0x000000c6c86c723c */ /* 0x080ff0000004186c */
[C---:B------:R-:W-:Y:S08]  /*7de0*/  HMMA.16816.F32.BF16 R112, R204.reuse, R198, R112 ;  /* 0x000000c6cc70723c */ /* 0x040ff00000041870 */
[-C--:B---3--:R-:W-:Y:S08]  /*7df0*/  HMMA.16816.F32.BF16 R116, R204, R208.reuse, R116 ;  /* 0x000000d0cc74723c */ /* 0x088ff00000041874 */
[C---:B------:R-:W-:Y:S08]  /*7e00*/  HMMA.16816.F32.BF16 R120, R200.reuse, R208, R120 ;  /* 0x000000d0c878723c */ /* 0x040ff00000041878 */
[-C--:B------:R-:W-:Y:S07]  /*7e10*/  HMMA.16816.F32.BF16 R124, R200, R210.reuse, R124 ;  /* 0x000000d2c87c723c */ /* 0x080fee000004187c */
[----:B------:R-:W-:Y:S01]  /*7e20*/  IMAD.SHL.U32 R200, R252, 0x8, RZ ;  /* 0x00000008fcc87824 */ /* 0x000fe200078e00ff */
[----:B------:R-:W-:Y:S04]  /*7e30*/  HMMA.16816.F32.BF16 R128, R204, R210, R128 ;  /* 0x000000d2cc80723c */ /* 0x000fe80000041880 */
[-C--:B-1----:R-:W-:Y:S01]  /*7e40*/  LEA R2, P0, R200, R228.reuse, 0x2 ;  /* 0x000000e4c8027211 */ /* 0x082fe200078010ff */
[C---:B------:R-:W-:Y:S02]  /*7e50*/  IMAD.SHL.U32 R201, R252.reuse, 0x10, RZ ;  /* 0x00000010fcc97824 */ /* 0x040fe400078e00ff */
[----:B------:R-:W-:Y:S01]  /*7e60*/  IMAD R202, R252, 0x28, RZ ;  /* 0x00000028fcca7824 */ /* 0x000fe200078e02ff */
[-C--:B------:R-:W-:Y:S04]  /*7e70*/  LEA.HI.X.SX32 R3, R200, R229.reuse, 0x2, P0 ;  /* 0x000000e5c8037211 */ /* 0x080fe800000f16ff */
[CC--:B------:R-:W-:Y:S01]  /*7e80*/  LEA R198, P1, R201.reuse, R228.reuse, 0x2 ;  /* 0x000000e4c9c67211 */ /* 0x0c0fe200078210ff */
[----:B------:R1:W-:Y:S01]  /*7e90*/  RED.E.ADD.F32.FTZ.RN.STRONG.GPU [R2.64], R5 ;  /* 0x000000050200798e */ /* 0x0003e2000c10e784 */
[CC--:B------:R-:W-:Y:S02]  /*7ea0*/  LEA R4, P0, R0.reuse, R228.reuse, 0x2 ;  /* 0x000000e400047211 */ /* 0x0c0fe400078010ff */
[-C--:B------:R-:W-:Y:S02]  /*7eb0*/  LEA.HI.X.SX32 R199, R201, R229.reuse, 0x2, P1 ;  /* 0x000000e5c9c77211 */ /* 0x080fe400008f16ff */
[CC--:B------:R-:W-:Y:S03]  /*7ec0*/  LEA R196, P1, R197.reuse, R228.reuse, 0x2 ;  /* 0x000000e4c5c47211 */ /* 0x0c0fe600078210ff */
[----:B------:R2:W-:Y:S01]  /*7ed0*/  RED.E.ADD.F32.FTZ.RN.STRONG.GPU [R198.64], R6 ;  /* 0x00000006c600798e */ /* 0x0005e2000c10e784 */
[-C--:B------:R-:W-:Y:S02]  /*7ee0*/  LEA.HI.X.SX32 R197, R197, R229.reuse, 0x2, P1 ;  /* 0x000000e5c5c57211 */ /* 0x080fe400008f16ff */
[-C--:B-1----:R-:W-:Y:S01]  /*7ef0*/  LEA.HI.X.SX32 R5, R0, R229.reuse, 0x2, P0 ;  /* 0x000000e500057211 */ /* 0x082fe200000f16ff */
[----:B------:R-:W-:Y:S04]  /*7f00*/  IMAD R0, R252, 0x38, RZ ;  /* 0x00000038fc007824 */ /* 0x000fe800078e02ff */
[----:B------:R1:W-:Y:S01]  /*7f10*/  RED.E.ADD.F32.FTZ.RN.STRONG.GPU [R4.64], R7 ;  /* 0x000000070400798e */ /* 0x0003e2000c10e784 */
[-C--:B--2---:R-:W-:Y:S01]  /*7f20*/  LEA R6, P0, R202, R228.reuse, 0x2 ;  /* 0x000000e4ca067211 */ /* 0x084fe200078010ff */
[----:B------:R-:W-:Y:S03]  /*7f30*/  IMAD R198, R252, 0x30, RZ ;  /* 0x00000030fcc67824 */ /* 0x000fe600078e02ff */
[----:B------:R2:W-:Y:S01]  /*7f40*/  RED.E.ADD.F32.FTZ.RN.STRONG.GPU [R196.64], R8 ;  /* 0x00000008c400798e */ /* 0x0005e2000c10e784 */
[-C--:B-1----:R-:W-:Y:S02]  /*7f50*/  LEA.HI.X.SX32 R7, R202, R229.reuse, 0x2, P0 ;  /* 0x000000e5ca077211 */ /* 0x082fe400000f16ff */
[CC--:B------:R-:W-:Y:S03]  /*7f60*/  LEA R4, P1, R198.reuse, R228.reuse, 0x2 ;  /* 0x000000e4c6047211 */ /* 0x0c0fe600078210ff */
[----:B------:R1:W-:Y:S01]  /*7f70*/  RED.E.ADD.F32.FTZ.RN.STRONG.GPU [R6.64], R9 ;  /* 0x000000090600798e */ /* 0x0003e2000c10e784 */
[-C--:B------:R-:W-:Y:S02]  /*7f80*/  LEA.HI.X.SX32 R5, R198, R229.reuse, 0x2, P1 ;  /* 0x000000e5c6057211 */ /* 0x080fe400008f16ff */
[CC--:B--2---:R-:W-:Y:S03]  /*7f90*/  LEA R8, P0, R0.reuse, R228.reuse, 0x2 ;  /* 0x000000e400087211 */ /* 0x0c4fe600078010ff */
[----:B------:R2:W-:Y:S01]  /*7fa0*/  RED.E.ADD.F32.FTZ.RN.STRONG.GPU [R4.64], R10 ;  /* 0x0000000a0400798e */ /* 0x0005e2000c10e784 */
[-C--:B-1----:R-:W-:Y:S02]  /*7fb0*/  LEA.HI.X.SX32 R9, R0, R229.reuse, 0x2, P0 ;  /* 0x000000e500097211 */ /* 0x082fe400000f16ff */
[----:B------:R-:W-:Y:S03]  /*7fc0*/  IADD3 R7, R201, 0x20, RZ ;  /* 0x00000020c9077810 */ /* 0x000fe60007ffe0ff */
[----:B------:R1:W-:Y:S01]  /*7fd0*/  RED.E.ADD.F32.FTZ.RN.STRONG.GPU [R8.64], R11 ;  /* 0x0000000b0800798e */ /* 0x0003e2000c10e784 */
[CC--:B------:R-:W-:Y:S01]  /*7fe0*/  LEA R6, P0, R7.reuse, R228.reuse, 0x2 ;  /* 0x000000e407067211 */ /* 0x0c0fe200078010ff */
[C---:B------:R-:W-:Y:S03]  /*7ff0*/  IMAD.IADD R0, R200.reuse, 0x1, R7 ;  /* 0x00000001c8007824 */ /* 0x040fe600078e0207 */
[----:B------:R-:W-:Y:S01]  /*8000*/  RED.E.ADD.F32.FTZ.RN.STRONG.GPU [R228.64+0x80], R16 ;  /* 0x00008010e400798e */ /* 0x000fe2000c10e784 */
[-C--:B------:R-:W-:Y:S01]  /*8010*/  LEA.HI.X.SX32 R7, R7, R229.reuse, 0x2, P0 ;  /* 0x000000e507077211 */ /* 0x080fe200000f16ff */
[----:B--2---:R-:W-:Y:S01]  /*8020*/  IMAD.IADD R5, R200, 0x1, R0 ;  /* 0x00000001c8057824 */ /* 0x004fe200078e0200 */
[-C--:B------:R-:W-:Y:S02]  /*8030*/  LEA R196, P0, R0, R228.reuse, 0x2 ;  /* 0x000000e400c47211 */ /* 0x080fe400078010ff */
[----:B------:R-:W-:Y:S01]  /*8040*/  RED.E.ADD.F32.FTZ.RN.STRONG.GPU [R2.64+0x80], R17 ;  /* 0x000080110200798e */ /* 0x000fe2000c10e784 */
[----:B------:R-:W-:Y:S01]  /*8050*/  IMAD.IADD R4, R200, 0x1, R5 ;  /* 0x00000001c8047824 */ /* 0x000fe200078e0205 */
[-C--:B------:R-:W-:Y:S03]  /*8060*/  LEA.HI.X.SX32 R197, R0, R229.reuse, 0x2, P0 ;  /* 0x000000e500c57211 */ /* 0x080fe600000f16ff */
[----:B------:R2:W-:Y:S01]  /*8070*/  RED.E.ADD.F32.FTZ.RN.STRONG.GPU [R6.64], R18 ;  /* 0x000000120600798e */ /* 0x0005e2000c10e784 */
[-C--:B------:R-:W-:Y:S01]  /*8080*/  LEA R10, P0, R4, R228.reuse, 0x2 ;  /* 0x000000e4040a7211 */ /* 0x080fe200078010ff */
[----:B------:R-:W-:Y:S03]  /*8090*/  IMAD.IADD R0, R200, 0x1, R4 ;  /* 0x00000001c8007824 */ /* 0x000fe600078e0204 */
[----:B------:R-:W-:Y:S05]  /*80a0*/  RED.E.ADD.F32.FTZ.RN.STRONG.GPU [R196.64], R19 ;  /* 0x00000013c400798e */ /* 0x000fea000c10e784 */
[----:B------:R-:W-:Y:S01]  /*80b0*/  LDSM.16.MT88.4 R16, [R212+0x2000] ;  /* 0x00200000d410783b */ /* 0x000fe20000004200 */
[CC--:B-1----:R-:W-:Y:S02]  /*80c0*/  LEA R8, P1, R5.reuse, R228.reuse, 0x2 ;  /* 0x000000e405087211 */ /* 0x0c2fe400078210ff */
[-C--:B------:R-:W-:Y:S02]  /*80d0*/  LEA.HI.X.SX32 R11, R4, R229.reuse, 0x2, P0 ;  /* 0x000000e5040b7211 */ /* 0x080fe400000f16ff */
[-C--:B------:R-:W-:Y:S01]  /*80e0*/  LEA.HI.X.SX32 R9, R5, R229.reuse, 0x2, P1 ;  /* 0x000000e505097211 */ /* 0x080fe200008f16ff */
[----:B------:R-:W-:Y:S04]  /*80f0*/  IMAD.IADD R5, R200, 0x1, R0 ;  /* 0x00000001c8057824 */ /* 0x000fe800078e0200 */
[----:B------:R1:W-:Y:S05]  /*8100*/  RED.E.ADD.F32.FTZ.RN.STRONG.GPU [R8.64], R12 ;  /* 0x0000000c0800798e */ /* 0x0003ea000c10e784 */
[----:B------:R-:W-:Y:S01]  /*8110*/  RED.E.ADD.F32.FTZ.RN.STRONG.GPU [R10.64], R13 ;  /* 0x0000000d0a00798e */ /* 0x000fe2000c10e784 */
[CC--:B--2---:R-:W-:Y:S04]  /*8120*/  LEA R6, P0, R0.reuse, R228.reuse, 0x2 ;  /* 0x000000e400067211 */ /* 0x0c4fe800078010ff */
[-C--:B------:R-:W-:Y:S02]  /*8130*/  LEA.HI.X.SX32 R7, R0, R229.reuse, 0x2, P0 ;  /* 0x000000e500077211 */ /* 0x080fe400000f16ff */
[CC--:B------:R-:W-:Y:S03]  /*8140*/  LEA R4, P0, R5.reuse, R228.reuse, 0x2 ;  /* 0x000000e405047211 */ /* 0x0c0fe600078010ff */
[----:B------:R2:W-:Y:S01]  /*8150*/  RED.E.ADD.F32.FTZ.RN.STRONG.GPU [R6.64], R14 ;  /* 0x0000000e0600798e */ /* 0x0005e2000c10e784 */
[-C--:B------:R-:W-:Y:S05]  /*8160*/  LEA.HI.X.SX32 R5, R5, R229.reuse, 0x2, P0 ;  /* 0x000000e505057211 */ /* 0x080fea00000f16ff */
[----:B------:R3:W-:Y:S05]  /*8170*/  RED.E.ADD.F32.FTZ.RN.STRONG.GPU [R4.64], R15 ;  /* 0x0000000f0400798e */ /* 0x0007ea000c10e784 */
[----:B------:R-:W-:Y:S01]  /*8180*/  RED.E.ADD.F32.FTZ.RN.STRONG.GPU [R228.64+0x100], R84 ;  /* 0x00010054e400798e */ /* 0x000fe2000c10e784 */
[----:B-1----:R-:W-:Y:S04]  /*8190*/  IADD3 R8, R201, 0x40, RZ ;  /* 0x00000040c9087810 */ /* 0x002fe80007ffe0ff */
[----:B------:R-:W-:Y:S01]  /*81a0*/  RED.E.ADD.F32.FTZ.RN.STRONG.GPU [R2.64+0x100], R85 ;  /* 0x000100550200798e */ /* 0x000fe2000c10e784 */
[----:B------:R-:W-:Y:S01]  /*81b0*/  IMAD.IADD R0, R200, 0x1, R8 ;  /* 0x00000001c8007824 */ /* 0x000fe200078e0208 */
[CC--:B--2---:R-:W-:Y:S04]  /*81c0*/  LEA R6, P0, R8.reuse, R228.reuse, 0x2 ;  /* 0x000000e408067211 */ /* 0x0c4fe800078010ff */
[-C--:B------:R-:W-:Y:S02]  /*81d0*/  LEA.HI.X.SX32 R7, R8, R229.reuse, 0x2, P0 ;  /* 0x000000e508077211 */ /* 0x080fe400000f16ff */
[-C--:B------:R-:W-:Y:S01]  /*81e0*/  LEA R12, P0, R0, R228.reuse, 0x2 ;  /* 0x000000e4000c7211 */ /* 0x080fe200078010ff */
[----:B---3--:R-:W-:Y:S02]  /*81f0*/  IMAD.IADD R5, R200, 0x1, R0 ;  /* 0x00000001c8057824 */ /* 0x008fe400078e0200 */
[----:B------:R1:W-:Y:S01]  /*8200*/  RED.E.ADD.F32.FTZ.RN.STRONG.GPU [R6.64], R86 ;  /* 0x000000560600798e */ /* 0x0003e2000c10e784 */
[-C--:B------:R-:W-:Y:S01]  /*8210*/  LEA.HI.X.SX32 R13, R0, R229.reuse, 0x2, P0 ;  /* 0x000000e5000d7211 */ /* 0x080fe200000f16ff */
[C---:B------:R-:W-:Y:S01]  /*8220*/  IMAD.IADD R4, R200.reuse, 0x1, R5 ;  /* 0x00000001c8047824 */ /* 0x040fe200078e0205 */
[CC--:B------:R-:W-:Y:S03]  /*8230*/  LEA R8, P1, R5.reuse, R228.reuse, 0x2 ;  /* 0x000000e405087211 */ /* 0x0c0fe600078210ff */
[----:B------:R-:W-:Y:S01]  /*8240*/  RED.E.ADD.F32.FTZ.RN.STRONG.GPU [R12.64], R87 ;  /* 0x000000570c00798e */ /* 0x000fe2000c10e784 */
[-C--:B------:R-:W-:Y:S01]  /*8250*/  LEA.HI.X.SX32 R9, R5, R229.reuse, 0x2, P1 ;  /* 0x000000e505097211 */ /* 0x080fe200008f16ff */
[----:B------:R-:W-:Y:S01]  /*8260*/  IMAD.IADD R0, R200, 0x1, R4 ;  /* 0x00000001c8007824 */ /* 0x000fe200078e0204 */
[-C--:B------:R-:W-:Y:S02]  /*8270*/  LEA R10, P0, R4, R228.reuse, 0x2 ;  /* 0x000000e4040a7211 */ /* 0x080fe400078010ff */
[----:B------:R-:W-:Y:S01]  /*8280*/  LDSM.16.MT88.4 R84, [R212+0x4000] ;  /* 0x00400000d454783b */ /* 0x000fe20000004200 */
[----:B------:R-:W-:Y:S01]  /*8290*/  IMAD.IADD R5, R200, 0x1, R0 ;  /* 0x00000001c8057824 */ /* 0x000fe200078e0200 */
[-C--:B------:R-:W-:Y:S03]  /*82a0*/  LEA.HI.X.SX32 R11, R4, R229.reuse, 0x2, P0 ;  /* 0x000000e5040b7211 */ /* 0x080fe600000f16ff */
        /* <DEDUP_REMOVED lines=102> */
[----:B------:R-:W-:Y:S04]  /*8910*/  IMAD.IADD R4, R200, 0x1, R5 ;  /* 0x00000001c8047824 */ /* 0x000fe800078e0205 */
[----:B------:R2:W-:Y:S01]  /*8920*/  RED.E.ADD.F32.FTZ.RN.STRONG.GPU [R10.64], R119 ;  /* 0x000000770a00798e */ /* 0x0005e2000c10e784 */
[-C--:B------:R-:W-:Y:S01]  /*8930*/  LEA R8, P0, R4, R228.reuse, 0x2 ;  /* 0x000000e404087211 */ /* 0x080fe200078010ff */
[----:B------:R-:W-:Y:S03]  /*8940*/  IMAD.IADD R0, R200, 0x1, R4 ;  /* 0x00000001c8007824 */ /* 0x000fe600078e0204 */
[-C--:B------:R-:W-:Y:S02]  /*8950*/  LEA.HI.X.SX32 R9, R4, R229.reuse, 0x2, P0 ;  /* 0x000000e504097211 */ /* 0x080fe400000f16ff */
[-C--:B------:R-:W-:Y:S02]  /*8960*/  LEA R4, P0, R0, R228.reuse, 0x2 ;  /* 0x000000e400047211 */ /* 0x080fe400078010ff */
[CC--:B-1----:R-:W-:Y:S04]  /*8970*/  LEA R6, P1, R5.reuse, R228.reuse, 0x2 ;  /* 0x000000e405067211 */ /* 0x0c2fe800078210ff */
[-C--:B------:R-:W-:Y:S01]  /*8980*/  LEA.HI.X.SX32 R7, R5, R229.reuse, 0x2, P1 ;  /* 0x000000e505077211 */ /* 0x080fe200008f16ff */
[----:B--2---:R-:W-:Y:S01]  /*8990*/  IMAD.IADD R10, R200, 0x1, R0 ;  /* 0x00000001c80a7824 */ /* 0x004fe200078e0200 */
[-C--:B------:R-:W-:Y:S03]  /*89a0*/  LEA.HI.X.SX32 R5, R0, R229.reuse, 0x2, P0 ;  /* 0x000000e500057211 */ /* 0x080fe600000f16ff */
[----:B------:R1:W-:Y:S01]  /*89b0*/  RED.E.ADD.F32.FTZ.RN.STRONG.GPU [R6.64], R120 ;  /* 0x000000780600798e */ /* 0x0003e2000c10e784 */
[----:B------:R-:W-:Y:S04]  /*89c0*/  IADD3 R0, R201, 0xe0, RZ ;  /* 0x000000e0c9007810 */ /* 0x000fe80007ffe0ff */
[----:B------:R2:W-:Y:S05]  /*89d0*/  RED.E.ADD.F32.FTZ.RN.STRONG.GPU [R8.64], R121 ;  /* 0x000000790800798e */ /* 0x0005ea000c10e784 */
[----:B------:R3:W-:Y:S01]  /*89e0*/  RED.E.ADD.F32.FTZ.RN.STRONG.GPU [R4.64], R122 ;  /* 0x0000007a0400798e */ /* 0x0007e2000c10e784 */
[CC--:B-1----:R-:W-:Y:S04]  /*89f0*/  LEA R6, P0, R10.reuse, R228.reuse, 0x2 ;  /* 0x000000e40a067211 */ /* 0x0c2fe800078010ff */
[-C--:B------:R-:W-:Y:S02]  /*8a00*/  LEA.HI.X.SX32 R7, R10, R229.reuse, 0x2, P0 ;  /* 0x000000e50a077211 */ /* 0x080fe400000f16ff */
[CC--:B--2---:R-:W-:Y:S03]  /*8a10*/  LEA R8, P0, R0.reuse, R228.reuse, 0x2 ;  /* 0x000000e400087211 */ /* 0x0c4fe600078010ff */
[----:B------:R1:W-:Y:S01]  /*8a20*/  RED.E.ADD.F32.FTZ.RN.STRONG.GPU [R6.64], R123 ;  /* 0x0000007b0600798e */ /* 0x0003e2000c10e784 */
[-C--:B------:R-:W-:Y:S01]  /*8a30*/  LEA.HI.X.SX32 R9, R0, R229.reuse, 0x2, P0 ;  /* 0x000000e500097211 */ /* 0x080fe200000f16ff */
[C---:B---3--:R-:W-:Y:S03]  /*8a40*/  IMAD.IADD R5, R200.reuse, 0x1, R0 ;  /* 0x00000001c8057824 */ /* 0x048fe600078e0200 */
[----:B------:R-:W-:Y:S02]  /*8a50*/  RED.E.ADD.F32.FTZ.RN.STRONG.GPU [R228.64+0x380], R128 ;  /* 0x00038080e400798e */ /* 0x000fe4000c10e784 */
[CC--:B------:R-:W-:Y:S03]  /*8a60*/  LEA R12, P0, R5.reuse, R228.reuse, 0x2 ;  /* 0x000000e4050c7211 */ /* 0x0c0fe600078010ff */
[----:B------:R2:W-:Y:S01]  /*8a70*/  RED.E.ADD.F32.FTZ.RN.STRONG.GPU [R2.64+0x380], R129 ;  /* 0x000380810200798e */ /* 0x0005e2000c10e784 */
[-C--:B------:R-:W-:Y:S04]  /*8a80*/  LEA.HI.X.SX32 R13, R5, R229.reuse, 0x2, P0 ;  /* 0x000000e5050d7211 */ /* 0x080fe800000f16ff */
[----:B------:R3:W-:Y:S05]  /*8a90*/  RED.E.ADD.F32.FTZ.RN.STRONG.GPU [R8.64], R130 ;  /* 0x000000820800798e */ /* 0x0007ea000c10e784 */
[----:B------:R-:W-:Y:S05]  /*8aa0*/  RED.E.ADD.F32.FTZ.RN.STRONG.GPU [R12.64], R131 ;  /* 0x000000830c00798e */ /* 0x000fea000c10e784 */
[----:B------:R-:W-:Y:S01]  /*8ab0*/  LDSM.16.MT88.4 R12, [R218+0x28000] ;  /* 0x02800000da0c783b */ /* 0x000fe20000004200 */
[C---:B-1----:R-:W-:Y:S04]  /*8ac0*/  IMAD.IADD R6, R200.reuse, 0x1, R5 ;  /* 0x00000001c8067824 */ /* 0x042fe800078e0205 */
[----:B------:R-:W-:Y:S01]  /*8ad0*/  IMAD.IADD R4, R200, 0x1, R6 ;  /* 0x00000001c8047824 */ /* 0x000fe200078e0206 */
[-C--:B------:R-:W-:Y:S03]  /*8ae0*/  LEA R10, P0, R6, R228.reuse, 0x2 ;  /* 0x000000e4060a7211 */ /* 0x080fe600078010ff */
[----:B------:R-:W-:Y:S01]  /*8af0*/  IMAD.IADD R0, R200, 0x1, R4 ;  /* 0x00000001c8007824 */ /* 0x000fe200078e0204 */
[-C--:B------:R-:W-:Y:S03]  /*8b00*/  LEA.HI.X.SX32 R11, R6, R229.reuse, 0x2, P0 ;  /* 0x000000e5060b7211 */ /* 0x080fe600000f16ff */
[----:B--2---:R-:W-:Y:S01]  /*8b10*/  IMAD.IADD R3, R200, 0x1, R0 ;  /* 0x00000001c8037824 */ /* 0x004fe200078e0200 */
[-C--:B------:R-:W-:Y:S01]  /*8b20*/  LEA R6, P1, R0, R228.reuse, 0x2 ;  /* 0x000000e400067211 */ /* 0x080fe200078210ff */
[----:B------:R-:W-:Y:S01]  /*8b30*/  RED.E.ADD.F32.FTZ.RN.STRONG.GPU [R10.64], R124 ;  /* 0x0000007c0a00798e */ /* 0x000fe2000c10e784 */
[-C--:B---3--:R-:W-:Y:S02]  /*8b40*/  LEA R8, P2, R4, R228.reuse, 0x2 ;  /* 0x000000e404087211 */ /* 0x088fe400078410ff */
[-C--:B------:R-:W-:Y:S02]  /*8b50*/  LEA.HI.X.SX32 R7, R0, R229.reuse, 0x2, P1 ;  /* 0x000000e500077211 */ /* 0x080fe400008f16ff */
[-C--:B------:R-:W-:Y:S02]  /*8b60*/  LEA.HI.X.SX32 R9, R4, R229.reuse, 0x2, P2 ;  /* 0x000000e504097211 */ /* 0x080fe400010f16ff */
[C---:B------:R-:W-:Y:S02]  /*8b70*/  LEA R2, P0, R3.reuse, R228, 0x2 ;  /* 0x000000e403027211 */ /* 0x040fe400078010ff */
[----:B------:R-:W-:Y:S01]  /*8b80*/  PLOP3.LUT P1, PT, PT, PT, UP0, 0x80, 0x0 ;  /* 0x000000000000781c */ /* 0x000fe20003f2f008 */
[----:B------:R-:W-:Y:S01]  /*8b90*/  RED.E.ADD.F32.FTZ.RN.STRONG.GPU [R8.64], R125 ;  /* 0x0000007d0800798e */ /* 0x000fe2000c10e784 */
[----:B------:R-:W-:Y:S01]  /*8ba0*/  LEA.HI.X.SX32 R3, R3, R229, 0x2, P0 ;  /* 0x000000e503037211 */ /* 0x000fe200000f16ff */
[----:B------:R-:W-:Y:S01]  /*8bb0*/  @UP3 UIADD3 UR18, UP0, UR18, -0x100, URZ ;  /* 0xffffff0012123890 */ /* 0x000fe2000ff1e03f */
[----:B------:R-:W-:Y:S02]  /*8bc0*/  PLOP3.LUT P0, PT, PT, PT, UP2, 0x80, 0x0 ;  /* 0x000000000000781c */ /* 0x000fe40003f0f028 */
[----:B------:R-:W-:Y:S01]  /*8bd0*/  LDSM.16.MT88.4 R8, [R212] ;  /* 0x00000000d408783b */ /* 0x000fe20000004200 */
[C---:B------:R-:W-:Y:S01]  /*8be0*/  IADD3 R0, R212.reuse, -0x8000, RZ ;  /* 0xffff8000d4007810 */ /* 0x040fe20007ffe0ff */
[----:B------:R-:W-:Y:S03]  /*8bf0*/  @UP3 UIADD3.X UR17, UR17, -0x1, URZ, UP0, !UPT ;  /* 0xffffffff11113890 */ /* 0x000fe600087fe43f */
[----:B------:R-:W-:Y:S02]  /*8c00*/  RED.E.ADD.F32.FTZ.RN.STRONG.GPU [R6.64], R126 ;  /* 0x0000007e0600798e */ /* 0x000fe4000c10e784 */
[----:B------:R-:W-:Y:S03]  /*8c10*/  @P1 IADD3 R0, R212, 0x8000, RZ ;  /* 0x00008000d4001810 */ /* 0x000fe60007ffe0ff */
[----:B------:R-:W1:Y:S05]  /*8c20*/  LDSM.16.MT88.4 R4, [R219+0x28000] ;  /* 0x02800000db04783b */ /* 0x000e6a0000004200 */
[----:B------:R-:W-:Y:S01]  /*8c30*/  RED.E.ADD.F32.FTZ.RN.STRONG.GPU [R2.64], R127 ;  /* 0x0000007f0200798e */ /* 0x000fe2000c10e784 */
        /* <DEDUP_REMOVED lines=285> */
[----:B------:R-:W-:Y:S02]  /*9e10*/  USHF.R.S32.HI UR14, URZ, 0x1f, UR36 ;  /* 0x0000001f3f0e7899 */ /* 0x000fe40008011424 */
[----:B------:R-:W-:Y:S02]  /*9e20*/  UIADD3 UR9, UR9, UR11, URZ ;  /* 0x0000000b09097290 */ /* 0x000fe4000fffe03f */
[----:B------:R-:W-:-:S02]  /*9e30*/  ULDC.64 UR12, c[0x0][0x388] ;  /* 0x0000e200000c7ab9 */ /* 0x000fc40000000a00 */
[----:B------:R-:W-:Y:S02]  /*9e40*/  UIMAD UR6, UR14, UR12, URZ ;  /* 0x0000000c0e0672a4 */ /* 0x000fe4000f8e023f */
[----:B------:R-:W-:Y:S02]  /*9e50*/  UIMAD.WIDE.U32 UR8, UR36, UR12, UR8 ;  /* 0x0000000c240872a5 */ /* 0x000fe4000f8e0008 */
[----:B------:R-:W-:-:S04]  /*9e60*/  UIMAD UR6, UR36, UR13, UR6 ;  /* 0x0000000d240672a4 */ /* 0x000fc8000f8e0206 */
[----:B------:R-:W-:Y:S02]  /*9e70*/  UIADD3 UR15, UR9, UR6, URZ ;  /* 0x00000006090f7290 */ /* 0x000fe4000fffe03f */
[----:B------:R-:W-:Y:S02]  /*9e80*/  UMOV UR14, UR8 ;  /* 0x00000008000e7c82 */ /* 0x000fe40008000000 */
.L_x_720:
        /* <DEDUP_REMOVED lines=11> */
[----:B------:R-:W-:-:S02]  /*9f40*/  USHF.R.S32.HI UR16, URZ, 0x1f, UR36 ;  /* 0x0000001f3f107899 */ /* 0x000fc40008011424 */
[----:B------:R-:W-:Y:S02]  /*9f50*/  UIADD3 UR9, UR9, UR11, URZ ;  /* 0x0000000b09097290 */ /* 0x000fe4000fffe03f */
[----:B------:R-:W-:Y:S02]  /*9f60*/  ULDC.64 UR12, c[0x0][0x390] ;  /* 0x0000e400000c7ab9 */ /* 0x000fe40000000a00 */
[----:B------:R-:W-:Y:S02]  /*9f70*/  UIMAD UR6, UR16, UR12, URZ ;  /* 0x0000000c100672a4 */ /* 0x000fe4000f8e023f */
[----:B------:R-:W-:Y:S02]  /*9f80*/  UIMAD.WIDE.U32 UR8, UR36, UR12, UR8 ;  /* 0x0000000c240872a5 */ /* 0x000fe4000f8e0008 */
[----:B------:R-:W-:-:S04]  /*9f90*/  UIMAD UR6, UR36, UR13, UR6 ;  /* 0x0000000d240672a4 */ /* 0x000fc8000f8e0206 */
[----:B------:R-:W-:Y:S02]  /*9fa0*/  UIADD3 UR12, UR9, UR6, URZ ;  /* 0x00000006090c7290 */ /* 0x000fe4000fffe03f */
[----:B------:R-:W-:Y:S02]  /*9fb0*/  UMOV UR11, UR8 ;  /* 0x00000008000b7c82 */ /* 0x000fe40008000000 */
.L_x_721:
        /* <DEDUP_REMOVED lines=52> */
[----:B------:R-:W-:-:S02]  /*a300*/  ISETP.GE.AND P1, PT, R29, c[0x0][0x220], PT ;  /* 0x000088001d007a0c */ /* 0x000fc40003f26270 */
[----:B------:R-:W-:Y:S01]  /*a310*/  LDS.128 R12, [R8+0x1e000] ;  /* 0x01e00000080c7984 */ /* 0x000fe20000000c00 */
[----:B------:R-:W-:-:S03]  /*a320*/  ISETP.GE.AND P0, PT, R28, c[0x0][0x220], PT ;  /* 0x000088001c007a0c */ /* 0x000fc60003f06270 */
[----:B------:R4:W1:Y:S02]  /*a330*/  @!P3 LDS.128 R16, [R8+0x18000] ;  /* 0x018000000810b984 */ /* 0x0008640000000c00 */
[----:B-1--4-:R-:W-:-:S04]  /*a340*/  IMAD.WIDE.U32 R8, R0, c[0x0][0x3a0], R2 ;  /* 0x0000e80000087a25 */ /* 0x012fc800078e0002 */
[----:B------:R-:W-:-:S04]  /*a350*/  IMAD R2, R0, c[0x0][0x3a4], R80 ;  /* 0x0000e90000027a24 */ /* 0x000fc800078e0250 */
[----:B------:R-:W-:Y:S01]  /*a360*/  IMAD.IADD R3, R2, 0x1, R9 ;  /* 0x0000000102037824 */ /* 0x000fe200078e0209 */
[----:B------:R-:W-:-:S04]  /*a370*/  LEA R2, P4, R8, c[0x0][0x340], 0x1 ;  /* 0x0000d00008027a11 */ /* 0x000fc800078808ff */
[----:B------:R-:W-:-:S05]  /*a380*/  LEA.HI.X R3, R8, c[0x0][0x344], R3, 0x1, P4 ;  /* 0x0000d10008037a11 */ /* 0x000fca00020f0c03 */
[----:B--2---:R1:W-:Y:S04]  /*a390*/  @!P2 STG.E.128 [R2.64+0x80], R24 ;  /* 0x000080180200a986 */ /* 0x0043e8000c101d04 */
[----:B---3--:R1:W-:Y:S04]  /*a3a0*/  @!P1 STG.E.128 [R2.64+0x100], R20 ;  /* 0x0001001402009986 */ /* 0x0083e8000c101d04 */
[----:B------:R1:W-:Y:S04]  /*a3b0*/  @!P3 STG.E.128 [R2.64], R16 ;  /* 0x000000100200b986 */ /* 0x0003e8000c101d04 */
[----:B------:R1:W-:Y:S02]  /*a3c0*/  @!P0 STG.E.128 [R2.64+0x180], R12 ;  /* 0x0001800c02008986 */ /* 0x0003e4000c101d04 */
.L_x_723:
[----:B--23--:R-:W-:Y:S05]  /*a3d0*/  BSYNC B0 ;  /* 0x0000000000007941 */ /* 0x00cfea0003800000 */
.L_x_722:
        /* <DEDUP_REMOVED lines=21> */
.L_x_725:
[----:B------:R-:W-:Y:S05]  /*a530*/  BSYNC B0 ;  /* 0x0000000000007941 */ /* 0x000fea0003800000 */
.L_x_724:
        /* <DEDUP_REMOVED lines=31> */
.L_x_727:
[----:B------:R-:W-:Y:S05]  /*a730*/  BSYNC B0 ;  /* 0x0000000000007941 */ /* 0x000fea0003800000 */
.L_x_726:
[----:B------:R-:W-:Y:S05]  /*a740*/  @P4 BRA `(.L_x_696) ;  /* 0x0000012000004947 */ /* 0x000fea0003800000 */
[----:B------:R-:W-:Y:S01]  /*a750*/  IADD3 R0, P0, R0, 0x20, RZ ;  /* 0x0000002000007810 */ /* 0x000fe20007f1e0ff */
[----:B-1----:R-:W-:Y:S01]  /*a760*/  IMAD.MOV.U32 R3, RZ, RZ, R8 ;  /* 0x000000ffff037224 */ /* 0x002fe200078e0008 */
[----:B------:R-:W-:-:S02]  /*a770*/  ISETP.GE.AND P2, PT, R10, c[0x0][0x220], PT ;  /* 0x000088000a007a0c */ /* 0x000fc40003f46270 */
        /* <DEDUP_REMOVED lines=15> */
.L_x_696:
[----:B------:R-:W-:Y:S05]  /*a870*/  BSYNC B1 ;  /* 0x0000000000017941 */ /* 0x000fea0003800000 */
.L_x_682:
        /* <DEDUP_REMOVED lines=12> */
.L_x_728:
[----:B------:R-:W-:Y:S05]  /*a940*/  EXIT ;  /* 0x000000000000794d */ /* 0x000fea0003800000 */
.L_x_730:
        /* <DEDUP_REMOVED lines=11> */
.L_x_2019:


//--------------------- .text._ZN5flash44flash_bwd_dq_dk_dv_loop_seqk_parallel_kernelI23Flash_bwd_kernel_traitsILi256ELi64ELi64ELi8ELi4ELi2ELi2ELb0ELb0EN7cutlass10bfloat16_tE19Flash_kernel_traitsILi256ELi64ELi64ELi8ES3_EELb0ELb0ELb0ELb0ELb0ELb1ELb0EEEvNS_16Flash_bwd_paramsE --------------------------
	.section	.text._ZN5flash44flash_bwd_dq_dk_dv_loop_seqk_parallel_kernelI23Flash_bwd_kernel_traitsILi256ELi64ELi64ELi8ELi4ELi2ELi2ELb0ELb0EN7cutlass10bfloat16_tE19Flash_kernel_traitsILi256ELi64ELi64ELi8ES3_EELb0ELb0ELb0ELb0ELb0ELb1ELb0EEEvNS_16Flash_bwd_paramsE,"ax",@progbits
	.sectioninfo	@"SHI_REGISTERS=255"
	.align	128
        .global         _ZN5flash44flash_bwd_dq_dk_dv_loop_seqk_parallel_kernelI23Flash_bwd_kernel_traitsILi256ELi64ELi64ELi8ELi4ELi2ELi2ELb0ELb0EN7cutlass10bfloat16_tE19Flash_kernel_traitsILi256ELi64ELi64ELi8ES3_EELb0ELb0ELb0ELb0ELb0ELb1ELb0EEEvNS_16Flash_bwd_paramsE
        .type           _ZN5flash44flash_bwd_dq_dk_dv_loop_seqk_parallel_kernelI23Flash_bwd_kernel_traitsILi256ELi64ELi64ELi8ELi4ELi2ELi2ELb0ELb0EN7cutlass10bfloat16_tE19Flash_kernel_traitsILi256ELi64ELi64ELi8ES3_EELb0ELb0ELb0ELb0ELb0ELb1ELb0EEEvNS_16Flash_bwd_paramsE,@function
        .size           _ZN5flash44flash_bwd_dq_dk_dv_loop_seqk_parallel_kernelI23Flash_bwd_kernel_traitsILi256ELi64ELi64ELi8ELi4ELi2ELi2ELb0ELb0EN7cutlass10bfloat16_tE19Flash_kernel_traitsILi256ELi64ELi64ELi8ES3_EELb0ELb0ELb0ELb0ELb0ELb1ELb0EEEvNS_16Flash_bwd_paramsE,(.L_x_2020 - _ZN5flash44flash_bwd_dq_dk_dv_loop_seqk_parallel_kernelI23Flash_bwd_kernel_traitsILi256ELi64ELi64ELi8ELi4ELi2ELi2ELb0ELb0EN7cutlass10bfloat16_tE19Flash_kernel_traitsILi256ELi64ELi64ELi8ES3_EELb0ELb0ELb0ELb0ELb0ELb1ELb0EEEvNS_16Flash_bwd_paramsE)
        .other          _ZN5flash44flash_bwd_dq_dk_dv_loop_seqk_parallel_kernelI23Flash_bwd_kernel_traitsILi256ELi64ELi64ELi8ELi4ELi2ELi2ELb0ELb0EN7cutlass10bfloat16_tE19Flash_kernel_traitsILi256ELi64ELi64ELi8ES3_EELb0ELb0ELb0ELb0ELb0ELb1ELb0EEEvNS_16Flash_bwd_paramsE,@"STO_CUDA_ENTRY STV_DEFAULT"
_ZN5flash44flash_bwd_dq_dk_dv_loop_seqk_parallel_kernelI23Flash_bwd_kernel_traitsILi256ELi64ELi64ELi8ELi4ELi2ELi2ELb0ELb0EN7cutlass10bfloat16_tE19Flash_kernel_traitsILi256ELi64ELi64ELi8ES3_EELb0ELb0ELb0ELb0ELb0ELb1ELb0EEEvNS_16Flash_bwd_paramsE:
.text._ZN5flash44flash_bwd_dq_dk_dv_loop_seqk_parallel_kernelI23Flash_bwd_kernel_traitsILi256ELi64ELi64ELi8ELi4ELi2ELi2ELb0ELb0EN7cutlass10bfloat16_tE19Flash_kernel_traitsILi256ELi64ELi64ELi8ES3_EELb0ELb0ELb0ELb0ELb0ELb1ELb0EEEvNS_16Flash_bwd_paramsE:
        /* <DEDUP_REMOVED lines=43> */
[----:B------:R-:W-:Y:S01]  /*02b0*/  SHF.R.S32.HI R6, RZ, 0x4, R8 ;  /* 0x00000004ff067819 */ /* 0x000fe20000011408 */
[----:B------:R-:W-:Y:S01]  /*02c0*/  UIMAD UR6, UR33, UR11, UR38 ;  /* 0x0000000b210672a4 */ /* 0x000fe2000f8e0226 */
[----:B------:R-:W-:Y:S01]  /*02d0*/  LOP3.LUT R2, R0, 0xfffffffc, RZ, 0xc0, !PT ;  /* 0xfffffffc00027812 */ /* 0x000fe200078ec0ff */
[----:B------:R-:W-:Y:S01]  /*02e0*/  @!UP2 UIMAD UR7, UR33, UR13, UR38 ;  /* 0x0000000d2107a2a4 */ /* 0x000fe2000f8e0226 */
[----:B------:R-:W-:Y:S01]  /*02f0*/  LOP3.LUT R0, R3, 0xfffffffe, RZ, 0xc0, !PT ;  /* 0xfffffffe03007812 */ /* 0x000fe200078ec0ff */
[----:B------:R-:W-:Y:S01]  /*0300*/  USHF.L.U32 UR41, UR46, 0x6, URZ ;  /* 0x000000062e297899 */ /* 0x000fe2000800063f */
[----:B------:R-:W-:Y:S01]  /*0310*/  LEA.HI R3, R8, R6, RZ, 0x1 ;  /* 0x0000000608037211 */ /* 0x000fe200078f08ff */
[C---:B------:R-:W-:Y:S01]  /*0320*/  IMAD.IADD R233, R5.reuse, 0x1, -R2 ;  /* 0x0000000105e97824 */ /* 0x040fe200078e0a02 */
[----:B------:R-:W-:Y:S01]  /*0330*/  LEA.HI R14, R12, R13, RZ, 0x2 ;  /* 0x0000000d0c0e7211 */ /* 0x000fe200078f10ff */
[----:B------:R-:W-:Y:S01]  /*0340*/  IMAD.IADD R227, R5, 0x1, -R0 ;  /* 0x0000000105e37824 */ /* 0x000fe200078e0a00 */
[----:B------:R-:W-:Y:S01]  /*0350*/  LOP3.LUT R0, R3, 0xfffffffe, RZ, 0xc0, !PT ;  /* 0xfffffffe03007812 */ /* 0x000fe200078ec0ff */
[----:B------:R-:W-:Y:S01]  /*0360*/  ULDC UR49, c[0x0][0x214] ;  /* 0x0000850000317ab9 */ /* 0x000fe20000000800 */
[--C-:B------:R-:W-:Y:S01]  /*0370*/  SHF.R.S32.HI R7, RZ, 0x2, R14.reuse ;  /* 0x00000002ff077819 */ /* 0x100fe2000001140e */
[----:B------:R-:W-:Y:S01]  /*0380*/  ULDC UR56, c[0x0][0x1c8] ;  /* 0x0000720000387ab9 */ /* 0x000fe20000000800 */
[----:B------:R-:W-:Y:S01]  /*0390*/  SHF.R.S32.HI R2, RZ, 0x1f, R14 ;  /* 0x0000001fff027819 */ /* 0x000fe2000001140e */
[----:B------:R-:W-:Y:S01]  /*03a0*/  IMAD.IADD R9, R6, 0x1, -R0 ;  /* 0x0000000106097824 */ /* 0x000fe200078e0a00 */
[----:B------:R-:W-:Y:S01]  /*03b0*/  LOP3.LUT R3, R4, 0xffffffe0, RZ, 0xc0, !PT ;  /* 0xffffffe004037812 */ /* 0x000fe200078ec0ff */
[----:B------:R-:W-:Y:S01]  /*03c0*/  ULDC.U8 UR10, c[0x0][0x3d0] ;  /* 0x0000f400000a7ab9 */ /* 0x000fe20000000000 */
[----:B------:R-:W-:Y:S01]  /*03d0*/  LEA.HI R0, R2, R7, RZ, 0x3 ;  /* 0x0000000702007211 */ /* 0x000fe200078f18ff */
[----:B------:R-:W-:Y:S01]  /*03e0*/  ULDC UR50, c[0x0][0x224] ;  /* 0x0000890000327ab9 */ /* 0x000fe20000000800 */
[-C--:B------:R-:W-:Y:S01]  /*03f0*/  LEA.HI R10, R12, R13.reuse, RZ, 0x3 ;  /* 0x0000000d0c0a7211 */ /* 0x080fe200078f18ff */
[----:B------:R-:W-:Y:S01]  /*0400*/  @UP2 UIMAD UR54, UR33, UR49, URZ ;  /* 0x00000031213622a4 */ /* 0x000fe2000f8e023f */
[----:B------:R-:W-:Y:S01]  /*0410*/  LOP3.LUT R2, R0, 0xfffffff8, RZ, 0xc0, !PT ;  /* 0xfffffff800027812 */ /* 0x000fe200078ec0ff */
[----:B------:R-:W-:Y:S01]  /*0420*/  IMAD.IADD R0, R13, 0x1, -R3 ;  /* 0x000000010d007824 */ /* 0x000fe200078e0a03 */
[----:B------:R-:W-:Y:S01]  /*0430*/  SHF.R.S32.HI R11, RZ, 0x3, R10 ;  /* 0x00000003ff0b7819 */ /* 0x000fe2000001140a */
[----:B------:R-:W-:Y:S01]  /*0440*/  ULDC.64 UR4, c[0x0][0x118] ;  /* 0x0000460000047ab9 */ /* 0x000fe20000000a00 */
[----:B------:R-:W-:Y:S01]  /*0450*/  LEA.HI R6, R12, R13, RZ, 0x7 ;  /* 0x0000000d0c067211 */ /* 0x000fe200078f38ff */
[----:B------:R-:W-:Y:S01]  /*0460*/  IMAD.IADD R7, R7, 0x1, -R2 ;  /* 0x0000000107077824 */ /* 0x000fe200078e0a02 */
[----:B------:R-:W-:Y:S01]  /*0470*/  SHF.R.S32.HI R2, RZ, 0x1f, R0 ;  /* 0x0000001fff027819 */ /* 0x000fe20000011400 */
[----:B------:R-:W-:Y:S01]  /*0480*/  IMAD.SHL.U32 R3, R11, 0x40, RZ ;  /* 0x000000400b037824 */ /* 0x000fe200078e00ff */
[----:B------:R-:W-:Y:S01]  /*0490*/  SHF.R.S32.HI R6, RZ, 0x7, R6 ;  /* 0x00000007ff067819 */ /* 0x000fe20000011406 */
[----:B------:R-:W-:Y:S01]  /*04a0*/  ULOP3.LUT UR56, UR38, UR56, URZ, 0x3c, !UPT ;  /* 0x0000003826387292 */ /* 0x000fe2000f8e3c3f */
[----:B------:R-:W-:Y:S01]  /*04b0*/  LEA.HI R15, R2, R0, RZ, 0x2 ;  /* 0x00000000020f7211 */ /* 0x000fe200078f10ff */
[----:B------:R-:W-:Y:S01]  /*04c0*/  USHF.R.S32.HI UR61, URZ, 0x1f, UR38 ;  /* 0x0000001f3f3d7899 */ /* 0x000fe20008011426 */
[----:B------:R-:W-:Y:S01]  /*04d0*/  LOP3.LUT R2, R8, 0xfffffff0, RZ, 0xc0, !PT ;  /* 0xfffffff008027812 */ /* 0x000fe200078ec0ff */
[----:B------:R-:W-:Y:S01]  /*04e0*/  UISETP.NE.AND UP3, UPT, UR10, URZ, UPT ;  /* 0x0000003f0a00728c */ /* 0x000fe2000bf65270 */
[----:B------:R-:W-:Y:S01]  /*04f0*/  LOP3.LUT R0, R10, 0xfffffff8, RZ, 0xc0, !PT ;  /* 0xfffffff80a007812 */ /* 0x000fe200078ec0ff */
[----:B------:R-:W-:Y:S01]  /*0500*/  USHF.R.S32.HI UR60, URZ, 0x1f, UR33 ;  /* 0x0000001f3f3c7899 */ /* 0x000fe20008011421 */
[----:B------:R-:W-:Y:S01]  /*0510*/  LOP3.LUT R3, R3, 0x1c0, RZ, 0xc0, !PT ;  /* 0x000001c003037812 */ /* 0x000fe200078ec0ff */
[C---:B------:R-:W-:Y:S01]  /*0520*/  IMAD.IADD R2, R13.reuse, 0x1, -R2 ;  /* 0x000000010d027824 */ /* 0x040fe200078e0a02 */
[----:B------:R-:W-:Y:S01]  /*0530*/  USHF.R.S32.HI UR59, URZ, 0x1f, UR38 ;  /* 0x0000001f3f3b7899 */ /* 0x000fe20008011426 */
[----:B------:R-:W-:Y:S01]  /*0540*/  IMAD.IADD R0, R13, 0x1, -R0 ;  /* 0x000000010d007824 */ /* 0x000fe200078e0a00 */
[----:B------:R-:W-:Y:S01]  /*0550*/  SHF.R.U32.HI R5, RZ, 0x3, R3 ;  /* 0x00000003ff057819 */ /* 0x000fe20000011603 */
[----:B------:R-:W-:Y:S01]  /*0560*/  USHF.R.S32.HI UR58, URZ, 0x1f, UR33 ;  /* 0x0000001f3f3a7899 */ /* 0x000fe20008011421 */
[----:B------:R-:W-:Y:S01]  /*0570*/  SHF.R.S32.HI R4, RZ, 0x1f, R2 ;  /* 0x0000001fff047819 */ /* 0x000fe20000011402 */
[C---:B------:R-:W-:Y:S01]  /*0580*/  IMAD.SHL.U32 R16, R0.reuse, 0x8, RZ ;  /* 0x0000000800107824 */ /* 0x040fe200078e00ff */
[----:B------:R-:W-:Y:S01]  /*0590*/  LOP3.LUT P4, RZ, R0, 0x2, RZ, 0xc0, !PT ;  /* 0x0000000200ff7812 */ /* 0x000fe2000788c0ff */
[----:B------:R-:W-:Y:S01]  /*05a0*/  USHF.R.S32.HI UR57, URZ, 0x1f, UR38 ;  /* 0x0000001f3f397899 */ /* 0x000fe20008011426 */
[----:B------:R-:W-:Y:S01]  /*05b0*/  LEA.HI R11, R4, R2, RZ, 0x3 ;  /* 0x00000002040b7211 */ /* 0x000fe200078f18ff */
[----:B------:R-:W-:Y:S01]  /*05c0*/  UIMAD.WIDE.U32 UR42, UR36, UR44, URZ ;  /* 0x0000002c242a72a5 */ /* 0x000fe2000f8e003f */
[----:B------:R-:W-:Y:S01]  /*05d0*/  LOP3.LUT R4, R3, 0x38, R16, 0xf8, !PT ;  /* 0x0000003803047812 */ /* 0x000fe200078ef810 */
[----:B------:R1:W-:Y:S01]  /*05e0*/  STL [R1+0x40], R16 ;  /* 0x0000401001007387 */ /* 0x0003e20000100800 */
[----:B------:R-:W-:Y:S01]  /*05f0*/  LOP3.LUT R3, R11, 0xfffffff8, RZ, 0xc0, !PT ;  /* 0xfffffff80b037812 */ /* 0x000fe200078ec0ff */
[----:B------:R-:W-:Y:S01]  /*0600*/  UIMAD UR51, UR37, UR44, URZ ;  /* 0x0000002c253372a4 */ /* 0x000fe2000f8e023f */
        /* <DEDUP_REMOVED lines=9> */
[----:B------:R-:W-:Y:S01]  /*06a0*/  STL [R1+0x50], R17 ;  /* 0x0000501101007387 */ /* 0x000fe20000100800 */
[C---:B------:R-:W-:Y:S01]  /*06b0*/  LOP3.LUT R3, R0.reuse, 0x8, R10, 0xf8, !PT ;  /* 0x0000000800037812 */ /* 0x040fe200078ef80a */
[----:B------:R-:W-:Y:S01]  /*06c0*/  USHF.R.S32.HI UR53, URZ, 0x1f, UR47 ;  /* 0x0000001f3f357899 */ /* 0x000fe2000801142f */
[----:B------:R-:W-:Y:S01]  /*06d0*/  SHF.R.U32.HI R220, RZ, 0x3, R0 ;  /* 0x00000003ffdc7819 */ /* 0x000fe20000011600 */
[----:B------:R-:W-:Y:S01]  /*06e0*/  UIMAD UR50, UR6, UR50, URZ ;  /* 0x00000032063272a4 */ /* 0x000fe2000f8e023f */
[----:B------:R-:W-:Y:S01]  /*06f0*/  LOP3.LUT R2, R0, 0x10, R2, 0xf8, !PT ;  /* 0x0000001000027812 */ /* 0x000fe200078ef802 */
[----:B------:R-:W-:Y:S01]  /*0700*/  IMAD R0, R6, 0x800, R4 ;  /* 0x0000080006007824 */ /* 0x000fe200078e0204 */
[----:B------:R-:W-:Y:S01]  /*0710*/  LOP3.LUT R3, R3, R220, RZ, 0x3c, !PT ;  /* 0x000000dc03037212 */ /* 0x000fe200078e3cff */
[----:B------:R-:W-:Y:S01]  /*0720*/  @!UP2 UIMAD UR49, UR7, UR49, URZ ;  /* 0x000000310731a2a4 */ /* 0x000fe2000f8e023f */
[----:B------:R-:W-:Y:S01]  /*0730*/  LEA.HI R5, R12, R13, RZ, 0x6 ;  /* 0x0000000d0c057211 */ /* 0x000fe200078f30ff */
[----:B------:R-:W-:Y:S01]  /*0740*/  USHF.R.S32.HI UR48, URZ, 0x1f, UR41 ;  /* 0x0000001f3f307899 */ /* 0x000fe20008011429 */
[----:B------:R-:W-:Y:S01]  /*0750*/  LOP3.LUT R2, R2, 0x8, R10, 0xf8, !PT ;  /* 0x0000000802027812 */ /* 0x000fe200078ef80a */
[----:B------:R-:W-:Y:S01]  /*0760*/  IMAD.IADD R3, R0, 0x1, R3 ;  /* 0x0000000100037824 */ /* 0x000fe200078e0203 */
[----:B------:R-:W-:Y:S01]  /*0770*/  SHF.R.S32.HI R0, RZ, 0x6, R5 ;  /* 0x00000006ff007819 */ /* 0x000fe20000011405 */
[----:B------:R-:W-:Y:S01]  /*0780*/  IMAD.U32 R10, RZ, RZ, UR14 ;  /* 0x0000000eff0a7e24 */ /* 0x000fe2000f8e00ff */
[----:B------:R-:W-:Y:S01]  /*0790*/  LOP3.LUT R220, R4, R2, R220, 0xf6, !PT ;  /* 0x0000000204dc7212 */ /* 0x000fe200078ef6dc */
[----:B------:R-:W-:Y:S01]  /*07a0*/  IMAD.SHL.U32 R4, R6, 0x20, RZ ;  /* 0x0000002006047824 */ /* 0x000fe200078e00ff */
[----:B------:R-:W-:Y:S01]  /*07b0*/  LOP3.LUT R2, R14, 0x7ffffffc, RZ, 0xc0, !PT ;  /* 0x7ffffffc0e027812 */ /* 0x000fe200078ec0ff */
[C---:B-1----:R-:W-:Y:S01]  /*07c0*/  IMAD R16, R0.reuse, 0x200, R8 ;  /* 0x0000020000107824 */ /* 0x042fe200078e0208 */
[C---:B------:R-:W-:Y:S01]  /*07d0*/  R2P PR, R7.reuse, 0x6 ;  /* 0x0000000607007804 */ /* 0x040fe20000000000 */
[----:B------:R-:W-:Y:S01]  /*07e0*/  IMAD.SHL.U32 R5, R0, 0x8, RZ ;  /* 0x0000000800057824 */ /* 0x000fe200078e00ff */
[----:B------:R-:W-:Y:S01]  /*07f0*/  SEL R216, R216, 0xffffffe0, !P4 ;  /* 0xffffffe0d8d87807 */ /* 0x000fe20006000000 */
[----:B------:R-:W-:Y:S01]  /*0800*/  IMAD.SHL.U32 R0, R7, 0x40, RZ ;  /* 0x0000004007007824 */ /* 0x000fe200078e00ff */
[----:B------:R-:W-:Y:S01]  /*0810*/  STL [R1+0x4c], R16 ;  /* 0x00004c1001007387 */ /* 0x000fe20000100800 */
[----:B------:R-:W-:Y:S01]  /*0820*/  IMAD.IADD R7, R13, 0x1, -R2 ;  /* 0x000000010d077824 */ /* 0x000fe200078e0a02 */
[----:B------:R-:W-:Y:S01]  /*0830*/  LOP3.LUT R2, R5, 0x18, RZ, 0xc0, !PT ;  /* 0x0000001805027812 */ /* 0x000fe200078ec0ff */
[----:B------:R-:W-:Y:S01]  /*0840*/  IMAD.SHL.U32 R13, R13, 0x2, RZ ;  /* 0x000000020d0d7824 */ /* 0x000fe200078e00ff */
[----:B------:R-:W-:Y:S01]  /*0850*/  LOP3.LUT R0, R0, 0x1c0, RZ, 0xc0, !PT ;  /* 0x000001c000007812 */ /* 0x000fe200078ec0ff */
[----:B------:R-:W-:Y:S01]  /*0860*/  IMAD.SHL.U32 R6, R9, 0x20, RZ ;  /* 0x0000002009067824 */ /* 0x000fe200078e00ff */
[----:B------:R-:W-:Y:S01]  /*0870*/  SEL R217, R217, 0xffffffc0, !P3 ;  /* 0xffffffc0d9d97807 */ /* 0x000fe20005800000 */
[----:B------:R-:W-:Y:S01]  /*0880*/  IMAD.SHL.U32 R3, R3, 0x2, RZ ;  /* 0x0000000203037824 */ /* 0x000fe200078e00ff */
[----:B------:R-:W-:Y:S01]  /*0890*/  SHF.R.U32.HI R5, RZ, 0x3, R0 ;  /* 0x00000003ff057819 */ /* 0x000fe20000011600 */
[----:B------:R-:W-:Y:S01]  /*08a0*/  IMAD.SHL.U32 R221, R220, 0x2, RZ ;  /* 0x00000002dcdd7824 */ /* 0x000fe200078e00ff */
[----:B------:R-:W-:Y:S01]  /*08b0*/  LOP3.LUT R10, R4, 0x6, R13, 0xf8, !PT ;  /* 0x00000006040a7812 */ /* 0x000fe200078ef80d */
[----:B------:R-:W-:Y:S01]  /*08c0*/  IMAD.IADD R216, R3, 0x1, R216 ;  /* 0x0000000103d87824 */ /* 0x000fe200078e02d8 */
[----:B------:R-:W-:Y:S01]  /*08d0*/  LOP3.LUT R8, R2, 0x20, R6, 0xf8, !PT ;  /* 0x0000002002087812 */ /* 0x000fe200078ef806 */
[----:B------:R-:W-:Y:S01]  /*08e0*/  IMAD R220, R220, 0x2, R217 ;  /* 0x00000002dcdc7824 */ /* 0x000fe200078e02d9 */
[----:B------:R-:W-:Y:S01]  /*08f0*/  LOP3.LUT R4, R0, 0x20, R4, 0xf8, !PT ;  /* 0x0000002000047812 */ /* 0x000fe200078ef804 */
[----:B------:R1:W-:Y:S01]  /*0900*/  STL [R1+0x38], R10 ;  /* 0x0000380a01007387 */ /* 0x0003e20000100800 */
[----:B------:R-:W-:Y:S01]  /*0910*/  LOP3.LUT R6, R5, R0, R2, 0x1e, !PT ;  /* 0x0000000005067212 */ /* 0x000fe200078e1e02 */
[----:B------:R-:W-:Y:S01]  /*0920*/  IMAD.SHL.U32 R0, R7, 0x2, RZ ;  /* 0x0000000207007824 */ /* 0x000fe200078e00ff */
[----:B------:R-:W-:Y:S01]  /*0930*/  LOP3.LUT R5, R4, R5, RZ, 0x3c, !PT ;  /* 0x0000000504057212 */ /* 0x000fe200078e3cff */
[----:B------:R-:W-:Y:S01]  /*0940*/  IMAD.SHL.U32 R4, R17, 0x40, RZ ;  /* 0x0000004011047824 */ /* 0x000fe200078e00ff */
[----:B------:R-:W-:Y:S01]  /*0950*/  SEL R245, R245, 0x10, !P0 ;  /* 0x00000010f5f57807 */ /* 0x000fe20004000000 */
[--C-:B------:R-:W-:Y:S01]  /*0960*/  IMAD R2, R233, 0x400, R0.reuse ;  /* 0x00000400e9027824 */ /* 0x100fe200078e0200 */
[----:B------:R-:W-:Y:S01]  /*0970*/  UMOV UR40, 0xffff8000 ;  /* 0xffff800000287882 */ /* 0x000fe20000000000 */
[----:B------:R-:W-:-:S02]  /*0980*/  IMAD R0, R227, 0x400, R0 ;  /* 0x00000400e3007824 */ /* 0x000fc400078e0200 */
[----:B------:R-:W-:Y:S01]  /*0990*/  IMAD.IADD R239, R2, 0x1, R5 ;  /* 0x0000000102ef7824 */ /* 0x000fe200078e0205 */
[----:B------:R-:W-:Y:S01]  /*09a0*/  LOP3.LUT R2, R4, 0x1c0, RZ, 0xc0, !PT ;  /* 0x000001c004027812 */ /* 0x000fe200078ec0ff */
[----:B------:R-:W-:Y:S01]  /*09b0*/  IMAD.IADD R218, R3, 0x1, R217 ;  /* 0x0000000103da7824 */ /* 0x000fe200078e02d9 */
[----:B------:R-:W-:Y:S01]  /*09c0*/  SHF.R.S32.HI R5, RZ, 0x2, R15 ;  /* 0x00000002ff057819 */ /* 0x000fe2000001140f */
[----:B------:R-:W-:Y:S01]  /*09d0*/  IMAD.SHL.U32 R239, R239, 0x2, RZ ;  /* 0x00000002efef7824 */ /* 0x000fe200078e00ff */
[----:B------:R-:W-:Y:S01]  /*09e0*/  SHF.R.U32.HI R4, RZ, 0x3, R2 ;  /* 0x00000003ff047819 */ /* 0x000fe20000011602 */
[----:B------:R-:W-:Y:S02]  /*09f0*/  IMAD.SHL.U32 R237, R16, 0x2, RZ ;  /* 0x0000000210ed7824 */ /* 0x000fe400078e00ff */
[----:B------:R-:W-:Y:S01]  /*0a00*/  IMAD R5, R233, 0x10, R5 ;  /* 0x00000010e9057824 */ /* 0x000fe200078e0205 */
[C---:B------:R-:W-:Y:S01]  /*0a10*/  IADD3 R244, R239.reuse, 0x20, RZ ;  /* 0x00000020eff47810 */ /* 0x040fe20007ffe0ff */
[C---:B------:R-:W-:Y:S01]  /*0a20*/  IMAD.IADD R246, R239.reuse, 0x1, R245 ;  /* 0x00000001eff67824 */ /* 0x040fe200078e02f5 */
[----:B------:R-:W-:Y:S01]  /*0a30*/  @P1 IADD3 R244, R239, -0x20, RZ ;  /* 0xffffffe0eff41810 */ /* 0x000fe20007ffe0ff */
[----:B------:R-:W-:Y:S01]  /*0a40*/  IMAD.IADD R217, R217, 0x1, R216 ;  /* 0x00000001d9d97824 */ /* 0x000fe200078e02d8 */
[----:B------:R2:W-:Y:S01]  /*0a50*/  STL [R1+0x48], R5 ;  /* 0x0000480501007387 */ /* 0x0005e20000100800 */
[----:B-1----:R-:W-:-:S02]  /*0a60*/  IMAD.IADD R10, R0, 0x1, R6 ;  /* 0x00000001000a7824 */ /* 0x002fc400078e0206 */
[----:B------:R-:W-:Y:S02]  /*0a70*/  IMAD.SHL.U32 R0, R9, 0x8, RZ ;  /* 0x0000000809007824 */ /* 0x000fe400078e00ff */
[----:B------:R-:W-:Y:S02]  /*0a80*/  IMAD.SHL.U32 R6, R11, 0x40, RZ ;  /* 0x000000400b067824 */ /* 0x000fe400078e00ff */
[----:B------:R-:W-:Y:S01]  /*0a90*/  IMAD.IADD R245, R245, 0x1, R244 ;  /* 0x00000001f5f57824 */ /* 0x000fe200078e02f4 */
[----:B------:R-:W-:Y:S02]  /*0aa0*/  LOP3.LUT R7, R2, 0x8, R0, 0xf8, !PT ;  /* 0x0000000802077812 */ /* 0x000fe400078ef800 */
[----:B------:R-:W-:Y:S02]  /*0ab0*/  LOP3.LUT R2, R4, R8, R2, 0x1e, !PT ;  /* 0x0000000804027212 */ /* 0x000fe400078e1e02 */
[----:B------:R-:W-:Y:S02]  /*0ac0*/  LOP3.LUT R0, R6, 0xfffffe00, RZ, 0xc0, !PT ;  /* 0xfffffe0006007812 */ /* 0x000fe400078ec0ff */
[----:B------:R-:W-:-:S02]  /*0ad0*/  LOP3.LUT R4, R7, R4, RZ, 0x3c, !PT ;  /* 0x0000000407047212 */ /* 0x000fc400078e3cff */
[----:B------:R-:W-:Y:S01]  /*0ae0*/  LOP3.LUT R232, R2, R0, RZ, 0xfc, !PT ;  /* 0x0000000002e87212 */ /* 0x000fe200078efcff */
[--C-:B------:R-:W-:Y:S01]  /*0af0*/  IMAD R233, R233, 0x400, R0.reuse ;  /* 0x00000400e9e97824 */ /* 0x100fe200078e0200 */
[----:B------:R-:W-:Y:S01]  /*0b00*/  LEA R2, R10, 0x18000, 0x1 ;  /* 0x000180000a027811 */ /* 0x000fe200078e08ff */
[----:B------:R-:W-:Y:S02]  /*0b10*/  IMAD R227, R227, 0x400, R0 ;  /* 0x00000400e3e37824 */ /* 0x000fe400078e0200 */
[----:B------:R-:W-:Y:S01]  /*0b20*/  IMAD.IADD R233, R233, 0x1, R4 ;  /* 0x00000001e9e97824 */ /* 0x000fe200078e0204 */
[C---:B------:R-:W-:Y:S01]  /*0b30*/  IADD3 R0, R2.reuse, 0x40, RZ ;  /* 0x0000004002007810 */ /* 0x040fe20007ffe0ff */
[----:B------:R2:W-:Y:S01]  /*0b40*/  STL [R1+0x30], R2 ;  /* 0x0000300201007387 */ /* 0x0005e20000100800 */
[----:B------:R-:W-:Y:S01]  /*0b50*/  @P2 IADD3 R0, R2, -0x40, RZ ;  /* 0xffffffc002002810 */ /* 0x000fe20007ffe0ff */
[----:B------:R-:W-:-:S04]  /*0b60*/  IMAD.IADD R227, R4, 0x1, R227 ;  /* 0x0000000104e37824 */ /* 0x000fc800078e02e3 */
[----:B------:R2:W-:Y:S01]  /*0b70*/  STL [R1+0x34], R0 ;  /* 0x0000340001007387 */ /* 0x0005e20000100800 */
[----:B------:R-:W-:-:S03]  /*0b80*/  LEA R227, R227, 0x28000, 0x1 ;  /* 0x00028000e3e37811 */ /* 0x000fc600078e08ff */
.L_x_765:
[----:B------:R-:W-:Y:S02]  /*0b90*/  ULDC.64 UR6, c[0x0][0x240] ;  /* 0x0000900000067ab9 */ /* 0x000fe40000000a00 */
[----:B------:R-:W-:Y:S02]  /*0ba0*/  UISETP.NE.U32.AND UP6, UPT, URZ, UR6, UPT ;  /* 0x000000063f00728c */ /* 0x000fe4000bfc5070 */
[----:B------:R-:W-:Y:S02]  /*0bb0*/  USHF.L.U32 UR13, UR33, 0x2, URZ ;  /* 0x00000002210d7899 */ /* 0x000fe4000800063f */
[----:B------:R-:W-:Y:S02]  /*0bc0*/  USHF.R.S32.HI UR19, URZ, 0x1f, UR33 ;  /* 0x0000001f3f137899 */ /* 0x000fe40008011421 */
[----:B------:R-:W-:Y:S02]  /*0bd0*/  UISETP.NE.AND.EX UP6, UPT, URZ, UR7, UPT, UP6 ;  /* 0x000000073f00728c */ /* 0x000fe4000bfc5360 */
[----:B------:R-:W-:-:S02]  /*0be0*/  ULDC.64 UR10, c[0x0][0x250] ;  /* 0x00009400000a7ab9 */ /* 0x000fc40000000a00 */
[----:B------:R-:W-:Y:S02]  /*0bf0*/  UISETP.NE.U32.AND UP4, UPT, URZ, UR10, UPT ;  /* 0x0000000a3f00728c */ /* 0x000fe4000bf85070 */
[----:B------:R-:W-:Y:S01]  /*0c00*/  USHF.L.U64.HI UR12, UR33, 0x2, UR19 ;  /* 0x00000002210c7899 */ /* 0x000fe20008010213 */
[----:B------:R-:W-:Y:S01]  /*0c10*/  PLOP3.LUT P2, PT, PT, PT, UP6, 0x80, 0x0 ;  /* 0x000000000000781c */ /* 0x000fe20003f4f068 */
[----:B------:R-:W-:Y:S02]  /*0c20*/  UIADD3 UR6, UP0, UR13, UR6, URZ ;  /* 0x000000060d067290 */ /* 0x000fe4000ff1e03f */
[----:B------:R-:W-:Y:S02]  /*0c30*/  UISETP.NE.AND.EX UP4, UPT, URZ, UR11, UPT, UP4 ;  /* 0x0000000b3f00728c */ /* 0x000fe4000bf85340 */
[----:B------:R-:W-:Y:S02]  /*0c40*/  UIADD3.X UR7, UR12, UR7, URZ, UP0, !UPT ;  /* 0x000000070c077290 */ /* 0x000fe400087fe43f */
[----:B-1----:R-:W-:Y:S01]  /*0c50*/  IMAD.U32 R4, RZ, RZ, UR6 ;  /* 0x00000006ff047e24 */ /* 0x002fe2000f8e00ff */
[----:B------:R-:W-:Y:S01]  /*0c60*/  ULDC.U8 UR14, c[0x0][0x312] ;  /* 0x0000c480000e7ab9 */ /* 0x000fe20000000000 */
[----:B------:R-:W-:Y:S01]  /*0c70*/  PLOP3.LUT P0, PT, PT, PT, UP4, 0x80, 0x0 ;  /* 0x000000000000781c */ /* 0x000fe20003f0f048 */
[----:B------:R-:W-:Y:S01]  /*0c80*/  ULDC.64 UR8, c[0x0][0x248] ;  /* 0x0000920000087ab9 */ /* 0x000fe20000000a00 */
[----:B--2---:R-:W-:Y:S01]  /*0c90*/  IMAD.U32 R5, RZ, RZ, UR7 ;  /* 0x00000007ff057e24 */ /* 0x004fe2000f8e00ff */
[----:B------:R-:W-:-:S02]  /*0ca0*/  UISETP.NE.AND UP5, UPT, UR14, URZ, UPT ;  /* 0x0000003f0e00728c */ /* 0x000fc4000bfa5270 */
[----:B------:R-:W-:Y:S02]  /*0cb0*/  @UP4 UIADD3 UR6, UP0, UR13, UR10, URZ ;  /* 0x0000000a0d064290 */ /* 0x000fe4000ff1e03f */
[----:B------:R1:W2:Y:S01]  /*0cc0*/  @P2 LDG.E R8, [R4.64] ;  /* 0x0000000404082981 */ /* 0x0002a2000c1e1900 */
[----:B------:R-:W-:Y:S02]  /*0cd0*/  UISETP.EQ.U32.AND UP1, UPT, URZ, UR8, UPT ;  /* 0x000000083f00728c */ /* 0x000fe4000bf22070 */
[----:B------:R-:W-:Y:S01]  /*0ce0*/  @UP4 UIADD3.X UR7, UR12, UR11, URZ, UP0, !UPT ;  /* 0x0000000b0c074290 */ /* 0x000fe200087fe43f */
[----:B------:R1:W3:Y:S01]  /*0cf0*/  @P2 LDG.E R2, [R4.64+0x4] ;  /* 0x0000040404022981 */ /* 0x0002e2000c1e1900 */
[----:B------:R-:W-:Y:S01]  /*0d00*/  MOV R6, UR6 ;  /* 0x0000000600067c02 */ /* 0x000fe20008000f00 */
[----:B------:R-:W-:-:S03]  /*0d10*/  UISETP.EQ.OR.EX UP1, UPT, URZ, UR9, !UP5, UP1 ;  /* 0x000000093f00728c */ /* 0x000fc6000ef22710 */
[----:B------:R-:W-:Y:S01]  /*0d20*/  IMAD.U32 R7, RZ, RZ, UR7 ;  /* 0x00000007ff077e24 */ /* 0x000fe2000f8e00ff */
[----:B------:R-:W-:-:S04]  /*0d30*/  UIADD3 UR8, UP0, UR13, UR8, URZ ;  /* 0x000000080d087290 */ /* 0x000fc8000ff1e03f */
[----:B------:R-:W4:Y:S01]  /*0d40*/  @P0 LDG.E R6, [R6.64] ;  /* 0x0000000406060981 */ /* 0x000f22000c1e1900 */
[----:B------:R-:W-:Y:S01]  /*0d50*/  PLOP3.LUT P1, PT, PT, PT, UP1, 0x80, 0x0 ;  /* 0x000000000000781c */ /* 0x000fe20003f2f018 */
[----:B------:R-:W-:Y:S01]  /*0d60*/  UIADD3.X UR9, UR12, UR9, URZ, UP0, !UPT ;  /* 0x000000090c097290 */ /* 0x000fe200087fe43f */
[----:B-1----:R-:W-:-:S05]  /*0d70*/  IMAD.U32 R4, RZ, RZ, UR8 ;  /* 0x00000008ff047e24 */ /* 0x002fca000f8e00ff */
        /* <DEDUP_REMOVED lines=22> */
.L_x_731:
        /* <DEDUP_REMOVED lines=21> */
[----:B------:R-:W-:Y:S02]  /*1030*/  ULDC.64 UR10, c[0x0][0x178] ;  /* 0x00005e00000a7ab9 */ /* 0x000fe40000000a00 */
[----:B------:R-:W-:Y:S02]  /*1040*/  UIMAD UR7, UR19, UR10, URZ ;  /* 0x0000000a130772a4 */ /* 0x000fe4000f8e023f */
[----:B-1----:R-:W-:Y:S02]  /*1050*/  UISETP.NE.AND UP0, UPT, UR23, -0x1, UPT ;  /* 0xffffffff1700788c */ /* 0x002fe4000bf05270 */
        /* <DEDUP_REMOVED lines=34> */
.L_x_733:
        /* <DEDUP_REMOVED lines=18> */
.L_x_734:
[----:B------:R-:W-:Y:S01]  /*13a0*/  IABS R6, c[0x0][0x1c8] ;  /* 0x0000720000067a13 */ /* 0x000fe20000000000 */
[----:B------:R-:W-:Y:S01]  /*13b0*/  ULDC.64 UR10, c[0x0][0x370] ;  /* 0x0000dc00000a7ab9 */ /* 0x000fe20000000a00 */
[----:B------:R-:W-:Y:S01]  /*13c0*/  IABS R2, UR38 ;  /* 0x0000002600027c13 */ /* 0x000fe20008000000 */
        /* <DEDUP_REMOVED lines=25> */
[----:B------:R-:W-:Y:S02]  /*1560*/  USHF.L.U64.HI UR7, UR33, 0x7, UR19 ;  /* 0x0000000721077899 */ /* 0x000fe40008010213 */
[----:B------:R-:W-:Y:S02]  /*1570*/  USHF.R.S32.HI UR19, URZ, 0x1f, UR22 ;  /* 0x0000001f3f137899 */ /* 0x000fe40008011416 */
[----:B------:R-:W-:Y:S02]  /*1580*/  USEL UR7, UR7, URZ, UP6 ;  /* 0x0000003f07077287 */ /* 0x000fe4000b000000 */
[----:B--2---:R-:W-:Y:S01]  /*1590*/  UIMAD.WIDE.U32 UR8, UR12, UR10, URZ ;  /* 0x0000000a0c0872a5 */ /* 0x004fe2000f8e003f */
[----:B-1----:R-:W-:-:S03]  /*15a0*/  IMAD.MOV R0, RZ, RZ, -R5 ;  /* 0x000000ffff007224 */ /* 0x002fc600078e0a05 */
[----:B------:R-:W-:Y:S01]  /*15b0*/  UIMAD UR11, UR12, UR11, UR9 ;  /* 0x0000000b0c0b72a4 */ /* 0x000fe2000f8e0209 */
[----:B------:R-:W-:Y:S01]  /*15c0*/  IMAD.MOV.U32 R4, RZ, RZ, RZ ;  /* 0x000000ffff047224 */ /* 0x000fe200078e00ff */
[----:B------:R-:W-:Y:S01]  /*15d0*/  USHF.L.U32 UR12, UR33, 0x7, URZ ;  /* 0x00000007210c7899 */ /* 0x000fe2000800063f */
[----:B------:R-:W-:Y:S01]  /*15e0*/  IMAD R0, R0, R6, RZ ;  /* 0x0000000600007224 */ /* 0x000fe200078e02ff */
[----:B------:R-:W-:Y:S02]  /*15f0*/  USEL UR13, UR8, URZ, UP3 ;  /* 0x0000003f080d7287 */ /* 0x000fe40009800000 */
[----:B------:R-:W-:Y:S01]  /*1600*/  USEL UR8, UR12, URZ, UP6 ;  /* 0x0000003f0c087287 */ /* 0x000fe2000b000000 */
[----:B------:R-:W-:Y:S01]  /*1610*/  IMAD.HI.U32 R0, R5, R0, R4 ;  /* 0x0000000005007227 */ /* 0x000fe200078e0004 */
[----:B------:R-:W-:Y:S02]  /*1620*/  USEL UR28, UR11, URZ, UP3 ;  /* 0x0000003f0b1c7287 */ /* 0x000fe40009800000 */
[----:B------:R-:W-:-:S02]  /*1630*/  UIADD3 UR8, UP0, UR15, UR8, URZ ;  /* 0x000000080f087290 */ /* 0x000fc4000ff1e03f */
[----:B------:R-:W-:Y:S01]  /*1640*/  ULDC UR12, c[0x0][0x234] ;  /* 0x00008d00000c7ab9 */ /* 0x000fe20000000800 */
[----:B------:R-:W-:Y:S01]  /*1650*/  IMAD.HI.U32 R0, R0, R2, RZ ;  /* 0x0000000200007227 */ /* 0x000fe200078e00ff */
[----:B------:R-:W-:Y:S02]  /*1660*/  UIADD3.X UR9, UR32, UR7, URZ, UP0, !UPT ;  /* 0x0000000720097290 */ /* 0x000fe400087fe43f */
[----:B------:R-:W-:Y:S01]  /*1670*/  UIMAD UR7, UR37, UR8, URZ ;  /* 0x00000008250772a4 */ /* 0x000fe2000f8e023f */
[----:B------:R-:W-:-:S03]  /*1680*/  IMAD.MOV R4, RZ, RZ, -R0 ;  /* 0x000000ffff047224 */ /* 0x000fc600078e0a00 */
[----:B------:R-:W-:Y:S01]  /*1690*/  UIMAD UR10, UR36, UR9, UR7 ;  /* 0x00000009240a72a4 */ /* 0x000fe2000f8e0207 */
[C---:B------:R-:W-:Y:S01]  /*16a0*/  IMAD R2, R6.reuse, R4, R2 ;  /* 0x0000000406027224 */ /* 0x040fe200078e0202 */
[----:B------:R-:W-:Y:S02]  /*16b0*/  @UP2 USEL UR7, UR54, UR17, !UP1 ;  /* 0x0000001136072287 */ /* 0x000fe4000c800000 */
[----:B------:R-:W-:Y:S02]  /*16c0*/  UIMAD.WIDE.U32 UR8, UR36, UR8, URZ ;  /* 0x00000008240872a5 */ /* 0x000fe4000f8e003f */
[----:B------:R-:W-:Y:S01]  /*16d0*/  ISETP.GT.U32.AND P0, PT, R6, R2, PT ;  /* 0x000000020600720c */ /* 0x000fe20003f04070 */
[----:B------:R-:W-:Y:S02]  /*16e0*/  @UP2 UIMAD UR12, UR38, UR12, UR7 ;  /* 0x0000000c260c22a4 */ /* 0x000fe4000f8e0207 */
[----:B------:R-:W-:-:S05]  /*16f0*/  UIADD3 UR25, UR9, UR10, URZ ;  /* 0x0000000a09197290 */ /* 0x000fca000fffe03f */
[----:B------:R-:W-:-:S05]  /*1700*/  @!UP2 UMOV UR12, UR49 ;  /* 0x00000031000cac82 */ /* 0x000fca0008000000 */
        /* <DEDUP_REMOVED lines=15> */
.L_x_735:
[----:B------:R-:W-:Y:S02]  /*1800*/  UMOV UR10, UR50 ;  /* 0x00000032000a7c82 */ /* 0x000fe40008000000 */
.L_x_736:
[----:B------:R-:W2:Y:S04]  /*1810*/  LDL.64 R4, [R1+0x40] ;  /* 0x0000400001047983 */ /* 0x000ea80000100a00 */
[----:B------:R1:W3:Y:S01]  /*1820*/  LDL.64 R16, [R1+0x40] ;  /* 0x0000400001107983 */ /* 0x0002e20000100a00 */
[----:B------:R-:W-:Y:S01]  /*1830*/  UIADD3 UR8, UP5, UP4, UR8, UR41, UR47 ;  /* 0x0000002908087290 */ /* 0x000fe2000fcbe02f */
[----:B------:R-:W-:Y:S02]  /*1840*/  BSSY B1, `(.L_x_732) ;  /* 0x00007ae000017945 */ /* 0x000fe40003800000 */
[----:B------:R-:W4:Y:S01]  /*1850*/  S2R R15, SR_TID.X ;  /* 0x00000000000f7919 */ /* 0x000f220000002100 */
[----:B------:R-:W-:-:S02]  /*1860*/  UIADD3 UR17, UP1, UP0, UR13, UR8, UR14 ;  /* 0x000000080d117290 */ /* 0x000fc4000f83e00e */
[----:B------:R-:W-:Y:S01]  /*1870*/  UIADD3 UR14, UR15, UR10, URZ ;  /* 0x0000000a0f0e7290 */ /* 0x000fe2000fffe03f */
[----:B------:R-:W5:Y:S01]  /*1880*/  S2R R21, SR_TID.X ;  /* 0x0000000000157919 */ /* 0x000f620000002100 */
[----:B------:R-:W-:Y:S02]  /*1890*/  ULDC.64 UR8, c[0x0][0x1a8] ;  /* 0x00006a0000087ab9 */ /* 0x000fe40000000a00 */
[----:B------:R-:W-:Y:S01]  /*18a0*/  UIMAD UR7, UR61, UR8, URZ ;  /* 0x000000083d0772a4 */ /* 0x000fe2000f8e023f */
[----:B------:R-:W1:Y:S01]  /*18b0*/  S2R R9, SR_TID.X ;  /* 0x0000000000097919 */ /* 0x000e620000002100 */
[----:B------:R-:W-:Y:S02]  /*18c0*/  UIADD3 UR10, UR15, UR12, URZ ;  /* 0x0000000c0f0a7290 */ /* 0x000fe4000fffe03f */
[----:B------:R-:W-:-:S03]  /*18d0*/  UIMAD UR13, UR38, UR9, UR7 ;  /* 0x00000009260d72a4 */ /* 0x000fc6000f8e0207 */
[----:B------:R-:W-:Y:S02]  /*18e0*/  ULDC.64 UR8, c[0x0][0x378] ;  /* 0x0000de0000087ab9 */ /* 0x000fe40000000a00 */
[----:B------:R-:W-:-:S04]  /*18f0*/  UIMAD UR7, UR61, UR8, URZ ;  /* 0x000000083d0772a4 */ /* 0x000fc8000f8e023f */
[----:B------:R-:W-:-:S03]  /*1900*/  UIMAD UR11, UR38, UR9, UR7 ;  /* 0x00000009260b72a4 */ /* 0x000fc6000f8e0207 */
[----:B------:R-:W-:Y:S01]  /*1910*/  ULDC.64 UR8, c[0x0][0x370] ;  /* 0x0000dc0000087ab9 */ /* 0x000fe20000000a00 */
[----:B----4-:R-:W-:Y:S01]  /*1920*/  SHF.R.S32.HI R15, RZ, 0x1f, R15 ;  /* 0x0000001fff0f7819 */ /* 0x010fe2000001140f */
[----:B------:R-:W-:Y:S02]  /*1930*/  UIMAD UR7, UR32, UR8, URZ ;  /* 0x00000008200772a4 */ /* 0x000fe4000f8e023f */
[----:B------:R-:W-:Y:S01]  /*1940*/  ULEA.HI.SX32 UR8, UR34, 0xffffffff, 0x1a ;  /* 0xffffffff22087891 */ /* 0x000fe2000f8fd23f */
[----:B-----5:R-:W-:Y:S01]  /*1950*/  LEA.HI R15, R15, R21, RZ, 0x3 ;  /* 0x000000150f0f7211 */ /* 0x020fe200078f18ff */
[----:B------:R-:W-:-:S03]  /*1960*/  UIMAD UR7, UR15, UR9, UR7 ;  /* 0x000000090f0772a4 */ /* 0x000fc6000f8e0207 */
[----:B------:R-:W-:-:S04]  /*1970*/  SHF.R.S32.HI R15, RZ, 0x3, R15 ;  /* 0x00000003ff0f7819 */ /* 0x000fc8000001140f */
[----:B------:R-:W-:Y:S02]  /*1980*/  SHF.R.S32.HI R14, RZ, 0x1f, R15 ;  /* 0x0000001fff0e7819 */ /* 0x000fe4000001140f */
[----:B------:R-:W-:-:S04]  /*1990*/  IADD3 R2, P1, R15, UR15, RZ ;  /* 0x0000000f0f027c10 */ /* 0x000fc8000ff3e0ff */
[----:B--2---:R-:W-:Y:S01]  /*19a0*/  IADD3.X R5, R14, UR32, RZ, P1, !PT ;  /* 0x000000200e057c10 */ /* 0x004fe20008ffe4ff */
[----:B---3--:R-:W-:-:S04]  /*19b0*/  IMAD.MOV.U32 R16, RZ, RZ, R4 ;  /* 0x000000ffff107224 */ /* 0x008fc800078e0004 */
[----:B------:R-:W-:Y:S01]  /*19c0*/  IMAD R5, R5, c[0x0][0x190], RZ ;  /* 0x0000640005057a24 */ /* 0x000fe200078e02ff */
[--C-:B------:R-:W-:Y:S02]  /*19d0*/  SHF.R.S32.HI R17, RZ, 0x1f, R16.reuse ;  /* 0x0000001fff117819 */ /* 0x100fe40000011410 */
[----:B------:R-:W-:Y:S01]  /*19e0*/  IADD3 R4, P0, R16, UR24, RZ ;  /* 0x0000001810047c10 */ /* 0x000fe2000ff1e0ff */
[----:B------:R-:W-:Y:S02]  /*19f0*/  UMOV UR24, 0x4 ;  /* 0x0000000400187882 */ /* 0x000fe40000000000 */
[C---:B------:R-:W-:Y:S01]  /*1a00*/  IMAD.WIDE.U32 R6, R2.reuse, c[0x0][0x190], R16 ;  /* 0x0000640002067a25 */ /* 0x040fe200078e0010 */
[----:B------:R2:W-:Y:S03]  /*1a10*/  STL [R1+0x44], R17 ;  /* 0x0000441101007387 */ /* 0x0005e60000100800 */
[----:B------:R-:W-:Y:S01]  /*1a20*/  IMAD R2, R2, c[0x0][0x194], R5 ;  /* 0x0000650002027a24 */ /* 0x000fe200078e0205 */
[----:B------:R-:W-:-:S02]  /*1a30*/  IADD3 R6, P1, R6, UR39, RZ ;  /* 0x0000002706067c10 */ /* 0x000fc4000ff3e0ff */
[----:B------:R-:W-:Y:S02]  /*1a40*/  IADD3.X R5, R17, UR27, RZ, P0, !PT ;  /* 0x0000001b11057c10 */ /* 0x000fe400087fe4ff */
[----:B------:R-:W-:Y:S01]  /*1a50*/  IADD3.X R7, R7, UR35, R2, P1, !PT ;  /* 0x0000002307077c10 */ /* 0x000fe20008ffe402 */
[----:B------:R-:W-:Y:S01]  /*1a60*/  IMAD.U32 R2, RZ, RZ, UR15 ;  /* 0x0000000fff027e24 */ /* 0x000fe2000f8e00ff */
[----:B------:R-:W-:-:S03]  /*1a70*/  ULDC.64 UR34, c[0x0][0x200] ;  /* 0x0000800000227ab9 */ /* 0x000fc60000000a00 */
[----:B------:R-:W-:-:S04]  /*1a80*/  IMAD.WIDE.U32 R4, R2, c[0x0][0x370], R4 ;  /* 0x0000dc0002047a25 */ /* 0x000fc800078e0004 */
[----:B------:R-:W-:Y:S01]  /*1a90*/  IMAD.U32 R2, RZ, RZ, UR38 ;  /* 0x00000026ff027e24 */ /* 0x000fe2000f8e00ff */
[----:B------:R-:W-:Y:S01]  /*1aa0*/  IADD3 R5, R5, UR7, RZ ;  /* 0x0000000705057c10 */ /* 0x000fe2000fffe0ff */
[----:B------:R-:W-:Y:S02]  /*1ab0*/  UIADD3.X UR7, UR25, UR48, UR53, UP5, UP4 ;  /* 0x0000003019077290 */ /* 0x000fe4000afe8435 */
[----:B------:R-:W-:Y:S02]  /*1ac0*/  UISETP.GE.AND UP4, UPT, UR31, 0x1, UPT ;  /* 0x000000011f00788c */ /* 0x000fe4000bf86270 */
[----:B------:R-:W-:Y:S01]  /*1ad0*/  IMAD.WIDE.U32 R4, R2, c[0x0][0x378], R4 ;  /* 0x0000de0002047a25 */ /* 0x000fe200078e0004 */
[----:B-1----:R-:W-:Y:S01]  /*1ae0*/  SHF.R.S32.HI R2, RZ, 0x1f, R9 ;  /* 0x0000001fff027819 */ /* 0x002fe20000011409 */
[----:B------:R-:W-:-:S03]  /*1af0*/  UIADD3.X UR7, UR28, UR7, UR20, UP1, UP0 ;  /* 0x000000071c077290 */ /* 0x000fc60008fe0414 */
[----:B------:R-:W-:Y:S02]  /*1b00*/  LEA.HI R2, R2, R9, RZ, 0x5 ;  /* 0x0000000902027211 */ /* 0x000fe400078f28ff */
[----:B------:R-:W-:Y:S01]  /*1b10*/  IADD3 R5, R5, UR11, RZ ;  /* 0x0000000b05057c10 */ /* 0x000fe2000fffe0ff */
[----:B------:R-:W-:Y:S01]  /*1b20*/  UIMAD.WIDE UR10, UR10, UR24, UR34 ;  /* 0x000000180a0a72a5 */ /* 0x000fe2000f8e0222 */
[----:B------:R-:W-:Y:S02]  /*1b30*/  LOP3.LUT R8, R2, 0xffffffe0, RZ, 0xc0, !PT ;  /* 0xffffffe002087812 */ /* 0x000fe400078ec0ff */
[----:B------:R-:W-:Y:S01]  /*1b40*/  SHF.R.S32.HI R10, RZ, 0x5, R2 ;  /* 0x00000005ff0a7819 */ /* 0x000fe20000011402 */
[----:B------:R-:W-:Y:S01]  /*1b50*/  IMAD.U32 R2, RZ, RZ, UR38 ;  /* 0x00000026ff027e24 */ /* 0x000fe2000f8e00ff */
[----:B------:R-:W-:Y:S01]  /*1b60*/  ULDC.64 UR34, c[0x0][0x3c8] ;  /* 0x0000f20000227ab9 */ /* 0x000fe20000000a00 */
[----:B------:R-:W-:Y:S01]  /*1b70*/  IMAD.IADD R8, R9, 0x1, -R8 ;  /* 0x0000000109087824 */ /* 0x000fe200078e0a08 */
[----:B------:R-:W-:Y:S01]  /*1b80*/  UIMAD.WIDE UR14, UR14, UR24, UR34 ;  /* 0x000000180e0e72a5 */ /* 0x000fe2000f8e0222 */
[----:B------:R-:W-:-:S04]  /*1b90*/  IMAD.WIDE.U32 R6, R2, c[0x0][0x1a8], R6 ;  /* 0x00006a0002067a25 */ /* 0x000fc800078e0006 */
[----:B------:R-:W-:Y:S01]  /*1ba0*/  IMAD R10, R10, UR46, R8 ;  /* 0x0000002e0a0a7c24 */ /* 0x000fe2000f8e0208 */
[----:B------:R-:W-:Y:S01]  /*1bb0*/  IADD3 R9, R7, UR13, RZ ;  /* 0x0000000d07097c10 */ /* 0x000fe2000fffe0ff */
[----:B------:R-:W-:Y:S01]  /*1bc0*/  IMAD R2, R14, c[0x0][0x370], RZ ;  /* 0x0000dc000e027a24 */ /* 0x000fe200078e02ff */
[----:B------:R-:W-:Y:S01]  /*1bd0*/  LEA R8, P1, R6, c[0x0][0x160], 0x1 ;  /* 0x0000580006087a11 */ /* 0x000fe200078208ff */
[----:B------:R-:W-:-:S03]  /*1be0*/  IMAD.WIDE.U32 R4, R15, c[0x0][0x370], R4 ;  /* 0x0000dc000f047a25 */ /* 0x000fc600078e0004 */
[----:B------:R-:W-:Y:S01]  /*1bf0*/  LEA.HI.X R9, R6, c[0x0][0x164], R9, 0x1, P1 ;  /* 0x0000590006097a11 */ /* 0x000fe200008f0c09 */
[----:B------:R-:W-:Y:S01]  /*1c00*/  IMAD R7, R15, c[0x0][0x374], R2 ;  /* 0x0000dd000f077a24 */ /* 0x000fe200078e0202 */
[----:B------:R-:W-:Y:S02]  /*1c10*/  IADD3 R2, P0, R10, UR17, RZ ;  /* 0x000000110a027c10 */ /* 0x000fe4000ff1e0ff */
[----:B------:R-:W-:Y:S01]  /*1c20*/  LEA R6, P2, R4, c[0x0][0x330], 0x1 ;  /* 0x0000cc0004067a11 */ /* 0x000fe200078408ff */
[----:B------:R-:W-:Y:S01]  /*1c30*/  IMAD.IADD R5, R5, 0x1, R7 ;  /* 0x0000000105057824 */ /* 0x000fe200078e0207 */
[----:B------:R-:W-:Y:S02]  /*1c40*/  LEA.HI.X.SX32 R10, R10, UR7, 0x1, P0 ;  /* 0x000000070a0a7c11 */ /* 0x000fe400080f0eff */
[----:B------:R-:W-:Y:S02]  /*1c50*/  PLOP3.LUT P0, PT, PT, PT, UP4, 0x80, 0x0 ;  /* 0x000000000000781c */ /* 0x000fe40003f0f048 */
[----:B------:R-:W-:-:S02]  /*1c60*/  LEA R234, P1, R2, c[0x0][0x350], 0x2 ;  /* 0x0000d40002ea7a11 */ /* 0x000fc400078210ff */
[----:B------:R-:W-:Y:S02]  /*1c70*/  LEA.HI.X R7, R4, c[0x0][0x334], R5, 0x1, P2 ;  /* 0x0000cd0004077a11 */ /* 0x000fe400010f0c05 */
[----:B------:R-:W-:-:S07]  /*1c80*/  LEA.HI.X R235, R2, c[0x0][0x354], R10, 0x2, P1 ;  /* 0x0000d50002eb7a11 */ /* 0x000fce00008f140a */
[----:B------:R-:W-:Y:S05]  /*1c90*/  @!P0 BRA `(.L_x_737) ;  /* 0x00006de000008947 */ /* 0x000fea0003800000 */
[----:B--2---:R-:W2:Y:S01]  /*1ca0*/  LDL R13, [R1+0x4c] ;  /* 0x00004c00010d7983 */ /* 0x004ea20000100800 */
[----:B------:R-:W-:Y:S01]  /*1cb0*/  PLOP3.LUT P0, PT, PT, PT, UP3, 0x80, 0x0 ;  /* 0x000000000000781c */ /* 0x000fe20003f0f038 */
[----:B------:R-:W-:Y:S01]  /*1cc0*/  UMOV UR7, UR8 ;  /* 0x0000000800077c82 */ /* 0x000fe20008000000 */
[C---:B------:R-:W-:Y:S01]  /*1cd0*/  IADD3 R12, R15.reuse, 0x20, RZ ;  /* 0x000000200f0c7810 */ /* 0x040fe20007ffe0ff */
[----:B------:R-:W-:Y:S01]  /*1ce0*/  UIMAD UR12, UR7, -0x40, UR31 ;  /* 0xffffffc0070c78a4 */ /* 0x000fe2000f8e021f */
[----:B------:R-:W-:Y:S01]  /*1cf0*/  IMAD.MOV.U32 R226, RZ, RZ, 0x40 ;  /* 0x00000040ffe27424 */ /* 0x000fe200078e00ff */
[----:B------:R-:W-:Y:S01]  /*1d00*/  ULEA.HI UR8, UR7, UR7, URZ, 0x1 ;  /* 0x0000000707087291 */ /* 0x000fe2000f8f083f */
[----:B------:R-:W-:Y:S01]  /*1d10*/  IMAD.MOV.U32 R242, RZ, RZ, R6 ;  /* 0x000000fffff27224 */ /* 0x000fe200078e0006 */
[----:B------:R-:W-:Y:S01]  /*1d20*/  UMOV UR9, UR10 ;  /* 0x0000000a00097c82 */ /* 0x000fe20008000000 */
[----:B------:R-:W-:Y:S01]  /*1d30*/  IMAD.WIDE.U32 R4, R226, c[0x0][0x370], RZ ;  /* 0x0000dc00e2047a25 */ /* 0x000fe200078e00ff */
[----:B------:R-:W-:Y:S01]  /*1d40*/  ISETP.GE.AND P1, PT, R12, UR12, PT ;  /* 0x0000000c0c007c0c */ /* 0x000fe2000bf26270 */
[----:B------:R-:W-:Y:S01]  /*1d50*/  ULOP3.LUT UR8, UR8, 0xfffffffe, URZ, 0xc0, !UPT ;  /* 0xfffffffe08087892 */ /* 0x000fe2000f8ec03f */
[----:B------:R-:W-:Y:S01]  /*1d60*/  ISETP.GE.AND P2, PT, R15, UR12, PT ;  /* 0x0000000c0f007c0c */ /* 0x000fe2000bf46270 */
[----:B------:R-:W-:Y:S01]  /*1d70*/  IMAD.MOV.U32 R243, RZ, RZ, R7 ;  /* 0x000000fffff37224 */ /* 0x000fe200078e0007 */
[----:B------:R-:W-:Y:S01]  /*1d80*/  @P0 BAR.SYNC.DEFER_BLOCKING 0x0 ;  /* 0x0000000000000b1d */ /* 0x000fe20000010000 */
[----:B------:R-:W-:Y:S01]  /*1d90*/  IMAD R2, R226, c[0x0][0x374], RZ ;  /* 0x0000dd00e2027a24 */ /* 0x000fe200078e02ff */
[----:B------:R-:W-:Y:S01]  /*1da0*/  UIADD3 UR8, UR7, -UR8, URZ ;  /* 0x8000000807087290 */ /* 0x000fe2000fffe03f */
[----:B------:R-:W-:-:S02]  /*1db0*/  IMAD.MOV.U32 R240, RZ, RZ, R8 ;  /* 0x000000fffff07224 */ /* 0x000fc400078e0008 */
[----:B------:R-:W-:Y:S01]  /*1dc0*/  IMAD.MOV.U32 R241, RZ, RZ, R9 ;  /* 0x000000fffff17224 */ /* 0x000fe200078e0009 */
[----:B------:R-:W-:Y:S01]  /*1dd0*/  UISETP.NE.AND UP0, UPT, UR8, 0x1, UPT ;  /* 0x000000010800788c */ /* 0x000fe2000bf05270 */
[----:B------:R-:W-:Y:S01]  /*1de0*/  BSSY B0, `(.L_x_738) ;  /* 0x0000039000007945 */ /* 0x000fe20003800000 */
[----:B------:R-:W-:Y:S01]  /*1df0*/  UMOV UR10, UR15 ;  /* 0x0000000f000a7c82 */ /* 0x000fe20008000000 */
[----:B------:R-:W-:Y:S01]  /*1e00*/  @!P1 IADD3 R4, P3, R242, R4, RZ ;  /* 0x00000004f2049210 */ /* 0x000fe20007f7e0ff */
[----:B------:R-:W-:Y:S02]  /*1e10*/  UMOV UR8, UR11 ;  /* 0x0000000b00087c82 */ /* 0x000fe40008000000 */
[----:B------:R-:W-:Y:S01]  /*1e20*/  PLOP3.LUT P0, PT, PT, PT, UP0, 0x80, 0x0 ;  /* 0x000000000000781c */ /* 0x000fe20003f0f008 */
[----:B------:R-:W-:Y:S01]  /*1e30*/  UMOV UR11, UR14 ;  /* 0x0000000e000b7c82 */ /* 0x000fe20008000000 */
        /* <DEDUP_REMOVED lines=23> */
[----:B--2---:R-:W-:-:S04]  /*1fb0*/  IADD3 R2, R13, 0x4000, RZ ;  /* 0x000040000d027810 */ /* 0x004fc80007ffe0ff */
[----:B------:R-:W-:-:S05]  /*1fc0*/  SEL R2, R2, R13, !P0 ;  /* 0x0000000d02027207 */ /* 0x000fca0004000000 */
[----:B------:R-:W-:Y:S01]  /*1fd0*/  IMAD.SHL.U32 R236, R2, 0x2, RZ ;  /* 0x0000000202ec7824 */ /* 0x000fe200078e00ff */
[----:B------:R-:W-:Y:S05]  /*1fe0*/  @!P2 BRA `(.L_x_739) ;  /* 0x000001100000a947 */ /* 0x000fea0003800000 */
[----:B-1----:R1:W-:Y:S04]  /*1ff0*/  STS [R236], RZ ;  /* 0x000000ffec007388 */ /* 0x0023e80000000800 */
        /* <DEDUP_REMOVED lines=16> */
.L_x_739:
[----:B------:R-:W-:Y:S01]  /*2100*/  @!PT LDS RZ, [RZ] ;  /* 0x00000000fffff984 */ /* 0x000fe20000000800 */
[----:B------:R-:W-:Y:S01]  /*2110*/  @!PT LDS RZ, [RZ] ;  /* 0x00000000fffff984 */ /* 0x000fe20000000800 */
[----:B------:R-:W-:Y:S01]  /*2120*/  @!PT LDS RZ, [RZ] ;  /* 0x00000000fffff984 */ /* 0x000fe20000000800 */
[----:B-1----:R1:W-:Y:S04]  /*2130*/  LDGSTS.E.BYPASS.LTC128B.128 [R236], [R240.64] ;  /* 0x00000000f0ec7fae */ /* 0x0023e8000b901d44 */
[----:B------:R1:W-:Y:S04]  /*2140*/  LDGSTS.E.BYPASS.LTC128B.128 [R236+0x2000], [R240.64+0x80] ;  /* 0x02000080f0ec7fae */ /* 0x0003e8000b901d44 */
[----:B------:R1:W-:Y:S04]  /*2150*/  LDGSTS.E.BYPASS.LTC128B.128 [R236+0x4000], [R240.64+0x100] ;  /* 0x04000100f0ec7fae */ /* 0x0003e8000b901d44 */
[----:B------:R1:W-:Y:S02]  /*2160*/  LDGSTS.E.BYPASS.LTC128B.128 [R236+0x6000], [R240.64+0x180] ;  /* 0x06000180f0ec7fae */ /* 0x0003e4000b901d44 */
.L_x_740:
[----:B------:R-:W-:Y:S05]  /*2170*/  BSYNC B0 ;  /* 0x0000000000007941 */ /* 0x000fea0003800000 */
.L_x_738:
[----:B------:R-:W-:Y:S01]  /*2180*/  BSSY B0, `(.L_x_741) ;  /* 0x000001e000007945 */ /* 0x000fe20003800000 */
[----:B------:R-:W-:-:S02]  /*2190*/  IMAD R2, R226, c[0x0][0x194], RZ ;  /* 0x00006500e2027a24 */ /* 0x000fc400078e02ff */
        /* <DEDUP_REMOVED lines=19> */
.L_x_742:
[----:B------:R-:W-:-:S04]  /*22d0*/  IADD3 R4, P1, R240, R4, RZ ;  /* 0x00000004f0047210 */ /* 0x000fc80007f3e0ff */
[----:B------:R-:W-:-:S05]  /*22e0*/  IADD3.X R5, R241, R5, R2, P1, !PT ;  /* 0x00000005f1057210 */ /* 0x000fca0000ffe402 */
[----:B------:R-:W-:Y:S01]  /*22f0*/  @!PT LDS RZ, [RZ] ;  /* 0x00000000fffff984 */ /* 0x000fe20000000800 */
[----:B------:R-:W-:Y:S01]  /*2300*/  @!PT LDS RZ, [RZ] ;  /* 0x00000000fffff984 */ /* 0x000fe20000000800 */
[----:B------:R-:W-:Y:S01]  /*2310*/  @!PT LDS RZ, [RZ] ;  /* 0x00000000fffff984 */ /* 0x000fe20000000800 */
[----:B------:R2:W-:Y:S04]  /*2320*/  LDGSTS.E.BYPASS.LTC128B.128 [R236+0x1000], [R4.64] ;  /* 0x0100000004ec7fae */ /* 0x0005e8000b901d44 */
[----:B------:R2:W-:Y:S04]  /*2330*/  LDGSTS.E.BYPASS.LTC128B.128 [R236+0x3000], [R4.64+0x80] ;  /* 0x0300008004ec7fae */ /* 0x0005e8000b901d44 */
[----:B------:R2:W-:Y:S04]  /*2340*/  LDGSTS.E.BYPASS.LTC128B.128 [R236+0x5000], [R4.64+0x100] ;  /* 0x0500010004ec7fae */ /* 0x0005e8000b901d44 */
[----:B------:R2:W-:Y:S02]  /*2350*/  LDGSTS.E.BYPASS.LTC128B.128 [R236+0x7000], [R4.64+0x180] ;  /* 0x0700018004ec7fae */ /* 0x0005e4000b901d44 */
.L_x_743:
[----:B------:R-:W-:Y:S05]  /*2360*/  BSYNC B0 ;  /* 0x0000000000007941 */ /* 0x000fea0003800000 */
.L_x_741:
[----:B------:R-:W3:Y:S01]  /*2370*/  LDL R23, [R1+0x48] ;  /* 0x0000480001177983 */ /* 0x000ee20000100800 */
[----:B------:R-:W-:Y:S01]  /*2380*/  ULDC.64 UR14, c[0x0][0x198] ;  /* 0x00006600000e7ab9 */ /* 0x000fe20000000a00 */
[----:B--2---:R-:W-:Y:S01]  /*2390*/  IMAD.U32 R4, RZ, RZ, UR22 ;  /* 0x00000016ff047e24 */ /* 0x004fe2000f8e00ff */
[----:B------:R-:W-:Y:S01]  /*23a0*/  UIMAD UR13, UR19, UR14, URZ ;  /* 0x0000000e130d72a4 */ /* 0x000fe2000f8e023f */
[----:B------:R-:W2:Y:S02]  /*23b0*/  LDL R21, [R1+0x50] ;  /* 0x0000500001157983 */ /* 0x000ea40000100800 */
[----:B------:R-:W-:Y:S01]  /*23c0*/  IMAD.WIDE.U32 R6, R4, c[0x0][0x198], R16 ;  /* 0x0000660004067a25 */ /* 0x000fe200078e0010 */
[----:B------:R-:W-:-:S03]  /*23d0*/  UIMAD UR17, UR22, UR15, UR13 ;  /* 0x0000000f161172a4 */ /* 0x000fc6000f8e020d */
[----:B------:R-:W-:Y:S01]  /*23e0*/  ULDC.64 UR14, c[0x0][0x1a0] ;  /* 0x00006800000e7ab9 */ /* 0x000fe20000000a00 */
[----:B------:R-:W-:Y:S01]  /*23f0*/  IMAD.WIDE.U32 R4, R4, c[0x0][0x1a0], R16 ;  /* 0x0000680004047a25 */ /* 0x000fe200078e0010 */
[----:B------:R-:W-:-:S04]  /*2400*/  UIMAD UR13, UR19, UR14, URZ ;  /* 0x0000000e130d72a4 */ /* 0x000fc8000f8e023f */
[----:B------:R-:W-:Y:S02]  /*2410*/  UIMAD UR14, UR22, UR15, UR13 ;  /* 0x0000000f160e72a4 */ /* 0x000fe4000f8e020d */
[----:B------:R-:W-:Y:S01]  /*2420*/  UIMAD UR13, UR18, -0x40, UR6 ;  /* 0xffffffc0120d78a4 */ /* 0x000fe2000f8e0206 */
[----:B------:R-:W-:Y:S01]  /*2430*/  IMAD.U32 R2, RZ, RZ, UR17 ;  /* 0x00000011ff027e24 */ /* 0x000fe2000f8e00ff */
[----:B------:R-:W-:-:S04]  /*2440*/  IADD3 R8, P3, R6, UR29, RZ ;  /* 0x0000001d06087c10 */ /* 0x000fc8000ff7e0ff */
[----:B------:R-:W-:Y:S02]  /*2450*/  ISETP.GE.AND P1, PT, R12, UR13, PT ;  /* 0x0000000d0c007c0c */ /* 0x000fe4000bf26270 */
[----:B------:R-:W-:Y:S02]  /*2460*/  IADD3 R6, P2, R4, UR21, RZ ;  /* 0x0000001504067c10 */ /* 0x000fe4000ff5e0ff */
[----:B------:R-:W-:Y:S02]  /*2470*/  MOV R10, UR14 ;  /* 0x0000000e000a7c02 */ /* 0x000fe40008000f00 */
[----:B------:R-:W-:Y:S01]  /*2480*/  IADD3.X R9, R7, UR30, R2, P3, !PT ;  /* 0x0000001e07097c10 */ /* 0x000fe20009ffe402 */
[----:B------:R-:W-:Y:S01]  /*2490*/  IMAD R2, R11, c[0x0][0x1b8], RZ ;  /* 0x00006e000b027a24 */ /* 0x000fe200078e02ff */
[----:B------:R-:W-:Y:S02]  /*24a0*/  IADD3.X R7, R5, UR26, R10, P2, !PT ;  /* 0x0000001a05077c10 */ /* 0x000fe400097fe40a */
[----:B------:R-:W-:Y:S01]  /*24b0*/  ISETP.GE.AND P2, PT, R15, UR13, PT ;  /* 0x0000000d0f007c0c */ /* 0x000fe2000bf46270 */
[----:B------:R-:W-:-:S02]  /*24c0*/  IMAD R2, R0, c[0x0][0x1bc], R2 ;  /* 0x00006f0000027a24 */ /* 0x000fc400078e0202 */
[----:B------:R-:W-:Y:S01]  /*24d0*/  IMAD.WIDE.U32 R6, R0, c[0x0][0x1b8], R6 ;  /* 0x00006e0000067a25 */ /* 0x000fe200078e0006 */
[----:B------:R-:W-:-:S03]  /*24e0*/  @!P1 IADD3 R16, P3, R15, 0x20, RZ ;  /* 0x000000200f109810 */ /* 0x000fc60007f7e0ff */
[----:B------:R-:W-:Y:S02]  /*24f0*/  IMAD R4, R11, c[0x0][0x1b0], RZ ;  /* 0x00006c000b047a24 */ /* 0x000fe400078e02ff */
[----:B------:R-:W-:Y:S02]  /*2500*/  IMAD.IADD R7, R7, 0x1, R2 ;  /* 0x0000000107077824 */ /* 0x000fe400078e0202 */
[C---:B------:R-:W-:Y:S02]  /*2510*/  IMAD R10, R0.reuse, c[0x0][0x1b4], R4 ;  /* 0x00006d00000a7a24 */ /* 0x040fe400078e0204 */
[----:B------:R-:W-:Y:S01]  /*2520*/  @!P1 IMAD.X R2, RZ, RZ, R14, P3 ;  /* 0x000000ffff029224 */ /* 0x000fe200018e060e */
[----:B------:R-:W-:Y:S01]  /*2530*/  @!P1 IADD3 R12, P3, R15, 0x20, RZ ;  /* 0x000000200f0c9810 */ /* 0x000fe20007f7e0ff */
[----:B------:R-:W-:-:S04]  /*2540*/  IMAD.WIDE.U32 R4, R0, c[0x0][0x1b0], R8 ;  /* 0x00006c0000047a25 */ /* 0x000fc800078e0008 */
[----:B------:R-:W-:Y:S02]  /*2550*/  IMAD.IADD R5, R5, 0x1, R10 ;  /* 0x0000000105057824 */ /* 0x000fe400078e020a */
[----:B------:R-:W-:Y:S02]  /*2560*/  @!P2 IMAD R0, R14, c[0x0][0x198], RZ ;  /* 0x000066000e00aa24 */ /* 0x000fe400078e02ff */
[----:B------:R-:W-:Y:S01]  /*2570*/  @!P1 IMAD.X R10, RZ, RZ, R14, P3 ;  /* 0x000000ffff0a9224 */ /* 0x000fe200018e060e */
[----:B------:R-:W-:Y:S01]  /*2580*/  @!P1 MOV R8, R4 ;  /* 0x0000000400089202 */ /* 0x000fe20000000f00 */
[----:B------:R-:W-:Y:S01]  /*2590*/  @!P1 IMAD R2, R2, c[0x0][0x198], RZ ;  /* 0x0000660002029a24 */ /* 0x000fe200078e02ff */
[----:B------:R-:W-:Y:S01]  /*25a0*/  @!P1 MOV R18, R6 ;  /* 0x0000000600129202 */ /* 0x000fe20000000f00 */
[----:B------:R-:W-:Y:S02]  /*25b0*/  @!P1 IMAD.MOV.U32 R9, RZ, RZ, R5 ;  /* 0x000000ffff099224 */ /* 0x000fe400078e0005 */
[----:B------:R-:W-:-:S02]  /*25c0*/  @!P2 IMAD R11, R15, c[0x0][0x19c], R0 ;  /* 0x000067000f0baa24 */ /* 0x000fc400078e0200 */
[----:B------:R-:W-:Y:S02]  /*25d0*/  @!P2 IMAD R13, R14, c[0x0][0x1a0], RZ ;  /* 0x000068000e0daa24 */ /* 0x000fe400078e02ff */
[----:B------:R-:W-:-:S04]  /*25e0*/  @!P2 IMAD.WIDE.U32 R4, R15, c[0x0][0x198], R4 ;  /* 0x000066000f04aa25 */ /* 0x000fc800078e0004 */
[----:B------:R-:W-:Y:S02]  /*25f0*/  @!P1 IMAD R0, R10, c[0x0][0x1a0], RZ ;  /* 0x000068000a009a24 */ /* 0x000fe400078e02ff */
[----:B------:R-:W-:Y:S02]  /*2600*/  @!P1 IMAD.MOV.U32 R19, RZ, RZ, R7 ;  /* 0x000000ffff139224 */ /* 0x000fe400078e0007 */
[C---:B------:R-:W-:Y:S02]  /*2610*/  @!P1 IMAD R20, R16.reuse, c[0x0][0x19c], R2 ;  /* 0x0000670010149a24 */ /* 0x040fe400078e0202 */
[----:B------:R-:W-:Y:S01]  /*2620*/  @!P1 IMAD.WIDE.U32 R16, R16, c[0x0][0x198], R8 ;  /* 0x0000660010109a25 */ /* 0x000fe200078e0008 */
[----:B------:R-:W-:Y:S02]  /*2630*/  @!P2 IADD3 R2, R5, R11, RZ ;  /* 0x0000000b0502a210 */ /* 0x000fe40007ffe0ff */
[----:B------:R-:W-:Y:S01]  /*2640*/  @!P2 LEA R10, P3, R4, c[0x0][0x168], 0x1 ;  /* 0x00005a00040aaa11 */ /* 0x000fe200078608ff */
[----:B------:R-:W-:-:S02]  /*2650*/  @!P2 IMAD R9, R15, c[0x0][0x1a4], R13 ;  /* 0x000069000f09aa24 */ /* 0x000fc400078e020d */
[C---:B------:R-:W-:Y:S02]  /*2660*/  @!P1 IMAD R8, R12.reuse, c[0x0][0x1a4], R0 ;  /* 0x000069000c089a24 */ /* 0x040fe400078e0200 */
[----:B------:R-:W-:Y:S01]  /*2670*/  @!P1 IMAD.WIDE.U32 R12, R12, c[0x0][0x1a0], R18 ;  /* 0x000068000c0c9a25 */ /* 0x000fe200078e0012 */
[----:B------:R-:W-:-:S03]  /*2680*/  @!P2 LEA.HI.X R11, R4, c[0x0][0x16c], R2, 0x1, P3 ;  /* 0x00005b00040baa11 */ /* 0x000fc600018f0c02 */
[----:B------:R-:W-:Y:S01]  /*2690*/  @!P2 IMAD.WIDE.U32 R14, R15, c[0x0][0x1a0], R6 ;  /* 0x000068000f0eaa25 */ /* 0x000fe200078e0006 */
[----:B------:R-:W-:Y:S02]  /*26a0*/  @!P1 IADD3 R13, R13, R8, RZ ;  /* 0x000000080d0d9210 */ /* 0x000fe40007ffe0ff */
[----:B------:R-:W-:Y:S01]  /*26b0*/  @!P1 LEA R8, P5, R16, c[0x0][0x168], 0x1 ;  /* 0x00005a0010089a11 */ /* 0x000fe200078a08ff */
[----:B------:R-:W-:Y:S01]  /*26c0*/  @!P1 IMAD.IADD R2, R17, 0x1, R20 ;  /* 0x0000000111029824 */ /* 0x000fe200078e0214 */
[----:B------:R-:W-:Y:S01]  /*26d0*/  @P2 STS.128 [R237+0x18000], RZ ;  /* 0x018000ffed002388 */ /* 0x000fe20000000c00 */
[----:B------:R-:W-:Y:S01]  /*26e0*/  @!P2 IMAD.IADD R5, R15, 0x1, R9 ;  /* 0x000000010f05a824 */ /* 0x000fe200078e0209 */
[----:B------:R-:W-:Y:S02]  /*26f0*/  @!P2 LEA R6, P4, R14, c[0x0][0x170], 0x1 ;  /* 0x00005c000e06aa11 */ /* 0x000fe400078808ff */
[----:B------:R-:W-:Y:S01]  /*2700*/  @!P1 LEA.HI.X R9, R16, c[0x0][0x16c], R2, 0x1, P5 ;  /* 0x00005b0010099a11 */ /* 0x000fe200028f0c02 */
[----:B------:R-:W-:Y:S01]  /*2710*/  @P2 STS.128 [R237+0x1a000], RZ ;  /* 0x01a000ffed002388 */ /* 0x000fe20000000c00 */
[----:B------:R-:W-:-:S03]  /*2720*/  IADD3 R2, R233, 0x4000, RZ ;  /* 0x00004000e9027810 */ /* 0x000fc60007ffe0ff */
[----:B------:R-:W-:Y:S04]  /*2730*/  @P2 STS.128 [R237+0x1c000], RZ ;  /* 0x01c000ffed002388 */ /* 0x000fe80000000c00 */
[----:B------:R-:W-:Y:S04]  /*2740*/  @P2 STS.128 [R237+0x1e000], RZ ;  /* 0x01e000ffed002388 */ /* 0x000fe80000000c00 */
[----:B------:R-:W-:Y:S01]  /*2750*/  @!PT LDS RZ, [RZ] ;  /* 0x00000000fffff984 */ /* 0x000fe20000000800 */
[----:B------:R-:W-:Y:S01]  /*2760*/  @!PT LDS RZ, [RZ] ;  /* 0x00000000fffff984 */ /* 0x000fe20000000800 */
[----:B------:R-:W-:Y:S01]  /*2770*/  @!PT LDS RZ, [RZ] ;  /* 0x00000000fffff984 */ /* 0x000fe20000000800 */
[----:B------:R4:W-:Y:S01]  /*2780*/  @!P2 LDGSTS.E.BYPASS.LTC128B.128 [R237+0x18000], [R10.64] ;  /* 0x180000000aedafae */ /* 0x0009e2000b901d44 */
[----:B------:R-:W-:-:S03]  /*2790*/  SEL R2, R2, R233, !P0 ;  /* 0x000000e902027207 */ /* 0x000fc60004000000 */
[----:B------:R4:W-:Y:S01]  /*27a0*/  @!P2 LDGSTS.E.BYPASS.LTC128B.128 [R237+0x1a000], [R10.64+0x80] ;  /* 0x1a0000800aedafae */ /* 0x0009e2000b901d44 */
[----:B------:R-:W-:-:S03]  /*27b0*/  @!P1 LEA R4, P3, R12, c[0x0][0x170], 0x1 ;  /* 0x00005c000c049a11 */ /* 0x000fc600078608ff */
[----:B------:R4:W-:Y:S01]  /*27c0*/  @!P2 LDGSTS.E.BYPASS.LTC128B.128 [R237+0x1c000], [R10.64+0x100] ;  /* 0x1c0001000aedafae */ /* 0x0009e2000b901d44 */
[----:B------:R-:W-:-:S03]  /*27d0*/  @!P2 LEA.HI.X R7, R14, c[0x0][0x174], R5, 0x1, P4 ;  /* 0x00005d000e07aa11 */ /* 0x000fc600020f0c05 */
[----:B------:R4:W-:Y:S04]  /*27e0*/  @!P2 LDGSTS.E.BYPASS.LTC128B.128 [R237+0x1e000], [R10.64+0x180] ;  /* 0x1e0001800aedafae */ /* 0x0009e8000b901d44 */
[----:B------:R-:W-:Y:S04]  /*27f0*/  @P1 STS.128 [R237+0x19000], RZ ;  /* 0x019000ffed001388 */ /* 0x000fe80000000c00 */
[----:B------:R-:W-:Y:S04]  /*2800*/  @P1 STS.128 [R237+0x1b000], RZ ;  /* 0x01b000ffed001388 */ /* 0x000fe80000000c00 */
[----:B------:R-:W-:Y:S04]  /*2810*/  @P1 STS.128 [R237+0x1d000], RZ ;  /* 0x01d000ffed001388 */ /* 0x000fe80000000c00 */
[----:B------:R-:W-:Y:S04]  /*2820*/  @P1 STS.128 [R237+0x1f000], RZ ;  /* 0x01f000ffed001388 */ /* 0x000fe80000000c00 */
[----:B------:R-:W-:Y:S01]  /*2830*/  @!PT LDS RZ, [RZ] ;  /* 0x00000000fffff984 */ /* 0x000fe20000000800 */
[----:B------:R-:W-:Y:S01]  /*2840*/  @!PT LDS RZ, [RZ] ;  /* 0x00000000fffff984 */ /* 0x000fe20000000800 */
[----:B------:R-:W-:Y:S01]  /*2850*/  @!PT LDS RZ, [RZ] ;  /* 0x00000000fffff984 */ /* 0x000fe20000000800 */
[----:B------:R1:W-:Y:S01]  /*2860*/  @!P1 LDGSTS.E.BYPASS.LTC128B.128 [R237+0x19000], [R8.64] ;  /* 0x1900000008ed9fae */ /* 0x0003e2000b901d44 */
[----:B------:R-:W-:-:S03]  /*2870*/  @!P1 LEA.HI.X R5, R12, c[0x0][0x174], R13, 0x1, P3 ;  /* 0x00005d000c059a11 */ /* 0x000fc600018f0c0d */
[----:B------:R1:W-:Y:S01]  /*2880*/  @!P1 LDGSTS.E.BYPASS.LTC128B.128 [R237+0x1b000], [R8.64+0x80] ;  /* 0x1b00008008ed9fae */ /* 0x0003e2000b901d44 */
[----:B------:R-:W-:-:S03]  /*2890*/  IMAD.SHL.U32 R219, R2, 0x2, RZ ;  /* 0x0000000202db7824 */ /* 0x000fc600078e00ff */
[----:B------:R1:W-:Y:S04]  /*28a0*/  @!P1 LDGSTS.E.BYPASS.LTC128B.128 [R237+0x1d000], [R8.64+0x100] ;  /* 0x1d00010008ed9fae */ /* 0x0003e8000b901d44 */
        /* <DEDUP_REMOVED lines=8> */
[----:B------:R1:W-:Y:S04]  /*2930*/  @!P2 LDGSTS.E.BYPASS.LTC128B.128 [R237+0x20000], [R6.64] ;  /* 0x2000000006edafae */ /* 0x0003e8000b901d44 */
[----:B------:R1:W-:Y:S04]  /*2940*/  @!P2 LDGSTS.E.BYPASS.LTC128B.128 [R237+0x22000], [R6.64+0x80] ;  /* 0x2200008006edafae */ /* 0x0003e8000b901d44 */
[----:B------:R1:W-:Y:S04]  /*2950*/  @!P2 LDGSTS.E.BYPASS.LTC128B.128 [R237+0x24000], [R6.64+0x100] ;  /* 0x2400010006edafae */ /* 0x0003e8000b901d44 */
[----:B------:R1:W-:Y:S01]  /*2960*/  @!P2 LDGSTS.E.BYPASS.LTC128B.128 [R237+0x26000], [R6.64+0x180] ;  /* 0x2600018006edafae */ /* 0x0003e2000b901d44 */
[----:B------:R-:W-:Y:S01]  /*2970*/  IMAD.MOV.U32 R247, RZ, RZ, 0x7f800000 ;  /* 0x7f800000fff77424 */ /* 0x000fe200078e00ff */
[----:B------:R-:W-:-:S02]  /*2980*/  MOV R248, 0x7f800000 ;  /* 0x7f80000000f87802 */ /* 0x000fc40000000f00 */
        /* <DEDUP_REMOVED lines=12> */
[----:B------:R-:W-:Y:S01]  /*2a50*/  IMAD.MOV.U32 R231, RZ, RZ, 0x20 ;  /* 0x00000020ffe77424 */ /* 0x000fe200078e00ff */
[----:B---3--:R-:W-:-:S04]  /*2a60*/  IADD3 R0, R23, 0x8, RZ ;  /* 0x0000000817007810 */ /* 0x008fc80007ffe0ff */
[----:B------:R-:W-:Y:S02]  /*2a70*/  ISETP.GE.AND P6, PT, R0, UR12, PT ;  /* 0x0000000c00007c0c */ /* 0x000fe4000bfc6270 */
[----:B------:R-:W-:-:S04]  /*2a80*/  SHF.R.S32.HI R0, RZ, 0x1f, R23 ;  /* 0x0000001fff007819 */ /* 0x000fc80000011417 */
[C---:B------:R-:W-:Y:S02]  /*2a90*/  SHF.L.U64.HI R22, R23.reuse, 0x2, R0 ;  /* 0x0000000217167819 */ /* 0x040fe40000010200 */
[----:B------:R-:W-:Y:S01]  /*2aa0*/  IADD3 R0, R232, 0x4000, RZ ;  /* 0x00004000e8007810 */ /* 0x000fe20007ffe0ff */
[----:B------:R-:W-:-:S03]  /*2ab0*/  IMAD.SHL.U32 R24, R23, 0x4, RZ ;  /* 0x0000000417187824 */ /* 0x000fc600078e00ff */
[----:B------:R-:W-:Y:S02]  /*2ac0*/  SEL R0, R0, R232, !P0 ;  /* 0x000000e800007207 */ /* 0x000fe40004000000 */
[----:B------:R-:W-:Y:S02]  /*2ad0*/  ISETP.GE.AND P3, PT, R23, UR12, PT ;  /* 0x0000000c17007c0c */ /* 0x000fe4000bf66270 */
[----:B------:R-:W-:Y:S01]  /*2ae0*/  SHF.L.U32 R2, R0, 0x1, RZ ;  /* 0x0000000100027819 */ /* 0x000fe200000006ff */
[----:B------:R-:W-:Y:S01]  /*2af0*/  IMAD.MOV.U32 R0, RZ, RZ, c[0x0][0x22c] ;  /* 0x00008b00ff007624 */ /* 0x000fe200078e00ff */
[----:B-1----:R-:W-:-:S03]  /*2b00*/  IADD3 R6, P2, R24, UR9, RZ ;  /* 0x0000000918067c10 */ /* 0x002fc6000ff5e0ff */
[----:B------:R-:W-:Y:S01]  /*2b10*/  IMAD R0, R0, c[0x0][0x1c0], RZ ;  /* 0x0000700000007a24 */ /* 0x000fe200078e02ff */
[----:B------:R-:W-:-:S04]  /*2b20*/  IADD3.X R7, R22, UR8, RZ, P2, !PT ;  /* 0x0000000816077c10 */ /* 0x000fc800097fe4ff */
[C---:B------:R-:W-:Y:S01]  /*2b30*/  SHF.L.U32 R8, R0.reuse, 0x4, RZ ;  /* 0x0000000400087819 */ /* 0x040fe200000006ff */
[----:B------:R1:W5:Y:S01]  /*2b40*/  @!P3 LDG.E R247, [R6.64] ;  /* 0x0000000406f7b981 */ /* 0x000362000c1e1900 */
[----:B------:R-:W-:-:S03]  /*2b50*/  IMAD.SHL.U32 R238, R0, 0x8, RZ ;  /* 0x0000000800ee7824 */ /* 0x000fc600078e00ff */
[----:B------:R1:W5:Y:S01]  /*2b60*/  @!P6 LDG.E R248, [R6.64+0x20] ;  /* 0x0000200406f8e981 */ /* 0x000362000c1e1900 */
[C---:B------:R-:W-:Y:S02]  /*2b70*/  IADD3 R5, R8.reuse, 0x60, RZ ;  /* 0x0000006008057810 */ /* 0x040fe40007ffe0ff */
[C---:B------:R-:W-:Y:S02]  /*2b80*/  IADD3 R4, R8.reuse, 0x80, RZ ;  /* 0x0000008008047810 */ /* 0x040fe40007ffe0ff */
[----:B----4-:R-:W-:Y:S01]  /*2b90*/  IADD3 R10, R8, 0xa0, RZ ;  /* 0x000000a0080a7810 */ /* 0x010fe20007ffe0ff */
[C---:B------:R-:W-:Y:S02]  /*2ba0*/  IMAD.IADD R5, R238.reuse, 0x1, R5 ;  /* 0x00000001ee057824 */ /* 0x040fe400078e0205 */
[C---:B------:R-:W-:Y:S01]  /*2bb0*/  IMAD.IADD R4, R238.reuse, 0x1, R4 ;  /* 0x00000001ee047824 */ /* 0x040fe200078e0204 */
[C---:B------:R-:W-:Y:S01]  /*2bc0*/  IADD3 R0, R238.reuse, R10, RZ ;  /* 0x0000000aee007210 */ /* 0x040fe20007ffe0ff */
[----:B------:R-:W-:Y:S01]  /*2bd0*/  IMAD.IADD R5, R238, 0x1, R5 ;  /* 0x00000001ee057824 */ /* 0x000fe200078e0205 */
[----:B------:R-:W-:-:S02]  /*2be0*/  IADD3 R9, R8, 0xc0, RZ ;  /* 0x000000c008097810 */ /* 0x000fc40007ffe0ff */
[C---:B-1----:R-:W-:Y:S02]  /*2bf0*/  IADD3 R7, R8.reuse, 0x20, RZ ;  /* 0x0000002008077810 */ /* 0x042fe40007ffe0ff */
[----:B------:R-:W-:-:S03]  /*2c00*/  IADD3 R6, R8, 0x40, RZ ;  /* 0x0000004008067810 */ /* 0x000fc60007ffe0ff */
[C---:B------:R-:W-:Y:S01]  /*2c10*/  IMAD.IADD R7, R238.reuse, 0x1, R7 ;  /* 0x00000001ee077824 */ /* 0x040fe200078e0207 */
[----:B------:R-:W-:-:S04]  /*2c20*/  IADD3 R6, R238, R6, RZ ;  /* 0x00000006ee067210 */ /* 0x000fc80007ffe0ff */
[C---:B------:R-:W-:Y:S01]  /*2c30*/  IADD3 R7, R238.reuse, R7, RZ ;  /* 0x00000007ee077210 */ /* 0x040fe20007ffe0ff */
[C---:B------:R-:W-:Y:S01]  /*2c40*/  IMAD.IADD R6, R238.reuse, 0x1, R6 ;  /* 0x00000001ee067824 */ /* 0x040fe200078e0206 */
[C---:B------:R-:W-:Y:S01]  /*2c50*/  IADD3 R4, R238.reuse, R4, RZ ;  /* 0x00000004ee047210 */ /* 0x040fe20007ffe0ff */
[C---:B------:R-:W-:Y:S01]  /*2c60*/  IMAD.IADD R0, R238.reuse, 0x1, R0 ;  /* 0x00000001ee007824 */ /* 0x040fe200078e0200 */
[C---:B------:R-:W-:Y:S01]  /*2c70*/  IADD3 R7, R238.reuse, R7, RZ ;  /* 0x00000007ee077210 */ /* 0x040fe20007ffe0ff */
[----:B------:R-:W-:Y:S01]  /*2c80*/  IMAD.IADD R6, R238, 0x1, R6 ;  /* 0x00000001ee067824 */ /* 0x000fe200078e0206 */
[----:B------:R-:W-:Y:S01]  /*2c90*/  IADD3 R8, R8, 0xe0, RZ ;  /* 0x000000e008087810 */ /* 0x000fe20007ffe0ff */
[C---:B------:R-:W-:Y:S01]  /*2ca0*/  IMAD.IADD R4, R238.reuse, 0x1, R4 ;  /* 0x00000001ee047824 */ /* 0x040fe200078e0204 */
[C---:B------:R-:W-:Y:S01]  /*2cb0*/  IADD3 R5, R238.reuse, R5, RZ ;  /* 0x00000005ee057210 */ /* 0x040fe20007ffe0ff */
[C---:B------:R-:W-:Y:S01]  /*2cc0*/  IMAD.IADD R7, R238.reuse, 0x1, R7 ;  /* 0x00000001ee077824 */ /* 0x040fe200078e0207 */
[C---:B------:R-:W-:Y:S01]  /*2cd0*/  IADD3 R0, R238.reuse, R0, RZ ;  /* 0x00000000ee007210 */ /* 0x040fe20007ffe0ff */
[C---:B------:R-:W-:Y:S01]  /*2ce0*/  IMAD.IADD R8, R238.reuse, 0x1, R8 ;  /* 0x00000001ee087824 */ /* 0x040fe200078e0208 */
[C---:B------:R-:W-:Y:S01]  /*2cf0*/  IADD3 R6, R238.reuse, R6, RZ ;  /* 0x00000006ee067210 */ /* 0x040fe20007ffe0ff */
[----:B------:R-:W-:Y:S01]  /*2d00*/  STL [R1+0x18], R24 ;  /* 0x0000181801007387 */ /* 0x000fe20000100800 */
[C---:B------:R-:W-:Y:S01]  /*2d10*/  IMAD.IADD R5, R238.reuse, 0x1, R5 ;  /* 0x00000001ee057824 */ /* 0x040fe200078e0205 */
[C---:B------:R-:W-:Y:S01]  /*2d20*/  IADD3 R4, R238.reuse, R4, RZ ;  /* 0x00000004ee047210 */ /* 0x040fe20007ffe0ff */
[C---:B------:R-:W-:Y:S01]  /*2d30*/  IMAD.IADD R8, R238.reuse, 0x1, R8 ;  /* 0x00000001ee087824 */ /* 0x040fe200078e0208 */
[----:B------:R-:W-:Y:S01]  /*2d40*/  STL [R1+0x14], R22 ;  /* 0x0000141601007387 */ /* 0x000fe20000100800 */
[----:B------:R-:W-:-:S03]  /*2d50*/  IMAD.IADD R0, R238, 0x1, R0 ;  /* 0x00000001ee007824 */ /* 0x000fc600078e0200 */
[----:B------:R1:W-:Y:S01]  /*2d60*/  STL [R1+0x10], R7 ;  /* 0x0000100701007387 */ /* 0x0003e20000100800 */
[----:B------:R-:W-:-:S03]  /*2d70*/  IADD3 R250, R238, R8, RZ ;  /* 0x00000008eefa7210 */ /* 0x000fc60007ffe0ff */
[----:B------:R3:W-:Y:S01]  /*2d80*/  STL [R1+0xc], R6 ;  /* 0x00000c0601007387 */ /* 0x0007e20000100800 */
[----:B------:R-:W-:-:S03]  /*2d90*/  IMAD.IADD R8, R238, 0x1, R6 ;  /* 0x00000001ee087824 */ /* 0x000fc600078e0206 */
[----:B------:R-:W-:Y:S04]  /*2da0*/  STL [R1+0x8], R5 ;  /* 0x0000080501007387 */ /* 0x000fe80000100800 */
[----:B------:R-:W-:Y:S04]  /*2db0*/  STL [R1+0x4], R4 ;  /* 0x0000040401007387 */ /* 0x000fe80000100800 */
[----:B------:R-:W-:Y:S01]  /*2dc0*/  STL [R1], R0 ;  /* 0x0000000001007387 */ /* 0x000fe20000100800 */
[----:B-1----:R-:W-:-:S05]  /*2dd0*/  IADD3 R7, R238, R7, RZ ;  /* 0x00000007ee077210 */ /* 0x002fca0007ffe0ff */
[----:B------:R1:W-:Y:S01]  /*2de0*/  STL [R1+0x2c], R7 ;  /* 0x00002c0701007387 */ /* 0x0003e20000100800 */
[----:B---3--:R-:W-:-:S03]  /*2df0*/  IMAD.IADD R6, R238, 0x1, R4 ;  /* 0x00000001ee067824 */ /* 0x008fc600078e0204 */
[----:B------:R3:W-:Y:S01]  /*2e00*/  STL [R1+0x28], R8 ;  /* 0x0000280801007387 */ /* 0x0007e20000100800 */
[----:B------:R-:W-:Y:S01]  /*2e10*/  IMAD.IADD R9, R238, 0x1, R9 ;  /* 0x00000001ee097824 */ /* 0x000fe200078e0209 */
[----:B--2---:R-:W-:-:S04]  /*2e20*/  R2P PR, R21, 0x6 ;  /* 0x0000000615007804 */ /* 0x004fc80000000000 */
[C---:B------:R-:W-:Y:S02]  /*2e30*/  IADD3 R9, R238.reuse, R9, RZ ;  /* 0x00000009ee097210 */ /* 0x040fe40007ffe0ff */
[C---:B-1----:R-:W-:Y:S02]  /*2e40*/  IADD3 R7, R238.reuse, R5, RZ ;  /* 0x00000005ee077210 */ /* 0x042fe40007ffe0ff */
[----:B------:R-:W-:-:S03]  /*2e50*/  IADD3 R5, R238, R0, RZ ;  /* 0x00000000ee057210 */ /* 0x000fc60007ffe0ff */
[----:B------:R3:W-:Y:S04]  /*2e60*/  STL [R1+0x24], R7 ;  /* 0x0000240701007387 */ /* 0x0007e80000100800 */
[----:B------:R3:W-:Y:S04]  /*2e70*/  STL [R1+0x20], R6 ;  /* 0x0000200601007387 */ /* 0x0007e80000100800 */
[----:B------:R3:W-:Y:S01]  /*2e80*/  STL [R1+0x1c], R5 ;  /* 0x00001c0501007387 */ /* 0x0007e20000100800 */
[----:B------:R-:W-:Y:S01]  /*2e90*/  IMAD.IADD R252, R238, 0x1, R9 ;  /* 0x00000001eefc7824 */ /* 0x000fe200078e0209 */
[----:B------:R-:W-:Y:S01]  /*2ea0*/  SEL R231, R231, 0xffffffe0, !P1 ;  /* 0xffffffe0e7e77807 */ /* 0x000fe20004800000 */
[----:B------:R-:W-:Y:S01]  /*2eb0*/  IMAD.SHL.U32 R222, R233, 0x2, RZ ;  /* 0x00000002e9de7824 */ /* 0x000fe200078e00ff */
[----:B------:R-:W-:Y:S01]  /*2ec0*/  SEL R226, R226, 0xffffffc0, !P2 ;  /* 0xffffffc0e2e27807 */ /* 0x000fe20005000000 */
[C---:B------:R-:W-:Y:S01]  /*2ed0*/  IMAD.IADD R249, R238.reuse, 0x1, R250 ;  /* 0x00000001eef97824 */ /* 0x040fe200078e02fa */
[----:B------:R-:W-:Y:S01]  /*2ee0*/  IADD3 R228, R227, R231, RZ ;  /* 0x000000e7e3e47210 */ /* 0x000fe20007ffe0ff */
[----:B------:R-:W-:Y:S01]  /*2ef0*/  IMAD.IADD R223, R231, 0x1, R222 ;  /* 0x00000001e7df7824 */ /* 0x000fe200078e02de */
[----:B------:R-:W-:Y:S01]  /*2f00*/  IADD3 R251, R238, R252, RZ ;  /* 0x000000fceefb7210 */ /* 0x000fe20007ffe0ff */
[----:B------:R-:W-:Y:S01]  /*2f10*/  UIADD3 UR12, UR22, 0x40, URZ ;  /* 0x00000040160c7890 */ /* 0x000fe2000fffe03f */
        /* <DEDUP_REMOVED lines=64> */
[----:B------:R-:W-:Y:S01]  /*3320*/  IMAD.IADD R229, R227, 0x1, R226 ;  /* 0x00000001e3e57824 */ /* 0x000fe200078e02e2 */
[C---:B------:R-:W-:Y:S01]  /*3330*/  IADD3 R225, R226.reuse, R222, RZ ;  /* 0x000000dee2e17210 */ /* 0x040fe20007ffe0ff */
[----:B------:R-:W-:Y:S01]  /*3340*/  IMAD.IADD R230, R226, 0x1, R228 ;  /* 0x00000001e2e67824 */ /* 0x000fe200078e02e4 */
[----:B------:R-:W-:Y:S01]  /*3350*/  IADD3 R0, R238, R249, RZ ;  /* 0x000000f9ee007210 */ /* 0x000fe20007ffe0ff */
[----:B------:R-:W-:-:S02]  /*3360*/  IMAD.IADD R224, R226, 0x1, R223 ;  /* 0x00000001e2e07824 */ /* 0x000fc400078e02df */
[----:B------:R-:W-:Y:S01]  /*3370*/  IMAD.IADD R4, R238, 0x1, R251 ;  /* 0x00000001ee047824 */ /* 0x000fe200078e02fb */
[----:B---3--:R-:W-:-:S04]  /*3380*/  UISETP.GE.AND UP0, UPT, UR12, UR6, UPT ;  /* 0x000000060c00728c */ /* 0x008fc8000bf06270 */
.L_x_746:
[----:B------:R-:W0:Y:S01]  /*3390*/  LDGDEPBAR ;  /* 0x00000000000079af */ /* 0x000e220000000000 */
[C---:B------:R-:W-:Y:S01]  /*33a0*/  IMAD.IADD R109, R219.reuse, 0x1, R231 ;  /* 0x00000001db6d7824 */ /* 0x040fe200078e02e7 */
[----:B------:R-:W-:Y:S01]  /*33b0*/  PLOP3.LUT P0, PT, PT, PT, UP0, 0x80, 0x0 ;  /* 0x000000000000781c */ /* 0x000fe20003f0f008 */
[--C-:B------:R-:W-:Y:S01]  /*33c0*/  IMAD.IADD R108, R219, 0x1, R226.reuse ;  /* 0x00000001db6c7824 */ /* 0x100fe200078e02e2 */
[----:B------:R-:W-:Y:S01]  /*33d0*/  PLOP3.LUT P5, PT, PT, PT, UP0, 0x80, 0x0 ;  /* 0x000000000000781c */ /* 0x000fe20003faf008 */
[----:B------:R-:W-:Y:S01]  /*33e0*/  IMAD.IADD R0, R109, 0x1, R226 ;  /* 0x000000016d007824 */ /* 0x000fe200078e02e2 */
        /* <DEDUP_REMOVED lines=219> */
[----:B------:R-:W-:Y:S04]  /*41a0*/  @P2 FSEL R18, R18, -INF , !P3 ;  /* 0xff80000012122808 */ /* 0x000fe80005800000 */
        /* <DEDUP_REMOVED lines=26> */
[----:B------:R-:W4:Y:S02]  /*4350*/  LDG.E R0, [R94.64+0x20] ;  /* 0x000020045e007981 */ /* 0x000f24000c1e1900 */
[C---:B---3--:R-:W-:Y:S01]  /*4360*/  HMMA.16816.F32.BF16 R12, R16.reuse, R84, RZ ;  /* 0x00000054100c723c */ /* 0x048fe200000418ff */
[----:B------:R-:W-:Y:S05]  /*4370*/  IMAD.U32 R112, R112, -0x40, RZ ;  /* 0xffffffc070707824 */ /* 0x000fea00078e00ff */
[C---:B------:R-:W-:Y:S02]  /*4380*/  LEA R234, P0, R112.reuse, R234, 0x2 ;  /* 0x000000ea70ea7211 */ /* 0x040fe400078010ff */
[----:B------:R-:W-:Y:S01]  /*4390*/  HMMA.16816.F32.BF16 R16, R16, R86, RZ ;  /* 0x000000561010723c */ /* 0x000fe200000418ff */
[----:B------:R-:W1:Y:S03]  /*43a0*/  LDSM.16.M88.4 R84, [R216+0x20000] ;  /* 0x02000000d854783b */ /* 0x000e660000000200 */
[----:B------:R-:W-:Y:S02]  /*43b0*/  LEA.HI.X.SX32 R235, R112, R235, 0x2, P0 ;  /* 0x000000eb70eb7211 */ /* 0x000fe400000f16ff */
[----:B------:R-:W-:Y:S02]  /*43c0*/  PLOP3.LUT P0, PT, PT, PT, UP5, 0x80, 0x0 ;  /* 0x000000000000781c */ /* 0x000fe40003f0f058 */
[C---:B-1----:R-:W-:Y:S08]  /*43d0*/  HMMA.16816.F32.BF16 R4, R88.reuse, R84, R4 ;  /* 0x000000545804723c */ /* 0x042ff00000041804 */
[C---:B------:R-:W-:Y:S01]  /*43e0*/  HMMA.16816.F32.BF16 R8, R88.reuse, R86, R8 ;  /* 0x000000565808723c */ /* 0x040fe20000041808 */
[----:B------:R-:W1:Y:S07]  /*43f0*/  LDSM.16.M88.4 R84, [R216+0x20800] ;  /* 0x02080000d854783b */ /* 0x000e6e0000000200 */
[C---:B-1----:R-:W-:Y:S08]  /*4400*/  HMMA.16816.F32.BF16 R12, R88.reuse, R84, R12 ;  /* 0x00000054580c723c */ /* 0x042ff0000004180c */
[----:B------:R-:W-:Y:S01]  /*4410*/  HMMA.16816.F32.BF16 R16, R88, R86, R16 ;  /* 0x000000565810723c */ /* 0x000fe20000041810 */
[----:B------:R-:W-:Y:S05]  /*4420*/  LDSM.16.M88.4 R84, [R225+0x10000] ;  /* 0x01000000e154783b */ /* 0x000fea0000000200 */
[----:B------:R-:W1:Y:S02]  /*4430*/  LDSM.16.M88.4 R88, [R218+0x20000] ;  /* 0x02000000da58783b */ /* 0x000e640000000200 */
        /* <DEDUP_REMOVED lines=93> */
[----:B------:R-:W1:Y:S11]  /*4a10*/  LDSM.16.M88.4 R88, [R217+0x26800] ;  /* 0x02680000d958783b */ /* 0x000e760000000200 */
[----:B------:R-:W-:Y:S04]  /*4a20*/  @!UPT UIADD3 URZ, URZ, URZ, URZ ;  /* 0x0000003f3f3ff290 */ /* 0x000fe8000fffe03f */
[C---:B--2---:R-:W-:Y:S02]  /*4a30*/  FADD.FTZ R4, -R92.reuse, R4 ;  /* 0x000000045c047221 */ /* 0x044fe40000010100 */
[----:B------:R-:W-:Y:S02]  /*4a40*/  FADD.FTZ R5, -R92, R5 ;  /* 0x000000055c057221 */ /* 0x000fe40000010100 */
[C---:B----4-:R-:W-:Y:S02]  /*4a50*/  FADD.FTZ R6, -R0.reuse, R6 ;  /* 0x0000000600067221 */ /* 0x050fe40000010100 */
[----:B------:R-:W-:Y:S02]  /*4a60*/  FADD.FTZ R7, -R0, R7 ;  /* 0x0000000700077221 */ /* 0x000fe40000010100 */
[----:B------:R-:W-:Y:S02]  /*4a70*/  FADD.FTZ R9, -R92, R9 ;  /* 0x000000095c097221 */ /* 0x000fe40000010100 */
[C---:B------:R-:W-:Y:S02]  /*4a80*/  FADD.FTZ R10, -R0.reuse, R10 ;  /* 0x0000000a000a7221 */ /* 0x040fe40000010100 */
[----:B------:R-:W-:Y:S02]  /*4a90*/  FADD.FTZ R11, -R0, R11 ;  /* 0x0000000b000b7221 */ /* 0x000fe40000010100 */
[----:B------:R-:W-:Y:S02]  /*4aa0*/  FMUL.FTZ R93, R104, R4 ;  /* 0x00000004685d7220 */ /* 0x000fe40000410000 */
[----:B------:R-:W-:Y:S02]  /*4ab0*/  FMUL.FTZ R6, R111, R6 ;  /* 0x000000066f067220 */ /* 0x000fe40000410000 */
[----:B------:R-:W-:Y:S01]  /*4ac0*/  FMUL.FTZ R7, R110, R7 ;  /* 0x000000076e077220 */ /* 0x000fe20000410000 */
[C---:B-1----:R-:W-:Y:S07]  /*4ad0*/  HMMA.16816.F32.BF16 R12, R84.reuse, R88, R12 ;  /* 0x00000058540c723c */ /* 0x042fee000004180c */
[----:B------:R-:W-:Y:S01]  /*4ae0*/  FADD.FTZ R88, -R92, R8 ;  /* 0x000000085c587221 */ /* 0x000fe20000010100 */
[----:B------:R-:W-:Y:S04]  /*4af0*/  HMMA.16816.F32.BF16 R16, R84, R90, R16 ;  /* 0x0000005a5410723c */ /* 0x000fe80000041810 */
[----:B------:R-:W-:Y:S02]  /*4b00*/  FMUL.FTZ R8, R109, R5 ;  /* 0x000000056d087220 */ /* 0x000fe40000410000 */
[----:B------:R-:W-:Y:S02]  /*4b10*/  FMUL.FTZ R88, R106, R88 ;  /* 0x000000586a587220 */ /* 0x000fe40000410000 */
[----:B------:R-:W-:Y:S08]  /*4b20*/  FMUL.FTZ R87, R105, R9 ;  /* 0x0000000969577220 */ /* 0x000ff00000410000 */
[C---:B------:R-:W-:Y:S02]  /*4b30*/  FADD.FTZ R12, -R92.reuse, R12 ;  /* 0x0000000c5c0c7221 */ /* 0x040fe40000010100 */
[----:B------:R-:W-:Y:S02]  /*4b40*/  FADD.FTZ R13, -R92, R13 ;  /* 0x0000000d5c0d7221 */ /* 0x000fe40000010100 */
[----:B------:R-:W-:Y:S02]  /*4b50*/  FMUL.FTZ R84, R102, R12 ;  /* 0x0000000c66547220 */ /* 0x000fe40000410000 */
[----:B------:R-:W-:Y:S02]  /*4b60*/  FADD.FTZ R9, -R0, R15 ;  /* 0x0000000f00097221 */ /* 0x000fe40000010100 */
[C---:B------:R-:W-:Y:S02]  /*4b70*/  FADD.FTZ R16, -R92.reuse, R16 ;  /* 0x000000105c107221 */ /* 0x040fe40000010100 */
[----:B------:R-:W-:Y:S02]  /*4b80*/  FADD.FTZ R85, -R92, R17 ;  /* 0x000000115c557221 */ /* 0x000fe40000010100 */
[----:B------:R-:W-:Y:S02]  /*4b90*/  FMUL.FTZ R17, R98, R13 ;  /* 0x0000000d62117220 */ /* 0x000fe40000410000 */
[----:B------:R-:W-:Y:S02]  /*4ba0*/  FMUL.FTZ R86, R97, R16 ;  /* 0x0000001061567220 */ /* 0x000fe40000410000 */
[----:B------:R-:W-:Y:S02]  /*4bb0*/  FMUL.FTZ R16, R108, R10 ;  /* 0x0000000a6c107220 */ /* 0x000fe40000410000 */
[----:B------:R-:W-:Y:S02]  /*4bc0*/  FMUL.FTZ R13, R107, R11 ;  /* 0x0000000b6b0d7220 */ /* 0x000fe40000410000 */
[C---:B------:R-:W-:Y:S02]  /*4bd0*/  FADD.FTZ R10, -R0.reuse, R14 ;  /* 0x0000000e000a7221 */ /* 0x040fe40000010100 */
[C---:B------:R-:W-:Y:S02]  /*4be0*/  FADD.FTZ R12, -R0.reuse, R18 ;  /* 0x00000012000c7221 */ /* 0x040fe40000010100 */
[----:B------:R-:W-:Y:S02]  /*4bf0*/  FADD.FTZ R11, -R0, R19 ;  /* 0x00000013000b7221 */ /* 0x000fe40000010100 */
[----:B------:R-:W-:Y:S02]  /*4c00*/  FMUL.FTZ R85, R96, R85 ;  /* 0x0000005560557220 */ /* 0x000fe40000410000 */
[----:B------:R-:W-:Y:S02]  /*4c10*/  FMUL.FTZ R10, R103, R10 ;  /* 0x0000000a670a7220 */ /* 0x000fe40000410000 */
[----:B------:R-:W-:Y:S02]  /*4c20*/  FMUL.FTZ R9, R101, R9 ;  /* 0x0000000965097220 */ /* 0x000fe40000410000 */
[----:B------:R-:W-:Y:S02]  /*4c30*/  FMUL.FTZ R12, R100, R12 ;  /* 0x0000000c640c7220 */ /* 0x000fe40000410000 */
[----:B------:R-:W-:Y:S01]  /*4c40*/  FMUL.FTZ R11, R99, R11 ;  /* 0x0000000b630b7220 */ /* 0x000fe20000410000 */
[----:B------:R-:W-:-:S05]  /*4c50*/  @!P0 BRA `(.L_x_744) ;  /* 0x000001a000008947 */ /* 0x000fca0003800000 */
[----:B------:R-:W-:Y:S01]  /*4c60*/  IMAD.MOV.U32 R5, RZ, RZ, c[0x0][0x190] ;  /* 0x00006400ff057624 */ /* 0x000fe200078e00ff */
[----:B------:R-:W-:Y:S01]  /*4c70*/  ULOP3.LUT UR12, UR7, 0x1, URZ, 0xc0, !UPT ;  /* 0x00000001070c7892 */ /* 0x000fe2000f8ec03f */
[----:B------:R-:W-:Y:S02]  /*4c80*/  IMAD.MOV.U32 R14, RZ, RZ, c[0x0][0x194] ;  /* 0x00006500ff0e7624 */ /* 0x000fe400078e00ff */
[C---:B------:R-:W-:Y:S01]  /*4c90*/  IMAD.U32 R0, R5.reuse, -0x40, RZ ;  /* 0xffffffc005007824 */ /* 0x040fe200078e00ff */
[----:B------:R-:W-:Y:S04]  /*4ca0*/  UISETP.NE.U32.AND UP1, UPT, UR12, 0x1, UPT ;  /* 0x000000010c00788c */ /* 0x000fe8000bf25070 */
[C---:B------:R-:W-:Y:S01]  /*4cb0*/  LEA R4, P1, R0.reuse, R240, 0x1 ;  /* 0x000000f000047211 */ /* 0x040fe200078208ff */
[----:B------:R-:W-:Y:S03]  /*4cc0*/  USEL UR12, UR40, 0x8000, !UP1 ;  /* 0x00008000280c7887 */ /* 0x000fe6000c800000 */
[----:B------:R-:W-:Y:S01]  /*4cd0*/  LEA.HI.X.SX32 R0, R0, R241, 0x1, P1 ;  /* 0x000000f100007211 */ /* 0x000fe200008f0eff */
[----:B------:R-:W-:Y:S02]  /*4ce0*/  IMAD.MOV.U32 R240, RZ, RZ, R4 ;  /* 0x000000fffff07224 */ /* 0x000fe400078e0004 */
[----:B------:R-:W-:Y:S02]  /*4cf0*/  IADD3 R236, R236, UR12, RZ ;  /* 0x0000000cecec7c10 */ /* 0x000fe4000fffe0ff */
[----:B------:R-:W-:Y:S01]  /*4d00*/  IMAD.MOV.U32 R241, RZ, RZ, R0 ;  /* 0x000000fffff17224 */ /* 0x000fe200078e0000 */
[----:B------:R-:W-:Y:S02]  /*4d10*/  LEA R4, P1, R5, R240, 0x6 ;  /* 0x000000f005047211 */ /* 0x000fe400078230ff */
[----:B------:R-:W-:Y:S02]  /*4d20*/  IADD3 R219, R219, UR12, RZ ;  /* 0x0000000cdbdb7c10 */ /* 0x000fe4000fffe0ff */
        /* <DEDUP_REMOVED lines=13> */
.L_x_744:
[----:B------:R-:W-:Y:S02]  /*4e00*/  F2FP.BF16.PACK_AB R8, R8, R93 ;  /* 0x0000005d0808723e */ /* 0x000fe400000010ff */
[----:B------:R-:W-:Y:S02]  /*4e10*/  F2FP.BF16.PACK_AB R7, R7, R6 ;  /* 0x000000060707723e */ /* 0x000fe400000010ff */
[----:B------:R-:W-:Y:S01]  /*4e20*/  F2FP.BF16.PACK_AB R6, R87, R88 ;  /* 0x000000585706723e */ /* 0x000fe200000010ff */
[----:B------:R-:W-:Y:S01]  /*4e30*/  STS [R239+0x28000], R8 ;  /* 0x02800008ef007388 */ /* 0x000fe20000000800 */
[----:B-1----:R-:W-:Y:S02]  /*4e40*/  F2FP.BF16.PACK_AB R5, R13, R16 ;  /* 0x000000100d05723e */ /* 0x002fe400000010ff */
        /* <DEDUP_REMOVED lines=18> */
[----:B------:R-:W5:Y:S06]  /*4f70*/  LDSM.16.MT88.4 R88, [R0+0x16000] ;  /* 0x016000000058783b */ /* 0x000f6c0000004200 */
[----:B------:R-:W-:Y:S01]  /*4f80*/  LDSM.16.MT88.4 R92, [R0+0x14800] ;  /* 0x01480000005c783b */ /* 0x000fe20000004200 */
        /* <DEDUP_REMOVED lines=12> */
[-C--:B------:R-:W-:Y:S08]  /*5050*/  HMMA.16816.F32.BF16 R60, R12, R86.reuse, R60 ;  /* 0x000000560c3c723c */ /* 0x080ff0000004183c */
[C---:B------:R-:W-:Y:S01]  /*5060*/  HMMA.16816.F32.BF16 R64, R4.reuse, R86, R64 ;  /* 0x000000560440723c */ /* 0x040fe20000041840 */
[----:B------:R-:W2:Y:S07]  /*5070*/  LDSM.16.MT88.4 R84, [R220+0x2a800] ;  /* 0x02a80000dc54783b */ /* 0x000eae0000004200 */
[-C--:B-----5:R-:W-:Y:S08]  /*5080*/  HMMA.16816.F32.BF16 R68, R4, R88.reuse, R68 ;  /* 0x000000580444723c */ /* 0x0a0ff00000041844 */
[C---:B------:R-:W-:Y:S08]  /*5090*/  HMMA.16816.F32.BF16 R72, R12.reuse, R88, R72 ;  /* 0x000000580c48723c */ /* 0x040ff00000041848 */
[-C--:B------:R-:W-:Y:S01]  /*50a0*/  HMMA.16816.F32.BF16 R76, R12, R90.reuse, R76 ;  /* 0x0000005a0c4c723c */ /* 0x080fe2000004184c */
[----:B------:R-:W3:Y:S07]  /*50b0*/  LDSM.16.MT88.4 R12, [R0+0x12800] ;  /* 0x01280000000c783b */ /* 0x000eee0000004200 */
[----:B------:R-:W-:Y:S01]  /*50c0*/  HMMA.16816.F32.BF16 R80, R4, R90, R80 ;  /* 0x0000005a0450723c */ /* 0x000fe20000041850 */
[----:B------:R-:W4:Y:S06]  /*50d0*/  LDSM.16.MT88.4 R4, [R0+0x16800] ;  /* 0x016800000004783b */ /* 0x000f2c0000004200 */
        /* <DEDUP_REMOVED lines=16> */
[-C--:B----4-:R-:W-:Y:S08]  /*51e0*/  HMMA.16816.F32.BF16 R68, R8, R4.reuse, R68 ;  /* 0x000000040844723c */ /* 0x090ff00000041844 */
[C---:B------:R-:W-:Y:S08]  /*51f0*/  HMMA.16816.F32.BF16 R72, R84.reuse, R4, R72 ;  /* 0x000000045448723c */ /* 0x040ff00000041848 */
[-C--:B------:R-:W-:Y:S01]  /*5200*/  HMMA.16816.F32.BF16 R76, R84, R6.reuse, R76 ;  /* 0x00000006544c723c */ /* 0x080fe2000004184c */
[----:B------:R-:W2:Y:S07]  /*5210*/  LDSM.16.MT88.4 R84, [R0+0x13000] ;  /* 0x013000000054783b */ /* 0x000eae0000004200 */
[----:B------:R-:W-:Y:S01]  /*5220*/  HMMA.16816.F32.BF16 R80, R8, R6, R80 ;  /* 0x000000060850723c */ /* 0x000fe20000041850 */
[----:B------:R-:W3:Y:S06]  /*5230*/  LDSM.16.MT88.4 R4, [R0+0x17000] ;  /* 0x017000000004783b */ /* 0x000eec0000004200 */
[----:B------:R-:W-:Y:S01]  /*5240*/  LDSM.16.MT88.4 R8, [R221+0x2b800] ;  /* 0x02b80000dd08783b */ /* 0x000fe20000004200 */
        /* <DEDUP_REMOVED lines=14> */
[----:B------:R-:W-:Y:S07]  /*5330*/  LDSM.16.MT88.4 R92, [R0+0x15800] ;  /* 0x01580000005c783b */ /* 0x000fee0000004200 */
[-C--:B---3--:R-:W-:Y:S08]  /*5340*/  HMMA.16816.F32.BF16 R68, R12, R4.reuse, R68 ;  /* 0x000000040c44723c */ /* 0x088ff00000041844 */
[C---:B------:R-:W-:Y:S08]  /*5350*/  HMMA.16816.F32.BF16 R72, R88.reuse, R4, R72 ;  /* 0x000000045848723c */ /* 0x040ff00000041848 */
[-C--:B------:R-:W-:Y:S01]  /*5360*/  HMMA.16816.F32.BF16 R76, R88, R6.reuse, R76 ;  /* 0x00000006584c723c */ /* 0x080fe2000004184c */
[----:B------:R-:W3:Y:S07]  /*5370*/  LDSM.16.MT88.4 R88, [R0+0x13800] ;  /* 0x013800000058783b */ /* 0x000eee0000004200 */
[----:B------:R-:W-:Y:S01]  /*5380*/  HMMA.16816.F32.BF16 R80, R12, R6, R80 ;  /* 0x000000060c50723c */ /* 0x000fe20000041850 */
[----:B------:R-:W4:Y:S06]  /*5390*/  LDSM.16.MT88.4 R4, [R0+0x17800] ;  /* 0x017800000004783b */ /* 0x000f2c0000004200 */
[----:B------:R-:W-:Y:S01]  /*53a0*/  BAR.SYNC.DEFER_BLOCKING 0x0 ;  /* 0x0000000000007b1d */ /* 0x000fe20000010000 */
[-C--:B-1----:R-:W-:Y:S08]  /*53b0*/  HMMA.16816.F32.BF16 R20, R8, R16.reuse, R20 ;  /* 0x000000100814723c */ /* 0x082ff00000041814 */
[C---:B--2---:R-:W-:Y:S08]  /*53c0*/  HMMA.16816.F32.BF16 R24, R84.reuse, R16, R24 ;  /* 0x000000105418723c */ /* 0x044ff00000041818 */
[-C--:B------:R-:W-:Y:S08]  /*53d0*/  HMMA.16816.F32.BF16 R28, R84, R18.reuse, R28 ;  /* 0x00000012541c723c */ /* 0x080ff0000004181c */
[C---:B------:R-:W-:Y:S08]  /*53e0*/  HMMA.16816.F32.BF16 R32, R8.reuse, R18, R32 ;  /* 0x000000120820723c */ /* 0x040ff00000041820 */
[-C--:B---3--:R-:W-:Y:S08]  /*53f0*/  HMMA.16816.F32.BF16 R36, R8, R88.reuse, R36 ;  /* 0x000000580824723c */ /* 0x088ff00000041824 */
[C---:B------:R-:W-:Y:S08]  /*5400*/  HMMA.16816.F32.BF16 R40, R84.reuse, R88, R40 ;  /* 0x000000585428723c */ /* 0x040ff00000041828 */
[-C--:B------:R-:W-:Y:S08]  /*5410*/  HMMA.16816.F32.BF16 R44, R84, R90.reuse, R44 ;  /* 0x0000005a542c723c */ /* 0x080ff0000004182c */
[C---:B------:R-:W-:Y:S08]  /*5420*/  HMMA.16816.F32.BF16 R48, R8.reuse, R90, R48 ;  /* 0x0000005a0830723c */ /* 0x040ff00000041830 */
[-C--:B------:R-:W-:Y:S08]  /*5430*/  HMMA.16816.F32.BF16 R52, R8, R92.reuse, R52 ;  /* 0x0000005c0834723c */ /* 0x080ff00000041834 */
        /* <DEDUP_REMOVED lines=29> */
.L_x_745:
[----:B------:R-:W-:Y:S01]  /*5610*/  LDSM.16.M88.4 R128, [R227] ;  /* 0x00000000e380783b */ /* 0x000fe20000000200 */
[----:B------:R-:W-:Y:S02]  /*5620*/  ULOP3.LUT UR12, UR7, 0x1, URZ, 0xc0, !UPT ;  /* 0x00000001070c7892 */ /* 0x000fe4000f8ec03f */
[----:B------:R-:W-:Y:S02]  /*5630*/  @UP5 UIADD3 UR13, UP4, UR9, -0x100, URZ ;  /* 0xffffff00090d5890 */ /* 0x000fe4000ff9e03f */
[----:B------:R-:W2:Y:S01]  /*5640*/  LDSM.16.MT88.4 R16, [R0+0x18000] ;  /* 0x018000000010783b */ /* 0x000ea20000004200 */
[----:B------:R-:W-:Y:S02]  /*5650*/  UISETP.NE.U32.AND UP1, UPT, UR12, 0x1, UPT ;  /* 0x000000010c00788c */ /* 0x000fe4000bf25070 */
[----:B------:R-:W-:Y:S02]  /*5660*/  UIADD3 UR14, UR7, -0x1, URZ ;  /* 0xffffffff070e7890 */ /* 0x000fe4000fffe03f */
[----:B------:R-:W3:Y:S01]  /*5670*/  LDSM.16.M88.4 R124, [R227+0x1000] ;  /* 0x00100000e37c783b */ /* 0x000ee20000000200 */
[----:B------:R-:W-:Y:S04]  /*5680*/  @UP5 UIADD3.X UR12, UR8, -0x1, URZ, UP4, !UPT ;  /* 0xffffffff080c5890 */ /* 0x000fe8000a7fe43f */
        /* <DEDUP_REMOVED lines=72> */
[----:B------:R1:W2:Y:S07]  /*5b10*/  LDSM.16.MT88.4 R204, [R0+0x1f800] ;  /* 0x01f8000000cc783b */ /* 0x0002ae0000004200 */
[-C--:B---3--:R-:W-:Y:S08]  /*5b20*/  HMMA.16816.F32.BF16 R84, R200, R196.reuse, R84 ;  /* 0x000000c4c854723c */ /* 0x088ff00000041854 */
[C---:B------:R-:W-:Y:S01]  /*5b30*/  HMMA.16816.F32.BF16 R88, R212.reuse, R196, R88 ;  /* 0x000000c4d458723c */ /* 0x040fe20000041858 */
[----:B------:R-:W3:Y:S07]  /*5b40*/  LDL R197, [R1+0x18] ;  /* 0x0000180001c57983 */ /* 0x000eee0000100800 */
        /* <DEDUP_REMOVED lines=29> */
[----:B------:R-:W-:Y:S03]  /*5d20*/  @UP5 UMOV UR9, UR13 ;  /* 0x0000000d00095c82 */ /* 0x000fe60008000000 */
[----:B------:R-:W-:Y:S01]  /*5d30*/  @P0 IADD3.X R199, R0, UR8, RZ, P1, !PT ;  /* 0x0000000800c70c10 */ /* 0x000fe20008ffe4ff */
[----:B------:R-:W-:Y:S01]  /*5d40*/  IMAD.MOV.U32 R0, RZ, RZ, c[0x0][0x22c] ;  /* 0x00008b00ff007624 */ /* 0x000fe200078e00ff */
[CC--:B------:R-:W-:Y:S01]  /*5d50*/  LEA R196, P1, R238.reuse, R234.reuse, 0x2 ;  /* 0x000000eaeec47211 */ /* 0x0c0fe200078210ff */
[----:B------:R-:W-:Y:S02]  /*5d60*/  @UP5 UMOV UR8, UR12 ;  /* 0x0000000c00085c82 */ /* 0x000fe40008000000 */
[----:B------:R1:W5:Y:S01]  /*5d70*/  @P0 LDG.E R247, [R198.64+-0x100] ;  /* 0xffff0004c6f70981 */ /* 0x000362000c1e1900 */
[-C--:B------:R-:W-:Y:S01]  /*5d80*/  LEA.HI.X.SX32 R197, R238, R235.reuse, 0x2, P1 ;  /* 0x000000ebeec57211 */ /* 0x080fe200008f16ff */
[----:B------:R-:W-:Y:S03]  /*5d90*/  IMAD R0, R0, c[0x0][0x1c0], RZ ;  /* 0x0000700000007a24 */ /* 0x000fe600078e02ff */
[----:B------:R1:W5:Y:S01]  /*5da0*/  @P0 LDG.E R248, [R198.64+-0xe0] ;  /* 0xffff2004c6f80981 */ /* 0x000362000c1e1900 */
[----:B------:R-:W-:Y:S04]  /*5db0*/  IMAD R0, R0, 0x28, RZ ;  /* 0x0000002800007824 */ /* 0x000fe800078e02ff */
[----:B------:R2:W-:Y:S05]  /*5dc0*/  RED.E.ADD.F32.FTZ.RN.STRONG.GPU [R234.64], R4 ;  /* 0x00000004ea00798e */ /* 0x0005ea000c10e784 */
        /* <DEDUP_REMOVED lines=8> */
[----:B------:R-:W-:Y:S01]  /*5e50*/  IMAD.MOV.U32 R208, RZ, RZ, c[0x0][0x22c] ;  /* 0x00008b00ffd07624 */ /* 0x000fe200078e00ff */
[----:B------:R-:W2:Y:S03]  /*5e60*/  LDL R210, [R1+0x2c] ;  /* 0x00002c0001d27983 */ /* 0x000ea60000100800 */
[----:B------:R-:W-:Y:S02]  /*5e70*/  IMAD R208, R208, c[0x0][0x1c0], RZ ;  /* 0x00007000d0d07a24 */ /* 0x000fe400078e02ff */
[----:B------:R3:W-:Y:S02]  /*5e80*/  RED.E.ADD.F32.FTZ.RN.STRONG.GPU [R4.64], R7 ;  /* 0x000000070400798e */ /* 0x0007e4000c10e784 */
[----:B------:R-:W-:Y:S03]  /*5e90*/  IMAD R208, R208, 0x30, RZ ;  /* 0x00000030d0d07824 */ /* 0x000fe600078e02ff */
[----:B------:R4:W-:Y:S01]  /*5ea0*/  RED.E.ADD.F32.FTZ.RN.STRONG.GPU [R204.64], R8 ;  /* 0x00000008cc00798e */ /* 0x0009e2000c10e784 */
[-C--:B-1----:R-:W-:Y:S02]  /*5eb0*/  LEA R198, P2, R0, R234.reuse, 0x2 ;  /* 0x000000ea00c67211 */ /* 0x082fe400078410ff */
[-C--:B------:R-:W-:Y:S02]  /*5ec0*/  LEA R6, P1, R208, R234.reuse, 0x2 ;  /* 0x000000ead0067211 */ /* 0x080fe400078210ff */
[-C--:B------:R-:W-:Y:S02]  /*5ed0*/  LEA.HI.X.SX32 R199, R0, R235.reuse, 0x2, P2 ;  /* 0x000000eb00c77211 */ /* 0x080fe400010f16ff */
[----:B------:R-:W2:Y:S01]  /*5ee0*/  LDL R0, [R1+0x10] ;  /* 0x0000100001007983 */ /* 0x000ea20000100800 */
[-C--:B---3--:R-:W-:Y:S04]  /*5ef0*/  LEA.HI.X.SX32 R7, R208, R235.reuse, 0x2, P1 ;  /* 0x000000ebd0077211 */ /* 0x088fe800008f16ff */
[----:B------:R1:W-:Y:S01]  /*5f00*/  RED.E.ADD.F32.FTZ.RN.STRONG.GPU [R198.64], R9 ;  /* 0x00000009c600798e */ /* 0x0003e2000c10e784 */
[----:B------:R-:W-:Y:S01]  /*5f10*/  IMAD.MOV.U32 R208, RZ, RZ, c[0x0][0x22c] ;  /* 0x00008b00ffd07624 */ /* 0x000fe200078e00ff */
[CC--:B------:R-:W-:Y:S03]  /*5f20*/  LEA R4, P0, R215.reuse, R234.reuse, 0x2 ;  /* 0x000000ead7047211 */ /* 0x0c0fe600078010ff */
[----:B------:R-:W-:Y:S01]  /*5f30*/  IMAD R208, R208, c[0x0][0x1c0], RZ ;  /* 0x00007000d0d07a24 */ /* 0x000fe200078e02ff */
[----:B------:R3:W-:Y:S01]  /*5f40*/  RED.E.ADD.F32.FTZ.RN.STRONG.GPU [R6.64], R10 ;  /* 0x0000000a0600798e */ /* 0x0007e2000c10e784 */
[-C--:B------:R-:W-:Y:S02]  /*5f50*/  LEA.HI.X.SX32 R5, R215, R235.reuse, 0x2, P0 ;  /* 0x000000ebd7057211 */ /* 0x080fe400000f16ff */
[----:B------:R-:W-:Y:S03]  /*5f60*/  IMAD.SHL.U32 R208, R208, 0x10, RZ ;  /* 0x00000010d0d07824 */ /* 0x000fe600078e00ff */
[----:B------:R3:W-:Y:S02]  /*5f70*/  RED.E.ADD.F32.FTZ.RN.STRONG.GPU [R4.64], R11 ;  /* 0x0000000b0400798e */ /* 0x0007e4000c10e784 */
[----:B------:R-:W-:Y:S03]  /*5f80*/  IADD3 R208, R208, 0x20, RZ ;  /* 0x00000020d0d07810 */ /* 0x000fe60007ffe0ff */
[----:B------:R-:W-:Y:S01]  /*5f90*/  RED.E.ADD.F32.FTZ.RN.STRONG.GPU [R234.64+0x80], R16 ;  /* 0x00008010ea00798e */ /* 0x000fe2000c10e784 */
[CC--:B----4-:R-:W-:Y:S04]  /*5fa0*/  LEA R8, P0, R208.reuse, R234.reuse, 0x2 ;  /* 0x000000ead0087211 */ /* 0x0d0fe800078010ff */
[----:B------:R-:W-:Y:S01]  /*5fb0*/  RED.E.ADD.F32.FTZ.RN.STRONG.GPU [R196.64+0x80], R17 ;  /* 0x00008011c400798e */ /* 0x000fe2000c10e784 */
[-C--:B-1----:R-:W-:Y:S04]  /*5fc0*/  LEA.HI.X.SX32 R9, R208, R235.reuse, 0x2, P0 ;  /* 0x000000ebd0097211 */ /* 0x082fe800000f16ff */
[----:B------:R-:W4:Y:S01]  /*5fd0*/  LDL R199, [R1+0xc] ;  /* 0x00000c0001c77983 */ /* 0x000f220000100800 */
[C---:B------:R-:W-:Y:S02]  /*5fe0*/  IADD3 R208, R211.reuse, 0x20, RZ ;  /* 0x00000020d3d07810 */ /* 0x040fe40007ffe0ff */
[----:B------:R-:W-:Y:S02]  /*5ff0*/  IADD3 R211, R211, 0x20, RZ ;  /* 0x00000020d3d37810 */ /* 0x000fe40007ffe0ff */
[----:B------:R1:W-:Y:S01]  /*6000*/  RED.E.ADD.F32.FTZ.RN.STRONG.GPU [R8.64], R18 ;  /* 0x000000120800798e */ /* 0x0003e2000c10e784 */
[----:B------:R-:W-:Y:S01]  /*6010*/  IMAD.IADD R208, R238, 0x1, R208 ;  /* 0x00000001eed07824 */ /* 0x000fe200078e02d0 */
[-C--:B---3--:R-:W-:Y:S01]  /*6020*/  LEA R6, P1, R212, R234.reuse, 0x2 ;  /* 0x000000ead4067211 */ /* 0x088fe200078210ff */
[C---:B------:R-:W-:Y:S02]  /*6030*/  IMAD.IADD R211, R238.reuse, 0x1, R211 ;  /* 0x00000001eed37824 */ /* 0x040fe400078e02d3 */
[----:B------:R-:W4:Y:S01]  /*6040*/  LDL R198, [R1+0x28] ;  /* 0x0000280001c67983 */ /* 0x000f220000100800 */
[----:B------:R-:W-:Y:S01]  /*6050*/  IMAD.IADD R208, R238, 0x1, R208 ;  /* 0x00000001eed07824 */ /* 0x000fe200078e02d0 */
[-C--:B------:R-:W-:Y:S01]  /*6060*/  LEA.HI.X.SX32 R7, R212, R235.reuse, 0x2, P1 ;  /* 0x000000ebd4077211 */ /* 0x080fe200008f16ff */
[C---:B------:R-:W-:Y:S02]  /*6070*/  IMAD.IADD R211, R238.reuse, 0x1, R211 ;  /* 0x00000001eed37824 */ /* 0x040fe400078e02d3 */
[----:B------:R-:W-:Y:S02]  /*6080*/  IMAD.IADD R208, R238, 0x1, R208 ;  /* 0x00000001eed07824 */ /* 0x000fe400078e02d0 */
[----:B------:R-:W-:Y:S01]  /*6090*/  RED.E.ADD.F32.FTZ.RN.STRONG.GPU [R6.64], R19 ;  /* 0x000000130600798e */ /* 0x000fe2000c10e784 */
        /* <DEDUP_REMOVED lines=8> */
[----:B------:R-:W-:Y:S03]  /*6120*/  IMAD.MOV.U32 R208, RZ, RZ, c[0x0][0x22c] ;  /* 0x00008b00ffd07624 */ /* 0x000fe600078e00ff */
[----:B------:R-:W-:Y:S01]  /*6130*/  IADD3 R16, R211, 0x60, RZ ;  /* 0x00000060d3107810 */ /* 0x000fe20007ffe0ff */
[----:B------:R-:W-:Y:S01]  /*6140*/  IMAD.MOV.U32 R211, RZ, RZ, c[0x0][0x22c] ;  /* 0x00008b00ffd37624 */ /* 0x000fe200078e00ff */
[----:B------:R1:W-:Y:S01]  /*6150*/  RED.E.ADD.F32.FTZ.RN.STRONG.GPU [R8.64], R13 ;  /* 0x0000000d0800798e */ /* 0x0003e2000c10e784 */
[----:B------:R-:W-:Y:S02]  /*6160*/  IMAD R208, R208, c[0x0][0x1c0], RZ ;  /* 0x00007000d0d07a24 */ /* 0x000fe400078e02ff */
[----:B------:R-:W-:Y:S02]  /*6170*/  IMAD R211, R211, c[0x0][0x1c0], RZ ;  /* 0x00007000d3d37a24 */ /* 0x000fe400078e02ff */
[----:B------:R-:W-:Y:S02]  /*6180*/  IMAD.SHL.U32 R208, R208, 0x10, RZ ;  /* 0x00000010d0d07824 */ /* 0x000fe400078e00ff */
[----:B------:R-:W-:Y:S03]  /*6190*/  IMAD.SHL.U32 R211, R211, 0x10, RZ ;  /* 0x00000010d3d37824 */ /* 0x000fe600078e00ff */
[C---:B------:R-:W-:Y:S02]  /*61a0*/  IADD3 R204, R208.reuse, 0x40, RZ ;  /* 0x00000040d0cc7810 */ /* 0x040fe40007ffe0ff */
[C---:B------:R-:W-:Y:S01]  /*61b0*/  IADD3 R201, R208.reuse, 0x40, RZ ;  /* 0x00000040d0c97810 */ /* 0x040fe20007ffe0ff */
[----:B------:R-:W4:Y:S01]  /*61c0*/  LDL R12, [R1+0x24] ;  /* 0x00002400010c7983 */ /* 0x000f220000100800 */
[----:B------:R-:W-:Y:S01]  /*61d0*/  IADD3 R200, R208, 0x40, RZ ;  /* 0x00000040d0c87810 */ /* 0x000fe20007ffe0ff */
[C---:B------:R-:W-:Y:S02]  /*61e0*/  IMAD.IADD R204, R238.reuse, 0x1, R204 ;  /* 0x00000001eecc7824 */ /* 0x040fe400078e02cc */
[C---:B------:R-:W-:Y:S02]  /*61f0*/  IMAD.IADD R201, R238.reuse, 0x1, R201 ;  /* 0x00000001eec97824 */ /* 0x040fe400078e02c9 */
[C---:B------:R-:W-:Y:S02]  /*6200*/  IMAD.IADD R200, R238.reuse, 0x1, R200 ;  /* 0x00000001eec87824 */ /* 0x040fe400078e02c8 */
[C---:B------:R-:W-:Y:S02]  /*6210*/  IMAD.IADD R201, R238.reuse, 0x1, R201 ;  /* 0x00000001eec97824 */ /* 0x040fe400078e02c9 */
[C---:B------:R-:W-:Y:S02]  /*6220*/  IMAD.IADD R200, R238.reuse, 0x1, R200 ;  /* 0x00000001eec87824 */ /* 0x040fe400078e02c8 */
[----:B------:R-:W-:Y:S02]  /*6230*/  IMAD.MOV.U32 R208, RZ, RZ, c[0x0][0x22c] ;  /* 0x00008b00ffd07624 */ /* 0x000fe400078e00ff */
[----:B------:R-:W-:Y:S01]  /*6240*/  IMAD.IADD R200, R238, 0x1, R200 ;  /* 0x00000001eec87824 */ /* 0x000fe200078e02c8 */
[----:B-1----:R-:W4:Y:S01]  /*6250*/  LDL R13, [R1+0x20] ;  /* 0x00002000010d7983 */ /* 0x002f220000100800 */
[----:B------:R-:W-:Y:S03]  /*6260*/  IMAD R208, R208, c[0x0][0x1c0], RZ ;  /* 0x00007000d0d07a24 */ /* 0x000fe600078e02ff */
[-C--:B------:R-:W-:Y:S01]  /*6270*/  LEA R8, P2, R200, R234.reuse, 0x2 ;  /* 0x000000eac8087211 */ /* 0x080fe200078410ff */
[----:B------:R-:W-:Y:S03]  /*6280*/  IMAD.SHL.U32 R208, R208, 0x10, RZ ;  /* 0x00000010d0d07824 */ /* 0x000fe600078e00ff */
[-C--:B------:R-:W-:Y:S02]  /*6290*/  LEA.HI.X.SX32 R9, R200, R235.reuse, 0x2, P2 ;  /* 0x000000ebc8097211 */ /* 0x080fe400010f16ff */
[----:B------:R-:W-:Y:S05]  /*62a0*/  IADD3 R17, R208, 0x60, RZ ;  /* 0x00000060d0117810 */ /* 0x000fea0007ffe0ff */
[----:B------:R-:W-:Y:S01]  /*62b0*/  IMAD.IADD R17, R238, 0x1, R17 ;  /* 0x00000001ee117824 */ /* 0x000fe200078e0211 */
[CC--:B--2---:R-:W-:Y:S04]  /*62c0*/  LEA R6, P0, R210.reuse, R234.reuse, 0x2 ;  /* 0x000000ead2067211 */ /* 0x0c4fe800078010ff */
[-C--:B------:R-:W-:Y:S02]  /*62d0*/  LEA.HI.X.SX32 R7, R210, R235.reuse, 0x2, P0 ;  /* 0x000000ebd2077211 */ /* 0x080fe400000f16ff */
[CC--:B------:R-:W-:Y:S04]  /*62e0*/  LEA R4, P1, R0.reuse, R234.reuse, 0x2 ;  /* 0x000000ea00047211 */ /* 0x0c0fe800078210ff */
[-C--:B------:R-:W-:Y:S01]  /*62f0*/  LEA.HI.X.SX32 R5, R0, R235.reuse, 0x2, P1 ;  /* 0x000000eb00057211 */ /* 0x080fe200008f16ff */
[----:B------:R-:W-:Y:S04]  /*6300*/  IMAD.MOV.U32 R0, RZ, RZ, c[0x0][0x22c] ;  /* 0x00008b00ff007624 */ /* 0x000fe800078e00ff */
[----:B------:R1:W-:Y:S01]  /*6310*/  RED.E.ADD.F32.FTZ.RN.STRONG.GPU [R4.64], R14 ;  /* 0x0000000e0400798e */ /* 0x0003e2000c10e784 */
[----:B------:R-:W-:Y:S04]  /*6320*/  IMAD R0, R0, c[0x0][0x1c0], RZ ;  /* 0x0000700000007a24 */ /* 0x000fe800078e02ff */
[----:B------:R-:W-:Y:S01]  /*6330*/  IMAD.SHL.U32 R0, R0, 0x10, RZ ;  /* 0x0000001000007824 */ /* 0x000fe200078e00ff */
[----:B------:R2:W-:Y:S04]  /*6340*/  RED.E.ADD.F32.FTZ.RN.STRONG.GPU [R6.64], R15 ;  /* 0x0000000f0600798e */ /* 0x0005e8000c10e784 */
[----:B------:R-:W-:Y:S01]  /*6350*/  IADD3 R0, R0, 0x40, RZ ;  /* 0x0000004000007810 */ /* 0x000fe20007ffe0ff */
[----:B------:R-:W-:Y:S05]  /*6360*/  RED.E.ADD.F32.FTZ.RN.STRONG.GPU [R234.64+0x100], R84 ;  /* 0x00010054ea00798e */ /* 0x000fea000c10e784 */
[----:B------:R-:W-:Y:S01]  /*6370*/  RED.E.ADD.F32.FTZ.RN.STRONG.GPU [R196.64+0x100], R85 ;  /* 0x00010055c400798e */ /* 0x000fe2000c10e784 */
[CC--:B-1----:R-:W-:Y:S04]  /*6380*/  LEA R4, P0, R0.reuse, R234.reuse, 0x2 ;  /* 0x000000ea00047211 */ /* 0x0c2fe800078010ff */
[----:B------:R-:W3:Y:S01]  /*6390*/  LDL R14, [R1+0x4] ;  /* 0x00000400010e7983 */ /* 0x000ee20000100800 */
[-C--:B------:R-:W-:Y:S04]  /*63a0*/  LEA.HI.X.SX32 R5, R0, R235.reuse, 0x2, P0 ;  /* 0x000000eb00057211 */ /* 0x080fe800000f16ff */
[----:B------:R-:W3:Y:S01]  /*63b0*/  LDL R0, [R1+0x8] ;  /* 0x0000080001007983 */ /* 0x000ee20000100800 */
[CC--:B--2---:R-:W-:Y:S02]  /*63c0*/  LEA R6, P1, R204.reuse, R234.reuse, 0x2 ;  /* 0x000000eacc067211 */ /* 0x0c4fe400078210ff */
[CC--:B------:R-:W-:Y:S02]  /*63d0*/  LEA R10, P0, R201.reuse, R234.reuse, 0x2 ;  /* 0x000000eac90a7211 */ /* 0x0c0fe400078010ff */
[----:B------:R4:W-:Y:S01]  /*63e0*/  RED.E.ADD.F32.FTZ.RN.STRONG.GPU [R4.64], R86 ;  /* 0x000000560400798e */ /* 0x0009e2000c10e784 */
[-C--:B------:R-:W-:Y:S02]  /*63f0*/  LEA.HI.X.SX32 R7, R204, R235.reuse, 0x2, P1 ;  /* 0x000000ebcc077211 */ /* 0x080fe400008f16ff */
[-C--:B------:R-:W-:Y:S02]  /*6400*/  LEA.HI.X.SX32 R11, R201, R235.reuse, 0x2, P0 ;  /* 0x000000ebc90b7211 */ /* 0x080fe400000f16ff */
[----:B------:R-:W-:Y:S01]  /*6410*/  IADD3 R15, R208, 0x60, RZ ;  /* 0x00000060d00f7810 */ /* 0x000fe20007ffe0ff */
[----:B------:R1:W-:Y:S04]  /*6420*/  RED.E.ADD.F32.FTZ.RN.STRONG.GPU [R6.64], R87 ;  /* 0x000000570600798e */ /* 0x0003e8000c10e784 */
[C---:B------:R-:W-:Y:S01]  /*6430*/  IMAD.IADD R15, R238.reuse, 0x1, R15 ;  /* 0x00000001ee0f7824 */ /* 0x040fe200078e020f */
[----:B------:R-:W-:Y:S03]  /*6440*/  RED.E.ADD.F32.FTZ.RN.STRONG.GPU [R10.64], R88 ;  /* 0x000000580a00798e */ /* 0x000fe6000c10e784 */
[C---:B------:R-:W-:Y:S02]  /*6450*/  IMAD.IADD R15, R238.reuse, 0x1, R15 ;  /* 0x00000001ee0f7824 */ /* 0x040fe400078e020f */
[----:B------:R2:W-:Y:S02]  /*6460*/  RED.E.ADD.F32.FTZ.RN.STRONG.GPU [R8.64], R89 ;  /* 0x000000590800798e */ /* 0x0005e4000c10e784 */
[----:B------:R-:W-:Y:S03]  /*6470*/  IMAD.IADD R15, R238, 0x1, R15 ;  /* 0x00000001ee0f7824 */ /* 0x000fe600078e020f */
[----:B------:R-:W-:Y:S01]  /*6480*/  LDSM.16.MT88.4 R84, [R2+0x4000] ;  /* 0x004000000254783b */ /* 0x000fe20000004200 */
[CC--:B----4-:R-:W-:Y:S04]  /*6490*/  LEA R4, P1, R199.reuse, R234.reuse, 0x2 ;  /* 0x000000eac7047211 */ /* 0x0d0fe800078210ff */
[-C--:B------:R-:W-:Y:S02]  /*64a0*/  LEA.HI.X.SX32 R5, R199, R235.reuse, 0x2, P1 ;  /* 0x000000ebc7057211 */ /* 0x080fe400008f16ff */
[CC--:B-1----:R-:W-:Y:S03]  /*64b0*/  LEA R6, P0, R198.reuse, R234.reuse, 0x2 ;  /* 0x000000eac6067211 */ /* 0x0c2fe600078010ff */
[----:B------:R1:W-:Y:S01]  /*64c0*/  RED.E.ADD.F32.FTZ.RN.STRONG.GPU [R4.64], R90 ;  /* 0x0000005a0400798e */ /* 0x0003e2000c10e784 */
[-C--:B------:R-:W-:Y:S05]  /*64d0*/  LEA.HI.X.SX32 R7, R198, R235.reuse, 0x2, P0 ;  /* 0x000000ebc6077211 */ /* 0x080fea00000f16ff */
[----:B------:R4:W-:Y:S01]  /*64e0*/  RED.E.ADD.F32.FTZ.RN.STRONG.GPU [R6.64], R91 ;  /* 0x0000005b0600798e */ /* 0x0009e2000c10e784 */
[CC--:B--2---:R-:W-:Y:S04]  /*64f0*/  LEA R8, P2, R15.reuse, R234.reuse, 0x2 ;  /* 0x000000ea0f087211 */ /* 0x0c4fe800078410ff */
[----:B------:R-:W-:Y:S01]  /*6500*/  RED.E.ADD.F32.FTZ.RN.STRONG.GPU [R234.64+0x180], R96 ;  /* 0x00018060ea00798e */ /* 0x000fe2000c10e784 */
[-C--:B------:R-:W-:Y:S04]  /*6510*/  LEA.HI.X.SX32 R9, R15, R235.reuse, 0x2, P2 ;  /* 0x000000eb0f097211 */ /* 0x080fe800010f16ff */
[----:B------:R-:W-:Y:S05]  /*6520*/  RED.E.ADD.F32.FTZ.RN.STRONG.GPU [R196.64+0x180], R97 ;  /* 0x00018061c400798e */ /* 0x000fea000c10e784 */
[----:B------:R-:W-:Y:S01]  /*6530*/  LDSM.16.MT88.4 R88, [R2+0x6000] ;  /* 0x006000000258783b */ /* 0x000fe20000004200 */
[CC--:B-1----:R-:W-:Y:S04]  /*6540*/  LEA R4, P0, R16.reuse, R234.reuse, 0x2 ;  /* 0x000000ea10047211 */ /* 0x0c2fe800078010ff */
[-C--:B------:R-:W-:Y:S02]  /*6550*/  LEA.HI.X.SX32 R5, R16, R235.reuse, 0x2, P0 ;  /* 0x000000eb10057211 */ /* 0x080fe400000f16ff */
[----:B------:R-:W-:Y:S01]  /*6560*/  IADD3 R16, R208, 0x60, RZ ;  /* 0x00000060d0107810 */ /* 0x000fe20007ffe0ff */
[----:B------:R-:W-:Y:S01]  /*6570*/  IMAD.MOV.U32 R208, RZ, RZ, c[0x0][0x22c] ;  /* 0x00008b00ffd07624 */ /* 0x000fe200078e00ff */
[CC--:B----4-:R-:W-:Y:S01]  /*6580*/  LEA R6, P1, R17.reuse, R234.reuse, 0x2 ;  /* 0x000000ea11067211 */ /* 0x0d0fe200078210ff */
[----:B------:R-:W-:Y:S02]  /*6590*/  RED.E.ADD.F32.FTZ.RN.STRONG.GPU [R4.64], R98 ;  /* 0x000000620400798e */ /* 0x000fe4000c10e784 */
[----:B------:R-:W-:Y:S01]  /*65a0*/  IMAD.IADD R16, R238, 0x1, R16 ;  /* 0x00000001ee107824 */ /* 0x000fe200078e0210 */
[-C--:B------:R-:W-:Y:S01]  /*65b0*/  LEA.HI.X.SX32 R7, R17, R235.reuse, 0x2, P1 ;  /* 0x000000eb11077211 */ /* 0x080fe200008f16ff */
[----:B------:R-:W-:Y:S02]  /*65c0*/  IMAD R208, R208, c[0x0][0x1c0], RZ ;  /* 0x00007000d0d07a24 */ /* 0x000fe400078e02ff */
[----:B------:R-:W-:Y:S02]  /*65d0*/  IMAD.IADD R16, R238, 0x1, R16 ;  /* 0x00000001ee107824 */ /* 0x000fe400078e0210 */
[----:B------:R1:W-:Y:S01]  /*65e0*/  RED.E.ADD.F32.FTZ.RN.STRONG.GPU [R6.64], R99 ;  /* 0x000000630600798e */ /* 0x0003e2000c10e784 */
[----:B------:R-:W-:Y:S02]  /*65f0*/  IMAD.SHL.U32 R208, R208, 0x10, RZ ;  /* 0x00000010d0d07824 */ /* 0x000fe400078e00ff */
[-C--:B------:R-:W-:Y:S02]  /*6600*/  LEA R10, P0, R16, R234.reuse, 0x2 ;  /* 0x000000ea100a7211 */ /* 0x080fe400078010ff */
[----:B------:R-:W-:Y:S01]  /*6610*/  LDSM.16.MT88.4 R96, [R220+0x28800] ;  /* 0x02880000dc60783b */ /* 0x000fe20000004200 */
[----:B------:R-:W-:Y:S02]  /*6620*/  IADD3 R17, R208, 0x80, RZ ;  /* 0x00000080d0117810 */ /* 0x000fe40007ffe0ff */
[-C--:B------:R-:W-:Y:S02]  /*6630*/  LEA.HI.X.SX32 R11, R16, R235.reuse, 0x2, P0 ;  /* 0x000000eb100b7211 */ /* 0x080fe400000f16ff */
[----:B------:R-:W-:Y:S01]  /*6640*/  IADD3 R16, R208, 0x80, RZ ;  /* 0x00000080d0107810 */ /* 0x000fe20007ffe0ff */
[----:B------:R-:W-:Y:S01]  /*6650*/  IMAD.IADD R17, R238, 0x1, R17 ;  /* 0x00000001ee117824 */ /* 0x000fe200078e0211 */
[----:B------:R-:W-:Y:S01]  /*6660*/  IADD3 R15, R208, 0x80, RZ ;  /* 0x00000080d00f7810 */ /* 0x000fe20007ffe0ff */
[----:B------:R-:W-:Y:S01]  /*6670*/  RED.E.ADD.F32.FTZ.RN.STRONG.GPU [R10.64], R92 ;  /* 0x0000005c0a00798e */ /* 0x000fe2000c10e784 */
[----:B------:R-:W-:Y:S02]  /*6680*/  IMAD.MOV.U32 R208, RZ, RZ, c[0x0][0x22c] ;  /* 0x00008b00ffd07624 */ /* 0x000fe400078e00ff */
[C---:B------:R-:W-:Y:S02]  /*6690*/  IMAD.IADD R16, R238.reuse, 0x1, R16 ;  /* 0x00000001ee107824 */ /* 0x040fe400078e0210 */
[----:B------:R2:W-:Y:S01]  /*66a0*/  RED.E.ADD.F32.FTZ.RN.STRONG.GPU [R8.64], R93 ;  /* 0x0000005d0800798e */ /* 0x0005e2000c10e784 */
[C---:B------:R-:W-:Y:S02]  /*66b0*/  IMAD.IADD R15, R238.reuse, 0x1, R15 ;  /* 0x00000001ee0f7824 */ /* 0x040fe400078e020f */
[C---:B------:R-:W-:Y:S02]  /*66c0*/  IMAD.IADD R16, R238.reuse, 0x1, R16 ;  /* 0x00000001ee107824 */ /* 0x040fe400078e0210 */
[----:B------:R-:W-:Y:S02]  /*66d0*/  IMAD.IADD R15, R238, 0x1, R15 ;  /* 0x00000001ee0f7824 */ /* 0x000fe400078e020f */
[----:B------:R-:W-:Y:S01]  /*66e0*/  IMAD R208, R208, c[0x0][0x1c0], RZ ;  /* 0x00007000d0d07a24 */ /* 0x000fe200078e02ff */
[-C--:B-1----:R-:W-:Y:S01]  /*66f0*/  LEA R6, P0, R12, R234.reuse, 0x2 ;  /* 0x000000ea0c067211 */ /* 0x082fe200078010ff */
[----:B------:R-:W-:Y:S02]  /*6700*/  IMAD.IADD R15, R238, 0x1, R15 ;  /* 0x00000001ee0f7824 */ /* 0x000fe400078e020f */
[----:B------:R-:W-:Y:S01]  /*6710*/  IMAD.SHL.U32 R208, R208, 0x10, RZ ;  /* 0x00000010d0d07824 */ /* 0x000fe200078e00ff */
[-C--:B------:R-:W-:Y:S02]  /*6720*/  LEA.HI.X.SX32 R7, R12, R235.reuse, 0x2, P0 ;  /* 0x000000eb0c077211 */ /* 0x080fe400000f16ff */
[----:B------:R-:W4:Y:S01]  /*6730*/  LDL R12, [R1] ;  /* 0x00000000010c7983 */ /* 0x000f220000100800 */
[CC--:B--2---:R-:W-:Y:S04]  /*6740*/  LEA R8, P2, R15.reuse, R234.reuse, 0x2 ;  /* 0x000000ea0f087211 */ /* 0x0c4fe800078410ff */
[-C--:B------:R-:W-:Y:S02]  /*6750*/  LEA.HI.X.SX32 R9, R15, R235.reuse, 0x2, P2 ;  /* 0x000000eb0f097211 */ /* 0x080fe400010f16ff */
[----:B------:R-:W-:Y:S05]  /*6760*/  IADD3 R15, R208, 0xa0, RZ ;  /* 0x000000a0d00f7810 */ /* 0x000fea0007ffe0ff */
[----:B------:R-:W-:Y:S01]  /*6770*/  IMAD.IADD R15, R238, 0x1, R15 ;  /* 0x00000001ee0f7824 */ /* 0x000fe200078e020f */
[CC--:B---3--:R-:W-:Y:S04]  /*6780*/  LEA R4, P1, R0.reuse, R234.reuse, 0x2 ;  /* 0x000000ea00047211 */ /* 0x0c8fe800078210ff */
        /* <DEDUP_REMOVED lines=8> */
[----:B------:R-:W-:Y:S05]  /*6810*/  RED.E.ADD.F32.FTZ.RN.STRONG.GPU [R196.64+0x200], R101 ;  /* 0x00020065c400798e */ /* 0x000fea000c10e784 */
[----:B------:R-:W-:Y:S01]  /*6820*/  LDSM.16.MT88.4 R92, [R2+0x800] ;  /* 0x00080000025c783b */ /* 0x000fe20000004200 */
[CC--:B-1----:R-:W-:Y:S04]  /*6830*/  LEA R4, P0, R0.reuse, R234.reuse, 0x2 ;  /* 0x000000ea00047211 */ /* 0x0c2fe800078010ff */
[-C--:B------:R-:W-:Y:S02]  /*6840*/  LEA.HI.X.SX32 R5, R0, R235.reuse, 0x2, P0 ;  /* 0x000000eb00057211 */ /* 0x080fe400000f16ff */
[----:B------:R-:W3:Y:S01]  /*6850*/  LDL R0, [R1+0x1c] ;  /* 0x00001c0001007983 */ /* 0x000ee20000100800 */
[CC--:B--2---:R-:W-:Y:S02]  /*6860*/  LEA R6, P1, R17.reuse, R234.reuse, 0x2 ;  /* 0x000000ea11067211 */ /* 0x0c4fe400078210ff */
[CC--:B------:R-:W-:Y:S02]  /*6870*/  LEA R10, P0, R16.reuse, R234.reuse, 0x2 ;  /* 0x000000ea100a7211 */ /* 0x0c0fe400078010ff */
[----:B------:R1:W-:Y:S01]  /*6880*/  RED.E.ADD.F32.FTZ.RN.STRONG.GPU [R4.64], R102 ;  /* 0x000000660400798e */ /* 0x0003e2000c10e784 */
[-C--:B------:R-:W-:Y:S02]  /*6890*/  LEA.HI.X.SX32 R7, R17, R235.reuse, 0x2, P1 ;  /* 0x000000eb11077211 */ /* 0x080fe400008f16ff */
[-C--:B------:R-:W-:Y:S02]  /*68a0*/  LEA.HI.X.SX32 R11, R16, R235.reuse, 0x2, P0 ;  /* 0x000000eb100b7211 */ /* 0x080fe400000f16ff */
[----:B------:R-:W-:Y:S05]  /*68b0*/  LDSM.16.MT88.4 R16, [R2+0x2000] ;  /* 0x002000000210783b */ /* 0x000fea0000004200 */
[----:B------:R2:W-:Y:S05]  /*68c0*/  RED.E.ADD.F32.FTZ.RN.STRONG.GPU [R6.64], R103 ;  /* 0x000000670600798e */ /* 0x0005ea000c10e784 */
[----:B------:R-:W-:Y:S05]  /*68d0*/  RED.E.ADD.F32.FTZ.RN.STRONG.GPU [R10.64], R104 ;  /* 0x000000680a00798e */ /* 0x000fea000c10e784 */
[----:B------:R-:W-:Y:S05]  /*68e0*/  RED.E.ADD.F32.FTZ.RN.STRONG.GPU [R8.64], R105 ;  /* 0x000000690800798e */ /* 0x000fea000c10e784 */
[----:B------:R-:W-:Y:S01]  /*68f0*/  LDSM.16.MT88.4 R100, [R2+0x2800] ;  /* 0x002800000264783b */ /* 0x000fe20000004200 */
[CC--:B-1----:R-:W-:Y:S04]  /*6900*/  LEA R4, P1, R14.reuse, R234.reuse, 0x2 ;  /* 0x000000ea0e047211 */ /* 0x0c2fe800078210ff */
[-C--:B------:R-:W-:Y:S02]  /*6910*/  LEA.HI.X.SX32 R5, R14, R235.reuse, 0x2, P1 ;  /* 0x000000eb0e057211 */ /* 0x080fe400008f16ff */
[----:B------:R-:W-:Y:S03]  /*6920*/  IADD3 R14, R208, 0xa0, RZ ;  /* 0x000000a0d00e7810 */ /* 0x000fe60007ffe0ff */
[----:B------:R1:W-:Y:S01]  /*6930*/  RED.E.ADD.F32.FTZ.RN.STRONG.GPU [R4.64], R106 ;  /* 0x0000006a0400798e */ /* 0x0003e2000c10e784 */
[CC--:B--2---:R-:W-:Y:S01]  /*6940*/  LEA R6, P0, R13.reuse, R234.reuse, 0x2 ;  /* 0x000000ea0d067211 */ /* 0x0c4fe200078010ff */
[C---:B------:R-:W-:Y:S03]  /*6950*/  IMAD.IADD R14, R238.reuse, 0x1, R14 ;  /* 0x00000001ee0e7824 */ /* 0x040fe600078e020e */
[-C--:B------:R-:W-:Y:S01]  /*6960*/  LEA.HI.X.SX32 R7, R13, R235.reuse, 0x2, P0 ;  /* 0x000000eb0d077211 */ /* 0x080fe200000f16ff */
[----:B------:R-:W-:Y:S01]  /*6970*/  IMAD.IADD R14, R238, 0x1, R14 ;  /* 0x00000001ee0e7824 */ /* 0x000fe200078e020e */
[----:B------:R-:W-:Y:S03]  /*6980*/  IADD3 R13, R211, 0xa0, RZ ;  /* 0x000000a0d30d7810 */ /* 0x000fe60007ffe0ff */
[----:B------:R2:W-:Y:S05]  /*6990*/  RED.E.ADD.F32.FTZ.RN.STRONG.GPU [R6.64], R107 ;  /* 0x0000006b0600798e */ /* 0x0005ea000c10e784 */
[----:B------:R-:W-:Y:S05]  /*69a0*/  RED.E.ADD.F32.FTZ.RN.STRONG.GPU [R234.64+0x280], R112 ;  /* 0x00028070ea00798e */ /* 0x000fea000c10e784 */
[----:B------:R-:W-:Y:S05]  /*69b0*/  RED.E.ADD.F32.FTZ.RN.STRONG.GPU [R196.64+0x280], R113 ;  /* 0x00028071c400798e */ /* 0x000fea000c10e784 */
[----:B------:R-:W-:Y:S01]  /*69c0*/  LDSM.16.MT88.4 R104, [R2+0x4800] ;  /* 0x004800000268783b */ /* 0x000fe20000004200 */
[CC--:B-1----:R-:W-:Y:S04]  /*69d0*/  LEA R4, P0, R13.reuse, R234.reuse, 0x2 ;  /* 0x000000ea0d047211 */ /* 0x0c2fe800078010ff */
[-C--:B------:R-:W-:Y:S02]  /*69e0*/  LEA.HI.X.SX32 R5, R13, R235.reuse, 0x2, P0 ;  /* 0x000000eb0d057211 */ /* 0x080fe400000f16ff */
[----:B------:R-:W-:Y:S01]  /*69f0*/  IADD3 R13, R208, 0xa0, RZ ;  /* 0x000000a0d00d7810 */ /* 0x000fe20007ffe0ff */
[----:B------:R-:W-:Y:S01]  /*6a00*/  IMAD.MOV.U32 R208, RZ, RZ, c[0x0][0x22c] ;  /* 0x00008b00ffd07624 */ /* 0x000fe200078e00ff */
[-C--:B------:R-:W-:Y:S01]  /*6a10*/  LEA R10, P0, R14, R234.reuse, 0x2 ;  /* 0x000000ea0e0a7211 */ /* 0x080fe200078010ff */
[----:B------:R4:W-:Y:S01]  /*6a20*/  RED.E.ADD.F32.FTZ.RN.STRONG.GPU [R4.64], R114 ;  /* 0x000000720400798e */ /* 0x0009e2000c10e784 */
[CC--:B--2---:R-:W-:Y:S01]  /*6a30*/  LEA R6, P1, R15.reuse, R234.reuse, 0x2 ;  /* 0x000000ea0f067211 */ /* 0x0c4fe200078210ff */
[----:B------:R-:W-:Y:S01]  /*6a40*/  IMAD.IADD R13, R238, 0x1, R13 ;  /* 0x00000001ee0d7824 */ /* 0x000fe200078e020d */
[-C--:B------:R-:W-:Y:S01]  /*6a50*/  LEA.HI.X.SX32 R11, R14, R235.reuse, 0x2, P0 ;  /* 0x000000eb0e0b7211 */ /* 0x080fe200000f16ff */
[----:B------:R-:W-:Y:S01]  /*6a60*/  IMAD R208, R208, c[0x0][0x1c0], RZ ;  /* 0x00007000d0d07a24 */ /* 0x000fe200078e02ff */
[-C--:B------:R-:W-:Y:S01]  /*6a70*/  LEA.HI.X.SX32 R7, R15, R235.reuse, 0x2, P1 ;  /* 0x000000eb0f077211 */ /* 0x080fe200008f16ff */
[----:B------:R-:W-:Y:S01]  /*6a80*/  IMAD.IADD R13, R238, 0x1, R13 ;  /* 0x00000001ee0d7824 */ /* 0x000fe200078e020d */
[C---:B------:R-:W-:Y:S01]  /*6a90*/  IADD3 R15, R209.reuse, 0xe0, RZ ;  /* 0x000000e0d10f7810 */ /* 0x040fe20007ffe0ff */
[----:B------:R-:W-:Y:S01]  /*6aa0*/  IMAD.SHL.U32 R208, R208, 0x10, RZ ;  /* 0x00000010d0d07824 */ /* 0x000fe200078e00ff */
[----:B------:R-:W-:Y:S01]  /*6ab0*/  IADD3 R14, R209, 0xe0, RZ ;  /* 0x000000e0d10e7810 */ /* 0x000fe20007ffe0ff */
[C---:B------:R-:W-:Y:S01]  /*6ac0*/  IMAD.IADD R13, R238.reuse, 0x1, R13 ;  /* 0x00000001ee0d7824 */ /* 0x040fe200078e020d */
[----:B------:R-:W-:Y:S03]  /*6ad0*/  RED.E.ADD.F32.FTZ.RN.STRONG.GPU [R6.64], R115 ;  /* 0x000000730600798e */ /* 0x000fe6000c10e784 */
[C---:B------:R-:W-:Y:S01]  /*6ae0*/  IMAD.IADD R14, R238.reuse, 0x1, R14 ;  /* 0x00000001ee0e7824 */ /* 0x040fe200078e020e */
[CC--:B------:R-:W-:Y:S01]  /*6af0*/  LEA R8, P2, R13.reuse, R234.reuse, 0x2 ;  /* 0x000000ea0d087211 */ /* 0x0c0fe200078410ff */
[----:B------:R-:W-:Y:S02]  /*6b00*/  RED.E.ADD.F32.FTZ.RN.STRONG.GPU [R10.64], R108 ;  /* 0x0000006c0a00798e */ /* 0x000fe4000c10e784 */
[----:B------:R-:W-:Y:S01]  /*6b10*/  IMAD.IADD R14, R238, 0x1, R14 ;  /* 0x00000001ee0e7824 */ /* 0x000fe200078e020e */
[-C--:B------:R-:W-:Y:S02]  /*6b20*/  LEA.HI.X.SX32 R9, R13, R235.reuse, 0x2, P2 ;  /* 0x000000eb0d097211 */ /* 0x080fe400010f16ff */
[----:B------:R-:W-:Y:S03]  /*6b30*/  IADD3 R13, R208, 0xc0, RZ ;  /* 0x000000c0d00d7810 */ /* 0x000fe60007ffe0ff */
[----:B------:R1:W-:Y:S01]  /*6b40*/  RED.E.ADD.F32.FTZ.RN.STRONG.GPU [R8.64], R109 ;  /* 0x0000006d0800798e */ /* 0x0003e2000c10e784 */
[CC--:B----4-:R-:W-:Y:S04]  /*6b50*/  LEA R4, P1, R12.reuse, R234.reuse, 0x2 ;  /* 0x000000ea0c047211 */ /* 0x0d0fe800078210ff */
[-C--:B------:R-:W-:Y:S02]  /*6b60*/  LEA.HI.X.SX32 R5, R12, R235.reuse, 0x2, P1 ;  /* 0x000000eb0c057211 */ /* 0x080fe400008f16ff */
[----:B------:R-:W-:Y:S03]  /*6b70*/  IADD3 R12, R208, 0xc0, RZ ;  /* 0x000000c0d00c7810 */ /* 0x000fe60007ffe0ff */
[----:B------:R2:W-:Y:S02]  /*6b80*/  RED.E.ADD.F32.FTZ.RN.STRONG.GPU [R4.64], R110 ;  /* 0x0000006e0400798e */ /* 0x0005e4000c10e784 */
[C---:B------:R-:W-:Y:S04]  /*6b90*/  IMAD.IADD R12, R238.reuse, 0x1, R12 ;  /* 0x00000001ee0c7824 */ /* 0x040fe800078e020c */
[----:B------:R-:W-:Y:S01]  /*6ba0*/  IMAD.IADD R12, R238, 0x1, R12 ;  /* 0x00000001ee0c7824 */ /* 0x000fe200078e020c */
[CC--:B-1----:R-:W-:Y:S04]  /*6bb0*/  LEA R8, P2, R252.reuse, R234.reuse, 0x2 ;  /* 0x000000eafc087211 */ /* 0x0c2fe800078410ff */
[-C--:B------:R-:W-:Y:S02]  /*6bc0*/  LEA.HI.X.SX32 R9, R252, R235.reuse, 0x2, P2 ;  /* 0x000000ebfc097211 */ /* 0x080fe400010f16ff */
[CC--:B---3--:R-:W-:Y:S04]  /*6bd0*/  LEA R6, P0, R0.reuse, R234.reuse, 0x2 ;  /* 0x000000ea00067211 */ /* 0x0c8fe800078010ff */
[-C--:B------:R-:W-:Y:S02]  /*6be0*/  LEA.HI.X.SX32 R7, R0, R235.reuse, 0x2, P0 ;  /* 0x000000eb00077211 */ /* 0x080fe400000f16ff */
[CC--:B--2---:R-:W-:Y:S02]  /*6bf0*/  LEA R4, P0, R13.reuse, R234.reuse, 0x2 ;  /* 0x000000ea0d047211 */ /* 0x0c4fe400078010ff */
[----:B------:R-:W-:Y:S01]  /*6c00*/  IADD3 R0, R208, 0xc0, RZ ;  /* 0x000000c0d0007810 */ /* 0x000fe20007ffe0ff */
[----:B------:R1:W-:Y:S01]  /*6c10*/  RED.E.ADD.F32.FTZ.RN.STRONG.GPU [R6.64], R111 ;  /* 0x0000006f0600798e */ /* 0x0003e2000c10e784 */
[-C--:B------:R-:W-:Y:S02]  /*6c20*/  LEA.HI.X.SX32 R5, R13, R235.reuse, 0x2, P0 ;  /* 0x000000eb0d057211 */ /* 0x080fe400000f16ff */
[-C--:B------:R-:W-:Y:S01]  /*6c30*/  LEA R10, P0, R12, R234.reuse, 0x2 ;  /* 0x000000ea0c0a7211 */ /* 0x080fe200078010ff */
[----:B------:R-:W-:Y:S01]  /*6c40*/  IMAD.IADD R0, R238, 0x1, R0 ;  /* 0x00000001ee007824 */ /* 0x000fe200078e0200 */
[----:B------:R-:W-:Y:S02]  /*6c50*/  RED.E.ADD.F32.FTZ.RN.STRONG.GPU [R234.64+0x300], R116 ;  /* 0x00030074ea00798e */ /* 0x000fe4000c10e784 */
[-C--:B------:R-:W-:Y:S03]  /*6c60*/  LEA.HI.X.SX32 R11, R12, R235.reuse, 0x2, P0 ;  /* 0x000000eb0c0b7211 */ /* 0x080fe600000f16ff */
[----:B------:R-:W-:Y:S05]  /*6c70*/  RED.E.ADD.F32.FTZ.RN.STRONG.GPU [R196.64+0x300], R117 ;  /* 0x00030075c400798e */ /* 0x000fea000c10e784 */
[----:B------:R2:W-:Y:S05]  /*6c80*/  RED.E.ADD.F32.FTZ.RN.STRONG.GPU [R4.64], R118 ;  /* 0x000000760400798e */ /* 0x0005ea000c10e784 */
[----:B------:R-:W-:Y:S01]  /*6c90*/  LDSM.16.MT88.4 R108, [R2+0x6800] ;  /* 0x00680000026c783b */ /* 0x000fe20000004200 */
[CC--:B-1----:R-:W-:Y:S04]  /*6ca0*/  LEA R6, P1, R0.reuse, R234.reuse, 0x2 ;  /* 0x000000ea00067211 */ /* 0x0c2fe800078210ff */
[-C--:B------:R-:W-:Y:S01]  /*6cb0*/  LEA.HI.X.SX32 R7, R0, R235.reuse, 0x2, P1 ;  /* 0x000000eb00077211 */ /* 0x080fe200008f16ff */
[----:B------:R-:W-:Y:S04]  /*6cc0*/  IMAD.IADD R0, R238, 0x1, R251 ;  /* 0x00000001ee007824 */ /* 0x000fe800078e02fb */
[----:B------:R1:W-:Y:S05]  /*6cd0*/  RED.E.ADD.F32.FTZ.RN.STRONG.GPU [R6.64], R119 ;  /* 0x000000770600798e */ /* 0x0003ea000c10e784 */
[----:B------:R3:W-:Y:S01]  /*6ce0*/  RED.E.ADD.F32.FTZ.RN.STRONG.GPU [R10.64], R120 ;  /* 0x000000780a00798e */ /* 0x0007e2000c10e784 */
[CC--:B--2---:R-:W-:Y:S04]  /*6cf0*/  LEA R4, P1, R251.reuse, R234.reuse, 0x2 ;  /* 0x000000eafb047211 */ /* 0x0c4fe800078210ff */
[----:B------:R2:W-:Y:S01]  /*6d00*/  RED.E.ADD.F32.FTZ.RN.STRONG.GPU [R8.64], R121 ;  /* 0x000000790800798e */ /* 0x0005e2000c10e784 */
[-C--:B------:R-:W-:Y:S05]  /*6d10*/  LEA.HI.X.SX32 R5, R251, R235.reuse, 0x2, P1 ;  /* 0x000000ebfb057211 */ /* 0x080fea00008f16ff */
[----:B------:R4:W-:Y:S01]  /*6d20*/  RED.E.ADD.F32.FTZ.RN.STRONG.GPU [R4.64], R122 ;  /* 0x0000007a0400798e */ /* 0x0009e2000c10e784 */
[CC--:B-1----:R-:W-:Y:S04]  /*6d30*/  LEA R6, P0, R0.reuse, R234.reuse, 0x2 ;  /* 0x000000ea00067211 */ /* 0x0c2fe800078010ff */
[-C--:B------:R-:W-:Y:S02]  /*6d40*/  LEA.HI.X.SX32 R7, R0, R235.reuse, 0x2, P0 ;  /* 0x000000eb00077211 */ /* 0x080fe400000f16ff */
[----:B------:R-:W-:Y:S02]  /*6d50*/  IADD3 R0, R209, 0xe0, RZ ;  /* 0x000000e0d1007810 */ /* 0x000fe40007ffe0ff */
[-C--:B---3--:R-:W-:Y:S01]  /*6d60*/  LEA R10, P3, R14, R234.reuse, 0x2 ;  /* 0x000000ea0e0a7211 */ /* 0x088fe200078610ff */
[----:B------:R1:W-:Y:S01]  /*6d70*/  RED.E.ADD.F32.FTZ.RN.STRONG.GPU [R6.64], R123 ;  /* 0x0000007b0600798e */ /* 0x0003e2000c10e784 */
[-C--:B--2---:R-:W-:Y:S01]  /*6d80*/  LEA R8, P2, R250, R234.reuse, 0x2 ;  /* 0x000000eafa087211 */ /* 0x084fe200078410ff */
[----:B------:R-:W-:Y:S01]  /*6d90*/  IMAD.IADD R0, R238, 0x1, R0 ;  /* 0x00000001ee007824 */ /* 0x000fe200078e0200 */
[-C--:B------:R-:W-:Y:S02]  /*6da0*/  LEA.HI.X.SX32 R11, R14, R235.reuse, 0x2, P3 ;  /* 0x000000eb0e0b7211 */ /* 0x080fe400018f16ff */
[----:B------:R-:W-:Y:S01]  /*6db0*/  RED.E.ADD.F32.FTZ.RN.STRONG.GPU [R234.64+0x380], R128 ;  /* 0x00038080ea00798e */ /* 0x000fe2000c10e784 */
[-C--:B------:R-:W-:Y:S02]  /*6dc0*/  LEA.HI.X.SX32 R9, R250, R235.reuse, 0x2, P2 ;  /* 0x000000ebfa097211 */ /* 0x080fe400010f16ff */
[CC--:B----4-:R-:W-:Y:S02]  /*6dd0*/  LEA R4, P1, R15.reuse, R234.reuse, 0x2 ;  /* 0x000000ea0f047211 */ /* 0x0d0fe400078210ff */
[----:B------:R-:W-:Y:S01]  /*6de0*/  RED.E.ADD.F32.FTZ.RN.STRONG.GPU [R196.64+0x380], R129 ;  /* 0x00038081c400798e */ /* 0x000fe2000c10e784 */
[CC--:B------:R-:W-:Y:S02]  /*6df0*/  LEA R12, P0, R0.reuse, R234.reuse, 0x2 ;  /* 0x000000ea000c7211 */ /* 0x0c0fe400078010ff */
[-C--:B------:R-:W-:Y:S02]  /*6e00*/  LEA.HI.X.SX32 R5, R15, R235.reuse, 0x2, P1 ;  /* 0x000000eb0f057211 */ /* 0x080fe400008f16ff */
[-C--:B------:R-:W-:Y:S01]  /*6e10*/  LEA.HI.X.SX32 R13, R0, R235.reuse, 0x2, P0 ;  /* 0x000000eb000d7211 */ /* 0x080fe200000f16ff */
[----:B------:R-:W-:Y:S02]  /*6e20*/  IMAD.IADD R0, R238, 0x1, R249 ;  /* 0x00000001ee007824 */ /* 0x000fe400078e02f9 */
[----:B------:R2:W-:Y:S05]  /*6e30*/  RED.E.ADD.F32.FTZ.RN.STRONG.GPU [R4.64], R130 ;  /* 0x000000820400798e */ /* 0x0005ea000c10e784 */
[----:B------:R-:W-:Y:S01]  /*6e40*/  RED.E.ADD.F32.FTZ.RN.STRONG.GPU [R12.64], R131 ;  /* 0x000000830c00798e */ /* 0x000fe2000c10e784 */
[CC--:B-1----:R-:W-:Y:S04]  /*6e50*/  LEA R6, P1, R249.reuse, R234.reuse, 0x2 ;  /* 0x000000eaf9067211 */ /* 0x0c2fe800078210ff */
[----:B------:R-:W-:Y:S01]  /*6e60*/  RED.E.ADD.F32.FTZ.RN.STRONG.GPU [R10.64], R124 ;  /* 0x0000007c0a00798e */ /* 0x000fe2000c10e784 */
[-C--:B------:R-:W-:Y:S04]  /*6e70*/  LEA.HI.X.SX32 R7, R249, R235.reuse, 0x2, P1 ;  /* 0x000000ebf9077211 */ /* 0x080fe800008f16ff */
[----:B------:R-:W-:Y:S01]  /*6e80*/  RED.E.ADD.F32.FTZ.RN.STRONG.GPU [R8.64], R125 ;  /* 0x0000007d0800798e */ /* 0x000fe2000c10e784 */
[----:B------:R-:W-:Y:S01]  /*6e90*/  ISETP.LT.AND P1, PT, RZ, UR7, PT ;  /* 0x00000007ff007c0c */ /* 0x000fe2000bf21270 */
[----:B------:R-:W-:Y:S03]  /*6ea0*/  UMOV UR7, UR14 ;  /* 0x0000000e00077c82 */ /* 0x000fe60008000000 */
[----:B------:R-:W-:Y:S05]  /*6eb0*/  RED.E.ADD.F32.FTZ.RN.STRONG.GPU [R6.64], R126 ;  /* 0x0000007e0600798e */ /* 0x000fea000c10e784 */
[----:B------:R-:W-:Y:S01]  /*6ec0*/  LDSM.16.MT88.4 R8, [R2] ;  /* 0x000000000208783b */ /* 0x000fe20000004200 */
[C---:B--2---:R-:W-:Y:S04]  /*6ed0*/  LEA R4, P0, R0.reuse, R234, 0x2 ;  /* 0x000000ea00047211 */ /* 0x044fe800078010ff */
[----:B------:R-:W-:Y:S01]  /*6ee0*/  LDSM.16.MT88.4 R12, [R220+0x28000] ;  /* 0x02800000dc0c783b */ /* 0x000fe20000004200 */
[----:B------:R-:W-:Y:S02]  /*6ef0*/  LEA.HI.X.SX32 R5, R0, R235, 0x2, P0 ;  /* 0x000000eb00057211 */ /* 0x000fe400000f16ff */
[----:B------:R-:W-:Y:S01]  /*6f00*/  PLOP3.LUT P0, PT, PT, PT, UP1, 0x80, 0x0 ;  /* 0x000000000000781c */ /* 0x000fe20003f0f018 */
[----:B------:R-:W-:Y:S01]  /*6f10*/  @UP5 UIADD3 UR11, UP1, UR11, -0x100, URZ ;  /* 0xffffff000b0b5890 */ /* 0x000fe2000ff3e03f */
[C---:B------:R-:W-:Y:S01]  /*6f20*/  IADD3 R0, R2.reuse, -0x8000, RZ ;  /* 0xffff800002007810 */ /* 0x040fe20007ffe0ff */
[----:B------:R-:W-:Y:S02]  /*6f30*/  RED.E.ADD.F32.FTZ.RN.STRONG.GPU [R4.64], R127 ;  /* 0x0000007f0400798e */ /* 0x000fe4000c10e784 */
[----:B------:R-:W-:Y:S03]  /*6f40*/  @UP5 UIADD3.X UR10, UR10, -0x1, URZ, UP1, !UPT ;  /* 0xffffffff0a0a5890 */ /* 0x000fe60008ffe43f */
[----:B------:R-:W1:Y:S05]  /*6f50*/  LDSM.16.MT88.4 R4, [R221+0x28000] ;  /* 0x02800000dd04783b */ /* 0x000e6a0000004200 */
        /* <DEDUP_REMOVED lines=295> */
.L_x_747:
        /* <DEDUP_REMOVED lines=18> */
.L_x_748:
[----:B-1----:R-:W2:Y:S01]  /*82f0*/  LDL.64 R4, [R1+0x40] ;  /* 0x0000400001047983 */ /* 0x002ea20000100a00 */
[----:B------:R-:W-:Y:S01]  /*8300*/  USHF.L.U32 UR7, UR18, 0x6, URZ ;  /* 0x0000000612077899 */ /* 0x000fe2000800063f */
[----:B------:R-:W-:Y:S01]  /*8310*/  IMAD.U32 R8, RZ, RZ, UR38 ;  /* 0x00000026ff087e24 */ /* 0x000fe2000f8e00ff */
[----:B------:R-:W-:Y:S01]  /*8320*/  ULDC.64 UR8, c[0x0][0x3a0] ;  /* 0x0000e80000087ab9 */ /* 0x000fe20000000a00 */
[----:B------:R-:W-:Y:S01]  /*8330*/  BAR.SYNC.DEFER_BLOCKING 0x0 ;  /* 0x0000000000007b1d */ /* 0x000fe20000010000 */
[----:B------:R-:W-:Y:S02]  /*8340*/  USHF.R.S32.HI UR10, URZ, 0x1f, UR7 ;  /* 0x0000001f3f0a7899 */ /* 0x000fe40008011407 */
[----:B------:R-:W-:Y:S01]  /*8350*/  IMAD.U32 R29, RZ, RZ, UR7 ;  /* 0x00000007ff1d7e24 */ /* 0x000fe2000f8e00ff */
[----:B------:R-:W-:-:S02]  /*8360*/  UIMAD UR6, UR18, -0x40, UR6 ;  /* 0xffffffc0120678a4 */ /* 0x000fc4000f8e0206 */
[----:B------:R-:W1:Y:S01]  /*8370*/  S2R R31, SR_TID.X ;  /* 0x00000000001f7919 */ /* 0x000e620000002100 */
[----:B------:R-:W-:Y:S01]  /*8380*/  UIMAD UR8, UR10, UR8, URZ ;  /* 0x000000080a0872a4 */ /* 0x000fe2000f8e023f */
[----:B------:R-:W-:Y:S02]  /*8390*/  BSSY B0, `(.L_x_749) ;  /* 0x0000030000007945 */ /* 0x000fe40003800000 */
[----:B------:R-:W3:Y:S01]  /*83a0*/  S2R R80, SR_TID.X ;  /* 0x0000000000507919 */ /* 0x000ee20000002100 */
[----:B------:R-:W-:-:S06]  /*83b0*/  UIMAD UR8, UR7, UR9, UR8 ;  /* 0x00000009070872a4 */ /* 0x000fcc000f8e0208 */
[----:B------:R-:W-:Y:S01]  /*83c0*/  IMAD.U32 R0, RZ, RZ, UR8 ;  /* 0x00000008ff007e24 */ /* 0x000fe2000f8e00ff */
[----:B------:R-:W-:Y:S02]  /*83d0*/  ULDC.64 UR8, c[0x0][0x3b8] ;  /* 0x0000ee0000087ab9 */ /* 0x000fe40000000a00 */
[----:B------:R-:W-:Y:S01]  /*83e0*/  UIMAD UR8, UR59, UR8, URZ ;  /* 0x000000083b0872a4 */ /* 0x000fe2000f8e023f */
[----:B------:R4:W2:Y:S03]  /*83f0*/  LDS.128 R44, [R237+0x19000] ;  /* 0x01900000ed2c7984 */ /* 0x0008a60000000c00 */
[----:B------:R-:W-:Y:S01]  /*8400*/  UIMAD UR8, UR38, UR9, UR8 ;  /* 0x00000009260872a4 */ /* 0x000fe2000f8e0208 */
[----:B------:R4:W2:Y:S01]  /*8410*/  LDS.128 R40, [R237+0x1b000] ;  /* 0x01b00000ed287984 */ /* 0x0008a20000000c00 */
[----:B-1----:R-:W-:-:S03]  /*8420*/  SHF.R.S32.HI R31, RZ, 0x1f, R31 ;  /* 0x0000001fff1f7819 */ /* 0x002fc6000001141f */
[----:B------:R4:W1:Y:S01]  /*8430*/  LDS.128 R36, [R237+0x1d000] ;  /* 0x01d00000ed247984 */ /* 0x0008620000000c00 */
[----:B---3--:R-:W-:-:S03]  /*8440*/  LEA.HI R31, R31, R80, RZ, 0x3 ;  /* 0x000000501f1f7211 */ /* 0x008fc600078f18ff */
[----:B------:R4:W3:Y:S01]  /*8450*/  LDS.128 R32, [R237+0x1f000] ;  /* 0x01f00000ed207984 */ /* 0x0008e20000000c00 */
[----:B------:R-:W-:-:S03]  /*8460*/  SHF.R.S32.HI R31, RZ, 0x3, R31 ;  /* 0x00000003ff1f7819 */ /* 0x000fc6000001141f */
[----:B------:R4:W1:Y:S01]  /*8470*/  LDS.128 R60, [R237+0x20000] ;  /* 0x02000000ed3c7984 */ /* 0x0008620000000c00 */
[----:B------:R-:W-:-:S03]  /*8480*/  ISETP.GE.AND P2, PT, R31, UR6, PT ;  /* 0x000000061f007c0c */ /* 0x000fc6000bf46270 */
[----:B------:R4:W1:Y:S01]  /*8490*/  LDS.128 R76, [R237+0x21000] ;  /* 0x02100000ed4c7984 */ /* 0x0008620000000c00 */
[----:B------:R-:W-:-:S03]  /*84a0*/  SHF.R.S32.HI R30, RZ, 0x1f, R31 ;  /* 0x0000001fff1e7819 */ /* 0x000fc6000001141f */
[----:B------:R4:W1:Y:S04]  /*84b0*/  LDS.128 R56, [R237+0x22000] ;  /* 0x02200000ed387984 */ /* 0x0008680000000c00 */
[----:B------:R4:W1:Y:S04]  /*84c0*/  LDS.128 R72, [R237+0x23000] ;  /* 0x02300000ed487984 */ /* 0x0008680000000c00 */
[----:B------:R4:W1:Y:S04]  /*84d0*/  LDS.128 R52, [R237+0x24000] ;  /* 0x02400000ed347984 */ /* 0x0008680000000c00 */
[----:B------:R4:W1:Y:S04]  /*84e0*/  LDS.128 R68, [R237+0x25000] ;  /* 0x02500000ed447984 */ /* 0x0008680000000c00 */
[----:B------:R4:W1:Y:S04]  /*84f0*/  LDS.128 R48, [R237+0x26000] ;  /* 0x02600000ed307984 */ /* 0x0008680000000c00 */
[----:B------:R4:W1:Y:S01]  /*8500*/  LDS.128 R64, [R237+0x27000] ;  /* 0x02700000ed407984 */ /* 0x0008620000000c00 */
[--C-:B--2---:R-:W-:Y:S01]  /*8510*/  SHF.R.S32.HI R7, RZ, 0x1f, R4.reuse ;  /* 0x0000001fff077819 */ /* 0x104fe20000011404 */
[----:B------:R-:W-:-:S04]  /*8520*/  IMAD.MOV.U32 R6, RZ, RZ, R4 ;  /* 0x000000ffff067224 */ /* 0x000fc800078e0004 */
[----:B------:R-:W-:-:S05]  /*8530*/  IMAD.WIDE.U32 R4, R29, c[0x0][0x3a0], R6 ;  /* 0x0000e8001d047a25 */ /* 0x000fca00078e0006 */
[----:B------:R-:W-:-:S04]  /*8540*/  IADD3 R4, P0, R4, UR14, RZ ;  /* 0x0000000e04047c10 */ /* 0x000fc8000ff1e0ff */
[----:B------:R-:W-:-:S05]  /*8550*/  IADD3.X R5, R5, UR15, R0, P0, !PT ;  /* 0x0000000f05057c10 */ /* 0x000fca00087fe400 */
[----:B------:R-:W-:-:S05]  /*8560*/  IMAD.WIDE.U32 R8, R8, c[0x0][0x3b8], R4 ;  /* 0x0000ee0008087a25 */ /* 0x000fca00078e0004 */
[----:B------:R-:W-:Y:S01]  /*8570*/  IADD3 R28, R9, UR8, RZ ;  /* 0x00000008091c7c10 */ /* 0x000fe2000fffe0ff */
[----:B------:R-:W-:Y:S05]  /*8580*/  @P2 BRA `(.L_x_750) ;  /* 0x0000010000002947 */ /* 0x000fea0003800000 */
[----:B-1-34-:R-:W1:Y:S01]  /*8590*/  LDS.128 R20, [R237+0x1c000] ;  /* 0x01c00000ed147984 */ /* 0x01ae620000000c00 */
[----:B------:R-:W-:Y:S01]  /*85a0*/  MOV R4, R8 ;  /* 0x0000000800047202 */ /* 0x000fe20000000f00 */
[----:B------:R-:W-:Y:S01]  /*85b0*/  IMAD R0, R30, c[0x0][0x3a0], RZ ;  /* 0x0000e8001e007a24 */ /* 0x000fe200078e02ff */
[----:B------:R-:W-:Y:S01]  /*85c0*/  MOV R5, R28 ;  /* 0x0000001c00057202 */ /* 0x000fe20000000f00 */
[----:B------:R-:W2:Y:S02]  /*85d0*/  LDS.128 R16, [R237+0x1a000] ;  /* 0x01a00000ed107984 */ /* 0x000ea40000000c00 */
[C---:B------:R-:W-:Y:S02]  /*85e0*/  IMAD R0, R31.reuse, c[0x0][0x3a4], R0 ;  /* 0x0000e9001f007a24 */ /* 0x040fe400078e0200 */
[----:B------:R-:W3:Y:S01]  /*85f0*/  LDS.128 R12, [R237+0x18000] ;  /* 0x01800000ed0c7984 */ /* 0x000ee20000000c00 */
[----:B------:R-:W-:-:S03]  /*8600*/  IMAD.WIDE.U32 R10, R31, c[0x0][0x3a0], R4 ;  /* 0x0000e8001f0a7a25 */ /* 0x000fc600078e0004 */
[----:B------:R-:W4:Y:S02]  /*8610*/  LDS.128 R24, [R237+0x1e000] ;  /* 0x01e00000ed187984 */ /* 0x000f240000000c00 */
[----:B------:R-:W-:Y:S02]  /*8620*/  IADD3 R0, R11, R0, RZ ;  /* 0x000000000b007210 */ /* 0x000fe40007ffe0ff */
[----:B------:R-:W-:-:S04]  /*8630*/  LEA R4, P0, R10, c[0x0][0x340], 0x1 ;  /* 0x0000d0000a047a11 */ /* 0x000fc800078008ff */
[----:B------:R-:W-:-:S05]  /*8640*/  LEA.HI.X R5, R10, c[0x0][0x344], R0, 0x1, P0 ;  /* 0x0000d1000a057a11 */ /* 0x000fca00000f0c00 */
[----:B-1----:R1:W-:Y:S04]  /*8650*/  STG.E.128 [R4.64+0x100], R20 ;  /* 0x0001001404007986 */ /* 0x0023e8000c101d04 */
[----:B--2---:R1:W-:Y:S04]  /*8660*/  STG.E.128 [R4.64+0x80], R16 ;  /* 0x0000801004007986 */ /* 0x0043e8000c101d04 */
[----:B---3--:R1:W-:Y:S04]  /*8670*/  STG.E.128 [R4.64], R12 ;  /* 0x0000000c04007986 */ /* 0x0083e8000c101d04 */
[----:B----4-:R1:W-:Y:S02]  /*8680*/  STG.E.128 [R4.64+0x180], R24 ;  /* 0x0001801804007986 */ /* 0x0103e4000c101d04 */
.L_x_750:
[----:B-1-34-:R-:W-:Y:S05]  /*8690*/  BSYNC B0 ;  /* 0x0000000000007941 */ /* 0x01afea0003800000 */
.L_x_749:
[----:B------:R-:W-:Y:S01]  /*86a0*/  IADD3 R0, R31, 0x20, RZ ;  /* 0x000000201f007810 */ /* 0x000fe20007ffe0ff */
[----:B------:R-:W-:Y:S03]  /*86b0*/  BSSY B0, `(.L_x_751) ;  /* 0x0000011000007945 */ /* 0x000fe60003800000 */
[----:B------:R-:W-:-:S13]  /*86c0*/  ISETP.GE.AND P1, PT, R0, UR6, PT ;  /* 0x0000000600007c0c */ /* 0x000fda000bf26270 */
[----:B------:R-:W-:Y:S05]  /*86d0*/  @P1 BRA `(.L_x_752) ;  /* 0x000000e000001947 */ /* 0x000fea0003800000 */
[----:B------:R-:W-:Y:S01]  /*86e0*/  IADD3 R0, P0, R31, 0x20, RZ ;  /* 0x000000201f007810 */ /* 0x000fe20007f1e0ff */
[----:B------:R-:W-:Y:S01]  /*86f0*/  IMAD.MOV.U32 R4, RZ, RZ, R8 ;  /* 0x000000ffff047224 */ /* 0x000fe200078e0008 */
[----:B------:R-:W-:-:S03]  /*8700*/  MOV R5, R28 ;  /* 0x0000001c00057202 */ /* 0x000fc60000000f00 */
[----:B------:R-:W-:Y:S02]  /*8710*/  IMAD.X R2, RZ, RZ, R30, P0 ;  /* 0x000000ffff027224 */ /* 0x000fe400000e061e */
        /* <DEDUP_REMOVED lines=8> */
[----:B------:R1:W-:Y:S04]  /*87a0*/  STG.E.128 [R4.64+0x100], R36 ;  /* 0x0001002404007986 */ /* 0x0003e8000c101d04 */
[----:B------:R1:W-:Y:S02]  /*87b0*/  STG.E.128 [R4.64+0x180], R32 ;  /* 0x0001802004007986 */ /* 0x0003e4000c101d04 */
.L_x_752:
[----:B------:R-:W-:Y:S05]  /*87c0*/  BSYNC B0 ;  /* 0x0000000000007941 */ /* 0x000fea0003800000 */
.L_x_751:
        /* <DEDUP_REMOVED lines=15> */
[----:B-1----:R-:W-:Y:S01]  /*88c0*/  MOV R4, R6 ;  /* 0x0000000600047202 */ /* 0x002fe20000000f00 */
[----:B------:R-:W-:Y:S01]  /*88d0*/  IMAD R0, R30, c[0x0][0x3a8], RZ ;  /* 0x0000ea001e007a24 */ /* 0x000fe200078e02ff */
[----:B------:R-:W-:-:S03]  /*88e0*/  MOV R5, R2 ;  /* 0x0000000200057202 */ /* 0x000fc60000000f00 */
[C---:B------:R-:W-:Y:S02]  /*88f0*/  IMAD R0, R31.reuse, c[0x0][0x3ac], R0 ;  /* 0x0000eb001f007a24 */ /* 0x040fe400078e0200 */
[----:B------:R-:W-:-:S05]  /*8900*/  IMAD.WIDE.U32 R8, R31, c[0x0][0x3a8], R4 ;  /* 0x0000ea001f087a25 */ /* 0x000fca00078e0004 */
[----:B------:R-:W-:Y:S02]  /*8910*/  IADD3 R0, R9, R0, RZ ;  /* 0x0000000009007210 */ /* 0x000fe40007ffe0ff */
[----:B------:R-:W-:-:S04]  /*8920*/  LEA R4, P0, R8, c[0x0][0x348], 0x1 ;  /* 0x0000d20008047a11 */ /* 0x000fc800078008ff */
[----:B------:R-:W-:-:S05]  /*8930*/  LEA.HI.X R5, R8, c[0x0][0x34c], R0, 0x1, P0 ;  /* 0x0000d30008057a11 */ /* 0x000fca00000f0c00 */
[----:B------:R1:W-:Y:S04]  /*8940*/  STG.E.128 [R4.64], R60 ;  /* 0x0000003c04007986 */ /* 0x0003e8000c101d04 */
[----:B------:R1:W-:Y:S04]  /*8950*/  STG.E.128 [R4.64+0x80], R56 ;  /* 0x0000803804007986 */ /* 0x0003e8000c101d04 */
[----:B------:R1:W-:Y:S04]  /*8960*/  STG.E.128 [R4.64+0x100], R52 ;  /* 0x0001003404007986 */ /* 0x0003e8000c101d04 */
[----:B------:R1:W-:Y:S02]  /*8970*/  STG.E.128 [R4.64+0x180], R48 ;  /* 0x0001803004007986 */ /* 0x0003e4000c101d04 */
.L_x_754:
[----:B------:R-:W-:Y:S05]  /*8980*/  BSYNC B0 ;  /* 0x0000000000007941 */ /* 0x000fea0003800000 */
.L_x_753:
[----:B------:R-:W-:Y:S05]  /*8990*/  @P1 BRA `(.L_x_755) ;  /* 0x0000098000001947 */ /* 0x000fea0003800000 */
[----:B------:R-:W-:Y:S02]  /*89a0*/  IADD3 R0, P0, R31, 0x20, RZ ;  /* 0x000000201f007810 */ /* 0x000fe40007f1e0ff */
[----:B------:R-:W-:-:S02]  /*89b0*/  MOV R7, R2 ;  /* 0x0000000200077202 */ /* 0x000fc40000000f00 */
[----:B-1----:R-:W-:-:S03]  /*89c0*/  IADD3.X R4, RZ, R30, RZ, P0, !PT ;  /* 0x0000001eff047210 */ /* 0x002fc600007fe4ff */
        /* <DEDUP_REMOVED lines=11> */
.L_x_737:
[----:B--2---:R-:W-:Y:S02]  /*8a80*/  UISETP.NE.AND UP0, UPT, UR23, -0x1, UPT ;  /* 0xffffffff1700788c */ /* 0x004fe4000bf05270 */
        /* <DEDUP_REMOVED lines=19> */
.L_x_756:
        /* <DEDUP_REMOVED lines=18> */
.L_x_757:
[----:B------:R-:W2:Y:S01]  /*8ce0*/  LDL.64 R14, [R1+0x40] ;  /* 0x00004000010e7983 */ /* 0x000ea20000100a00 */
[----:B------:R-:W-:Y:S01]  /*8cf0*/  USHF.L.U32 UR7, UR18, 0x6, URZ ;  /* 0x0000000612077899 */ /* 0x000fe2000800063f */
[----:B------:R-:W-:Y:S01]  /*8d00*/  BSSY B0, `(.L_x_758) ;  /* 0x0000025000007945 */ /* 0x000fe20003800000 */
[----:B------:R-:W-:Y:S01]  /*8d10*/  ULDC.64 UR8, c[0x0][0x3a0] ;  /* 0x0000e80000087ab9 */ /* 0x000fe20000000a00 */
[----:B------:R-:W1:Y:S01]  /*8d20*/  S2R R12, SR_TID.X ;  /* 0x00000000000c7919 */ /* 0x000e620000002100 */
[----:B------:R-:W-:Y:S02]  /*8d30*/  USHF.R.S32.HI UR10, URZ, 0x1f, UR7 ;  /* 0x0000001f3f0a7899 */ /* 0x000fe40008011407 */
[----:B------:R-:W-:Y:S01]  /*8d40*/  IMAD.U32 R10, RZ, RZ, UR7 ;  /* 0x00000007ff0a7e24 */ /* 0x000fe2000f8e00ff */
[----:B------:R-:W3:Y:S01]  /*8d50*/  S2R R13, SR_TID.X ;  /* 0x00000000000d7919 */ /* 0x000ee20000002100 */
[----:B------:R-:W-:-:S02]  /*8d60*/  UIMAD UR8, UR10, UR8, URZ ;  /* 0x000000080a0872a4 */ /* 0x000fc4000f8e023f */
[----:B------:R-:W-:Y:S02]  /*8d70*/  UIMAD UR6, UR18, -0x40, UR6 ;  /* 0xffffffc0120678a4 */ /* 0x000fe4000f8e0206 */
[----:B------:R-:W-:-:S06]  /*8d80*/  UIMAD UR8, UR7, UR9, UR8 ;  /* 0x00000009070872a4 */ /* 0x000fcc000f8e0208 */
[----:B------:R-:W-:Y:S01]  /*8d90*/  IMAD.U32 R0, RZ, RZ, UR8 ;  /* 0x00000008ff007e24 */ /* 0x000fe2000f8e00ff */
[----:B------:R-:W-:Y:S02]  /*8da0*/  ULDC.64 UR8, c[0x0][0x3b8] ;  /* 0x0000ee0000087ab9 */ /* 0x000fe40000000a00 */
[----:B------:R-:W-:-:S04]  /*8db0*/  UIMAD UR8, UR57, UR8, URZ ;  /* 0x00000008390872a4 */ /* 0x000fc8000f8e023f */
[----:B------:R-:W-:Y:S01]  /*8dc0*/  UIMAD UR8, UR38, UR9, UR8 ;  /* 0x00000009260872a4 */ /* 0x000fe2000f8e0208 */
[----:B-1----:R-:W-:-:S04]  /*8dd0*/  SHF.R.S32.HI R12, RZ, 0x1f, R12 ;  /* 0x0000001fff0c7819 */ /* 0x002fc8000001140c */
[----:B---3--:R-:W-:-:S04]  /*8de0*/  LEA.HI R12, R12, R13, RZ, 0x3 ;  /* 0x0000000d0c0c7211 */ /* 0x008fc800078f18ff */
[----:B------:R-:W-:-:S04]  /*8df0*/  SHF.R.S32.HI R12, RZ, 0x3, R12 ;  /* 0x00000003ff0c7819 */ /* 0x000fc8000001140c */
[----:B------:R-:W-:Y:S02]  /*8e00*/  ISETP.GE.AND P2, PT, R12, UR6, PT ;  /* 0x000000060c007c0c */ /* 0x000fe4000bf46270 */
[----:B------:R-:W-:Y:S01]  /*8e10*/  SHF.R.S32.HI R11, RZ, 0x1f, R12 ;  /* 0x0000001fff0b7819 */ /* 0x000fe2000001140c */
[----:B--2---:R-:W-:-:S05]  /*8e20*/  IMAD.WIDE.U32 R4, R10, c[0x0][0x3a0], R14 ;  /* 0x0000e8000a047a25 */ /* 0x004fca00078e000e */
[----:B------:R-:W-:-:S04]  /*8e30*/  IADD3 R6, P0, R4, UR14, RZ ;  /* 0x0000000e04067c10 */ /* 0x000fc8000ff1e0ff */
[----:B------:R-:W-:Y:S01]  /*8e40*/  IADD3.X R7, R5, UR15, R0, P0, !PT ;  /* 0x0000000f05077c10 */ /* 0x000fe200087fe400 */
[----:B------:R-:W-:-:S04]  /*8e50*/  IMAD.U32 R0, RZ, RZ, UR38 ;  /* 0x00000026ff007e24 */ /* 0x000fc8000f8e00ff */
[----:B------:R-:W-:-:S05]  /*8e60*/  IMAD.WIDE.U32 R6, R0, c[0x0][0x3b8], R6 ;  /* 0x0000ee0000067a25 */ /* 0x000fca00078e0006 */
[----:B------:R-:W-:Y:S01]  /*8e70*/  IADD3 R2, R7, UR8, RZ ;  /* 0x0000000807027c10 */ /* 0x000fe2000fffe0ff */
[----:B------:R-:W-:Y:S05]  /*8e80*/  @P2 BRA `(.L_x_759) ;  /* 0x000000c000002947 */ /* 0x000fea0003800000 */
[----:B------:R-:W-:Y:S01]  /*8e90*/  MOV R4, R6 ;  /* 0x0000000600047202 */ /* 0x000fe20000000f00 */
[----:B------:R-:W-:Y:S01]  /*8ea0*/  IMAD R0, R11, c[0x0][0x3a0], RZ ;  /* 0x0000e8000b007a24 */ /* 0x000fe200078e02ff */
[----:B------:R-:W-:-:S03]  /*8eb0*/  MOV R5, R2 ;  /* 0x0000000200057202 */ /* 0x000fc60000000f00 */
[C---:B------:R-:W-:Y:S02]  /*8ec0*/  IMAD R0, R12.reuse, c[0x0][0x3a4], R0 ;  /* 0x0000e9000c007a24 */ /* 0x040fe400078e0200 */
[----:B------:R-:W-:-:S05]  /*8ed0*/  IMAD.WIDE.U32 R8, R12, c[0x0][0x3a0], R4 ;  /* 0x0000e8000c087a25 */ /* 0x000fca00078e0004 */
[----:B------:R-:W-:Y:S02]  /*8ee0*/  IADD3 R0, R0, R9, RZ ;  /* 0x0000000900007210 */ /* 0x000fe40007ffe0ff */
[----:B------:R-:W-:-:S04]  /*8ef0*/  LEA R4, P0, R8, c[0x0][0x340], 0x1 ;  /* 0x0000d00008047a11 */ /* 0x000fc800078008ff */
[----:B------:R-:W-:-:S05]  /*8f00*/  LEA.HI.X R5, R8, c[0x0][0x344], R0, 0x1, P0 ;  /* 0x0000d10008057a11 */ /* 0x000fca00000f0c00 */
[----:B------:R1:W-:Y:S04]  /*8f10*/  STG.E.128 [R4.64], RZ ;  /* 0x000000ff04007986 */ /* 0x0003e8000c101d04 */
[----:B------:R1:W-:Y:S04]  /*8f20*/  STG.E.128 [R4.64+0x80], RZ ;  /* 0x000080ff04007986 */ /* 0x0003e8000c101d04 */
[----:B------:R1:W-:Y:S04]  /*8f30*/  STG.E.128 [R4.64+0x100], RZ ;  /* 0x000100ff04007986 */ /* 0x0003e8000c101d04 */
[----:B------:R1:W-:Y:S02]  /*8f40*/  STG.E.128 [R4.64+0x180], RZ ;  /* 0x000180ff04007986 */ /* 0x0003e4000c101d04 */
.L_x_759:
[----:B------:R-:W-:Y:S05]  /*8f50*/  BSYNC B0 ;  /* 0x0000000000007941 */ /* 0x000fea0003800000 */
.L_x_758:
[----:B------:R-:W-:Y:S01]  /*8f60*/  IADD3 R0, R12, 0x20, RZ ;  /* 0x000000200c007810 */ /* 0x000fe20007ffe0ff */
[----:B------:R-:W-:Y:S03]  /*8f70*/  BSSY B0, `(.L_x_760) ;  /* 0x0000010000007945 */ /* 0x000fe60003800000 */
[----:B------:R-:W-:-:S13]  /*8f80*/  ISETP.GE.AND P1, PT, R0, UR6, PT ;  /* 0x0000000600007c0c */ /* 0x000fda000bf26270 */
[----:B------:R-:W-:Y:S05]  /*8f90*/  @P1 BRA `(.L_x_761) ;  /* 0x000000d000001947 */ /* 0x000fea0003800000 */
[----:B------:R-:W-:Y:S02]  /*8fa0*/  IADD3 R0, P0, R12, 0x20, RZ ;  /* 0x000000200c007810 */ /* 0x000fe40007f1e0ff */
[----:B------:R-:W-:Y:S02]  /*8fb0*/  MOV R7, R2 ;  /* 0x0000000200077202 */ /* 0x000fe40000000f00 */
[----:B-1----:R-:W-:-:S03]  /*8fc0*/  IADD3.X R4, RZ, R11, RZ, P0, !PT ;  /* 0x0000000bff047210 */ /* 0x002fc600007fe4ff */
        /* <DEDUP_REMOVED lines=10> */
.L_x_761:
[----:B------:R-:W-:Y:S05]  /*9070*/  BSYNC B0 ;  /* 0x0000000000007941 */ /* 0x000fea0003800000 */
.L_x_760:
        /* <DEDUP_REMOVED lines=27> */
.L_x_763:
[----:B------:R-:W-:Y:S05]  /*9230*/  BSYNC B0 ;  /* 0x0000000000007941 */ /* 0x000fea0003800000 */
.L_x_762:
        /* <DEDUP_REMOVED lines=14> */
.L_x_755:
[----:B------:R-:W-:Y:S05]  /*9320*/  BSYNC B1 ;  /* 0x0000000000017941 */ /* 0x000fea0003800000 */
.L_x_732:
        /* <DEDUP_REMOVED lines=11> */
.L_x_764:
[----:B------:R-:W-:Y:S05]  /*93e0*/  EXIT ;  /* 0x000000000000794d */ /* 0x000fea0003800000 */
.L_x_766:
        /* <DEDUP_REMOVED lines=9> */
.L_x_2020:


//--------------------- .text._ZN5flash44flash_bwd_dq_dk_dv_loop_seqk_parallel_kernelI23Flash_bwd_kernel_traitsILi256ELi64ELi64ELi8ELi4ELi2ELi2ELb0ELb0EN7cutlass10bfloat16_tE19Flash_kernel_traitsILi256ELi64ELi64ELi8ES3_EELb0ELb0ELb0ELb1ELb0ELb0ELb0EEEvNS_16Flash_bwd_paramsE --------------------------
	.section	.text._ZN5flash44flash_bwd_dq_dk_dv_loop_seqk_parallel_kernelI23Flash_bwd_kernel_traitsILi256ELi64ELi64ELi8ELi4ELi2ELi2ELb0ELb0EN7cutlass10bfloat16_tE19Flash_kernel_traitsILi256ELi64ELi64ELi8ES3_EELb0ELb0ELb0ELb1ELb0ELb0ELb0EEEvNS_16Flash_bwd_paramsE,"ax",@progbits
	.sectioninfo	@"SHI_REGISTERS=255"
	.align	128
        .global         _ZN5flash44flash_bwd_dq_dk_dv_loop_seqk_parallel_kernelI23Flash_bwd_kernel_traitsILi256ELi64ELi64ELi8ELi4ELi2ELi2ELb0ELb0EN7cutlass10bfloat16_tE19Flash_kernel_traitsILi256ELi64ELi64ELi8ES3_EELb0ELb0ELb0ELb1ELb0ELb0ELb0EEEvNS_16Flash_bwd_paramsE
        .type           _ZN5flash44flash_bwd_dq_dk_dv_loop_seqk_parallel_kernelI23Flash_bwd_kernel_traitsILi256ELi64ELi64ELi8ELi4ELi2ELi2ELb0ELb0EN7cutlass10bfloat16_tE19Flash_kernel_traitsILi256ELi64ELi64ELi8ES3_EELb0ELb0ELb0ELb1ELb0ELb0ELb0EEEvNS_16Flash_bwd_paramsE,@function
        .size           _ZN5flash44flash_bwd_dq_dk_dv_loop_seqk_parallel_kernelI23Flash_bwd_kernel_traitsILi256ELi64ELi64ELi8ELi4ELi2ELi2ELb0ELb0EN7cutlass10bfloat16_tE19Flash_kernel_traitsILi256ELi64ELi64ELi8ES3_EELb0ELb0ELb0ELb1ELb0ELb0ELb0EEEvNS_16Flash_bwd_paramsE,(.L_x_2021 - _ZN5flash44flash_bwd_dq_dk_dv_loop_seqk_parallel_kernelI23Flash_bwd_kernel_traitsILi256ELi64ELi64ELi8ELi4ELi2ELi2ELb0ELb0EN7cutlass10bfloat16_tE19Flash_kernel_traitsILi256ELi64ELi64ELi8ES3_EELb0ELb0ELb0ELb1ELb0ELb0ELb0EEEvNS_16Flash_bwd_paramsE)
        .other          _ZN5flash44flash_bwd_dq_dk_dv_loop_seqk_parallel_kernelI23Flash_bwd_kernel_traitsILi256ELi64ELi64ELi8ELi4ELi2ELi2ELb0ELb0EN7cutlass10bfloat16_tE19Flash_kernel_traitsILi256ELi64ELi64ELi8ES3_EELb0ELb0ELb0ELb1ELb0ELb0ELb0EEEvNS_16Flash_bwd_paramsE,@"STO_CUDA_ENTRY STV_DEFAULT"
_ZN5flash44flash_bwd_dq_dk_dv_loop_seqk_parallel_kernelI23Flash_bwd_kernel_traitsILi256ELi64ELi64ELi8ELi4ELi2ELi2ELb0ELb0EN7cutlass10bfloat16_tE19Flash_kernel_traitsILi256ELi64ELi64ELi8ES3_EELb0ELb0ELb0ELb1ELb0ELb0ELb0EEEvNS_16Flash_bwd_paramsE:
.text._ZN5flash44flash_bwd_dq_dk_dv_loop_seqk_parallel_kernelI23Flash_bwd_kernel_traitsILi256ELi64ELi64ELi8ELi4ELi2ELi2ELb0ELb0EN7cutlass10bfloat16_tE19Flash_kernel_traitsILi256ELi64ELi64ELi8ES3_EELb0ELb0ELb0ELb1ELb0ELb0ELb0EEEvNS_16Flash_bwd_paramsE:
        /* <DEDUP_REMOVED lines=49> */
[----:B------:R-:W-:Y:S01]  /*0310*/  LEA.HI R10, R11, R12, RZ, 0x3 ;  /* 0x0000000c0b0a7211 */ /* 0x000fe200078f18ff */
        /* <DEDUP_REMOVED lines=14> */
[----:B------:R-:W-:-:S02]  /*0400*/  UMOV UR39, URZ ;  /* 0x0000003f00277c82 */ /* 0x000fc40008000000 */
[----:B------:R-:W-:Y:S01]  /*0410*/  IMAD.IADD R8, R3, 0x1, -R2 ;  /* 0x0000000103087824 */ /* 0x000fe200078e0a02 */
[----:B------:R-:W-:Y:S01]  /*0420*/  LOP3.LUT R2, R4, 0xfffffff0, RZ, 0xc0, !PT ;  /* 0xfffffff004027812 */ /* 0x000fe200078ec0ff */
[----:B------:R-:W-:Y:S01]  /*0430*/  IMAD.IADD R6, R5, 0x1, -R0 ;  /* 0x0000000105067824 */ /* 0x000fe200078e0a00 */
[----:B------:R-:W-:Y:S01]  /*0440*/  SHF.R.S32.HI R3, RZ, 0x3, R10 ;  /* 0x00000003ff037819 */ /* 0x000fe2000001140a */
[----:B------:R-:W-:Y:S01]  /*0450*/  ULDC.64 UR4, c[0x0][0x118] ;  /* 0x0000460000047ab9 */ /* 0x000fe20000000a00 */
[----:B------:R-:W-:Y:S01]  /*0460*/  LOP3.LUT R0, R10, 0xfffffff8, RZ, 0xc0, !PT ;  /* 0xfffffff80a007812 */ /* 0x000fe200078ec0ff */
[C---:B------:R-:W-:Y:S01]  /*0470*/  IMAD.IADD R2, R12.reuse, 0x1, -R2 ;  /* 0x000000010c027824 */ /* 0x040fe200078e0a02 */
[----:B------:R-:W-:Y:S01]  /*0480*/  ULOP3.LUT UR56, UR35, UR56, URZ, 0x3c, !UPT ;  /* 0x0000003823387292 */ /* 0x000fe2000f8e3c3f */
[----:B------:R-:W-:Y:S01]  /*0490*/  IMAD.SHL.U32 R3, R3, 0x40, RZ ;  /* 0x0000004003037824 */ /* 0x000fe200078e00ff */
[----:B------:R-:W-:Y:S01]  /*04a0*/  UISETP.NE.AND UP2, UPT, UR10, URZ, UPT ;  /* 0x0000003f0a00728c */ /* 0x000fe2000bf45270 */
[----:B------:R-:W-:Y:S01]  /*04b0*/  IMAD.IADD R0, R12, 0x1, -R0 ;  /* 0x000000010c007824 */ /* 0x000fe200078e0a00 */
[----:B------:R-:W-:Y:S01]  /*04c0*/  SHF.R.S32.HI R4, RZ, 0x1f, R2 ;  /* 0x0000001fff047819 */ /* 0x000fe20000011402 */
[----:B------:R-:W-:Y:S01]  /*04d0*/  USHF.R.S32.HI UR57, URZ, 0x1f, UR35 ;  /* 0x0000001f3f397899 */ /* 0x000fe20008011423 */
        /* <DEDUP_REMOVED lines=11> */
[----:B------:R-:W-:Y:S01]  /*0590*/  UIMAD.WIDE.U32 UR42, UR36, UR44, URZ ;  /* 0x0000002c242a72a5 */ /* 0x000fe2000f8e003f */
[C---:B------:R-:W-:Y:S01]  /*05a0*/  LOP3.LUT P3, RZ, R0.reuse, 0x2, RZ, 0xc0, !PT ;  /* 0x0000000200ff7812 */ /* 0x040fe2000786c0ff */
[----:B------:R-:W-:Y:S01]  /*05b0*/  IMAD.SHL.U32 R0, R0, 0x40, RZ ;  /* 0x0000004000007824 */ /* 0x000fe200078e00ff */
[----:B------:R-:W-:Y:S01]  /*05c0*/  LOP3.LUT R7, R4, R5, RZ, 0x3c, !PT ;  /* 0x0000000504077212 */ /* 0x000fe200078e3cff */
[----:B------:R-:W-:Y:S01]  /*05d0*/  IMAD.IADD R14, R2, 0x1, -R3 ;  /* 0x00000001020e7824 */ /* 0x000fe200078e0a03 */
[----:B------:R-:W-:Y:S01]  /*05e0*/  LOP3.LUT R3, R6, 0x1, RZ, 0xc0, !PT ;  /* 0x0000000106037812 */ /* 0x000fe200078ec0ff */
[----:B------:R-:W-:Y:S01]  /*05f0*/  IMAD.SHL.U32 R2, R229, 0x10, RZ ;  /* 0x00000010e5027824 */ /* 0x000fe200078e00ff */
[----:B------:R-:W-:Y:S01]  /*0600*/  LEA.HI R5, R11, R12, RZ, 0x7 ;  /* 0x0000000c0b057211 */ /* 0x000fe200078f38ff */
[----:B------:R-:W-:Y:S01]  /*0610*/  UIMAD UR51, UR37, UR44, URZ ;  /* 0x0000002c253372a4 */ /* 0x000fe2000f8e023f */
[----:B------:R-:W-:Y:S01]  /*0620*/  LOP3.LUT R0, R0, 0x1c0, RZ, 0xc0, !PT ;  /* 0x000001c000007812 */ /* 0x000fe200078ec0ff */
[----:B------:R-:W-:Y:S01]  /*0630*/  STL [R1+0x58], R14 ;  /* 0x0000580e01007387 */ /* 0x000fe20000100800 */
[----:B------:R-:W-:Y:S01]  /*0640*/  ISETP.NE.U32.AND P0, PT, R3, 0x1, PT ;  /* 0x000000010300780c */ /* 0x000fe20003f05070 */
[----:B------:R-:W-:Y:S01]  /*0650*/  IMAD.SHL.U32 R3, R8, 0x200, RZ ;  /* 0x0000020008037824 */ /* 0x000fe200078e00ff */
[----:B------:R-:W-:Y:S01]  /*0660*/  SHF.R.S32.HI R5, RZ, 0x7, R5 ;  /* 0x00000007ff057819 */ /* 0x000fe20000011405 */
[----:B------:R-:W-:Y:S01]  /*0670*/  USHF.R.S32.HI UR53, URZ, 0x1f, UR47 ;  /* 0x0000001f3f357899 */ /* 0x000fe2000801142f */
[C---:B------:R-:W-:Y:S01]  /*0680*/  LOP3.LUT R221, R0.reuse, 0x8, R10, 0xf8, !PT ;  /* 0x0000000800dd7812 */ /* 0x040fe200078ef80a */
[----:B------:R-:W-:Y:S01]  /*0690*/  UIMAD UR50, UR6, UR50, URZ ;  /* 0x00000032063272a4 */ /* 0x000fe2000f8e023f */
[----:B------:R-:W-:Y:S01]  /*06a0*/  SHF.R.U32.HI R226, RZ, 0x3, R0 ;  /* 0x00000003ffe27819 */ /* 0x000fe20000011600 */
[----:B------:R-:W-:Y:S01]  /*06b0*/  @!UP1 UIMAD UR49, UR7, UR49, URZ ;  /* 0x00000031073192a4 */ /* 0x000fe2000f8e023f */
[----:B------:R-:W-:Y:S01]  /*06c0*/  LOP3.LUT R2, R0, 0x10, R2, 0xf8, !PT ;  /* 0x0000001000027812 */ /* 0x000fe200078ef802 */
[----:B------:R-:W-:Y:S01]  /*06d0*/  IMAD R0, R5, 0x800, R3 ;  /* 0x0000080005007824 */ /* 0x000fe200078e0203 */
[----:B------:R-:W-:Y:S01]  /*06e0*/  LOP3.LUT R221, R221, R226, RZ, 0x3c, !PT ;  /* 0x000000e2dddd7212 */ /* 0x000fe200078e3cff */
[----:B------:R-:W-:Y:S01]  /*06f0*/  USHF.R.S32.HI UR48, URZ, 0x1f, UR41 ;  /* 0x0000001f3f307899 */ /* 0x000fe20008011429 */
[----:B------:R-:W-:Y:S01]  /*0700*/  LEA.HI R4, R11, R12, RZ, 0x6 ;  /* 0x0000000c0b047211 */ /* 0x000fe200078f30ff */
[----:B------:R-:W-:Y:S01]  /*0710*/  UMOV UR40, 0xffff8000 ;  /* 0xffff800000287882 */ /* 0x000fe20000000000 */
        /* <DEDUP_REMOVED lines=63> */
.L_x_813:
        /* <DEDUP_REMOVED lines=66> */
.L_x_767:
        /* <DEDUP_REMOVED lines=58> */
.L_x_769:
        /* <DEDUP_REMOVED lines=43> */
.L_x_770:
[----:B------:R-:W-:Y:S01]  /*1580*/  ULDC.64 UR10, c[0x0][0x370] ;  /* 0x0000dc00000a7ab9 */ /* 0x000fe20000000a00 */
[----:B------:R-:W-:Y:S01]  /*1590*/  PLOP3.LUT P0, PT, PT, PT, UP1, 0x80, 0x0 ;  /* 0x000000000000781c */ /* 0x000fe20003f0f018 */
[----:B------:R-:W-:Y:S02]  /*15a0*/  @UP3 UIMAD.WIDE.U32 UR8, UR14, UR10, URZ ;  /* 0x0000000a0e0832a5 */ /* 0x000fe4000f8e003f */
[----:B------:R-:W-:Y:S02]  /*15b0*/  ULDC UR13, c[0x0][0x224] ;  /* 0x00008900000d7ab9 */ /* 0x000fe40000000800 */
[----:B------:R-:W-:-:S03]  /*15c0*/  @UP3 UIMAD UR22, UR14, UR11, UR9 ;  /* 0x0000000b0e1632a4 */ /* 0x000fc6000f8e0209 */
        /* <DEDUP_REMOVED lines=26> */
[----:B------:R-:W-:Y:S02]  /*1770*/  ULDC UR13, c[0x0][0x234] ;  /* 0x00008d00000d7ab9 */ /* 0x000fe40000000800 */
[----:B------:R-:W-:Y:S02]  /*1780*/  UIMAD UR10, UR36, UR9, UR6 ;  /* 0x00000009240a72a4 */ /* 0x000fe4000f8e0206 */
[----:B------:R-:W-:Y:S02]  /*1790*/  @UP1 USEL UR6, UR54, UR14, !UP3 ;  /* 0x0000000e36061287 */ /* 0x000fe4000d800000 */
[----:B------:R-:W-:-:S02]  /*17a0*/  UIMAD.WIDE.U32 UR8, UR36, UR8, URZ ;  /* 0x00000008240872a5 */ /* 0x000fc4000f8e003f */
[----:B------:R-:W-:Y:S02]  /*17b0*/  @UP1 UIMAD UR13, UR35, UR13, UR6 ;  /* 0x0000000d230d12a4 */ /* 0x000fe4000f8e0206 */
        /* <DEDUP_REMOVED lines=9> */
.L_x_771:
[----:B------:R-:W-:-:S03]  /*1850*/  UMOV UR11, UR50 ;  /* 0x00000032000b7c82 */ /* 0x000fc60008000000 */
.L_x_772:
        /* <DEDUP_REMOVED lines=24> */
[C---:B------:R-:W-:Y:S01]  /*19e0*/  LEA R234, P0, R8.reuse, c[0x0][0x350], 0x2 ;  /* 0x0000d40008ea7a11 */ /* 0x040fe200078010ff */
        /* <DEDUP_REMOVED lines=10> */
[----:B------:R-:W-:Y:S01]  /*1a90*/  UIMAD UR16, UR35, UR9, UR6 ;  /* 0x00000009231072a4 */ /* 0x000fe2000f8e0206 */
[----:B------:R-:W-:Y:S01]  /*1aa0*/  IADD3 R6, P1, R6, UR31, RZ ;  /* 0x0000001f06067c10 */ /* 0x000fe2000ff3e0ff */
[----:B------:R-:W-:Y:S01]  /*1ab0*/  UMOV UR15, 0x4 ;  /* 0x00000004000f7882 */ /* 0x000fe20000000000 */
[----:B------:R-:W-:Y:S01]  /*1ac0*/  IMAD.WIDE.U32 R2, R5, c[0x0][0x378], R2 ;  /* 0x0000de0005027a25 */ /* 0x000fe200078e0002 */
[----:B------:R-:W-:Y:S01]  /*1ad0*/  ULDC.64 UR12, c[0x0][0x3c8] ;  /* 0x0000f200000c7ab9 */ /* 0x000fe20000000a00 */
[----:B------:R-:W-:Y:S01]  /*1ae0*/  IADD3.X R7, R7, UR29, R15, P1, !PT ;  /* 0x0000001d07077c10 */ /* 0x000fe20008ffe40f */
[----:B------:R-:W-:Y:S01]  /*1af0*/  ULDC.64 UR10, c[0x0][0x200] ;  /* 0x00008000000a7ab9 */ /* 0x000fe20000000a00 */
[----:B------:R-:W-:Y:S01]  /*1b00*/  IMAD.MOV.U32 R4, RZ, RZ, R2 ;  /* 0x000000ffff047224 */ /* 0x000fe200078e0002 */
[----:B------:R-:W-:Y:S01]  /*1b10*/  UIMAD.WIDE UR8, UR8, UR15, UR12 ;  /* 0x0000000f080872a5 */ /* 0x000fe2000f8e020c */
[----:B------:R-:W-:Y:S01]  /*1b20*/  IADD3 R5, R3, UR16, RZ ;  /* 0x0000001003057c10 */ /* 0x000fe2000fffe0ff */
[----:B------:R-:W-:-:S02]  /*1b30*/  ULEA.HI.SX32 UR6, UR34, 0xffffffff, 0x1a ;  /* 0xffffffff22067891 */ /* 0x000fc4000f8fd23f */
        /* <DEDUP_REMOVED lines=8> */
[----:B------:R-:W-:Y:S01]  /*1bc0*/  ULEA.HI UR6, UR8, UR8, URZ, 0x1 ;  /* 0x0000000808067291 */ /* 0x000fe2000f8f083f */
[----:B------:R-:W-:Y:S01]  /*1bd0*/  IMAD.U32 R10, RZ, RZ, UR35 ;  /* 0x00000023ff0a7e24 */ /* 0x000fe2000f8e00ff */
[----:B------:R1:W-:Y:S01]  /*1be0*/  STL [R1], R26 ;  /* 0x0000001a01007387 */ /* 0x0003e20000100800 */
[----:B------:R-:W-:Y:S01]  /*1bf0*/  ULDC.64 UR10, c[0x0][0x1a8] ;  /* 0x00006a00000a7ab9 */ /* 0x000fe20000000a00 */
[----:B------:R-:W-:Y:S01]  /*1c00*/  IMAD R0, R23, c[0x0][0x370], RZ ;  /* 0x0000dc0017007a24 */ /* 0x000fe200078e02ff */
[----:B------:R-:W-:Y:S01]  /*1c10*/  ULOP3.LUT UR6, UR6, 0xfffffffe, URZ, 0xc0, !UPT ;  /* 0xfffffffe06067892 */ /* 0x000fe2000f8ec03f */
[----:B------:R1:W-:Y:S01]  /*1c20*/  STL [R1+0x4], R25 ;  /* 0x0000041901007387 */ /* 0x0003e20000100800 */
[----:B------:R-:W-:Y:S01]  /*1c30*/  UMOV UR12, UR9 ;  /* 0x00000009000c7c82 */ /* 0x000fe20008000000 */
[----:B------:R-:W-:Y:S01]  /*1c40*/  IMAD.WIDE.U32 R4, R12, c[0x0][0x370], R4 ;  /* 0x0000dc000c047a25 */ /* 0x000fe200078e0004 */
[----:B------:R-:W-:Y:S01]  /*1c50*/  UIADD3 UR6, UR8, -UR6, URZ ;  /* 0x8000000608067290 */ /* 0x000fe2000fffe03f */
[----:B------:R-:W-:Y:S01]  /*1c60*/  @P0 BAR.SYNC.DEFER_BLOCKING 0x0 ;  /* 0x0000000000000b1d */ /* 0x000fe20000010000 */
[----:B------:R-:W-:Y:S01]  /*1c70*/  UIMAD UR9, UR57, UR10, URZ ;  /* 0x0000000a390972a4 */ /* 0x000fe2000f8e023f */
[----:B------:R-:W-:Y:S01]  /*1c80*/  IMAD.WIDE.U32 R10, R10, c[0x0][0x1a8], R6 ;  /* 0x00006a000a0a7a25 */ /* 0x000fe200078e0006 */
[----:B------:R-:W-:Y:S01]  /*1c90*/  UISETP.NE.AND UP0, UPT, UR6, 0x1, UPT ;  /* 0x000000010600788c */ /* 0x000fe2000bf05270 */
[----:B------:R-:W-:Y:S01]  /*1ca0*/  LEA R242, P0, R4, c[0x0][0x330], 0x1 ;  /* 0x0000cc0004f27a11 */ /* 0x000fe200078008ff */
[----:B------:R-:W-:Y:S01]  /*1cb0*/  UIMAD UR6, UR8, -0x40, UR30 ;  /* 0xffffffc0080678a4 */ /* 0x000fe2000f8e021e */
[----:B------:R-:W-:Y:S01]  /*1cc0*/  IMAD R0, R12, c[0x0][0x374], R0 ;  /* 0x0000dd000c007a24 */ /* 0x000fe200078e0200 */
[----:B------:R-:W-:Y:S01]  /*1cd0*/  UIMAD UR9, UR35, UR11, UR9 ;  /* 0x0000000b230972a4 */ /* 0x000fe2000f8e0209 */
[----:B------:R-:W-:Y:S01]  /*1ce0*/  LEA R243, P1, R10, c[0x0][0x160], 0x1 ;  /* 0x000058000af37a11 */ /* 0x000fe200078208ff */
[----:B------:R-:W-:Y:S01]  /*1cf0*/  UMOV UR10, UR15 ;  /* 0x0000000f000a7c82 */ /* 0x000fe20008000000 */
[----:B------:R-:W-:Y:S01]  /*1d00*/  IMAD.IADD R8, R5, 0x1, R0 ;  /* 0x0000000105087824 */ /* 0x000fe200078e0200 */
[----:B------:R-:W-:Y:S01]  /*1d10*/  ISETP.GE.AND P6, PT, R12, UR6, PT ;  /* 0x000000060c007c0c */ /* 0x000fe2000bfc6270 */
[----:B------:R-:W-:Y:S01]  /*1d20*/  UMOV UR11, UR14 ;  /* 0x0000000e000b7c82 */ /* 0x000fe20008000000 */
[----:B------:R-:W-:Y:S01]  /*1d30*/  IADD3 R16, R11, UR9, RZ ;  /* 0x000000090b107c10 */ /* 0x000fe2000fffe0ff */
[----:B------:R-:W-:Y:S01]  /*1d40*/  BSSY B0, `(.L_x_774) ;  /* 0x0000032000007945 */ /* 0x000fe20003800000 */
[----:B------:R-:W-:-:S02]  /*1d50*/  IADD3 R252, R240, 0x80, RZ ;  /* 0x00000080f0fc7810 */ /* 0x000fc40007ffe0ff */
[----:B------:R-:W-:Y:S02]  /*1d60*/  LEA.HI.X R245, R4, c[0x0][0x334], R8, 0x1, P0 ;  /* 0x0000cd0004f57a11 */ /* 0x000fe400000f0c08 */
[----:B------:R-:W-:Y:S01]  /*1d70*/  LEA.HI.X R244, R10, c[0x0][0x164], R16, 0x1, P1 ;  /* 0x000059000af47a11 */ /* 0x000fe200008f0c10 */
[----:B--2---:R-:W-:-:S05]  /*1d80*/  IMAD.SHL.U32 R237, R27, 0x2, RZ ;  /* 0x000000021bed7824 */ /* 0x004fca00078e00ff */
        /* <DEDUP_REMOVED lines=45> */
.L_x_775:
[----:B------:R-:W-:Y:S05]  /*2060*/  BSYNC B0 ;  /* 0x0000000000007941 */ /* 0x000fea0003800000 */
.L_x_774:
        /* <DEDUP_REMOVED lines=48> */
.L_x_777:
[----:B------:R-:W-:Y:S05]  /*2370*/  BSYNC B0 ;  /* 0x0000000000007941 */ /* 0x000fea0003800000 */
.L_x_776:
        /* <DEDUP_REMOVED lines=23> */
.L_x_779:
        /* <DEDUP_REMOVED lines=50> */
.L_x_780:
[----:B------:R-:W-:Y:S05]  /*2810*/  BSYNC B0 ;  /* 0x0000000000007941 */ /* 0x000fea0003800000 */
.L_x_778:
        /* <DEDUP_REMOVED lines=21> */
.L_x_782:
        /* <DEDUP_REMOVED lines=49> */
.L_x_783:
[----:B------:R-:W-:Y:S05]  /*2c80*/  BSYNC B0 ;  /* 0x0000000000007941 */ /* 0x000fea0003800000 */
.L_x_781:
[----:B--23--:R-:W-:Y:S01]  /*2c90*/  SHF.R.S32.HI R2, RZ, 0x1f, R19 ;  /* 0x0000001fff027819 */ /* 0x00cfe20000011413 */
[----:B------:R-:W-:Y:S01]  /*2ca0*/  ULDC.64 UR14, c[0x0][0x198] ;  /* 0x00006600000e7ab9 */ /* 0x000fe20000000a00 */
[----:B------:R-:W-:Y:S01]  /*2cb0*/  SHF.R.S32.HI R0, RZ, 0x1f, R17 ;  /* 0x0000001fff007819 */ /* 0x000fe20000011411 */
[----:B------:R-:W-:Y:S01]  /*2cc0*/  IMAD.MOV.U32 R250, RZ, RZ, 0x7f800000 ;  /* 0x7f800000fffa7424 */ /* 0x000fe200078e00ff */
[----:B------:R-:W-:Y:S01]  /*2cd0*/  LEA.HI R2, R2, R21, RZ, 0x2 ;  /* 0x0000001502027211 */ /* 0x000fe200078f10ff */
[----:B------:R-:W-:Y:S01]  /*2ce0*/  IMAD.MOV.U32 R251, RZ, RZ, 0x7f800000 ;  /* 0x7f800000fffb7424 */ /* 0x000fe200078e00ff */
[----:B------:R-:W-:Y:S02]  /*2cf0*/  LEA.HI R0, R0, R17, RZ, 0x2 ;  /* 0x0000001100007211 */ /* 0x000fe400078f10ff */
[----:B------:R-:W-:Y:S02]  /*2d00*/  LOP3.LUT R2, R2, 0xfffffffc, RZ, 0xc0, !PT ;  /* 0xfffffffc02027812 */ /* 0x000fe400078ec0ff */
[----:B------:R-:W-:-:S03]  /*2d10*/  SHF.R.S32.HI R0, RZ, 0x2, R0 ;  /* 0x00000002ff007819 */ /* 0x000fc60000011400 */
[----:B------:R-:W-:-:S04]  /*2d20*/  IMAD.IADD R2, R21, 0x1, -R2 ;  /* 0x0000000115027824 */ /* 0x000fc800078e0a02 */
[----:B------:R-:W-:-:S04]  /*2d30*/  IMAD R16, R2, 0x10, R0 ;  /* 0x0000001002107824 */ /* 0x000fc800078e0200 */
[C---:B------:R-:W-:Y:S01]  /*2d40*/  IMAD.SHL.U32 R3, R16.reuse, 0x4, RZ ;  /* 0x0000000410037824 */ /* 0x040fe200078e00ff */
[C---:B------:R-:W-:Y:S02]  /*2d50*/  IADD3 R2, R16.reuse, 0x8, RZ ;  /* 0x0000000810027810 */ /* 0x040fe40007ffe0ff */
[----:B------:R-:W-:Y:S02]  /*2d60*/  ISETP.GE.AND P3, PT, R16, UR6, PT ;  /* 0x0000000610007c0c */ /* 0x000fe4000bf66270 */
[----:B------:R-:W-:Y:S01]  /*2d70*/  ISETP.GE.AND P2, PT, R2, UR6, PT ;  /* 0x0000000602007c0c */ /* 0x000fe2000bf46270 */
[----:B------:R-:W-:Y:S01]  /*2d80*/  USHF.R.S32.HI UR6, URZ, 0x1f, UR26 ;  /* 0x0000001f3f067899 */ /* 0x000fe2000801141a */
[----:B------:R-:W-:Y:S01]  /*2d90*/  SHF.R.S32.HI R0, RZ, 0x1f, R16 ;  /* 0x0000001fff007819 */ /* 0x000fe20000011410 */
[----:B------:R2:W-:Y:S01]  /*2da0*/  STL [R1+0x44], R3 ;  /* 0x0000440301007387 */ /* 0x0005e20000100800 */
[----:B------:R-:W-:Y:S01]  /*2db0*/  IADD3 R2, P1, R3, UR11, RZ ;  /* 0x0000000b03027c10 */ /* 0x000fe2000ff3e0ff */
[----:B------:R-:W-:Y:S01]  /*2dc0*/  UIMAD UR9, UR6, UR14, URZ ;  /* 0x0000000e060972a4 */ /* 0x000fe2000f8e023f */
[----:B------:R-:W-:-:S03]  /*2dd0*/  SHF.L.U64.HI R4, R16, 0x2, R0 ;  /* 0x0000000210047819 */ /* 0x000fc60000010200 */
[----:B------:R-:W-:Y:S02]  /*2de0*/  UIMAD UR14, UR26, UR15, UR9 ;  /* 0x0000000f1a0e72a4 */ /* 0x000fe4000f8e0209 */
[----:B------:R-:W-:Y:S01]  /*2df0*/  UIADD3 UR9, -UR26, UR7, URZ ;  /* 0x000000071a097290 */ /* 0x000fe2000fffe13f */
[----:B------:R-:W-:Y:S01]  /*2e00*/  IMAD.U32 R17, RZ, RZ, UR26 ;  /* 0x0000001aff117e24 */ /* 0x000fe2000f8e00ff */
[----:B------:R3:W-:Y:S04]  /*2e10*/  STL [R1+0x40], R4 ;  /* 0x0000400401007387 */ /* 0x0007e80000100800 */
[----:B------:R-:W-:Y:S01]  /*2e20*/  ISETP.GE.AND P6, PT, R12, UR9, PT ;  /* 0x000000090c007c0c */ /* 0x000fe2000bfc6270 */
[----:B------:R-:W-:Y:S01]  /*2e30*/  IMAD.U32 R0, RZ, RZ, UR14 ;  /* 0x0000000eff007e24 */ /* 0x000fe2000f8e00ff */
[----:B--2---:R-:W-:-:S11]  /*2e40*/  IADD3.X R3, R4, UR10, RZ, P1, !PT ;  /* 0x0000000a04037c10 */ /* 0x004fd60008ffe4ff */
[----:B------:R3:W-:Y:S04]  /*2e50*/  @P6 STS.128 [R237+0x18000], RZ ;  /* 0x018000ffed006388 */ /* 0x0007e80000000c00 */
[----:B------:R3:W-:Y:S04]  /*2e60*/  @P6 STS.128 [R237+0x1a000], RZ ;  /* 0x01a000ffed006388 */ /* 0x0007e80000000c00 */
[----:B------:R3:W-:Y:S04]  /*2e70*/  @P6 STS.128 [R237+0x1c000], RZ ;  /* 0x01c000ffed006388 */ /* 0x0007e80000000c00 */
[----:B------:R3:W-:Y:S04]  /*2e80*/  @P6 STS.128 [R237+0x1e000], RZ ;  /* 0x01e000ffed006388 */ /* 0x0007e80000000c00 */
[----:B------:R2:W5:Y:S04]  /*2e90*/  @!P3 LDG.E R250, [R2.64] ;  /* 0x0000000402fab981 */ /* 0x000568000c1e1900 */
[----:B------:R2:W5:Y:S01]  /*2ea0*/  @!P2 LDG.E R251, [R2.64+0x20] ;  /* 0x0000200402fba981 */ /* 0x000562000c1e1900 */
        /* <DEDUP_REMOVED lines=54> */
.L_x_785:
[----:B---3--:R-:W-:Y:S05]  /*3210*/  BSYNC B0 ;  /* 0x0000000000007941 */ /* 0x008fea0003800000 */
.L_x_784:
        /* <DEDUP_REMOVED lines=55> */
.L_x_787:
[----:B------:R-:W-:Y:S05]  /*3590*/  BSYNC B0 ;  /* 0x0000000000007941 */ /* 0x000fea0003800000 */
.L_x_786:
        /* <DEDUP_REMOVED lines=62> */
.L_x_789:
[----:B------:R-:W-:Y:S05]  /*3980*/  BSYNC B0 ;  /* 0x0000000000007941 */ /* 0x000fea0003800000 */
.L_x_788:
        /* <DEDUP_REMOVED lines=23> */
[----:B------:R-:W-:Y:S02]  /*3b00*/  IMAD.MOV.U32 R6, RZ, RZ, 0x2 ;  /* 0x00000002ff067424 */ /* 0x000fe400078e00ff */
        /* <DEDUP_REMOVED lines=30> */
.L_x_791:
[----:B------:R-:W-:Y:S05]  /*3cf0*/  BSYNC B0 ;  /* 0x0000000000007941 */ /* 0x000fea0003800000 */
.L_x_790:
[----:B------:R-:W-:Y:S01]  /*3d00*/  ULDC.64 UR16, c[0x0][0x318] ;  /* 0x0000c60000107ab9 */ /* 0x000fe20000000a00 */
[----:B--2---:R-:W2:Y:S01]  /*3d10*/  LDL R5, [R1+0x54] ;  /* 0x0000540001057983 */ /* 0x004ea20000100800 */
[----:B------:R-:W-:-:S02]  /*3d20*/  UISETP.NE.U32.AND UP3, UPT, URZ, UR16, UPT ;  /* 0x000000103f00728c */ /* 0x000fc4000bf65070 */
[----:B------:R-:W-:Y:S01]  /*3d30*/  ULDC.64 UR18, c[0x0][0x320] ;  /* 0x0000c80000127ab9 */ /* 0x000fe20000000a00 */
[----:B------:R-:W-:Y:S01]  /*3d40*/  MOV R0, UR20 ;  /* 0x0000001400007c02 */ /* 0x000fe20008000f00 */
[----:B------:R-:W-:Y:S01]  /*3d50*/  UISETP.NE.AND.EX UP3, UPT, URZ, UR17, UPT, UP3 ;  /* 0x000000113f00728c */ /* 0x000fe2000bf65330 */
[----:B------:R-:W0:Y:S05]  /*3d60*/  LDGDEPBAR ;  /* 0x00000000000079af */ /* 0x000e2a0000000000 */
        /* <DEDUP_REMOVED lines=9> */
[----:B-1----:R-:W-:-:S05]  /*3e00*/  IMAD.U32 R2, RZ, RZ, UR16 ;  /* 0x00000010ff027e24 */ /* 0x002fca000f8e00ff */
[----:B------:R-:W-:-:S06]  /*3e10*/  IMAD.U32 R3, RZ, RZ, UR17 ;  /* 0x00000011ff037e24 */ /* 0x000fcc000f8e00ff */
[----:B---3--:R2:W3:Y:S01]  /*3e20*/  @P1 LDG.E R3, [R2.64] ;  /* 0x0000000402031981 */ /* 0x0084e2000c1e1900 */
[----:B------:R-:W3:Y:S01]  /*3e30*/  @P1 MUFU.RCP R4, c[0x0][0x238] ;  /* 0x00008e0000041b08 */ /* 0x000ee20000001000 */
[----:B------:R-:W-:Y:S01]  /*3e40*/  IMAD.MOV.U32 R238, RZ, RZ, R236 ;  /* 0x000000ffffee7224 */ /* 0x000fe200078e00ec */
        /* <DEDUP_REMOVED lines=64> */
[----:B------:R-:W-:Y:S01]  /*4250*/  MOV R233, 0x20 ;  /* 0x0000002000e97802 */ /* 0x000fe20000000f00 */
[----:B------:R-:W-:Y:S01]  /*4260*/  IMAD.MOV.U32 R232, RZ, RZ, 0x40 ;  /* 0x00000040ffe87424 */ /* 0x000fe200078e00ff */
[----:B------:R-:W-:Y:S01]  /*4270*/  UMOV UR6, URZ ;  /* 0x0000003f00067c82 */ /* 0x000fe20008000000 */
[----:B------:R-:W-:-:S02]  /*4280*/  IMAD.SHL.U32 R228, R231, 0x2, RZ ;  /* 0x00000002e7e47824 */ /* 0x000fc400078e00ff */
[----:B--2---:R-:W-:-:S05]  /*4290*/  IMAD R2, R0, 0x40, R5 ;  /* 0x0000004000027824 */ /* 0x004fca00078e0205 */
[----:B------:R-:W-:Y:S02]  /*42a0*/  IADD3 R16, R16, -UR30, -R2 ;  /* 0x8000001e10107c10 */ /* 0x000fe4000fffe802 */
[----:B------:R-:W-:-:S04]  /*42b0*/  IADD3 R2, R231, 0x4000, RZ ;  /* 0x00004000e7027810 */ /* 0x000fc80007ffe0ff */
[----:B------:R-:W-:-:S05]  /*42c0*/  SEL R2, R2, R231, !P0 ;  /* 0x000000e702027207 */ /* 0x000fca0004000000 */
[----:B------:R-:W-:Y:S01]  /*42d0*/  IMAD.SHL.U32 R225, R2, 0x2, RZ ;  /* 0x0000000202e17824 */ /* 0x000fe200078e00ff */
[----:B------:R-:W-:-:S05]  /*42e0*/  IADD3 R2, R16, UR7, RZ ;  /* 0x0000000710027c10 */ /* 0x000fca000fffe0ff */
[----:B------:R1:W-:Y:S01]  /*42f0*/  STL [R1+0x50], R2 ;  /* 0x0000500201007387 */ /* 0x0003e20000100800 */
[----:B---3--:R-:W-:-:S04]  /*4300*/  @P1 FMUL.FTZ R0, R3, R4 ;  /* 0x0000000403001220 */ /* 0x008fc80000410000 */
[----:B------:R2:W3:Y:S02]  /*4310*/  @P1 R2UR UR9, R0 ;  /* 0x00000000000913c2 */ /* 0x0004e400000e0000 */
[----:B--2---:R-:W-:Y:S01]  /*4320*/  IADD3 R0, R230, 0x4000, RZ ;  /* 0x00004000e6007810 */ /* 0x004fe20007ffe0ff */
[----:B---3--:R-:W-:-:S03]  /*4330*/  @UP3 UMOV UR6, UR9 ;  /* 0x0000000900063c82 */ /* 0x008fc60008000000 */
[----:B------:R-:W-:-:S04]  /*4340*/  SEL R0, R0, R230, !P0 ;  /* 0x000000e600007207 */ /* 0x000fc80004000000 */
[----:B------:R-:W-:Y:S01]  /*4350*/  SHF.L.U32 R220, R0, 0x1, RZ ;  /* 0x0000000100dc7819 */ /* 0x000fe200000006ff */
[----:B------:R-:W-:-:S04]  /*4360*/  IMAD.MOV.U32 R0, RZ, RZ, c[0x0][0x22c] ;  /* 0x00008b00ff007624 */ /* 0x000fc800078e00ff */
[----:B------:R-:W-:-:S04]  /*4370*/  IMAD R0, R0, c[0x0][0x1c0], RZ ;  /* 0x0000700000007a24 */ /* 0x000fc800078e02ff */
[C---:B------:R-:W-:Y:S01]  /*4380*/  IMAD.SHL.U32 R8, R0.reuse, 0x10, RZ ;  /* 0x0000001000087824 */ /* 0x040fe200078e00ff */
[----:B------:R-:W-:-:S04]  /*4390*/  SHF.L.U32 R239, R0, 0x3, RZ ;  /* 0x0000000300ef7819 */ /* 0x000fc800000006ff */
[C---:B------:R-:W-:Y:S02]  /*43a0*/  IADD3 R7, R8.reuse, 0x20, RZ ;  /* 0x0000002008077810 */ /* 0x040fe40007ffe0ff */
[C---:B------:R-:W-:Y:S02]  /*43b0*/  IADD3 R6, R8.reuse, 0x40, RZ ;  /* 0x0000004008067810 */ /* 0x040fe40007ffe0ff */
[C---:B------:R-:W-:Y:S01]  /*43c0*/  IADD3 R5, R8.reuse, 0x60, RZ ;  /* 0x0000006008057810 */ /* 0x040fe20007ffe0ff */
[C---:B------:R-:W-:Y:S01]  /*43d0*/  IMAD.IADD R7, R239.reuse, 0x1, R7 ;  /* 0x00000001ef077824 */ /* 0x040fe200078e0207 */
[C---:B------:R-:W-:Y:S02]  /*43e0*/  IADD3 R4, R8.reuse, 0x80, RZ ;  /* 0x0000008008047810 */ /* 0x040fe40007ffe0ff */
[C---:B------:R-:W-:Y:S01]  /*43f0*/  IADD3 R3, R8.reuse, 0xa0, RZ ;  /* 0x000000a008037810 */ /* 0x040fe20007ffe0ff */
[C---:B------:R-:W-:Y:S01]  /*4400*/  IMAD.IADD R5, R239.reuse, 0x1, R5 ;  /* 0x00000001ef057824 */ /* 0x040fe200078e0205 */
[C---:B------:R-:W-:Y:S01]  /*4410*/  IADD3 R6, R239.reuse, R6, RZ ;  /* 0x00000006ef067210 */ /* 0x040fe20007ffe0ff */
[C---:B------:R-:W-:Y:S01]  /*4420*/  IMAD.IADD R4, R239.reuse, 0x1, R4 ;  /* 0x00000001ef047824 */ /* 0x040fe200078e0204 */
[C---:B-1----:R-:W-:Y:S01]  /*4430*/  IADD3 R2, R8.reuse, 0xc0, RZ ;  /* 0x000000c008027810 */ /* 0x042fe20007ffe0ff */
        /* <DEDUP_REMOVED lines=18> */
[----:B------:R-:W-:-:S02]  /*4560*/  IMAD.IADD R7, R239, 0x1, R7 ;  /* 0x00000001ef077824 */ /* 0x000fc400078e0207 */
[C---:B------:R-:W-:Y:S01]  /*4570*/  IMAD.IADD R2, R239.reuse, 0x1, R2 ;  /* 0x00000001ef027824 */ /* 0x040fe200078e0202 */
[C---:B------:R-:W-:Y:S01]  /*4580*/  IADD3 R4, R239.reuse, R4, RZ ;  /* 0x00000004ef047210 */ /* 0x040fe20007ffe0ff */
[C---:B------:R-:W-:Y:S01]  /*4590*/  IMAD.IADD R5, R239.reuse, 0x1, R5 ;  /* 0x00000001ef057824 */ /* 0x040fe200078e0205 */
[----:B------:R1:W-:Y:S01]  /*45a0*/  STL [R1+0x20], R7 ;  /* 0x0000200701007387 */ /* 0x0003e20000100800 */
[C---:B------:R-:W-:Y:S01]  /*45b0*/  IMAD.IADD R3, R239.reuse, 0x1, R3 ;  /* 0x00000001ef037824 */ /* 0x040fe200078e0203 */
[C---:B------:R-:W-:Y:S01]  /*45c0*/  IADD3 R2, R239.reuse, R2, RZ ;  /* 0x00000002ef027210 */ /* 0x040fe20007ffe0ff */
[C---:B------:R-:W-:Y:S01]  /*45d0*/  IMAD.IADD R0, R239.reuse, 0x1, R0 ;  /* 0x00000001ef007824 */ /* 0x040fe200078e0200 */
[----:B------:R2:W-:Y:S04]  /*45e0*/  STL [R1+0x1c], R6 ;  /* 0x00001c0601007387 */ /* 0x0005e80000100800 */
[----:B------:R3:W-:Y:S04]  /*45f0*/  STL [R1+0x18], R5 ;  /* 0x0000180501007387 */ /* 0x0007e80000100800 */
[----:B------:R4:W-:Y:S04]  /*4600*/  STL [R1+0x14], R4 ;  /* 0x0000140401007387 */ /* 0x0009e80000100800 */
[----:B------:R4:W-:Y:S01]  /*4610*/  STL [R1+0x10], R3 ;  /* 0x0000100301007387 */ /* 0x0009e20000100800 */
[C---:B-1----:R-:W-:Y:S01]  /*4620*/  IADD3 R7, R239.reuse, R7, RZ ;  /* 0x00000007ef077210 */ /* 0x042fe20007ffe0ff */
[----:B--2---:R-:W-:-:S04]  /*4630*/  IMAD.IADD R6, R239, 0x1, R6 ;  /* 0x00000001ef067824 */ /* 0x004fc800078e0206 */
[----:B------:R-:W-:Y:S01]  /*4640*/  STL [R1+0x3c], R7 ;  /* 0x00003c0701007387 */ /* 0x000fe20000100800 */
[----:B---3--:R-:W-:-:S03]  /*4650*/  IADD3 R5, R239, R5, RZ ;  /* 0x00000005ef057210 */ /* 0x008fc60007ffe0ff */
[----:B------:R1:W-:Y:S01]  /*4660*/  STL [R1+0xc], R2 ;  /* 0x00000c0201007387 */ /* 0x0003e20000100800 */
[----:B----4-:R-:W-:-:S03]  /*4670*/  IMAD.IADD R4, R239, 0x1, R4 ;  /* 0x00000001ef047824 */ /* 0x010fc600078e0204 */
[----:B------:R-:W-:Y:S01]  /*4680*/  STL [R1+0x38], R6 ;  /* 0x0000380601007387 */ /* 0x000fe20000100800 */
[----:B------:R-:W-:-:S03]  /*4690*/  IADD3 R3, R239, R3, RZ ;  /* 0x00000003ef037210 */ /* 0x000fc60007ffe0ff */
[----:B------:R2:W-:Y:S04]  /*46a0*/  STL [R1+0x8], R0 ;  /* 0x0000080001007387 */ /* 0x0005e80000100800 */
[----:B------:R3:W-:Y:S04]  /*46b0*/  STL [R1+0x34], R5 ;  /* 0x0000340501007387 */ /* 0x0007e80000100800 */
[----:B------:R3:W-:Y:S04]  /*46c0*/  STL [R1+0x30], R4 ;  /* 0x0000300401007387 */ /* 0x0007e80000100800 */
[----:B------:R3:W-:Y:S01]  /*46d0*/  STL [R1+0x2c], R3 ;  /* 0x00002c0301007387 */ /* 0x0007e20000100800 */
[C---:B-1----:R-:W-:Y:S01]  /*46e0*/  IMAD.IADD R2, R239.reuse, 0x1, R2 ;  /* 0x00000001ef027824 */ /* 0x042fe200078e0202 */
[----:B--2---:R-:W-:-:S05]  /*46f0*/  IADD3 R0, R239, R0, RZ ;  /* 0x00000000ef007210 */ /* 0x004fca0007ffe0ff */
[----:B------:R3:W-:Y:S04]  /*4700*/  STL [R1+0x24], R0 ;  /* 0x0000240001007387 */ /* 0x0007e80000100800 */
[----:B------:R3:W-:Y:S02]  /*4710*/  STL [R1+0x28], R2 ;  /* 0x0000280201007387 */ /* 0x0007e40000100800 */
.L_x_794:
[----:B---3--:R-:W2:Y:S01]  /*4720*/  LDL R0, [R1+0x58] ;  /* 0x0000580001007983 */ /* 0x008ea20000100800 */
[----:B------:R-:W-:Y:S01]  /*4730*/  USHF.L.U32 UR9, UR20, 0x6, URZ ;  /* 0x0000000614097899 */ /* 0x000fe2000800063f */
[----:B------:R-:W-:Y:S01]  /*4740*/  IMAD.MOV.U32 R115, RZ, RZ, c[0x0][0x22c] ;  /* 0x00008b00ff737624 */ /* 0x000fe200078e00ff */
[----:B------:R-:W-:Y:S02]  /*4750*/  UISETP.GE.AND UP4, UPT, UR8, 0x1, UPT ;  /* 0x000000010800788c */ /* 0x000fe4000bf86270 */
[----:B------:R-:W-:Y:S01]  /*4760*/  UIADD3 UR9, UR9, 0x40, URZ ;  /* 0x0000004009097890 */ /* 0x000fe2000fffe03f */
[----:B------:R-:W0:Y:S01]  /*4770*/  LDGDEPBAR ;  /* 0x00000000000079af */ /* 0x000e220000000000 */
[----:B------:R-:W-:Y:S02]  /*4780*/  IMAD R115, R115, c[0x0][0x1c0], RZ ;  /* 0x0000700073737a24 */ /* 0x000fe400078e02ff */
[----:B------:R-:W-:Y:S02]  /*4790*/  UISETP.GE.AND UP0, UPT, UR9, UR7, UPT ;  /* 0x000000070900728c */ /* 0x000fe4000bf06270 */
[----:B------:R-:W-:Y:S01]  /*47a0*/  IMAD.U32 R115, R115, -0x40, RZ ;  /* 0xffffffc073737824 */ /* 0x000fe200078e00ff */
[----:B------:R-:W3:Y:S06]  /*47b0*/  LDL R109, [R1+0x50] ;  /* 0x00005000016d7983 */ /* 0x000eec0000100800 */
[----:B------:R-:W4:Y:S06]  /*47c0*/  LDL R111, [R1+0x54] ;  /* 0x00005400016f7983 */ /* 0x000f2c0000100800 */
[----:B------:R-:W3:Y:S06]  /*47d0*/  LDL R113, [R1+0x44] ;  /* 0x0000440001717983 */ /* 0x000eec0000100800 */
[----:B------:R-:W3:Y:S01]  /*47e0*/  LDL R114, [R1+0x40] ;  /* 0x0000400001727983 */ /* 0x000ee20000100800 */
[----:B------:R-:W-:Y:S05]  /*47f0*/  DEPBAR.LE SB0, 0x0 ;  /* 0x000080000000791a */ /* 0x000fea0000000000 */
[----:B------:R-:W-:Y:S06]  /*4800*/  BAR.SYNC.DEFER_BLOCKING 0x0 ;  /* 0x0000000000007b1d */ /* 0x000fec0000010000 */
[----:B------:R-:W-:Y:S06]  /*4810*/  LDSM.16.M88.4 R16, [R225] ;  /* 0x00000000e110783b */ /* 0x000fec0000000200 */
[----:B------:R-:W1:Y:S06]  /*4820*/  LDSM.16.M88.4 R8, [R221+0x18000] ;  /* 0x01800000dd08783b */ /* 0x000e6c0000000200 */
[----:B------:R-:W1:Y:S06]  /*4830*/  LDSM.16.M88.4 R84, [R221+0x18800] ;  /* 0x01880000dd54783b */ /* 0x000e6c0000000200 */
[----:B------:R-:W-:Y:S06]  /*4840*/  LDSM.16.M88.4 R92, [R222+0x18000] ;  /* 0x01800000de5c783b */ /* 0x000fec0000000200 */
[----:B------:R-:W-:Y:S06]  /*4850*/  LDSM.16.M88.4 R96, [R222+0x18800] ;  /* 0x01880000de60783b */ /* 0x000fec0000000200 */
[----:B------:R-:W-:Y:S06]  /*4860*/  LDSM.16.M88.4 R100, [R224+0x18000] ;  /* 0x01800000e064783b */ /* 0x000fec0000000200 */
[----:B------:R-:W-:Y:S01]  /*4870*/  LDSM.16.M88.4 R104, [R224+0x18800] ;  /* 0x01880000e068783b */ /* 0x000fe20000000200 */
[C---:B-1----:R-:W-:Y:S08]  /*4880*/  HMMA.16816.F32.BF16 R4, R16.reuse, R8, RZ ;  /* 0x000000081004723c */ /* 0x042ff000000418ff */
[C---:B------:R-:W-:Y:S08]  /*4890*/  HMMA.16816.F32.BF16 R8, R16.reuse, R10, RZ ;  /* 0x0000000a1008723c */ /* 0x040ff000000418ff */
[C---:B------:R-:W-:Y:S08]  /*48a0*/  HMMA.16816.F32.BF16 R12, R16.reuse, R84, RZ ;  /* 0x00000054100c723c */ /* 0x040ff000000418ff */
[----:B------:R-:W-:Y:S01]  /*48b0*/  HMMA.16816.F32.BF16 R16, R16, R86, RZ ;  /* 0x000000561010723c */ /* 0x000fe200000418ff */
[----:B--2---:R-:W-:Y:S02]  /*48c0*/  R2P PR, R0, 0x6 ;  /* 0x0000000600007804 */ /* 0x004fe40000000000 */
[----:B------:R-:W-:Y:S02]  /*48d0*/  PLOP3.LUT P5, PT, PT, PT, UP0, 0x80, 0x0 ;  /* 0x000000000000781c */ /* 0x000fe40003faf008 */
[----:B------:R-:W-:Y:S02]  /*48e0*/  PLOP3.LUT P4, PT, PT, PT, UP0, 0x80, 0x0 ;  /* 0x000000000000781c */ /* 0x000fe40003f8f008 */
[----:B------:R-:W-:Y:S02]  /*48f0*/  SEL R108, R233, 0xffffffe0, !P1 ;  /* 0xffffffe0e96c7807 */ /* 0x000fe40004800000 */
[----:B------:R-:W-:Y:S02]  /*4900*/  SEL R217, R232, 0xffffffc0, !P2 ;  /* 0xffffffc0e8d97807 */ /* 0x000fe40005000000 */
[----:B------:R-:W-:Y:S01]  /*4910*/  PLOP3.LUT P6, PT, PT, PT, UP0, 0x80, 0x0 ;  /* 0x000000000000781c */ /* 0x000fe20003fcf008 */
[C---:B------:R-:W-:Y:S02]  /*4920*/  IMAD.IADD R3, R225.reuse, 0x1, R108 ;  /* 0x00000001e1037824 */ /* 0x040fe400078e026c */
[--C-:B------:R-:W-:Y:S02]  /*4930*/  IMAD.IADD R2, R225, 0x1, R217.reuse ;  /* 0x00000001e1027824 */ /* 0x100fe400078e02d9 */
[----:B------:R-:W-:Y:S01]  /*4940*/  IMAD.IADD R0, R3, 0x1, R217 ;  /* 0x0000000103007824 */ /* 0x000fe200078e02d9 */
[----:B------:R-:W1:Y:S06]  /*4950*/  LDSM.16.M88.4 R88, [R3] ;  /* 0x000000000358783b */ /* 0x000e6c0000000200 */
[----:B------:R-:W2:Y:S01]  /*4960*/  LDSM.16.M88.4 R84, [R2] ;  /* 0x000000000254783b */ /* 0x000ea20000000200 */
[C---:B-1----:R-:W-:Y:S08]  /*4970*/  HMMA.16816.F32.BF16 R4, R88.reuse, R92, R4 ;  /* 0x0000005c5804723c */ /* 0x042ff00000041804 */
[C---:B------:R-:W-:Y:S01]  /*4980*/  HMMA.16816.F32.BF16 R8, R88.reuse, R94, R8 ;  /* 0x0000005e5808723c */ /* 0x040fe20000041808 */
[----:B------:R-:W-:Y:S07]  /*4990*/  LDSM.16.M88.4 R92, [R223+0x18000] ;  /* 0x01800000df5c783b */ /* 0x000fee0000000200 */
[C---:B------:R-:W-:Y:S08]  /*49a0*/  HMMA.16816.F32.BF16 R12, R88.reuse, R96, R12 ;  /* 0x00000060580c723c */ /* 0x040ff0000004180c */
[----:B------:R-:W-:Y:S01]  /*49b0*/  HMMA.16816.F32.BF16 R16, R88, R98, R16 ;  /* 0x000000625810723c */ /* 0x000fe20000041810 */
[----:B------:R-:W1:Y:S06]  /*49c0*/  LDSM.16.M88.4 R88, [R0] ;  /* 0x000000000058783b */ /* 0x000e6c0000000200 */
[----:B------:R-:W3:Y:S01]  /*49d0*/  LDSM.16.M88.4 R96, [R223+0x18800] ;  /* 0x01880000df60783b */ /* 0x000ee20000000200 */
[C---:B--2---:R-:W-:Y:S08]  /*49e0*/  HMMA.16816.F32.BF16 R4, R84.reuse, R100, R4 ;  /* 0x000000645404723c */ /* 0x044ff00000041804 */
[C---:B------:R-:W-:Y:S01]  /*49f0*/  HMMA.16816.F32.BF16 R8, R84.reuse, R102, R8 ;  /* 0x000000665408723c */ /* 0x040fe20000041808 */
[----:B------:R-:W-:Y:S07]  /*4a00*/  LDSM.16.M88.4 R100, [R221+0x1a000] ;  /* 0x01a00000dd64783b */ /* 0x000fee0000000200 */
[C---:B------:R-:W-:Y:S08]  /*4a10*/  HMMA.16816.F32.BF16 R12, R84.reuse, R104, R12 ;  /* 0x00000068540c723c */ /* 0x040ff0000004180c */
[----:B------:R-:W-:Y:S01]  /*4a20*/  HMMA.16816.F32.BF16 R16, R84, R106, R16 ;  /* 0x0000006a5410723c */ /* 0x000fe20000041810 */
[----:B------:R-:W2:Y:S06]  /*4a30*/  LDSM.16.M88.4 R84, [R225+0x2000] ;  /* 0x00200000e154783b */ /* 0x000eac0000000200 */
[----:B------:R-:W4:Y:S01]  /*4a40*/  LDSM.16.M88.4 R104, [R221+0x1a800] ;  /* 0x01a80000dd68783b */ /* 0x000f220000000200 */
[C---:B-1----:R-:W-:Y:S08]  /*4a50*/  HMMA.16816.F32.BF16 R4, R88.reuse, R92, R4 ;  /* 0x0000005c5804723c */ /* 0x042ff00000041804 */
[C---:B------:R-:W-:Y:S01]  /*4a60*/  HMMA.16816.F32.BF16 R8, R88.reuse, R94, R8 ;  /* 0x0000005e5808723c */ /* 0x040fe20000041808 */
[----:B------:R-:W-:Y:S07]  /*4a70*/  LDSM.16.M88.4 R92, [R222+0x1a000] ;  /* 0x01a00000de5c783b */ /* 0x000fee0000000200 */
[C---:B---3--:R-:W-:Y:S08]  /*4a80*/  HMMA.16816.F32.BF16 R12, R88.reuse, R96, R12 ;  /* 0x00000060580c723c */ /* 0x048ff0000004180c */
[----:B------:R-:W-:Y:S01]  /*4a90*/  HMMA.16816.F32.BF16 R16, R88, R98, R16 ;  /* 0x000000625810723c */ /* 0x000fe20000041810 */
[----:B------:R-:W1:Y:S06]  /*4aa0*/  LDSM.16.M88.4 R88, [R3+0x2000] ;  /* 0x002000000358783b */ /* 0x000e6c0000000200 */
[----:B------:R-:W3:Y:S01]  /*4ab0*/  LDSM.16.M88.4 R96, [R222+0x1a800] ;  /* 0x01a80000de60783b */ /* 0x000ee20000000200 */
[C---:B--2---:R-:W-:Y:S08]  /*4ac0*/  HMMA.16816.F32.BF16 R4, R84.reuse, R100, R4 ;  /* 0x000000645404723c */ /* 0x044ff00000041804 */
[C---:B------:R-:W-:Y:S01]  /*4ad0*/  HMMA.16816.F32.BF16 R8, R84.reuse, R102, R8 ;  /* 0x000000665408723c */ /* 0x040fe20000041808 */
[----:B------:R-:W-:Y:S07]  /*4ae0*/  LDSM.16.M88.4 R100, [R224+0x1a000] ;  /* 0x01a00000e064783b */ /* 0x000fee0000000200 */
[C---:B----4-:R-:W-:Y:S08]  /*4af0*/  HMMA.16816.F32.BF16 R12, R84.reuse, R104, R12 ;  /* 0x00000068540c723c */ /* 0x050ff0000004180c */
        /* <DEDUP_REMOVED lines=44> */
[----:B------:R-:W-:Y:S01]  /*4dc0*/  LDSM.16.M88.4 R104, [R222+0x1e800] ;  /* 0x01e80000de68783b */ /* 0x000fe20000000200 */
[C---:B-1----:R-:W-:Y:S08]  /*4dd0*/  HMMA.16816.F32.BF16 R4, R88.reuse, R92, R4 ;  /* 0x0000005c5804723c */ /* 0x042ff00000041804 */
[C---:B------:R-:W-:Y:S01]  /*4de0*/  HMMA.16816.F32.BF16 R8, R88.reuse, R94, R8 ;  /* 0x0000005e5808723c */ /* 0x040fe20000041808 */
[----:B------:R-:W1:Y:S07]  /*4df0*/  LDSM.16.M88.4 R92, [R221+0x1e800] ;  /* 0x01e80000dd5c783b */ /* 0x000e6e0000000200 */
[C---:B---3--:R-:W-:Y:S08]  /*4e00*/  HMMA.16816.F32.BF16 R12, R88.reuse, R96, R12 ;  /* 0x00000060580c723c */ /* 0x048ff0000004180c */
[----:B------:R-:W-:Y:S01]  /*4e10*/  HMMA.16816.F32.BF16 R16, R88, R98, R16 ;  /* 0x000000625810723c */ /* 0x000fe20000041810 */
[----:B------:R3:W-:Y:S06]  /*4e20*/  LDSM.16.M88.4 R88, [R3+0x6000] ;  /* 0x006000000358783b */ /* 0x0007ec0000000200 */
[----:B------:R-:W4:Y:S01]  /*4e30*/  LDSM.16.M88.4 R96, [R222+0x1e000] ;  /* 0x01e00000de60783b */ /* 0x000f220000000200 */
[C---:B--2---:R-:W-:Y:S08]  /*4e40*/  HMMA.16816.F32.BF16 R4, R84.reuse, R100, R4 ;  /* 0x000000645404723c */ /* 0x044ff00000041804 */
[C---:B------:R-:W-:Y:S01]  /*4e50*/  HMMA.16816.F32.BF16 R8, R84.reuse, R102, R8 ;  /* 0x000000665408723c */ /* 0x040fe20000041808 */
[----:B------:R-:W-:Y:S03]  /*4e60*/  LDSM.16.M88.4 R100, [R223+0x1e000] ;  /* 0x01e00000df64783b */ /* 0x000fe60000000200 */
[----:B---3--:R-:W-:Y:S04]  /*4e70*/  IMAD.U32 R3, RZ, RZ, UR8 ;  /* 0x00000008ff037e24 */ /* 0x008fe8000f8e00ff */
[C---:B-1----:R-:W-:Y:S04]  /*4e80*/  HMMA.16816.F32.BF16 R12, R84.reuse, R92, R12 ;  /* 0x0000005c540c723c */ /* 0x042fe8000004180c */
[----:B------:R-:W-:Y:S04]  /*4e90*/  IMAD R3, R3, 0x40, R109 ;  /* 0x0000004003037824 */ /* 0x000fe800078e026d */
[----:B------:R-:W-:Y:S01]  /*4ea0*/  HMMA.16816.F32.BF16 R16, R84, R94, R16 ;  /* 0x0000005e5410723c */ /* 0x000fe20000041810 */
[----:B------:R1:W-:Y:S03]  /*4eb0*/  LDSM.16.M88.4 R84, [R2+0x6000] ;  /* 0x006000000254783b */ /* 0x0003e60000000200 */
[----:B------:R-:W-:Y:S02]  /*4ec0*/  IABS R110, R3 ;  /* 0x00000003006e7213 */ /* 0x000fe40000000000 */
[----:B------:R-:W-:Y:S01]  /*4ed0*/  IADD3 R109, R3, 0x8, RZ ;  /* 0x00000008036d7810 */ /* 0x000fe20007ffe0ff */
[----:B------:R-:W2:Y:S03]  /*4ee0*/  LDSM.16.M88.4 R92, [R224+0x1e000] ;  /* 0x01e00000e05c783b */ /* 0x000ea60000000200 */
[----:B------:R-:W3:Y:S01]  /*4ef0*/  I2F R110, R110 ;  /* 0x0000006e006e7306 */ /* 0x000ee20000201400 */
[----:B------:R-:W-:Y:S01]  /*4f00*/  ISETP.GE.AND P1, PT, R109, RZ, PT ;  /* 0x000000ff6d00720c */ /* 0x000fe20003f26270 */
[C---:B----4-:R-:W-:Y:S08]  /*4f10*/  HMMA.16816.F32.BF16 R4, R88.reuse, R96, R4 ;  /* 0x000000605804723c */ /* 0x050ff00000041804 */
[C---:B------:R-:W-:Y:S01]  /*4f20*/  HMMA.16816.F32.BF16 R8, R88.reuse, R98, R8 ;  /* 0x000000625808723c */ /* 0x040fe20000041808 */
[----:B------:R-:W4:Y:S03]  /*4f30*/  LDSM.16.M88.4 R96, [R224+0x1e800] ;  /* 0x01e80000e060783b */ /* 0x000f260000000200 */
[C---:B-1----:R-:W-:Y:S02]  /*4f40*/  IADD3 R2, R3.reuse, -0x1, RZ ;  /* 0xffffffff03027810 */ /* 0x042fe40007ffe0ff */
[C---:B------:R-:W-:Y:S02]  /*4f50*/  @!P1 IADD3 R109, -R3.reuse, -0x8, RZ ;  /* 0xfffffff8036d9810 */ /* 0x040fe40007ffe1ff */
[C---:B------:R-:W-:Y:S03]  /*4f60*/  HMMA.16816.F32.BF16 R12, R88.reuse, R104, R12 ;  /* 0x00000068580c723c */ /* 0x040fe6000004180c */
[----:B------:R-:W-:Y:S01]  /*4f70*/  ISETP.GE.AND P0, PT, R2, RZ, PT ;  /* 0x000000ff0200720c */ /* 0x000fe20003f06270 */
[----:B------:R-:W-:Y:S03]  /*4f80*/  I2F R109, R109 ;  /* 0x0000006d006d7306 */ /* 0x000fe60000201400 */
[C---:B------:R-:W-:Y:S01]  /*4f90*/  IADD3 R104, R3.reuse, 0x7, RZ ;  /* 0x0000000703687810 */ /* 0x040fe20007ffe0ff */
[----:B------:R-:W-:Y:S01]  /*4fa0*/  HMMA.16816.F32.BF16 R16, R88, R106, R16 ;  /* 0x0000006a5810723c */ /* 0x000fe20000041810 */
[----:B------:R1:W3:Y:S07]  /*4fb0*/  LDSM.16.M88.4 R88, [R0+0x6000] ;  /* 0x006000000058783b */ /* 0x0002ee0000000200 */
[C---:B------:R-:W-:Y:S01]  /*4fc0*/  @!P0 IADD3 R2, -R3.reuse, 0x1, RZ ;  /* 0x0000000103028810 */ /* 0x040fe20007ffe1ff */
[C---:B--2---:R-:W-:Y:S03]  /*4fd0*/  HMMA.16816.F32.BF16 R4, R84.reuse, R92, R4 ;  /* 0x0000005c5404723c */ /* 0x044fe60000041804 */
[----:B------:R2:W2:Y:S02]  /*4fe0*/  I2F R105, R2 ;  /* 0x0000000200697306 */ /* 0x0004a40000201400 */
[----:B------:R-:W-:Y:S02]  /*4ff0*/  ISETP.GE.AND P0, PT, R104, RZ, PT ;  /* 0x000000ff6800720c */ /* 0x000fe40003f06270 */
[C---:B------:R-:W-:Y:S01]  /*5000*/  IADD3 R92, R3.reuse, -0x10, RZ ;  /* 0xfffffff0035c7810 */ /* 0x040fe20007ffe0ff */
[C---:B------:R-:W-:Y:S04]  /*5010*/  HMMA.16816.F32.BF16 R8, R84.reuse, R94, R8 ;  /* 0x0000005e5408723c */ /* 0x040fe80000041808 */
[C---:B-1----:R-:W-:Y:S04]  /*5020*/  IADD3 R0, R3.reuse, -0x9, RZ ;  /* 0xfffffff703007810 */ /* 0x042fe80007ffe0ff */
[C---:B----4-:R-:W-:Y:S04]  /*5030*/  HMMA.16816.F32.BF16 R12, R84.reuse, R96, R12 ;  /* 0x00000060540c723c */ /* 0x050fe8000004180c */
[C---:B------:R-:W-:Y:S02]  /*5040*/  @!P0 IADD3 R104, -R3.reuse, -0x7, RZ ;  /* 0xfffffff903688810 */ /* 0x040fe40007ffe1ff */
[----:B------:R-:W-:Y:S02]  /*5050*/  ISETP.GE.AND P0, PT, R0, RZ, PT ;  /* 0x000000ff0000720c */ /* 0x000fe40003f06270 */
[----:B------:R-:W-:Y:S02]  /*5060*/  HMMA.16816.F32.BF16 R16, R84, R98, R16 ;  /* 0x000000625410723c */ /* 0x000fe40000041810 */
[----:B------:R-:W1:Y:S02]  /*5070*/  I2F R104, R104 ;  /* 0x0000006800687306 */ /* 0x000e640000201400 */
[C---:B--2---:R-:W-:Y:S03]  /*5080*/  IADD3 R2, R3.reuse, -0x8, RZ ;  /* 0xfffffff803027810 */ /* 0x044fe60007ffe0ff */
[C---:B------:R-:W-:Y:S01]  /*5090*/  IADD3 R84, R3.reuse, -0x18, RZ ;  /* 0xffffffe803547810 */ /* 0x040fe20007ffe0ff */
[C---:B---3--:R-:W-:Y:S01]  /*50a0*/  HMMA.16816.F32.BF16 R4, R88.reuse, R100, R4 ;  /* 0x000000645804723c */ /* 0x048fe20000041804 */
[----:B------:R-:W-:Y:S04]  /*50b0*/  IMAD.U32 R85, RZ, RZ, UR20 ;  /* 0x00000014ff557e24 */ /* 0x000fe8000f8e00ff */
[----:B------:R-:W-:Y:S02]  /*50c0*/  ISETP.GE.AND P1, PT, R2, RZ, PT ;  /* 0x000000ff0200720c */ /* 0x000fe40003f26270 */
[C---:B------:R-:W-:Y:S01]  /*50d0*/  @!P0 IADD3 R0, -R3.reuse, 0x9, RZ ;  /* 0x0000000903008810 */ /* 0x040fe20007ffe1ff */
[C---:B------:R-:W-:Y:S03]  /*50e0*/  HMMA.16816.F32.BF16 R8, R88.reuse, R102, R8 ;  /* 0x000000665808723c */ /* 0x040fe60000041808 */
[----:B------:R2:W3:Y:S01]  /*50f0*/  I2F R94, R0 ;  /* 0x00000000005e7306 */ /* 0x0004e20000201400 */
[----:B------:R-:W-:Y:S08]  /*5100*/  ISETP.GE.AND P3, PT, R84, RZ, PT ;  /* 0x000000ff5400720c */ /* 0x000ff00003f66270 */
[C---:B------:R-:W-:Y:S02]  /*5110*/  @!P1 IADD3 R2, -R3.reuse, 0x8, RZ ;  /* 0x0000000803029810 */ /* 0x040fe40007ffe1ff */
[----:B------:R-:W-:Y:S02]  /*5120*/  ISETP.GE.AND P1, PT, R92, RZ, PT ;  /* 0x000000ff5c00720c */ /* 0x000fe40003f26270 */
[----:B------:R4:W4:Y:S01]  /*5130*/  I2F R95, R2 ;  /* 0x00000002005f7306 */ /* 0x0009220000201400 */
[----:B------:R-:W-:Y:S01]  /*5140*/  @!P3 IADD3 R84, -R3, 0x18, RZ ;  /* 0x000000180354b810 */ /* 0x000fe20007ffe1ff */
[----:B------:R-:W-:Y:S01]  /*5150*/  FFMA.FTZ R4, R110, -UR6, R4 ;  /* 0x800000066e047c23 */ /* 0x000fe20008010004 */
[----:B------:R-:W-:Y:S01]  /*5160*/  PLOP3.LUT P3, PT, PT, PT, UP0, 0x80, 0x0 ;  /* 0x000000000000781c */ /* 0x000fe20003f6f008 */
[----:B------:R-:W-:Y:S02]  /*5170*/  FFMA.FTZ R5, R105, -UR6, R5 ;  /* 0x8000000669057c23 */ /* 0x000fe40008010005 */
[----:B------:R-:W-:Y:S02]  /*5180*/  FFMA.FTZ R6, R109, -UR6, R6 ;  /* 0x800000066d067c23 */ /* 0x000fe40008010006 */
[----:B-1----:R-:W-:Y:S02]  /*5190*/  FFMA.FTZ R7, R104, -UR6, R7 ;  /* 0x8000000668077c23 */ /* 0x002fe40008010007 */
[----:B------:R-:W-:Y:S01]  /*51a0*/  I2F R97, R84 ;  /* 0x0000005400617306 */ /* 0x000fe20000201400 */
[C---:B------:R-:W-:Y:S01]  /*51b0*/  @!P1 IADD3 R92, -R3.reuse, 0x10, RZ ;  /* 0x00000010035c9810 */ /* 0x040fe20007ffe1ff */
[----:B------:R-:W-:Y:S01]  /*51c0*/  FFMA.FTZ R10, R110, -UR6, R10 ;  /* 0x800000066e0a7c23 */ /* 0x000fe2000801000a */
[----:B--2---:R-:W-:Y:S01]  /*51d0*/  IADD3 R0, R3, -0x19, RZ ;  /* 0xffffffe703007810 */ /* 0x004fe20007ffe0ff */
[----:B---3--:R-:W-:Y:S01]  /*51e0*/  FFMA.FTZ R9, R94, -UR6, R9 ;  /* 0x800000065e097c23 */ /* 0x008fe20008010009 */
[----:B------:R-:W-:Y:S01]  /*51f0*/  PLOP3.LUT P1, PT, PT, PT, UP0, 0x80, 0x0 ;  /* 0x000000000000781c */ /* 0x000fe20003f2f008 */
[----:B------:R-:W-:Y:S01]  /*5200*/  FFMA.FTZ R11, R105, -UR6, R11 ;  /* 0x80000006690b7c23 */ /* 0x000fe2000801000b */
[----:B------:R-:W-:Y:S01]  /*5210*/  ISETP.GE.AND P2, PT, R0, RZ, PT ;  /* 0x000000ff0000720c */ /* 0x000fe20003f46270 */
[----:B-----5:R1:W5:Y:S02]  /*5220*/  LDL R110, [R1+0x4] ;  /* 0x00000400016e7983 */ /* 0x0203640000100800 */
[----:B------:R-:W2:Y:S01]  /*5230*/  I2F R93, R92 ;  /* 0x0000005c005d7306 */ /* 0x000ea20000201400 */
[----:B----4-:R-:W-:Y:S01]  /*5240*/  IADD3 R2, R3, -0x11, RZ ;  /* 0xffffffef03027810 */ /* 0x010fe20007ffe0ff */
[----:B------:R-:W-:Y:S03]  /*5250*/  FFMA.FTZ R8, R95, -UR6, R8 ;  /* 0x800000065f087c23 */ /* 0x000fe60008010008 */
[----:B------:R-:W-:Y:S05]  /*5260*/  ISETP.GE.AND P0, PT, R2, RZ, PT ;  /* 0x000000ff0200720c */ /* 0x000fea0003f06270 */
[C---:B------:R-:W-:Y:S02]  /*5270*/  @!P2 IADD3 R0, -R3.reuse, 0x19, RZ ;  /* 0x000000190300a810 */ /* 0x040fe40007ffe1ff */
[C---:B------:R-:W-:Y:S02]  /*5280*/  FSETP.NEU.FTZ.AND P2, PT, R250.reuse, -INF , PT ;  /* 0xff800000fa00780b */ /* 0x040fe40003f5d000 */
[----:B------:R3:W-:Y:S04]  /*5290*/  I2F R96, R0 ;  /* 0x0000000000607306 */ /* 0x0007e80000201400 */
[----:B------:R-:W-:Y:S01]  /*52a0*/  @!P0 IADD3 R2, -R3, 0x11, RZ ;  /* 0x0000001103028810 */ /* 0x000fe20007ffe1ff */
[----:B------:R-:W-:Y:S01]  /*52b0*/  FMUL.FTZ R3, R250, 1.4426950216293334961 ;  /* 0x3fb8aa3bfa037820 */ /* 0x000fe20000410000 */
[----:B------:R-:W-:Y:S04]  /*52c0*/  PLOP3.LUT P0, PT, PT, PT, UP0, 0x80, 0x0 ;  /* 0x000000000000781c */ /* 0x000fe80003f0f008 */
[----:B------:R4:W1:Y:S01]  /*52d0*/  I2F R92, R2 ;  /* 0x00000002005c7306 */ /* 0x0008620000201400 */
[----:B------:R-:W-:Y:S02]  /*52e0*/  FSEL R3, R3, RZ, P2 ;  /* 0x000000ff03037208 */ /* 0x000fe40001000000 */
[----:B------:R-:W-:Y:S01]  /*52f0*/  PLOP3.LUT P2, PT, PT, PT, UP0, 0x80, 0x0 ;  /* 0x000000000000781c */ /* 0x000fe20003f4f008 */
[----:B---3--:R-:W-:Y:S02]  /*5300*/  FMUL.FTZ R0, R251, 1.4426950216293334961 ;  /* 0x3fb8aa3bfb007820 */ /* 0x008fe40000410000 */
[----:B----4-:R-:W-:Y:S05]  /*5310*/  IMAD R2, R85, 0x40, R111 ;  /* 0x0000004055027824 */ /* 0x010fea00078e026f */
[C---:B------:R-:W-:Y:S02]  /*5320*/  @P5 ISETP.GE.AND P5, PT, R2.reuse, UR7, PT ;  /* 0x0000000702005c0c */ /* 0x040fe4000bfa6270 */
[----:B------:R-:W-:Y:S02]  /*5330*/  @P1 IADD3 R84, R2, 0x1, RZ ;  /* 0x0000000102541810 */ /* 0x000fe40007ffe0ff */
[----:B------:R-:W-:Y:S02]  /*5340*/  PLOP3.LUT P1, PT, PT, PT, UP0, 0x80, 0x0 ;  /* 0x000000000000781c */ /* 0x000fe40003f2f008 */
[----:B------:R-:W-:Y:S02]  /*5350*/  @P4 ISETP.GE.AND P4, PT, R84, UR7, PT ;  /* 0x0000000754004c0c */ /* 0x000fe4000bf86270 */
[----:B------:R-:W3:Y:S05]  /*5360*/  LDSM.16.M88.4 R84, [R223+0x1e800] ;  /* 0x01e80000df54783b */ /* 0x000eea0000000200 */
[----:B------:R-:W-:Y:S02]  /*5370*/  @P0 FSEL R4, R4, -INF , !P5 ;  /* 0xff80000004040808 */ /* 0x000fe40006800000 */
[----:B------:R-:W-:Y:S03]  /*5380*/  PLOP3.LUT P0, PT, PT, PT, UP0, 0x80, 0x0 ;  /* 0x000000000000781c */ /* 0x000fe60003f0f008 */
[--C-:B------:R-:W-:Y:S01]  /*5390*/  FFMA.FTZ R4, R4, c[0x0][0x23c], -R3.reuse ;  /* 0x00008f0004047a23 */ /* 0x100fe20000010803 */
[----:B------:R-:W-:Y:S02]  /*53a0*/  @P1 FSEL R5, R5, -INF , !P4 ;  /* 0xff80000005051808 */ /* 0x000fe40006000000 */
[----:B------:R-:W-:Y:S01]  /*53b0*/  FSETP.NEU.FTZ.AND P1, PT, R251, -INF , PT ;  /* 0xff800000fb00780b */ /* 0x000fe20003f3d000 */
[----:B------:R4:W-:Y:S02]  /*53c0*/  MUFU.EX2 R111, R4 ;  /* 0x00000004006f7308 */ /* 0x0009e40000000800 */
[--C-:B------:R-:W-:Y:S01]  /*53d0*/  FFMA.FTZ R5, R5, c[0x0][0x23c], -R3.reuse ;  /* 0x00008f0005057a23 */ /* 0x100fe20000010803 */
[----:B------:R-:W-:Y:S02]  /*53e0*/  FSEL R0, R0, RZ, P1 ;  /* 0x000000ff00007208 */ /* 0x000fe40000800000 */
[----:B------:R-:W-:Y:S02]  /*53f0*/  PLOP3.LUT P1, PT, PT, PT, UP0, 0x80, 0x0 ;  /* 0x000000000000781c */ /* 0x000fe40003f2f008 */
[----:B------:R-:W-:Y:S02]  /*5400*/  @P0 FSEL R6, R6, -INF , !P5 ;  /* 0xff80000006060808 */ /* 0x000fe40006800000 */
[----:B------:R-:W-:Y:S01]  /*5410*/  PLOP3.LUT P0, PT, PT, PT, UP0, 0x80, 0x0 ;  /* 0x000000000000781c */ /* 0x000fe20003f0f008 */
[----:B------:R-:W-:Y:S01]  /*5420*/  MUFU.EX2 R107, R5 ;  /* 0x00000005006b7308 */ /* 0x000fe20000000800 */
[----:B------:R-:W-:Y:S01]  /*5430*/  PLOP3.LUT P5, PT, PT, PT, UP0, 0x80, 0x0 ;  /* 0x000000000000781c */ /* 0x000fe20003faf008 */
[--C-:B------:R-:W-:Y:S06]  /*5440*/  FFMA.FTZ R6, R6, c[0x0][0x23c], -R0.reuse ;  /* 0x00008f0006067a23 */ /* 0x100fec0000010800 */
[----:B------:R-:W-:Y:S02]  /*5450*/  @P1 FSEL R7, R7, -INF , !P4 ;  /* 0xff80000007071808 */ /* 0x000fe40006000000 */
[----:B------:R-:W-:Y:S01]  /*5460*/  PLOP3.LUT P1, PT, PT, PT, UP0, 0x80, 0x0 ;  /* 0x000000000000781c */ /* 0x000fe20003f2f008 */
[----:B------:R-:W-:Y:S01]  /*5470*/  MUFU.EX2 R112, R6 ;  /* 0x0000000600707308 */ /* 0x000fe20000000800 */
[----:B------:R-:W-:Y:S01]  /*5480*/  PLOP3.LUT P4, PT, PT, PT, UP0, 0x80, 0x0 ;  /* 0x000000000000781c */ /* 0x000fe20003f8f008 */
[----:B------:R-:W-:Y:S01]  /*5490*/  FFMA.FTZ R7, R7, c[0x0][0x23c], -R0 ;  /* 0x00008f0007077a23 */ /* 0x000fe20000010800 */
[----:B----4-:R-:W-:Y:S01]  /*54a0*/  @P3 IADD3 R4, R2, 0x8, RZ ;  /* 0x0000000802043810 */ /* 0x010fe20007ffe0ff */
[C---:B---3--:R-:W-:Y:S01]  /*54b0*/  HMMA.16816.F32.BF16 R12, R88.reuse, R84, R12 ;  /* 0x00000054580c723c */ /* 0x048fe2000004180c */
[----:B------:R-:W-:Y:S02]  /*54c0*/  PLOP3.LUT P3, PT, PT, PT, UP0, 0x80, 0x0 ;  /* 0x000000000000781c */ /* 0x000fe40003f6f008 */
[----:B------:R-:W-:Y:S02]  /*54d0*/  @P6 ISETP.GE.AND P6, PT, R4, UR7, PT ;  /* 0x0000000704006c0c */ /* 0x000fe4000bfc6270 */
[----:B------:R-:W-:Y:S01]  /*54e0*/  @P2 IADD3 R4, R2, 0x9, RZ ;  /* 0x0000000902042810 */ /* 0x000fe20007ffe0ff */
[----:B------:R-:W3:Y:S01]  /*54f0*/  MUFU.EX2 R109, R7 ;  /* 0x00000007006d7308 */ /* 0x000ee20000000800 */
[----:B------:R-:W-:Y:S01]  /*5500*/  PLOP3.LUT P2, PT, PT, PT, UP0, 0x80, 0x0 ;  /* 0x000000000000781c */ /* 0x000fe20003f4f008 */
[----:B------:R-:W-:Y:S06]  /*5510*/  HMMA.16816.F32.BF16 R16, R88, R86, R16 ;  /* 0x000000565810723c */ /* 0x000fec0000041810 */
[----:B------:R-:W-:Y:S02]  /*5520*/  @P3 ISETP.GE.AND P3, PT, R4, UR7, PT ;  /* 0x0000000704003c0c */ /* 0x000fe4000bf66270 */
[----:B------:R-:W-:Y:S02]  /*5530*/  @P0 FSEL R8, R8, -INF , !P6 ;  /* 0xff80000008080808 */ /* 0x000fe40007000000 */
[----:B------:R-:W-:Y:S02]  /*5540*/  PLOP3.LUT P0, PT, PT, PT, UP0, 0x80, 0x0 ;  /* 0x000000000000781c */ /* 0x000fe40003f0f008 */
[----:B------:R-:W-:Y:S01]  /*5550*/  @P4 IADD3 R4, R2, 0x10, RZ ;  /* 0x0000001002044810 */ /* 0x000fe20007ffe0ff */
[----:B------:R-:W-:Y:S01]  /*5560*/  FFMA.FTZ R8, R8, c[0x0][0x23c], -R3 ;  /* 0x00008f0008087a23 */ /* 0x000fe20000010803 */
[----:B------:R-:W-:Y:S02]  /*5570*/  PLOP3.LUT P4, PT, PT, PT, UP0, 0x80, 0x0 ;  /* 0x000000000000781c */ /* 0x000fe40003f8f008 */
[----:B------:R-:W-:Y:S01]  /*5580*/  @P5 ISETP.GE.AND P5, PT, R4, UR7, PT ;  /* 0x0000000704005c0c */ /* 0x000fe2000bfa6270 */
[----:B--2---:R-:W-:Y:S01]  /*5590*/  FFMA.FTZ R12, R93, -UR6, R12 ;  /* 0x800000065d0c7c23 */ /* 0x004fe2000801000c */
[----:B------:R-:W-:Y:S01]  /*55a0*/  @P2 IADD3 R4, R2, 0x11, RZ ;  /* 0x0000001102042810 */ /* 0x000fe20007ffe0ff */
[----:B-1----:R-:W-:Y:S01]  /*55b0*/  FFMA.FTZ R13, R92, -UR6, R13 ;  /* 0x800000065c0d7c23 */ /* 0x002fe2000801000d */
[----:B------:R-:W-:Y:S01]  /*55c0*/  @P1 FSEL R9, R9, -INF , !P3 ;  /* 0xff80000009091808 */ /* 0x000fe20005800000 */
        /* <DEDUP_REMOVED lines=8> */
[----:B------:R-:W-:Y:S01]  /*5650*/  FFMA.FTZ R18, R93, -UR6, R18 ;  /* 0x800000065d127c23 */ /* 0x000fe20008010012 */
[----:B------:R-:W-:Y:S01]  /*5660*/  PLOP3.LUT P2, PT, PT, PT, UP0, 0x80, 0x0 ;  /* 0x000000000000781c */ /* 0x000fe20003f4f008 */
[----:B------:R-:W-:Y:S01]  /*5670*/  FFMA.FTZ R19, R92, -UR6, R19 ;  /* 0x800000065c137c23 */ /* 0x000fe20008010013 */
[----:B------:R-:W-:Y:S01]  /*5680*/  MUFU.EX2 R104, R8 ;  /* 0x0000000800687308 */ /* 0x000fe20000000800 */
[--C-:B------:R-:W-:Y:S02]  /*5690*/  FFMA.FTZ R9, R9, c[0x0][0x23c], -R3.reuse ;  /* 0x00008f0009097a23 */ /* 0x100fe40000010803 */
[----:B------:R-:W-:Y:S01]  /*56a0*/  @P1 FSEL R11, R11, -INF , !P3 ;  /* 0xff8000000b0b1808 */ /* 0x000fe20005800000 */
[--C-:B------:R-:W-:Y:S01]  /*56b0*/  FFMA.FTZ R10, R10, c[0x0][0x23c], -R0.reuse ;  /* 0x00008f000a0a7a23 */ /* 0x100fe20000010800 */
[----:B------:R-:W-:Y:S02]  /*56c0*/  PLOP3.LUT P1, PT, PT, PT, UP0, 0x80, 0x0 ;  /* 0x000000000000781c */ /* 0x000fe40003f2f008 */
[----:B------:R-:W-:Y:S01]  /*56d0*/  @P6 ISETP.GE.AND P6, PT, R4, UR7, PT ;  /* 0x0000000704006c0c */ /* 0x000fe2000bfc6270 */
[--C-:B------:R-:W-:Y:S01]  /*56e0*/  FFMA.FTZ R11, R11, c[0x0][0x23c], -R0.reuse ;  /* 0x00008f000b0b7a23 */ /* 0x100fe20000010800 */
[----:B------:R-:W-:Y:S01]  /*56f0*/  PLOP3.LUT P3, PT, PT, PT, UP0, 0x80, 0x0 ;  /* 0x000000000000781c */ /* 0x000fe20003f6f008 */
[----:B------:R-:W-:Y:S01]  /*5700*/  MUFU.EX2 R103, R9 ;  /* 0x0000000900677308 */ /* 0x000fe20000000800 */
[----:B------:R-:W-:Y:S02]  /*5710*/  @P0 FSEL R12, R12, -INF , !P5 ;  /* 0xff8000000c0c0808 */ /* 0x000fe40006800000 */
[----:B------:R-:W-:Y:S03]  /*5720*/  PLOP3.LUT P0, PT, PT, PT, UP0, 0x80, 0x0 ;  /* 0x000000000000781c */ /* 0x000fe60003f0f008 */
[--C-:B------:R-:W-:Y:S02]  /*5730*/  FFMA.FTZ R12, R12, c[0x0][0x23c], -R3.reuse ;  /* 0x00008f000c0c7a23 */ /* 0x100fe40000010803 */
[----:B------:R-:W-:Y:S02]  /*5740*/  @P1 FSEL R14, R14, -INF , !P5 ;  /* 0xff8000000e0e1808 */ /* 0x000fe40006800000 */
[----:B------:R-:W-:Y:S01]  /*5750*/  @P2 FSEL R13, R13, -INF , !P6 ;  /* 0xff8000000d0d2808 */ /* 0x000fe20007000000 */
[----:B------:R-:W-:Y:S01]  /*5760*/  MUFU.EX2 R106, R10 ;  /* 0x0000000a006a7308 */ /* 0x000fe20000000800 */
[----:B------:R-:W-:Y:S01]  /*5770*/  PLOP3.LUT P2, PT, PT, PT, UP0, 0x80, 0x0 ;  /* 0x000000000000781c */ /* 0x000fe20003f4f008 */
[--C-:B------:R-:W-:Y:S01]  /*5780*/  FFMA.FTZ R14, R14, c[0x0][0x23c], -R0.reuse ;  /* 0x00008f000e0e7a23 */ /* 0x100fe20000010800 */
[----:B------:R-:W-:Y:S01]  /*5790*/  PLOP3.LUT P1, PT, PT, PT, UP0, 0x80, 0x0 ;  /* 0x000000000000781c */ /* 0x000fe20003f2f008 */
[--C-:B------:R-:W-:Y:S01]  /*57a0*/  FFMA.FTZ R13, R13, c[0x0][0x23c], -R3.reuse ;  /* 0x00008f000d0d7a23 */ /* 0x100fe20000010803 */
[C---:B------:R-:W-:Y:S02]  /*57b0*/  @P3 IADD3 R4, R2.reuse, 0x18, RZ ;  /* 0x0000001802043810 */ /* 0x040fe40007ffe0ff */
[----:B------:R-:W-:Y:S02]  /*57c0*/  @P4 IADD3 R2, R2, 0x19, RZ ;  /* 0x0000001902024810 */ /* 0x000fe40007ffe0ff */
[----:B------:R-:W-:Y:S01]  /*57d0*/  @P0 FSEL R15, R15, -INF , !P6 ;  /* 0xff8000000f0f0808 */ /* 0x000fe20007000000 */
[----:B------:R-:W1:Y:S01]  /*57e0*/  MUFU.EX2 R105, R11 ;  /* 0x0000000b00697308 */ /* 0x000e620000000800 */
[----:B------:R-:W-:Y:S03]  /*57f0*/  PLOP3.LUT P0, PT, PT, PT, UP0, 0x80, 0x0 ;  /* 0x000000000000781c */ /* 0x000fe60003f0f008 */
[----:B------:R-:W-:Y:S01]  /*5800*/  @P2 ISETP.GE.AND P3, PT, R4, UR7, PT ;  /* 0x0000000704002c0c */ /* 0x000fe2000bf66270 */
[--C-:B------:R-:W-:Y:S01]  /*5810*/  FFMA.FTZ R15, R15, c[0x0][0x23c], -R0.reuse ;  /* 0x00008f000f0f7a23 */ /* 0x100fe20000010800 */
[----:B------:R-:W-:Y:S02]  /*5820*/  @P1 ISETP.GE.AND P1, PT, R2, UR7, PT ;  /* 0x0000000702001c0c */ /* 0x000fe4000bf26270 */
[----:B------:R-:W-:Y:S02]  /*5830*/  PLOP3.LUT P2, PT, PT, PT, UP0, 0x80, 0x0 ;  /* 0x000000000000781c */ /* 0x000fe40003f4f008 */
[----:B---3--:R-:W-:Y:S01]  /*5840*/  F2FP.BF16.PACK_AB R2, R109, R112 ;  /* 0x000000706d02723e */ /* 0x008fe200000010ff */
[----:B------:R-:W-:Y:S04]  /*5850*/  MUFU.EX2 R100, R12 ;  /* 0x0000000c00647308 */ /* 0x000fe80000000800 */
[----:B------:R-:W-:Y:S04]  /*5860*/  STS [R246+0x2a400], R2 ;  /* 0x02a40002f6007388 */ /* 0x000fe80000000800 */
[----:B------:R-:W-:Y:S02]  /*5870*/  @P0 FSEL R17, R17, -INF , !P1 ;  /* 0xff80000011110808 */ /* 0x000fe40004800000 */
[----:B------:R-:W-:Y:S01]  /*5880*/  PLOP3.LUT P0, PT, PT, PT, UP0, 0x80, 0x0 ;  /* 0x000000000000781c */ /* 0x000fe20003f0f008 */
[----:B------:R-:W2:Y:S01]  /*5890*/  MUFU.EX2 R99, R13 ;  /* 0x0000000d00637308 */ /* 0x000ea20000000800 */
[----:B------:R-:W-:Y:S02]  /*58a0*/  @P2 FSEL R16, R16, -INF , !P3 ;  /* 0xff80000010102808 */ /* 0x000fe40005800000 */
[----:B------:R-:W-:Y:S02]  /*58b0*/  PLOP3.LUT P2, PT, PT, PT, UP0, 0x80, 0x0 ;  /* 0x000000000000781c */ /* 0x000fe40003f4f008 */
[----:B-1----:R-:W-:Y:S01]  /*58c0*/  F2FP.BF16.PACK_AB R5, R105, R106 ;  /* 0x0000006a6905723e */ /* 0x002fe200000010ff */
[--C-:B------:R-:W-:Y:S02]  /*58d0*/  FFMA.FTZ R16, R16, c[0x0][0x23c], -R3.reuse ;  /* 0x00008f0010107a23 */ /* 0x100fe40000010803 */
[----:B------:R-:W-:Y:S02]  /*58e0*/  FFMA.FTZ R3, R17, c[0x0][0x23c], -R3 ;  /* 0x00008f0011037a23 */ /* 0x000fe40000010803 */
[----:B------:R-:W-:Y:S02]  /*58f0*/  MUFU.EX2 R102, R14 ;  /* 0x0000000e00667308 */ /* 0x000fe40000000800 */
[----:B------:R-:W-:Y:S02]  /*5900*/  @P0 FSEL R19, R19, -INF , !P1 ;  /* 0xff80000013130808 */ /* 0x000fe40004800000 */
[----:B------:R-:W-:Y:S02]  /*5910*/  IADD3 R92, P0, R113, UR13, RZ ;  /* 0x0000000d715c7c10 */ /* 0x000fe4000ff1e0ff */
[----:B------:R-:W-:Y:S02]  /*5920*/  @P2 FSEL R18, R18, -INF , !P3 ;  /* 0xff80000012122808 */ /* 0x000fe40005800000 */
[----:B------:R-:W-:Y:S02]  /*5930*/  IADD3.X R93, R114, UR12, RZ, P0, !PT ;  /* 0x0000000c725d7c10 */ /* 0x000fe400087fe4ff */
[----:B------:R1:W-:Y:S01]  /*5940*/  MUFU.EX2 R95, R3 ;  /* 0x00000003005f7308 */ /* 0x0003e20000000800 */
[--C-:B------:R-:W-:Y:S01]  /*5950*/  FFMA.FTZ R18, R18, c[0x0][0x23c], -R0.reuse ;  /* 0x00008f0012127a23 */ /* 0x100fe20000010800 */
[----:B------:R-:W-:Y:S01]  /*5960*/  LEA R234, P0, R115, R234, 0x2 ;  /* 0x000000ea73ea7211 */ /* 0x000fe200078010ff */
[----:B------:R-:W-:Y:S01]  /*5970*/  FFMA.FTZ R0, R19, c[0x0][0x23c], -R0 ;  /* 0x00008f0013007a23 */ /* 0x000fe20000010800 */
[----:B--2---:R-:W-:Y:S02]  /*5980*/  F2FP.BF16.PACK_AB R4, R99, R100 ;  /* 0x000000646304723e */ /* 0x004fe400000010ff */
[----:B------:R-:W-:Y:S02]  /*5990*/  LEA.HI.X.SX32 R235, R115, R235, 0x2, P0 ;  /* 0x000000eb73eb7211 */ /* 0x000fe400000f16ff */
[----:B------:R2:W5:Y:S01]  /*59a0*/  LDL R115, [R1] ;  /* 0x0000000001737983 */ /* 0x0005620000100800 */
[----:B------:R-:W-:Y:S01]  /*59b0*/  PLOP3.LUT P1, PT, PT, PT, UP4, 0x80, 0x0 ;  /* 0x000000000000781c */ /* 0x000fe20003f2f048 */
[----:B------:R3:W-:Y:S10]  /*59c0*/  MUFU.EX2 R97, R0 ;  /* 0x0000000000617308 */ /* 0x0007f40000000800 */
[----:B------:R-:W4:Y:S01]  /*59d0*/  MUFU.EX2 R101, R15 ;  /* 0x0000000f00657308 */ /* 0x000f220000000800 */
[----:B-1----:R-:W-:Y:S05]  /*59e0*/  F2FP.BF16.PACK_AB R3, R107, R111 ;  /* 0x0000006f6b03723e */ /* 0x002fea00000010ff */
[----:B------:R4:W-:Y:S04]  /*59f0*/  STS [R246+0x2a000], R3 ;  /* 0x02a00003f6007388 */ /* 0x0009e80000000800 */
[----:B------:R-:W1:Y:S01]  /*5a00*/  MUFU.EX2 R96, R16 ;  /* 0x0000001000607308 */ /* 0x000e620000000800 */
[----:B---3--:R-:W-:Y:S01]  /*5a10*/  F2FP.BF16.PACK_AB R0, R103, R104 ;  /* 0x000000686700723e */ /* 0x008fe200000010ff */
[----:B------:R-:W-:Y:S08]  /*5a20*/  STS [R249+0x2a400], R5 ;  /* 0x02a40005f9007388 */ /* 0x000ff00000000800 */
[----:B------:R-:W3:Y:S01]  /*5a30*/  MUFU.EX2 R98, R18 ;  /* 0x0000001200627308 */ /* 0x000ee20000000800 */
[----:B------:R3:W-:Y:S06]  /*5a40*/  STS [R249+0x2a000], R0 ;  /* 0x02a00000f9007388 */ /* 0x0007ec0000000800 */
[----:B------:R-:W-:Y:S01]  /*5a50*/  STS [R247+0x2a000], R4 ;  /* 0x02a00004f7007388 */ /* 0x000fe20000000800 */
[----:B----4-:R-:W-:Y:S02]  /*5a60*/  F2FP.BF16.PACK_AB R3, R101, R102 ;  /* 0x000000666503723e */ /* 0x010fe400000010ff */
[----:B-1----:R-:W-:Y:S03]  /*5a70*/  F2FP.BF16.PACK_AB R2, R95, R96 ;  /* 0x000000605f02723e */ /* 0x002fe600000010ff */
[----:B------:R1:W-:Y:S06]  /*5a80*/  STS [R247+0x2a400], R3 ;  /* 0x02a40003f7007388 */ /* 0x0003ec0000000800 */
[----:B------:R-:W-:Y:S01]  /*5a90*/  STS [R248+0x2a000], R2 ;  /* 0x02a00002f8007388 */ /* 0x000fe20000000800 */
[----:B---3--:R-:W-:Y:S05]  /*5aa0*/  F2FP.BF16.PACK_AB R0, R97, R98 ;  /* 0x000000626100723e */ /* 0x008fea00000010ff */
[----:B------:R3:W-:Y:S06]  /*5ab0*/  STS [R248+0x2a400], R0 ;  /* 0x02a40000f8007388 */ /* 0x0007ec0000000800 */
[----:B------:R-:W-:Y:S06]  /*5ac0*/  LDSM.16.M88.4 R16, [R228+0x10000] ;  /* 0x01000000e410783b */ /* 0x000fec0000000200 */
[----:B------:R-:W4:Y:S01]  /*5ad0*/  LDSM.16.M88.4 R8, [R221+0x20000] ;  /* 0x02000000dd08783b */ /* 0x000f220000000200 */
[C-C-:B-1----:R-:W-:Y:S05]  /*5ae0*/  IMAD.IADD R3, R217.reuse, 0x1, R228.reuse ;  /* 0x00000001d9037824 */ /* 0x142fea00078e02e4 */
[----:B------:R-:W1:Y:S01]  /*5af0*/  LDSM.16.M88.4 R84, [R221+0x20800] ;  /* 0x02080000dd54783b */ /* 0x000e620000000200 */
[----:B---3--:R-:W-:Y:S04]  /*5b00*/  IMAD.IADD R0, R108, 0x1, R228 ;  /* 0x000000016c007824 */ /* 0x008fe800078e02e4 */
[----:B------:R-:W-:Y:S01]  /*5b10*/  IMAD.IADD R2, R217, 0x1, R0 ;  /* 0x00000001d9027824 */ /* 0x000fe200078e0200 */
[----:B------:R-:W-:Y:S01]  /*5b20*/  LDSM.16.M88.4 R88, [R0+0x10000] ;  /* 0x010000000058783b */ /* 0x000fe20000000200 */
[C---:B----4-:R-:W-:Y:S08]  /*5b30*/  HMMA.16816.F32.BF16 R4, R16.reuse, R8, RZ ;  /* 0x000000081004723c */ /* 0x050ff000000418ff */
[C---:B------:R-:W-:Y:S08]  /*5b40*/  HMMA.16816.F32.BF16 R8, R16.reuse, R10, RZ ;  /* 0x0000000a1008723c */ /* 0x040ff000000418ff */
[C---:B-1----:R-:W-:Y:S08]  /*5b50*/  HMMA.16816.F32.BF16 R12, R16.reuse, R84, RZ ;  /* 0x00000054100c723c */ /* 0x042ff000000418ff */
[----:B------:R-:W-:Y:S01]  /*5b60*/  HMMA.16816.F32.BF16 R16, R16, R86, RZ ;  /* 0x000000561010723c */ /* 0x000fe200000418ff */
[----:B------:R-:W1:Y:S07]  /*5b70*/  LDSM.16.M88.4 R84, [R222+0x20000] ;  /* 0x02000000de54783b */ /* 0x000e6e0000000200 */
[C---:B-1----:R-:W-:Y:S08]  /*5b80*/  HMMA.16816.F32.BF16 R4, R88.reuse, R84, R4 ;  /* 0x000000545804723c */ /* 0x042ff00000041804 */
[C---:B------:R-:W-:Y:S01]  /*5b90*/  HMMA.16816.F32.BF16 R8, R88.reuse, R86, R8 ;  /* 0x000000565808723c */ /* 0x040fe20000041808 */
[----:B------:R-:W1:Y:S07]  /*5ba0*/  LDSM.16.M88.4 R84, [R222+0x20800] ;  /* 0x02080000de54783b */ /* 0x000e6e0000000200 */
[C---:B-1----:R-:W-:Y:S08]  /*5bb0*/  HMMA.16816.F32.BF16 R12, R88.reuse, R84, R12 ;  /* 0x00000054580c723c */ /* 0x042ff0000004180c */
[----:B------:R-:W-:Y:S01]  /*5bc0*/  HMMA.16816.F32.BF16 R16, R88, R86, R16 ;  /* 0x000000565810723c */ /* 0x000fe20000041810 */
[----:B------:R-:W-:Y:S06]  /*5bd0*/  LDSM.16.M88.4 R84, [R3+0x10000] ;  /* 0x010000000354783b */ /* 0x000fec0000000200 */
[----:B------:R-:W1:Y:S02]  /*5be0*/  LDSM.16.M88.4 R88, [R224+0x20000] ;  /* 0x02000000e058783b */ /* 0x000e640000000200 */
        /* <DEDUP_REMOVED lines=75> */
[----:B------:R1:W-:Y:S06]  /*60a0*/  LDSM.16.M88.4 R84, [R0+0x16000] ;  /* 0x016000000054783b */ /* 0x0003ec0000000200 */
[----:B------:R-:W3:Y:S06]  /*60b0*/  LDSM.16.M88.4 R88, [R222+0x26000] ;  /* 0x02600000de58783b */ /* 0x000eec0000000200 */
[----:B-1----:R-:W4:Y:S01]  /*60c0*/  LDG.E R0, [R92.64+0x20] ;  /* 0x000020045c007981 */ /* 0x002f22000c1e1900 */
[C---:B---3--:R-:W-:Y:S08]  /*60d0*/  HMMA.16816.F32.BF16 R4, R84.reuse, R88, R4 ;  /* 0x000000585404723c */ /* 0x048ff00000041804 */
[C---:B------:R-:W-:Y:S01]  /*60e0*/  HMMA.16816.F32.BF16 R8, R84.reuse, R90, R8 ;  /* 0x0000005a5408723c */ /* 0x040fe20000041808 */
[----:B------:R-:W1:Y:S07]  /*60f0*/  LDSM.16.M88.4 R88, [R222+0x26800] ;  /* 0x02680000de58783b */ /* 0x000e6e0000000200 */
[C---:B-1----:R-:W-:Y:S08]  /*6100*/  HMMA.16816.F32.BF16 R12, R84.reuse, R88, R12 ;  /* 0x00000058540c723c */ /* 0x042ff0000004180c */
[----:B------:R-:W-:Y:S01]  /*6110*/  HMMA.16816.F32.BF16 R16, R84, R90, R16 ;  /* 0x0000005a5410723c */ /* 0x000fe20000041810 */
[----:B------:R1:W-:Y:S06]  /*6120*/  LDSM.16.M88.4 R84, [R3+0x16000] ;  /* 0x016000000354783b */ /* 0x0003ec0000000200 */
[----:B------:R-:W3:Y:S06]  /*6130*/  LDSM.16.M88.4 R88, [R224+0x26000] ;  /* 0x02600000e058783b */ /* 0x000eec0000000200 */
[----:B-1----:R-:W2:Y:S01]  /*6140*/  LDG.E R3, [R92.64] ;  /* 0x000000045c037981 */ /* 0x002ea2000c1e1900 */
[C---:B---3--:R-:W-:Y:S08]  /*6150*/  HMMA.16816.F32.BF16 R4, R84.reuse, R88, R4 ;  /* 0x000000585404723c */ /* 0x048ff00000041804 */
        /* <DEDUP_REMOVED lines=10> */
[----:B------:R-:W-:Y:S04]  /*6200*/  HMMA.16816.F32.BF16 R16, R84, R90, R16 ;  /* 0x0000005a5410723c */ /* 0x000fe80000041810 */
[C---:B----4-:R-:W-:Y:S04]  /*6210*/  FADD.FTZ R6, -R0.reuse, R6 ;  /* 0x0000000600067221 */ /* 0x050fe80000010100 */
[C---:B------:R-:W-:Y:S04]  /*6220*/  FADD.FTZ R10, -R0.reuse, R10 ;  /* 0x0000000a000a7221 */ /* 0x040fe80000010100 */
[C---:B------:R-:W-:Y:S04]  /*6230*/  FADD.FTZ R11, -R0.reuse, R11 ;  /* 0x0000000b000b7221 */ /* 0x040fe80000010100 */
[C---:B------:R-:W-:Y:S02]  /*6240*/  FADD.FTZ R2, -R0.reuse, R14 ;  /* 0x0000000e00027221 */ /* 0x040fe40000010100 */
[----:B------:R-:W-:Y:S02]  /*6250*/  FADD.FTZ R14, -R0, R15 ;  /* 0x0000000f000e7221 */ /* 0x000fe40000010100 */
[----:B------:R-:W-:Y:S02]  /*6260*/  FMUL.FTZ R86, R112, R6 ;  /* 0x0000000670567220 */ /* 0x000fe40000410000 */
[----:B------:R-:W-:Y:S02]  /*6270*/  FMUL.FTZ R85, R106, R10 ;  /* 0x0000000a6a557220 */ /* 0x000fe40000410000 */
[----:B------:R-:W-:Y:S02]  /*6280*/  FMUL.FTZ R84, R105, R11 ;  /* 0x0000000b69547220 */ /* 0x000fe40000410000 */
[----:B------:R-:W-:Y:S02]  /*6290*/  FMUL.FTZ R15, R102, R2 ;  /* 0x00000002660f7220 */ /* 0x000fe40000410000 */
[----:B------:R-:W-:Y:S02]  /*62a0*/  FMUL.FTZ R14, R101, R14 ;  /* 0x0000000e650e7220 */ /* 0x000fe40000410000 */
[C---:B--2---:R-:W-:Y:S02]  /*62b0*/  FADD.FTZ R5, -R3.reuse, R5 ;  /* 0x0000000503057221 */ /* 0x044fe40000010100 */
[C---:B------:R-:W-:Y:S02]  /*62c0*/  FADD.FTZ R16, -R3.reuse, R16 ;  /* 0x0000001003107221 */ /* 0x040fe40000010100 */
[C---:B------:R-:W-:Y:S02]  /*62d0*/  FADD.FTZ R17, -R3.reuse, R17 ;  /* 0x0000001103117221 */ /* 0x040fe40000010100 */
[C---:B------:R-:W-:Y:S02]  /*62e0*/  FADD.FTZ R4, -R3.reuse, R4 ;  /* 0x0000000403047221 */ /* 0x040fe40000010100 */
[C---:B------:R-:W-:Y:S02]  /*62f0*/  FADD.FTZ R8, -R3.reuse, R8 ;  /* 0x0000000803087221 */ /* 0x040fe40000010100 */
[----:B------:R-:W-:Y:S02]  /*6300*/  FADD.FTZ R9, -R3, R9 ;  /* 0x0000000903097221 */ /* 0x000fe40000010100 */
[----:B------:R-:W-:Y:S02]  /*6310*/  FMUL.FTZ R91, R107, R5 ;  /* 0x000000056b5b7220 */ /* 0x000fe40000410000 */
[C---:B------:R-:W-:Y:S02]  /*6320*/  FADD.FTZ R12, -R3.reuse, R12 ;  /* 0x0000000c030c7221 */ /* 0x040fe40000010100 */
[----:B------:R-:W-:Y:S02]  /*6330*/  FADD.FTZ R13, -R3, R13 ;  /* 0x0000000d030d7221 */ /* 0x000fe40000010100 */
        /* <DEDUP_REMOVED lines=109> */
.L_x_792:
        /* <DEDUP_REMOVED lines=40> */
[-C--:B------:R-:W-:Y:S08]  /*6c90*/  HMMA.16816.F32.BF16 R68, R4, R88.reuse, R68 ;  /* 0x000000580444723c */ /* 0x080ff00000041844 */
        /* <DEDUP_REMOVED lines=132> */
.L_x_793:
[----:B------:R-:W-:Y:S01]  /*74e0*/  LDSM.16.M88.4 R128, [R229] ;  /* 0x00000000e580783b */ /* 0x000fe20000000200 */
[----:B-1----:R-:W-:Y:S01]  /*74f0*/  IMAD.MOV.U32 R2, RZ, RZ, R114 ;  /* 0x000000ffff027224 */ /* 0x002fe200078e0072 */
[----:B------:R-:W-:Y:S01]  /*7500*/  ULOP3.LUT UR9, UR8, 0x1, URZ, 0xc0, !UPT ;  /* 0x0000000108097892 */ /* 0x000fe2000f8ec03f */
[----:B------:R-:W-:Y:S01]  /*7510*/  IMAD.MOV.U32 R3, RZ, RZ, R113 ;  /* 0x000000ffff037224 */ /* 0x000fe200078e0071 */
[----:B------:R-:W-:Y:S01]  /*7520*/  @UP4 UIADD3 UR14, UP3, UR11, -0x100, URZ ;  /* 0xffffff000b0e4890 */ /* 0x000fe2000ff7e03f */
[----:B------:R-:W1:Y:S01]  /*7530*/  LDSM.16.MT88.4 R16, [R216+0x18000] ;  /* 0x01800000d810783b */ /* 0x000e620000004200 */
[----:B------:R-:W-:Y:S01]  /*7540*/  IMAD.IADD R0, R229, 0x1, R108 ;  /* 0x00000001e5007824 */ /* 0x000fe200078e026c */
[----:B------:R-:W-:Y:S02]  /*7550*/  UISETP.NE.U32.AND UP0, UPT, UR9, 0x1, UPT ;  /* 0x000000010900788c */ /* 0x000fe4000bf05070 */
[----:B------:R-:W-:Y:S01]  /*7560*/  UIADD3 UR15, UR8, -0x1, URZ ;  /* 0xffffffff080f7890 */ /* 0x000fe2000fffe03f */
[----:B------:R-:W2:Y:S01]  /*7570*/  LDSM.16.M88.4 R124, [R229+0x1000] ;  /* 0x00100000e57c783b */ /* 0x000ea20000000200 */
[----:B------:R-:W-:Y:S04]  /*7580*/  @UP4 UIADD3.X UR9, UR10, -0x1, URZ, UP3, !UPT ;  /* 0xffffffff0a094890 */ /* 0x000fe80009ffe43f */
[----:B------:R-:W3:Y:S05]  /*7590*/  LDSM.16.MT88.4 R96, [R216+0x1a000] ;  /* 0x01a00000d860783b */ /* 0x000eea0000004200 */
[----:B-----5:R-:W4:Y:S05]  /*75a0*/  LDSM.16.MT88.4 R112, [R216+0x1c000] ;  /* 0x01c00000d870783b */ /* 0x020f2a0000004200 */
[----:B------:R-:W3:Y:S05]  /*75b0*/  LDSM.16.MT88.4 R196, [R216+0x1e000] ;  /* 0x01e00000d8c4783b */ /* 0x000eea0000004200 */
[----:B------:R-:W-:Y:S05]  /*75c0*/  LDSM.16.MT88.4 R204, [R216+0x18800] ;  /* 0x01880000d8cc783b */ /* 0x000fea0000004200 */
[----:B------:R-:W3:Y:S05]  /*75d0*/  LDSM.16.M88.4 R200, [R0] ;  /* 0x0000000000c8783b */ /* 0x000eea0000000200 */
[----:B------:R4:W3:Y:S01]  /*75e0*/  LDSM.16.M88.4 R208, [R0+0x1000] ;  /* 0x0010000000d0783b */ /* 0x0008e20000000200 */
[-C--:B-1----:R-:W-:Y:S04]  /*75f0*/  HMMA.16816.F32.BF16 R4, R128, R16.reuse, RZ ;  /* 0x000000108004723c */ /* 0x082fe800000418ff */
[----:B------:R-:W1:Y:S04]  /*7600*/  LDSM.16.MT88.4 R212, [R216+0x1a800] ;  /* 0x01a80000d8d4783b */ /* 0x000e680000004200 */
[C---:B--2---:R-:W-:Y:S08]  /*7610*/  HMMA.16816.F32.BF16 R8, R124.reuse, R16, RZ ;  /* 0x000000107c08723c */ /* 0x044ff000000418ff */
[-C--:B------:R-:W-:Y:S01]  /*7620*/  HMMA.16816.F32.BF16 R12, R124, R18.reuse, RZ ;  /* 0x000000127c0c723c */ /* 0x080fe200000418ff */
[----:B----4-:R-:W-:Y:S07]  /*7630*/  IMAD.IADD R0, R217, 0x1, R0 ;  /* 0x00000001d9007824 */ /* 0x010fee00078e0200 */
[C---:B------:R-:W-:Y:S08]  /*7640*/  HMMA.16816.F32.BF16 R16, R128.reuse, R18, RZ ;  /* 0x000000128010723c */ /* 0x040ff000000418ff */
[-C--:B---3--:R-:W-:Y:S08]  /*7650*/  HMMA.16816.F32.BF16 R84, R128, R96.reuse, RZ ;  /* 0x000000608054723c */ /* 0x088ff000000418ff */
        /* <DEDUP_REMOVED lines=18> */
[C---:B------:R-:W-:Y:S07]  /*7780*/  HMMA.16816.F32.BF16 R88, R208.reuse, R212, R88 ;  /* 0x000000d4d058723c */ /* 0x040fee0000041858 */
[----:B------:R-:W-:Y:S01]  /*7790*/  IMAD.IADD R212, R229, 0x1, R217 ;  /* 0x00000001e5d47824 */ /* 0x000fe200078e02d9 */
[-C--:B------:R-:W-:Y:S08]  /*77a0*/  HMMA.16816.F32.BF16 R92, R208, R214.reuse, R92 ;  /* 0x000000d6d05c723c */ /* 0x080ff0000004185c */
[C---:B------:R-:W-:Y:S08]  /*77b0*/  HMMA.16816.F32.BF16 R96, R200.reuse, R214, R96 ;  /* 0x000000d6c860723c */ /* 0x040ff00000041860 */
[-C--:B--2---:R-:W-:Y:S08]  /*77c0*/  HMMA.16816.F32.BF16 R100, R200, R196.reuse, R100 ;  /* 0x000000c4c864723c */ /* 0x084ff00000041864 */
[C---:B------:R-:W-:Y:S08]  /*77d0*/  HMMA.16816.F32.BF16 R104, R208.reuse, R196, R104 ;  /* 0x000000c4d068723c */ /* 0x040ff00000041868 */
[-C--:B------:R-:W-:Y:S08]  /*77e0*/  HMMA.16816.F32.BF16 R108, R208, R198.reuse, R108 ;  /* 0x000000c6d06c723c */ /* 0x080ff0000004186c */
[C---:B------:R-:W-:Y:S01]  /*77f0*/  HMMA.16816.F32.BF16 R112, R200.reuse, R198, R112 ;  /* 0x000000c6c870723c */ /* 0x040fe20000041870 */
[----:B------:R-:W-:Y:S05]  /*7800*/  LDSM.16.M88.4 R196, [R212] ;  /* 0x00000000d4c4783b */ /* 0x000fea0000000200 */
[----:B------:R-:W-:Y:S02]  /*7810*/  LDSM.16.M88.4 R212, [R212+0x1000] ;  /* 0x00100000d4d4783b */ /* 0x000fe40000000200 */
        /* <DEDUP_REMOVED lines=25> */
[----:B------:R1:W3:Y:S07]  /*79b0*/  LDSM.16.M88.4 R212, [R0+0x1000] ;  /* 0x0010000000d4783b */ /* 0x0002ee0000000200 */
[----:B------:R-:W-:Y:S01]  /*79c0*/  HMMA.16816.F32.BF16 R128, R196, R210, R128 ;  /* 0x000000d2c480723c */ /* 0x000fe20000041880 */
[----:B------:R-:W4:Y:S05]  /*79d0*/  LDSM.16.MT88.4 R196, [R216+0x1b800] ;  /* 0x01b80000d8c4783b */ /* 0x000f2a0000004200 */
[----:B------:R-:W4:Y:S02]  /*79e0*/  LDSM.16.MT88.4 R208, [R216+0x1d800] ;  /* 0x01d80000d8d0783b */ /* 0x000f240000004200 */
[-C--:B--2---:R-:W-:Y:S03]  /*79f0*/  HMMA.16816.F32.BF16 R4, R200, R204.reuse, R4 ;  /* 0x000000ccc804723c */ /* 0x084fe60000041804 */
[----:B------:R-:W4:Y:S05]  /*7a00*/  LDSM.16.MT88.4 R216, [R216+0x1f800] ;  /* 0x01f80000d8d8783b */ /* 0x000f2a0000004200 */
[----:B-1----:R-:W2:Y:S01]  /*7a10*/  LDL R0, [R1+0x20] ;  /* 0x0000200001007983 */ /* 0x002ea20000100800 */
[C---:B---3--:R-:W-:Y:S04]  /*7a20*/  HMMA.16816.F32.BF16 R8, R212.reuse, R204, R8 ;  /* 0x000000ccd408723c */ /* 0x048fe80000041808 */
[----:B------:R-:W2:Y:S03]  /*7a30*/  LDL R204, [R1+0x3c] ;  /* 0x00003c0001cc7983 */ /* 0x000ea60000100800 */
[----:B------:R-:W-:Y:S01]  /*7a40*/  IMAD.MOV.U32 R205, RZ, RZ, c[0x0][0x22c] ;  /* 0x00008b00ffcd7624 */ /* 0x000fe200078e00ff */
[-C--:B------:R-:W-:Y:S04]  /*7a50*/  HMMA.16816.F32.BF16 R12, R212, R206.reuse, R12 ;  /* 0x000000ced40c723c */ /* 0x080fe8000004180c */
[----:B------:R-:W-:Y:S04]  /*7a60*/  IMAD R205, R205, c[0x0][0x1c0], RZ ;  /* 0x00007000cdcd7a24 */ /* 0x000fe800078e02ff */
[C---:B------:R-:W-:Y:S04]  /*7a70*/  HMMA.16816.F32.BF16 R16, R200.reuse, R206, R16 ;  /* 0x000000cec810723c */ /* 0x040fe80000041810 */
[----:B------:R-:W-:Y:S03]  /*7a80*/  IMAD.SHL.U32 R205, R205, 0x10, RZ ;  /* 0x00000010cdcd7824 */ /* 0x000fe600078e00ff */
[----:B------:R-:W-:Y:S01]  /*7a90*/  IMAD.MOV.U32 R206, RZ, RZ, c[0x0][0x22c] ;  /* 0x00008b00ffce7624 */ /* 0x000fe200078e00ff */
[-C--:B----4-:R-:W-:Y:S01]  /*7aa0*/  HMMA.16816.F32.BF16 R84, R200, R196.reuse, R84 ;  /* 0x000000c4c854723c */ /* 0x090fe20000041854 */
[----:B------:R-:W-:Y:S03]  /*7ab0*/  IMAD.MOV.U32 R207, RZ, RZ, c[0x0][0x22c] ;  /* 0x00008b00ffcf7624 */ /* 0x000fe600078e00ff */
[----:B------:R-:W-:Y:S02]  /*7ac0*/  IMAD R206, R206, c[0x0][0x1c0], RZ ;  /* 0x00007000cece7a24 */ /* 0x000fe400078e02ff */
[----:B------:R-:W-:Y:S02]  /*7ad0*/  IMAD R207, R207, c[0x0][0x1c0], RZ ;  /* 0x00007000cfcf7a24 */ /* 0x000fe400078e02ff */
[C---:B------:R-:W-:Y:S04]  /*7ae0*/  HMMA.16816.F32.BF16 R88, R212.reuse, R196, R88 ;  /* 0x000000c4d458723c */ /* 0x040fe80000041858 */
[----:B------:R-:W-:Y:S02]  /*7af0*/  IMAD R206, R206, 0x18, RZ ;  /* 0x00000018cece7824 */ /* 0x000fe400078e02ff */
[----:B------:R-:W-:Y:S01]  /*7b00*/  IMAD R207, R207, 0x28, RZ ;  /* 0x00000028cfcf7824 */ /* 0x000fe200078e02ff */
[----:B------:R-:W-:Y:S01]  /*7b10*/  @P1 IADD3 R196, P0, R3, UR11, RZ ;  /* 0x0000000b03c41c10 */ /* 0x000fe2000ff1e0ff */
[-C--:B------:R-:W-:Y:S01]  /*7b20*/  HMMA.16816.F32.BF16 R92, R212, R198.reuse, R92 ;  /* 0x000000c6d45c723c */ /* 0x080fe2000004185c */
[----:B------:R-:W-:Y:S03]  /*7b30*/  @UP4 UMOV UR11, UR14 ;  /* 0x0000000e000b4c82 */ /* 0x000fe60008000000 */
[----:B------:R-:W-:Y:S01]  /*7b40*/  @P1 IADD3.X R197, R2, UR10, RZ, P0, !PT ;  /* 0x0000000a02c51c10 */ /* 0x000fe200087fe4ff */
[----:B------:R-:W-:Y:S01]  /*7b50*/  @UP4 UMOV UR10, UR9 ;  /* 0x00000009000a4c82 */ /* 0x000fe20008000000 */
[CC--:B------:R-:W-:Y:S02]  /*7b60*/  LEA R2, P2, R239.reuse, R234.reuse, 0x2 ;  /* 0x000000eaef027211 */ /* 0x0c0fe400078410ff */
[C---:B------:R-:W-:Y:S01]  /*7b70*/  HMMA.16816.F32.BF16 R96, R200.reuse, R198, R96 ;  /* 0x000000c6c860723c */ /* 0x040fe20000041860 */
[----:B------:R1:W5:Y:S03]  /*7b80*/  @P1 LDG.E R250, [R196.64+-0x100] ;  /* 0xffff0004c4fa1981 */ /* 0x000366000c1e1900 */
[-C--:B------:R-:W-:Y:S02]  /*7b90*/  LEA.HI.X.SX32 R3, R239, R235.reuse, 0x2, P2 ;  /* 0x000000ebef037211 */ /* 0x080fe400010f16ff */
[----:B------:R1:W5:Y:S02]  /*7ba0*/  @P1 LDG.E R251, [R196.64+-0xe0] ;  /* 0xffff2004c4fb1981 */ /* 0x000364000c1e1900 */
[-C--:B------:R-:W-:Y:S03]  /*7bb0*/  HMMA.16816.F32.BF16 R100, R200, R208.reuse, R100 ;  /* 0x000000d0c864723c */ /* 0x080fe60000041864 */
[----:B------:R4:W-:Y:S05]  /*7bc0*/  RED.E.ADD.F32.FTZ.RN.STRONG.GPU [R234.64], R4 ;  /* 0x00000004ea00798e */ /* 0x0009ea000c10e784 */
[C---:B------:R-:W-:Y:S01]  /*7bd0*/  HMMA.16816.F32.BF16 R104, R212.reuse, R208, R104 ;  /* 0x000000d0d468723c */ /* 0x040fe20000041868 */
[----:B------:R4:W-:Y:S06]  /*7be0*/  RED.E.ADD.F32.FTZ.RN.STRONG.GPU [R2.64], R5 ;  /* 0x000000050200798e */ /* 0x0009ec000c10e784 */
[----:B------:R-:W-:Y:S01]  /*7bf0*/  IMAD.MOV.U32 R209, RZ, RZ, c[0x0][0x22c] ;  /* 0x00008b00ffd17624 */ /* 0x000fe200078e00ff */
[-C--:B------:R-:W-:Y:S01]  /*7c00*/  HMMA.16816.F32.BF16 R108, R212, R210.reuse, R108 ;  /* 0x000000d2d46c723c */ /* 0x080fe2000004186c */
[----:B------:R-:W-:Y:S03]  /*7c10*/  IMAD.MOV.U32 R208, RZ, RZ, c[0x0][0x22c] ;  /* 0x00008b00ffd07624 */ /* 0x000fe600078e00ff */
[----:B------:R-:W-:Y:S02]  /*7c20*/  IMAD R209, R209, c[0x0][0x1c0], RZ ;  /* 0x00007000d1d17a24 */ /* 0x000fe400078e02ff */
[----:B------:R-:W-:Y:S01]  /*7c30*/  IMAD R208, R208, c[0x0][0x1c0], RZ ;  /* 0x00007000d0d07a24 */ /* 0x000fe200078e02ff */
[CC--:B-1----:R-:W-:Y:S01]  /*7c40*/  LEA R196, P0, R205.reuse, R234.reuse, 0x2 ;  /* 0x000000eacdc47211 */ /* 0x0c2fe200078010ff */
[C---:B------:R-:W-:Y:S04]  /*7c50*/  HMMA.16816.F32.BF16 R112, R200.reuse, R210, R112 ;  /* 0x000000d2c870723c */ /* 0x040fe80000041870 */
[-C--:B------:R-:W-:Y:S01]  /*7c60*/  LEA.HI.X.SX32 R197, R205, R235.reuse, 0x2, P0 ;  /* 0x000000ebcdc57211 */ /* 0x080fe200000f16ff */
[----:B------:R-:W-:Y:S01]  /*7c70*/  IMAD.SHL.U32 R209, R209, 0x20, RZ ;  /* 0x00000020d1d17824 */ /* 0x000fe200078e00ff */
[-C--:B----4-:R-:W-:Y:S01]  /*7c80*/  LEA R4, P1, R206, R234.reuse, 0x2 ;  /* 0x000000eace047211 */ /* 0x090fe200078210ff */
[----:B------:R-:W-:Y:S01]  /*7c90*/  IMAD R208, R208, 0x38, RZ ;  /* 0x00000038d0d07824 */ /* 0x000fe200078e02ff */
[-C--:B------:R-:W-:Y:S01]  /*7ca0*/  HMMA.16816.F32.BF16 R116, R200, R216.reuse, R116 ;  /* 0x000000d8c874723c */ /* 0x080fe20000041874 */
[----:B------:R1:W-:Y:S03]  /*7cb0*/  RED.E.ADD.F32.FTZ.RN.STRONG.GPU [R196.64], R6 ;  /* 0x00000006c400798e */ /* 0x0003e6000c10e784 */
[-C--:B------:R-:W-:Y:S01]  /*7cc0*/  LEA.HI.X.SX32 R5, R206, R235.reuse, 0x2, P1 ;  /* 0x000000ebce057211 */ /* 0x080fe200008f16ff */
[----:B------:R-:W-:Y:S01]  /*7cd0*/  IMAD.MOV.U32 R206, RZ, RZ, c[0x0][0x22c] ;  /* 0x00008b00ffce7624 */ /* 0x000fe200078e00ff */
[CC--:B------:R-:W-:Y:S02]  /*7ce0*/  LEA R198, P0, R209.reuse, R234.reuse, 0x2 ;  /* 0x000000ead1c67211 */ /* 0x0c0fe400078010ff */
[C---:B------:R-:W-:Y:S01]  /*7cf0*/  HMMA.16816.F32.BF16 R120, R212.reuse, R216, R120 ;  /* 0x000000d8d478723c */ /* 0x040fe20000041878 */
[----:B------:R4:W-:Y:S03]  /*7d00*/  RED.E.ADD.F32.FTZ.RN.STRONG.GPU [R4.64], R7 ;  /* 0x000000070400798e */ /* 0x0009e6000c10e784 */
[-C--:B------:R-:W-:Y:S01]  /*7d10*/  LEA.HI.X.SX32 R199, R209, R235.reuse, 0x2, P0 ;  /* 0x000000ebd1c77211 */ /* 0x080fe200000f16ff */
[----:B------:R-:W-:Y:S03]  /*7d20*/  IMAD R206, R206, c[0x0][0x1c0], RZ ;  /* 0x00007000cece7a24 */ /* 0x000fe600078e02ff */
[-C--:B------:R-:W-:Y:S01]  /*7d30*/  HMMA.16816.F32.BF16 R124, R212, R218.reuse, R124 ;  /* 0x000000dad47c723c */ /* 0x080fe2000004187c */
[----:B------:R4:W-:Y:S03]  /*7d40*/  RED.E.ADD.F32.FTZ.RN.STRONG.GPU [R198.64], R8 ;  /* 0x00000008c600798e */ /* 0x0009e6000c10e784 */
[----:B------:R-:W-:Y:S04]  /*7d50*/  IMAD R206, R206, 0x30, RZ ;  /* 0x00000030cece7824 */ /* 0x000fe800078e02ff */
[----:B------:R-:W-:Y:S04]  /*7d60*/  HMMA.16816.F32.BF16 R128, R200, R218, R128 ;  /* 0x000000dac880723c */ /* 0x000fe80000041880 */
[CC--:B-1----:R-:W-:Y:S02]  /*7d70*/  LEA R196, P2, R207.reuse, R234.reuse, 0x2 ;  /* 0x000000eacfc47211 */ /* 0x0c2fe400078410ff */
[CC--:B------:R-:W-:Y:S02]  /*7d80*/  LEA R6, P1, R206.reuse, R234.reuse, 0x2 ;  /* 0x000000eace067211 */ /* 0x0c0fe400078210ff */
[-C--:B------:R-:W-:Y:S01]  /*7d90*/  LEA.HI.X.SX32 R197, R207, R235.reuse, 0x2, P2 ;  /* 0x000000ebcfc57211 */ /* 0x080fe200010f16ff */
[----:B------:R-:W-:Y:S03]  /*7da0*/  IMAD.MOV.U32 R207, RZ, RZ, c[0x0][0x22c] ;  /* 0x00008b00ffcf7624 */ /* 0x000fe600078e00ff */
[-C--:B----4-:R-:W-:Y:S01]  /*7db0*/  LEA.HI.X.SX32 R7, R206, R235.reuse, 0x2, P1 ;  /* 0x000000ebce077211 */ /* 0x090fe200008f16ff */
[----:B------:R1:W-:Y:S01]  /*7dc0*/  RED.E.ADD.F32.FTZ.RN.STRONG.GPU [R196.64], R9 ;  /* 0x00000009c400798e */ /* 0x0003e2000c10e784 */
[----:B------:R-:W-:Y:S01]  /*7dd0*/  IMAD.MOV.U32 R206, RZ, RZ, c[0x0][0x22c] ;  /* 0x00008b00ffce7624 */ /* 0x000fe200078e00ff */
[-C--:B------:R-:W-:Y:S01]  /*7de0*/  LEA R4, P0, R208, R234.reuse, 0x2 ;  /* 0x000000ead0047211 */ /* 0x080fe200078010ff */
[----:B------:R-:W-:Y:S02]  /*7df0*/  IMAD R207, R207, c[0x0][0x1c0], RZ ;  /* 0x00007000cfcf7a24 */ /* 0x000fe400078e02ff */
[----:B------:R4:W-:Y:S01]  /*7e00*/  RED.E.ADD.F32.FTZ.RN.STRONG.GPU [R6.64], R10 ;  /* 0x0000000a0600798e */ /* 0x0009e2000c10e784 */
[----:B------:R-:W-:Y:S01]  /*7e10*/  IMAD R206, R206, c[0x0][0x1c0], RZ ;  /* 0x00007000cece7a24 */ /* 0x000fe200078e02ff */
[-C--:B------:R-:W-:Y:S01]  /*7e20*/  LEA.HI.X.SX32 R5, R208, R235.reuse, 0x2, P0 ;  /* 0x000000ebd0057211 */ /* 0x080fe200000f16ff */
[----:B------:R-:W-:Y:S02]  /*7e30*/  IMAD.SHL.U32 R207, R207, 0x10, RZ ;  /* 0x00000010cfcf7824 */ /* 0x000fe400078e00ff */
[----:B------:R-:W-:Y:S02]  /*7e40*/  IMAD.SHL.U32 R206, R206, 0x10, RZ ;  /* 0x00000010cece7824 */ /* 0x000fe400078e00ff */
[----:B------:R4:W-:Y:S01]  /*7e50*/  RED.E.ADD.F32.FTZ.RN.STRONG.GPU [R4.64], R11 ;  /* 0x0000000b0400798e */ /* 0x0009e2000c10e784 */
[----:B------:R-:W-:Y:S02]  /*7e60*/  IADD3 R208, R207, 0x20, RZ ;  /* 0x00000020cfd07810 */ /* 0x000fe40007ffe0ff */
[----:B------:R-:W-:Y:S02]  /*7e70*/  IADD3 R206, R206, 0x20, RZ ;  /* 0x00000020cece7810 */ /* 0x000fe40007ffe0ff */
[----:B------:R-:W-:Y:S01]  /*7e80*/  RED.E.ADD.F32.FTZ.RN.STRONG.GPU [R234.64+0x80], R16 ;  /* 0x00008010ea00798e */ /* 0x000fe2000c10e784 */
[----:B------:R-:W-:Y:S01]  /*7e90*/  IMAD.IADD R208, R239, 0x1, R208 ;  /* 0x00000001efd07824 */ /* 0x000fe200078e02d0 */
[CC--:B------:R-:W-:Y:S03]  /*7ea0*/  LEA R8, P0, R206.reuse, R234.reuse, 0x2 ;  /* 0x000000eace087211 */ /* 0x0c0fe600078010ff */
[----:B------:R-:W-:Y:S05]  /*7eb0*/  RED.E.ADD.F32.FTZ.RN.STRONG.GPU [R2.64+0x80], R17 ;  /* 0x000080110200798e */ /* 0x000fea000c10e784 */
[----:B-1----:R-:W3:Y:S01]  /*7ec0*/  LDL R197, [R1+0x1c] ;  /* 0x00001c0001c57983 */ /* 0x002ee20000100800 */
[-C--:B------:R-:W-:Y:S02]  /*7ed0*/  LEA.HI.X.SX32 R9, R206, R235.reuse, 0x2, P0 ;  /* 0x000000ebce097211 */ /* 0x080fe400000f16ff */
[C---:B------:R-:W-:Y:S02]  /*7ee0*/  IADD3 R206, R207.reuse, 0x20, RZ ;  /* 0x00000020cfce7810 */ /* 0x040fe40007ffe0ff */
[----:B------:R-:W3:Y:S01]  /*7ef0*/  LDL R196, [R1+0x38] ;  /* 0x0000380001c47983 */ /* 0x000ee20000100800 */
[----:B------:R-:W-:Y:S02]  /*7f00*/  IADD3 R207, R207, 0x20, RZ ;  /* 0x00000020cfcf7810 */ /* 0x000fe40007ffe0ff */
[CC--:B----4-:R-:W-:Y:S01]  /*7f10*/  LEA R6, P1, R208.reuse, R234.reuse, 0x2 ;  /* 0x000000ead0067211 */ /* 0x0d0fe200078210ff */
[C---:B------:R-:W-:Y:S01]  /*7f20*/  IMAD.IADD R206, R239.reuse, 0x1, R206 ;  /* 0x00000001efce7824 */ /* 0x040fe200078e02ce */
[----:B------:R1:W-:Y:S01]  /*7f30*/  RED.E.ADD.F32.FTZ.RN.STRONG.GPU [R8.64], R18 ;  /* 0x000000120800798e */ /* 0x0003e2000c10e784 */
[C---:B------:R-:W-:Y:S01]  /*7f40*/  IMAD.IADD R207, R239.reuse, 0x1, R207 ;  /* 0x00000001efcf7824 */ /* 0x040fe200078e02cf */
[-C--:B------:R-:W-:Y:S01]  /*7f50*/  LEA.HI.X.SX32 R7, R208, R235.reuse, 0x2, P1 ;  /* 0x000000ebd0077211 */ /* 0x080fe200008f16ff */
[C---:B------:R-:W-:Y:S02]  /*7f60*/  IMAD.IADD R206, R239.reuse, 0x1, R206 ;  /* 0x00000001efce7824 */ /* 0x040fe400078e02ce */
[C---:B------:R-:W-:Y:S02]  /*7f70*/  IMAD.IADD R207, R239.reuse, 0x1, R207 ;  /* 0x00000001efcf7824 */ /* 0x040fe400078e02cf */
[----:B------:R-:W-:Y:S01]  /*7f80*/  RED.E.ADD.F32.FTZ.RN.STRONG.GPU [R6.64], R19 ;  /* 0x000000130600798e */ /* 0x000fe2000c10e784 */
[----:B------:R-:W-:Y:S02]  /*7f90*/  IMAD.IADD R206, R239, 0x1, R206 ;  /* 0x00000001efce7824 */ /* 0x000fe400078e02ce */
[CC--:B------:R-:W-:Y:S04]  /*7fa0*/  LEA R10, P0, R207.reuse, R234.reuse, 0x2 ;  /* 0x000000eacf0a7211 */ /* 0x0c0fe800078010ff */
[-C--:B------:R-:W-:Y:S01]  /*7fb0*/  LEA.HI.X.SX32 R11, R207, R235.reuse, 0x2, P0 ;  /* 0x000000ebcf0b7211 */ /* 0x080fe200000f16ff */
[----:B------:R-:W-:Y:S04]  /*7fc0*/  IMAD.MOV.U32 R207, RZ, RZ, c[0x0][0x22c] ;  /* 0x00008b00ffcf7624 */ /* 0x000fe800078e00ff */
[----:B------:R4:W-:Y:S01]  /*7fd0*/  RED.E.ADD.F32.FTZ.RN.STRONG.GPU [R10.64], R12 ;  /* 0x0000000c0a00798e */ /* 0x0009e2000c10e784 */
[----:B------:R-:W-:Y:S04]  /*7fe0*/  IMAD R207, R207, c[0x0][0x1c0], RZ ;  /* 0x00007000cfcf7a24 */ /* 0x000fe800078e02ff */
[----:B------:R-:W-:Y:S01]  /*7ff0*/  IMAD.SHL.U32 R207, R207, 0x10, RZ ;  /* 0x00000010cfcf7824 */ /* 0x000fe200078e00ff */
[CC--:B-1----:R-:W-:Y:S04]  /*8000*/  LEA R8, P2, R206.reuse, R234.reuse, 0x2 ;  /* 0x000000eace087211 */ /* 0x0c2fe800078410ff */
[C---:B------:R-:W-:Y:S02]  /*8010*/  IADD3 R199, R207.reuse, 0x40, RZ ;  /* 0x00000040cfc77810 */ /* 0x040fe40007ffe0ff */
[-C--:B------:R-:W-:Y:S02]  /*8020*/  LEA.HI.X.SX32 R9, R206, R235.reuse, 0x2, P2 ;  /* 0x000000ebce097211 */ /* 0x080fe400010f16ff */
[----:B------:R-:W-:Y:S01]  /*8030*/  IADD3 R198, R207, 0x40, RZ ;  /* 0x00000040cfc67810 */ /* 0x000fe20007ffe0ff */
[C---:B------:R-:W-:Y:S02]  /*8040*/  IMAD.IADD R199, R239.reuse, 0x1, R199 ;  /* 0x00000001efc77824 */ /* 0x040fe400078e02c7 */
[----:B------:R1:W-:Y:S02]  /*8050*/  RED.E.ADD.F32.FTZ.RN.STRONG.GPU [R8.64], R13 ;  /* 0x0000000d0800798e */ /* 0x0003e4000c10e784 */
[C---:B------:R-:W-:Y:S02]  /*8060*/  IMAD.IADD R198, R239.reuse, 0x1, R198 ;  /* 0x00000001efc67824 */ /* 0x040fe400078e02c6 */
[C---:B------:R-:W-:Y:S02]  /*8070*/  IMAD.IADD R199, R239.reuse, 0x1, R199 ;  /* 0x00000001efc77824 */ /* 0x040fe400078e02c7 */
[C---:B------:R-:W-:Y:S01]  /*8080*/  IMAD.IADD R198, R239.reuse, 0x1, R198 ;  /* 0x00000001efc67824 */ /* 0x040fe200078e02c6 */
[----:B----4-:R-:W4:Y:S03]  /*8090*/  LDL R12, [R1+0x34] ;  /* 0x00003400010c7983 */ /* 0x010f260000100800 */
[----:B------:R-:W-:Y:S05]  /*80a0*/  IMAD.IADD R198, R239, 0x1, R198 ;  /* 0x00000001efc67824 */ /* 0x000fea00078e02c6 */
[CC--:B-1----:R-:W-:Y:S01]  /*80b0*/  LEA R8, P2, R198.reuse, R234.reuse, 0x2 ;  /* 0x000000eac6087211 */ /* 0x0c2fe200078410ff */
[----:B------:R-:W4:Y:S03]  /*80c0*/  LDL R13, [R1+0x30] ;  /* 0x00003000010d7983 */ /* 0x000f260000100800 */
[-C--:B------:R-:W-:Y:S02]  /*80d0*/  LEA.HI.X.SX32 R9, R198, R235.reuse, 0x2, P2 ;  /* 0x000000ebc6097211 */ /* 0x080fe400010f16ff */
[CC--:B--2---:R-:W-:Y:S04]  /*80e0*/  LEA R4, P1, R0.reuse, R234.reuse, 0x2 ;  /* 0x000000ea00047211 */ /* 0x0c4fe800078210ff */
[-C--:B------:R-:W-:Y:S01]  /*80f0*/  LEA.HI.X.SX32 R5, R0, R235.reuse, 0x2, P1 ;  /* 0x000000eb00057211 */ /* 0x080fe200008f16ff */
[----:B------:R-:W-:Y:S04]  /*8100*/  IMAD.MOV.U32 R0, RZ, RZ, c[0x0][0x22c] ;  /* 0x00008b00ff007624 */ /* 0x000fe800078e00ff */
[----:B------:R1:W-:Y:S01]  /*8110*/  RED.E.ADD.F32.FTZ.RN.STRONG.GPU [R4.64], R14 ;  /* 0x0000000e0400798e */ /* 0x0003e2000c10e784 */
[----:B------:R-:W-:Y:S04]  /*8120*/  IMAD R0, R0, c[0x0][0x1c0], RZ ;  /* 0x0000700000007a24 */ /* 0x000fe800078e02ff */
[----:B------:R-:W-:Y:S01]  /*8130*/  IMAD.SHL.U32 R0, R0, 0x10, RZ ;  /* 0x0000001000007824 */ /* 0x000fe200078e00ff */
[-C--:B------:R-:W-:Y:S04]  /*8140*/  LEA R6, P0, R204, R234.reuse, 0x2 ;  /* 0x000000eacc067211 */ /* 0x080fe800078010ff */
[----:B------:R-:W-:Y:S02]  /*8150*/  IADD3 R0, R0, 0x40, RZ ;  /* 0x0000004000007810 */ /* 0x000fe40007ffe0ff */
[-C--:B------:R-:W-:Y:S02]  /*8160*/  LEA.HI.X.SX32 R7, R204, R235.reuse, 0x2, P0 ;  /* 0x000000ebcc077211 */ /* 0x080fe400000f16ff */
[----:B------:R-:W-:Y:S01]  /*8170*/  IADD3 R204, R207, 0x40, RZ ;  /* 0x00000040cfcc7810 */ /* 0x000fe20007ffe0ff */
[----:B------:R-:W-:Y:S02]  /*8180*/  IMAD.MOV.U32 R207, RZ, RZ, c[0x0][0x22c] ;  /* 0x00008b00ffcf7624 */ /* 0x000fe400078e00ff */
[----:B------:R2:W-:Y:S02]  /*8190*/  RED.E.ADD.F32.FTZ.RN.STRONG.GPU [R6.64], R15 ;  /* 0x0000000f0600798e */ /* 0x0005e4000c10e784 */
[----:B------:R-:W-:Y:S02]  /*81a0*/  IMAD.IADD R204, R239, 0x1, R204 ;  /* 0x00000001efcc7824 */ /* 0x000fe400078e02cc */
[----:B------:R-:W-:Y:S01]  /*81b0*/  IMAD R207, R207, c[0x0][0x1c0], RZ ;  /* 0x00007000cfcf7a24 */ /* 0x000fe200078e02ff */
[----:B------:R-:W-:Y:S03]  /*81c0*/  RED.E.ADD.F32.FTZ.RN.STRONG.GPU [R234.64+0x100], R84 ;  /* 0x00010054ea00798e */ /* 0x000fe6000c10e784 */
[----:B------:R-:W-:Y:S01]  /*81d0*/  IMAD.SHL.U32 R207, R207, 0x10, RZ ;  /* 0x00000010cfcf7824 */ /* 0x000fe200078e00ff */
[CC--:B-1----:R-:W-:Y:S01]  /*81e0*/  LEA R4, P0, R0.reuse, R234.reuse, 0x2 ;  /* 0x000000ea00047211 */ /* 0x0c2fe200078010ff */
[----:B------:R-:W-:Y:S03]  /*81f0*/  RED.E.ADD.F32.FTZ.RN.STRONG.GPU [R2.64+0x100], R85 ;  /* 0x000100550200798e */ /* 0x000fe6000c10e784 */
[-C--:B------:R-:W-:Y:S02]  /*8200*/  LEA.HI.X.SX32 R5, R0, R235.reuse, 0x2, P0 ;  /* 0x000000eb00057211 */ /* 0x080fe400000f16ff */
[----:B------:R-:W4:Y:S01]  /*8210*/  LDL R0, [R1+0x18] ;  /* 0x0000180001007983 */ /* 0x000f220000100800 */
[-C--:B------:R-:W-:Y:S02]  /*8220*/  LEA R10, P0, R199, R234.reuse, 0x2 ;  /* 0x000000eac70a7211 */ /* 0x080fe400078010ff */
[----:B------:R-:W-:Y:S01]  /*8230*/  IADD3 R16, R207, 0x60, RZ ;  /* 0x00000060cf107810 */ /* 0x000fe20007ffe0ff */
[----:B------:R-:W-:Y:S01]  /*8240*/  IMAD.MOV.U32 R207, RZ, RZ, c[0x0][0x22c] ;  /* 0x00008b00ffcf7624 */ /* 0x000fe200078e00ff */
[----:B------:R-:W-:Y:S01]  /*8250*/  RED.E.ADD.F32.FTZ.RN.STRONG.GPU [R4.64], R86 ;  /* 0x000000560400798e */ /* 0x000fe2000c10e784 */
[-C--:B------:R-:W-:Y:S02]  /*8260*/  LEA.HI.X.SX32 R11, R199, R235.reuse, 0x2, P0 ;  /* 0x000000ebc70b7211 */ /* 0x080fe400000f16ff */
[----:B------:R-:W-:Y:S02]  /*8270*/  IMAD R207, R207, c[0x0][0x1c0], RZ ;  /* 0x00007000cfcf7a24 */ /* 0x000fe400078e02ff */
[----:B------:R-:W4:Y:S01]  /*8280*/  LDL R14, [R1+0x14] ;  /* 0x00001400010e7983 */ /* 0x000f220000100800 */
[CC--:B--2---:R-:W-:Y:S01]  /*8290*/  LEA R6, P1, R204.reuse, R234.reuse, 0x2 ;  /* 0x000000eacc067211 */ /* 0x0c4fe200078210ff */
[----:B------:R-:W-:Y:S03]  /*82a0*/  IMAD.SHL.U32 R207, R207, 0x10, RZ ;  /* 0x00000010cfcf7824 */ /* 0x000fe600078e00ff */
[-C--:B------:R-:W-:Y:S01]  /*82b0*/  LEA.HI.X.SX32 R7, R204, R235.reuse, 0x2, P1 ;  /* 0x000000ebcc077211 */ /* 0x080fe200008f16ff */
[----:B------:R-:W-:Y:S04]  /*82c0*/  IMAD.MOV.U32 R204, RZ, RZ, c[0x0][0x22c] ;  /* 0x00008b00ffcc7624 */ /* 0x000fe800078e00ff */
[----:B------:R-:W-:Y:S01]  /*82d0*/  RED.E.ADD.F32.FTZ.RN.STRONG.GPU [R6.64], R87 ;  /* 0x000000570600798e */ /* 0x000fe2000c10e784 */
[----:B------:R-:W-:Y:S04]  /*82e0*/  IMAD R204, R204, c[0x0][0x1c0], RZ ;  /* 0x00007000cccc7a24 */ /* 0x000fe800078e02ff */
[----:B------:R-:W-:Y:S01]  /*82f0*/  RED.E.ADD.F32.FTZ.RN.STRONG.GPU [R10.64], R88 ;  /* 0x000000580a00798e */ /* 0x000fe2000c10e784 */
[----:B------:R-:W-:Y:S04]  /*8300*/  IMAD.SHL.U32 R204, R204, 0x10, RZ ;  /* 0x00000010cccc7824 */ /* 0x000fe800078e00ff */
[----:B------:R1:W-:Y:S01]  /*8310*/  RED.E.ADD.F32.FTZ.RN.STRONG.GPU [R8.64], R89 ;  /* 0x000000590800798e */ /* 0x0003e2000c10e784 */
[C---:B------:R-:W-:Y:S02]  /*8320*/  IADD3 R17, R204.reuse, 0x60, RZ ;  /* 0x00000060cc117810 */ /* 0x040fe40007ffe0ff */
[----:B------:R-:W-:Y:S02]  /*8330*/  IADD3 R15, R204, 0x60, RZ ;  /* 0x00000060cc0f7810 */ /* 0x000fe40007ffe0ff */
[----:B------:R-:W-:Y:S01]  /*8340*/  LDSM.16.MT88.4 R84, [R220+0x4000] ;  /* 0x00400000dc54783b */ /* 0x000fe20000004200 */
[C---:B------:R-:W-:Y:S02]  /*8350*/  IMAD.IADD R17, R239.reuse, 0x1, R17 ;  /* 0x00000001ef117824 */ /* 0x040fe400078e0211 */
[C---:B------:R-:W-:Y:S04]  /*8360*/  IMAD.IADD R15, R239.reuse, 0x1, R15 ;  /* 0x00000001ef0f7824 */ /* 0x040fe800078e020f */
[C---:B------:R-:W-:Y:S04]  /*8370*/  IMAD.IADD R15, R239.reuse, 0x1, R15 ;  /* 0x00000001ef0f7824 */ /* 0x040fe800078e020f */
[----:B------:R-:W-:Y:S05]  /*8380*/  IMAD.IADD R15, R239, 0x1, R15 ;  /* 0x00000001ef0f7824 */ /* 0x000fea00078e020f */
[CC--:B-1----:R-:W-:Y:S04]  /*8390*/  LEA R8, P2, R15.reuse, R234.reuse, 0x2 ;  /* 0x000000ea0f087211 */ /* 0x0c2fe800078410ff */
[-C--:B------:R-:W-:Y:S02]  /*83a0*/  LEA.HI.X.SX32 R9, R15, R235.reuse, 0x2, P2 ;  /* 0x000000eb0f097211 */ /* 0x080fe400010f16ff */
[CC--:B---3--:R-:W-:Y:S04]  /*83b0*/  LEA R4, P1, R197.reuse, R234.reuse, 0x2 ;  /* 0x000000eac5047211 */ /* 0x0c8fe800078210ff */
[-C--:B------:R-:W-:Y:S02]  /*83c0*/  LEA.HI.X.SX32 R5, R197, R235.reuse, 0x2, P1 ;  /* 0x000000ebc5057211 */ /* 0x080fe400008f16ff */
[CC--:B------:R-:W-:Y:S03]  /*83d0*/  LEA R6, P0, R196.reuse, R234.reuse, 0x2 ;  /* 0x000000eac4067211 */ /* 0x0c0fe600078010ff */
[----:B------:R1:W-:Y:S01]  /*83e0*/  RED.E.ADD.F32.FTZ.RN.STRONG.GPU [R4.64], R90 ;  /* 0x0000005a0400798e */ /* 0x0003e2000c10e784 */
[-C--:B------:R-:W-:Y:S05]  /*83f0*/  LEA.HI.X.SX32 R7, R196, R235.reuse, 0x2, P0 ;  /* 0x000000ebc4077211 */ /* 0x080fea00000f16ff */
[----:B------:R2:W-:Y:S05]  /*8400*/  RED.E.ADD.F32.FTZ.RN.STRONG.GPU [R6.64], R91 ;  /* 0x0000005b0600798e */ /* 0x0005ea000c10e784 */
[----:B------:R-:W-:Y:S05]  /*8410*/  RED.E.ADD.F32.FTZ.RN.STRONG.GPU [R234.64+0x180], R96 ;  /* 0x00018060ea00798e */ /* 0x000fea000c10e784 */
[----:B------:R-:W-:Y:S05]  /*8420*/  RED.E.ADD.F32.FTZ.RN.STRONG.GPU [R2.64+0x180], R97 ;  /* 0x000180610200798e */ /* 0x000fea000c10e784 */
[----:B------:R-:W-:Y:S01]  /*8430*/  LDSM.16.MT88.4 R88, [R220+0x6000] ;  /* 0x00600000dc58783b */ /* 0x000fe20000004200 */
[CC--:B-1----:R-:W-:Y:S04]  /*8440*/  LEA R4, P0, R16.reuse, R234.reuse, 0x2 ;  /* 0x000000ea10047211 */ /* 0x0c2fe800078010ff */
[-C--:B------:R-:W-:Y:S02]  /*8450*/  LEA.HI.X.SX32 R5, R16, R235.reuse, 0x2, P0 ;  /* 0x000000eb10057211 */ /* 0x080fe400000f16ff */
[CC--:B--2---:R-:W-:Y:S02]  /*8460*/  LEA R6, P1, R17.reuse, R234.reuse, 0x2 ;  /* 0x000000ea11067211 */ /* 0x0c4fe400078210ff */
[----:B------:R-:W-:Y:S01]  /*8470*/  IADD3 R16, R204, 0x60, RZ ;  /* 0x00000060cc107810 */ /* 0x000fe20007ffe0ff */
[----:B------:R-:W-:Y:S01]  /*8480*/  RED.E.ADD.F32.FTZ.RN.STRONG.GPU [R4.64], R98 ;  /* 0x000000620400798e */ /* 0x000fe2000c10e784 */
[-C--:B------:R-:W-:Y:S01]  /*8490*/  LEA.HI.X.SX32 R7, R17, R235.reuse, 0x2, P1 ;  /* 0x000000eb11077211 */ /* 0x080fe200008f16ff */
[----:B------:R-:W-:Y:S02]  /*84a0*/  IMAD.MOV.U32 R204, RZ, RZ, c[0x0][0x22c] ;  /* 0x00008b00ffcc7624 */ /* 0x000fe400078e00ff */
[C---:B------:R-:W-:Y:S02]  /*84b0*/  IMAD.IADD R16, R239.reuse, 0x1, R16 ;  /* 0x00000001ef107824 */ /* 0x040fe400078e0210 */
[----:B------:R4:W-:Y:S01]  /*84c0*/  RED.E.ADD.F32.FTZ.RN.STRONG.GPU [R6.64], R99 ;  /* 0x000000630600798e */ /* 0x0009e2000c10e784 */
[----:B------:R-:W-:Y:S02]  /*84d0*/  IMAD R204, R204, c[0x0][0x1c0], RZ ;  /* 0x00007000cccc7a24 */ /* 0x000fe400078e02ff */
[C---:B------:R-:W-:Y:S02]  /*84e0*/  IMAD.IADD R16, R239.reuse, 0x1, R16 ;  /* 0x00000001ef107824 */ /* 0x040fe400078e0210 */
[----:B------:R-:W-:Y:S01]  /*84f0*/  IMAD.SHL.U32 R204, R204, 0x10, RZ ;  /* 0x00000010cccc7824 */ /* 0x000fe200078e00ff */
[----:B------:R-:W-:Y:S02]  /*8500*/  LDSM.16.MT88.4 R96, [R226+0x28800] ;  /* 0x02880000e260783b */ /* 0x000fe40000004200 */
[-C--:B------:R-:W-:Y:S02]  /*8510*/  LEA R10, P0, R16, R234.reuse, 0x2 ;  /* 0x000000ea100a7211 */ /* 0x080fe400078010ff */
[----:B------:R-:W-:Y:S02]  /*8520*/  IADD3 R17, R204, 0x80, RZ ;  /* 0x00000080cc117810 */ /* 0x000fe40007ffe0ff */
[-C--:B------:R-:W-:Y:S02]  /*8530*/  LEA.HI.X.SX32 R11, R16, R235.reuse, 0x2, P0 ;  /* 0x000000eb100b7211 */ /* 0x080fe400000f16ff */
[C---:B------:R-:W-:Y:S01]  /*8540*/  IADD3 R16, R204.reuse, 0x80, RZ ;  /* 0x00000080cc107810 */ /* 0x040fe20007ffe0ff */
[C---:B------:R-:W-:Y:S01]  /*8550*/  IMAD.IADD R17, R239.reuse, 0x1, R17 ;  /* 0x00000001ef117824 */ /* 0x040fe200078e0211 */
[----:B------:R-:W-:Y:S01]  /*8560*/  IADD3 R15, R204, 0x80, RZ ;  /* 0x00000080cc0f7810 */ /* 0x000fe20007ffe0ff */
[----:B------:R-:W-:Y:S01]  /*8570*/  RED.E.ADD.F32.FTZ.RN.STRONG.GPU [R10.64], R92 ;  /* 0x0000005c0a00798e */ /* 0x000fe2000c10e784 */
[----:B------:R-:W-:Y:S02]  /*8580*/  IMAD.MOV.U32 R204, RZ, RZ, c[0x0][0x22c] ;  /* 0x00008b00ffcc7624 */ /* 0x000fe400078e00ff */
[C---:B------:R-:W-:Y:S02]  /*8590*/  IMAD.IADD R16, R239.reuse, 0x1, R16 ;  /* 0x00000001ef107824 */ /* 0x040fe400078e0210 */
[----:B------:R1:W-:Y:S01]  /*85a0*/  RED.E.ADD.F32.FTZ.RN.STRONG.GPU [R8.64], R93 ;  /* 0x0000005d0800798e */ /* 0x0003e2000c10e784 */
[C---:B------:R-:W-:Y:S02]  /*85b0*/  IMAD.IADD R15, R239.reuse, 0x1, R15 ;  /* 0x00000001ef0f7824 */ /* 0x040fe400078e020f */
[C---:B------:R-:W-:Y:S01]  /*85c0*/  IMAD.IADD R16, R239.reuse, 0x1, R16 ;  /* 0x00000001ef107824 */ /* 0x040fe200078e0210 */
[-C--:B----4-:R-:W-:Y:S01]  /*85d0*/  LEA R6, P0, R12, R234.reuse, 0x2 ;  /* 0x000000ea0c067211 */ /* 0x090fe200078010ff */
[C---:B------:R-:W-:Y:S02]  /*85e0*/  IMAD.IADD R15, R239.reuse, 0x1, R15 ;  /* 0x00000001ef0f7824 */ /* 0x040fe400078e020f */
[----:B------:R-:W-:Y:S01]  /*85f0*/  IMAD R204, R204, c[0x0][0x1c0], RZ ;  /* 0x00007000cccc7a24 */ /* 0x000fe200078e02ff */
[-C--:B------:R-:W-:Y:S01]  /*8600*/  LEA.HI.X.SX32 R7, R12, R235.reuse, 0x2, P0 ;  /* 0x000000eb0c077211 */ /* 0x080fe200000f16ff */
[----:B------:R-:W-:Y:S01]  /*8610*/  IMAD.IADD R15, R239, 0x1, R15 ;  /* 0x00000001ef0f7824 */ /* 0x000fe200078e020f */
[----:B------:R-:W2:Y:S01]  /*8620*/  LDL R12, [R1+0x10] ;  /* 0x00001000010c7983 */ /* 0x000ea20000100800 */
[----:B------:R-:W-:Y:S03]  /*8630*/  IMAD.SHL.U32 R204, R204, 0x10, RZ ;  /* 0x00000010cccc7824 */ /* 0x000fe600078e00ff */
[CC--:B-1----:R-:W-:Y:S04]  /*8640*/  LEA R8, P2, R15.reuse, R234.reuse, 0x2 ;  /* 0x000000ea0f087211 */ /* 0x0c2fe800078410ff */
[-C--:B------:R-:W-:Y:S02]  /*8650*/  LEA.HI.X.SX32 R9, R15, R235.reuse, 0x2, P2 ;  /* 0x000000eb0f097211 */ /* 0x080fe400010f16ff */
[----:B------:R-:W-:Y:S05]  /*8660*/  IADD3 R15, R204, 0xa0, RZ ;  /* 0x000000a0cc0f7810 */ /* 0x000fea0007ffe0ff */
[C---:B------:R-:W-:Y:S04]  /*8670*/  IMAD.IADD R15, R239.reuse, 0x1, R15 ;  /* 0x00000001ef0f7824 */ /* 0x040fe800078e020f */
[C---:B------:R-:W-:Y:S04]  /*8680*/  IMAD.IADD R15, R239.reuse, 0x1, R15 ;  /* 0x00000001ef0f7824 */ /* 0x040fe800078e020f */
[----:B------:R-:W-:Y:S01]  /*8690*/  IMAD.IADD R15, R239, 0x1, R15 ;  /* 0x00000001ef0f7824 */ /* 0x000fe200078e020f */
        /* <DEDUP_REMOVED lines=13> */
[----:B------:R-:W4:Y:S01]  /*8770*/  LDL R0, [R1+0x2c] ;  /* 0x00002c0001007983 */ /* 0x000f220000100800 */
[CC--:B---3--:R-:W-:Y:S02]  /*8780*/  LEA R6, P1, R17.reuse, R234.reuse, 0x2 ;  /* 0x000000ea11067211 */ /* 0x0c8fe400078210ff */
[CC--:B------:R-:W-:Y:S02]  /*8790*/  LEA R10, P0, R16.reuse, R234.reuse, 0x2 ;  /* 0x000000ea100a7211 */ /* 0x0c0fe400078010ff */
[----:B------:R1:W-:Y:S01]  /*87a0*/  RED.E.ADD.F32.FTZ.RN.STRONG.GPU [R4.64], R102 ;  /* 0x000000660400798e */ /* 0x0003e2000c10e784 */
[-C--:B------:R-:W-:Y:S02]  /*87b0*/  LEA.HI.X.SX32 R7, R17, R235.reuse, 0x2, P1 ;  /* 0x000000eb11077211 */ /* 0x080fe400008f16ff */
[-C--:B------:R-:W-:Y:S02]  /*87c0*/  LEA.HI.X.SX32 R11, R16, R235.reuse, 0x2, P0 ;  /* 0x000000eb100b7211 */ /* 0x080fe400000f16ff */
[C---:B------:R-:W-:Y:S01]  /*87d0*/  IADD3 R17, R204.reuse, 0xa0, RZ ;  /* 0x000000a0cc117810 */ /* 0x040fe20007ffe0ff */
[----:B------:R3:W-:Y:S01]  /*87e0*/  RED.E.ADD.F32.FTZ.RN.STRONG.GPU [R6.64], R103 ;  /* 0x000000670600798e */ /* 0x0007e2000c10e784 */
[----:B------:R-:W-:Y:S01]  /*87f0*/  IADD3 R16, R204, 0xa0, RZ ;  /* 0x000000a0cc107810 */ /* 0x000fe20007ffe0ff */
[----:B------:R-:W-:Y:S02]  /*8800*/  IMAD.MOV.U32 R204, RZ, RZ, c[0x0][0x22c] ;  /* 0x00008b00ffcc7624 */ /* 0x000fe400078e00ff */
[C---:B------:R-:W-:Y:S01]  /*8810*/  IMAD.IADD R17, R239.reuse, 0x1, R17 ;  /* 0x00000001ef117824 */ /* 0x040fe200078e0211 */
[----:B------:R-:W-:Y:S01]  /*8820*/  RED.E.ADD.F32.FTZ.RN.STRONG.GPU [R10.64], R104 ;  /* 0x000000680a00798e */ /* 0x000fe2000c10e784 */
[C---:B------:R-:W-:Y:S02]  /*8830*/  IMAD.IADD R16, R239.reuse, 0x1, R16 ;  /* 0x00000001ef107824 */ /* 0x040fe400078e0210 */
[----:B------:R-:W-:Y:S02]  /*8840*/  IMAD R204, R204, c[0x0][0x1c0], RZ ;  /* 0x00007000cccc7a24 */ /* 0x000fe400078e02ff */
[----:B------:R3:W-:Y:S01]  /*8850*/  RED.E.ADD.F32.FTZ.RN.STRONG.GPU [R8.64], R105 ;  /* 0x000000690800798e */ /* 0x0007e2000c10e784 */
[----:B------:R-:W-:Y:S02]  /*8860*/  IMAD.IADD R16, R239, 0x1, R16 ;  /* 0x00000001ef107824 */ /* 0x000fe400078e0210 */
[----:B------:R-:W-:Y:S02]  /*8870*/  IMAD.SHL.U32 R204, R204, 0x10, RZ ;  /* 0x00000010cccc7824 */ /* 0x000fe400078e00ff */
[----:B------:R-:W-:Y:S01]  /*8880*/  LDSM.16.MT88.4 R100, [R220+0x2800] ;  /* 0x00280000dc64783b */ /* 0x000fe20000004200 */
[CC--:B-1----:R-:W-:Y:S04]  /*8890*/  LEA R4, P1, R14.reuse, R234.reuse, 0x2 ;  /* 0x000000ea0e047211 */ /* 0x0c2fe800078210ff */
[-C--:B------:R-:W-:Y:S02]  /*88a0*/  LEA.HI.X.SX32 R5, R14, R235.reuse, 0x2, P1 ;  /* 0x000000eb0e057211 */ /* 0x080fe400008f16ff */
[----:B------:R-:W4:Y:S01]  /*88b0*/  LDL R14, [R1+0xc] ;  /* 0x00000c00010e7983 */ /* 0x000f220000100800 */
[CC--:B---3--:R-:W-:Y:S04]  /*88c0*/  LEA R6, P0, R13.reuse, R234.reuse, 0x2 ;  /* 0x000000ea0d067211 */ /* 0x0c8fe800078010ff */
[----:B------:R1:W-:Y:S01]  /*88d0*/  RED.E.ADD.F32.FTZ.RN.STRONG.GPU [R4.64], R106 ;  /* 0x0000006a0400798e */ /* 0x0003e2000c10e784 */
[-C--:B------:R-:W-:Y:S02]  /*88e0*/  LEA.HI.X.SX32 R7, R13, R235.reuse, 0x2, P0 ;  /* 0x000000eb0d077211 */ /* 0x080fe400000f16ff */
[----:B------:R-:W-:Y:S01]  /*88f0*/  IADD3 R13, R207, 0xa0, RZ ;  /* 0x000000a0cf0d7810 */ /* 0x000fe20007ffe0ff */
[----:B------:R-:W-:Y:S01]  /*8900*/  IMAD.MOV.U32 R207, RZ, RZ, c[0x0][0x22c] ;  /* 0x00008b00ffcf7624 */ /* 0x000fe200078e00ff */
[-C--:B------:R-:W-:Y:S01]  /*8910*/  LEA R8, P2, R15, R234.reuse, 0x2 ;  /* 0x000000ea0f087211 */ /* 0x080fe200078410ff */
[----:B------:R3:W-:Y:S02]  /*8920*/  RED.E.ADD.F32.FTZ.RN.STRONG.GPU [R6.64], R107 ;  /* 0x0000006b0600798e */ /* 0x0007e4000c10e784 */
[----:B------:R-:W-:Y:S01]  /*8930*/  IMAD R207, R207, c[0x0][0x1c0], RZ ;  /* 0x00007000cfcf7a24 */ /* 0x000fe200078e02ff */
[-C--:B------:R-:W-:Y:S02]  /*8940*/  LEA.HI.X.SX32 R9, R15, R235.reuse, 0x2, P2 ;  /* 0x000000eb0f097211 */ /* 0x080fe400010f16ff */
[----:B------:R-:W-:Y:S01]  /*8950*/  RED.E.ADD.F32.FTZ.RN.STRONG.GPU [R234.64+0x280], R112 ;  /* 0x00028070ea00798e */ /* 0x000fe2000c10e784 */
[----:B------:R-:W-:Y:S04]  /*8960*/  IMAD.SHL.U32 R207, R207, 0x10, RZ ;  /* 0x00000010cfcf7824 */ /* 0x000fe800078e00ff */
[----:B------:R-:W-:Y:S01]  /*8970*/  RED.E.ADD.F32.FTZ.RN.STRONG.GPU [R2.64+0x280], R113 ;  /* 0x000280710200798e */ /* 0x000fe2000c10e784 */
[----:B------:R-:W-:Y:S04]  /*8980*/  IADD3 R15, R207, 0xc0, RZ ;  /* 0x000000c0cf0f7810 */ /* 0x000fe80007ffe0ff */
        /* <DEDUP_REMOVED lines=11> */
[----:B------:R-:W-:Y:S03]  /*8a40*/  IADD3 R16, R204, 0xc0, RZ ;  /* 0x000000c0cc107810 */ /* 0x000fe60007ffe0ff */
[C---:B------:R-:W-:Y:S01]  /*8a50*/  IMAD.IADD R17, R239.reuse, 0x1, R17 ;  /* 0x00000001ef117824 */ /* 0x040fe200078e0211 */
[----:B------:R-:W-:Y:S01]  /*8a60*/  RED.E.ADD.F32.FTZ.RN.STRONG.GPU [R10.64], R108 ;  /* 0x0000006c0a00798e */ /* 0x000fe2000c10e784 */
[C---:B------:R-:W-:Y:S04]  /*8a70*/  IMAD.IADD R16, R239.reuse, 0x1, R16 ;  /* 0x00000001ef107824 */ /* 0x040fe800078e0210 */
[----:B------:R-:W-:Y:S01]  /*8a80*/  RED.E.ADD.F32.FTZ.RN.STRONG.GPU [R8.64], R109 ;  /* 0x0000006d0800798e */ /* 0x000fe2000c10e784 */
[----:B------:R-:W-:Y:S01]  /*8a90*/  IMAD.IADD R16, R239, 0x1, R16 ;  /* 0x00000001ef107824 */ /* 0x000fe200078e0210 */
[CC--:B--2---:R-:W-:Y:S04]  /*8aa0*/  LEA R4, P1, R12.reuse, R234.reuse, 0x2 ;  /* 0x000000ea0c047211 */ /* 0x0c4fe800078210ff */
[-C--:B------:R-:W-:Y:S02]  /*8ab0*/  LEA.HI.X.SX32 R5, R12, R235.reuse, 0x2, P1 ;  /* 0x000000eb0c057211 */ /* 0x080fe400008f16ff */
[----:B------:R-:W2:Y:S05]  /*8ac0*/  LDL R12, [R1+0x8] ;  /* 0x00000800010c7983 */ /* 0x000eaa0000100800 */
[----:B------:R1:W-:Y:S01]  /*8ad0*/  RED.E.ADD.F32.FTZ.RN.STRONG.GPU [R4.64], R110 ;  /* 0x0000006e0400798e */ /* 0x0003e2000c10e784 */
[CC--:B----4-:R-:W-:Y:S04]  /*8ae0*/  LEA R6, P0, R0.reuse, R234.reuse, 0x2 ;  /* 0x000000ea00067211 */ /* 0x0d0fe800078010ff */
[-C--:B------:R-:W-:Y:S02]  /*8af0*/  LEA.HI.X.SX32 R7, R0, R235.reuse, 0x2, P0 ;  /* 0x000000eb00077211 */ /* 0x080fe400000f16ff */
[CC--:B-1----:R-:W-:Y:S01]  /*8b00*/  LEA R4, P0, R15.reuse, R234.reuse, 0x2 ;  /* 0x000000ea0f047211 */ /* 0x0c2fe200078010ff */
[----:B------:R-:W3:Y:S03]  /*8b10*/  LDL R0, [R1+0x24] ;  /* 0x0000240001007983 */ /* 0x000ee60000100800 */
[-C--:B------:R-:W-:Y:S02]  /*8b20*/  LEA.HI.X.SX32 R5, R15, R235.reuse, 0x2, P0 ;  /* 0x000000eb0f057211 */ /* 0x080fe400000f16ff */
[----:B------:R1:W-:Y:S01]  /*8b30*/  RED.E.ADD.F32.FTZ.RN.STRONG.GPU [R6.64], R111 ;  /* 0x0000006f0600798e */ /* 0x0003e2000c10e784 */
[----:B------:R-:W-:Y:S01]  /*8b40*/  IADD3 R15, R204, 0xc0, RZ ;  /* 0x000000c0cc0f7810 */ /* 0x000fe20007ffe0ff */
[----:B------:R-:W-:Y:S01]  /*8b50*/  IMAD.MOV.U32 R204, RZ, RZ, c[0x0][0x22c] ;  /* 0x00008b00ffcc7624 */ /* 0x000fe200078e00ff */
[CC--:B------:R-:W-:Y:S02]  /*8b60*/  LEA R10, P0, R16.reuse, R234.reuse, 0x2 ;  /* 0x000000ea100a7211 */ /* 0x0c0fe400078010ff */
[----:B------:R-:W-:Y:S01]  /*8b70*/  RED.E.ADD.F32.FTZ.RN.STRONG.GPU [R234.64+0x300], R116 ;  /* 0x00030074ea00798e */ /* 0x000fe2000c10e784 */
[C---:B------:R-:W-:Y:S01]  /*8b80*/  IMAD.IADD R15, R239.reuse, 0x1, R15 ;  /* 0x00000001ef0f7824 */ /* 0x040fe200078e020f */
[-C--:B------:R-:W-:Y:S01]  /*8b90*/  LEA.HI.X.SX32 R11, R16, R235.reuse, 0x2, P0 ;  /* 0x000000eb100b7211 */ /* 0x080fe200000f16ff */
[----:B------:R-:W-:Y:S02]  /*8ba0*/  IMAD R204, R204, c[0x0][0x1c0], RZ ;  /* 0x00007000cccc7a24 */ /* 0x000fe400078e02ff */
[----:B------:R-:W-:Y:S01]  /*8bb0*/  RED.E.ADD.F32.FTZ.RN.STRONG.GPU [R2.64+0x300], R117 ;  /* 0x000300750200798e */ /* 0x000fe2000c10e784 */
[C---:B------:R-:W-:Y:S02]  /*8bc0*/  IMAD.IADD R15, R239.reuse, 0x1, R15 ;  /* 0x00000001ef0f7824 */ /* 0x040fe400078e020f */
[----:B------:R-:W-:Y:S02]  /*8bd0*/  IMAD.SHL.U32 R204, R204, 0x10, RZ ;  /* 0x00000010cccc7824 */ /* 0x000fe400078e00ff */
[----:B------:R4:W-:Y:S01]  /*8be0*/  RED.E.ADD.F32.FTZ.RN.STRONG.GPU [R4.64], R118 ;  /* 0x000000760400798e */ /* 0x0009e2000c10e784 */
[----:B------:R-:W-:Y:S04]  /*8bf0*/  IMAD.IADD R15, R239, 0x1, R15 ;  /* 0x00000001ef0f7824 */ /* 0x000fe800078e020f */
[----:B------:R-:W-:Y:S01]  /*8c00*/  LDSM.16.MT88.4 R108, [R220+0x6800] ;  /* 0x00680000dc6c783b */ /* 0x000fe20000004200 */
[CC--:B------:R-:W-:Y:S04]  /*8c10*/  LEA R8, P2, R15.reuse, R234.reuse, 0x2 ;  /* 0x000000ea0f087211 */ /* 0x0c0fe800078410ff */
[-C--:B------:R-:W-:Y:S02]  /*8c20*/  LEA.HI.X.SX32 R9, R15, R235.reuse, 0x2, P2 ;  /* 0x000000eb0f097211 */ /* 0x080fe400010f16ff */
[-C--:B-1----:R-:W-:Y:S02]  /*8c30*/  LEA R6, P1, R17, R234.reuse, 0x2 ;  /* 0x000000ea11067211 */ /* 0x082fe400078210ff */
[----:B------:R-:W-:Y:S02]  /*8c40*/  IADD3 R15, R205, 0xe0, RZ ;  /* 0x000000e0cd0f7810 */ /* 0x000fe40007ffe0ff */
[-C--:B------:R-:W-:Y:S02]  /*8c50*/  LEA.HI.X.SX32 R7, R17, R235.reuse, 0x2, P1 ;  /* 0x000000eb11077211 */ /* 0x080fe400008f16ff */
[----:B------:R-:W-:Y:S01]  /*8c60*/  LDSM.16.MT88.4 R16, [R220+0x2000] ;  /* 0x00200000dc10783b */ /* 0x000fe20000004200 */
[----:B------:R-:W-:Y:S04]  /*8c70*/  IMAD.IADD R15, R239, 0x1, R15 ;  /* 0x00000001ef0f7824 */ /* 0x000fe800078e020f */
[----:B------:R1:W-:Y:S01]  /*8c80*/  RED.E.ADD.F32.FTZ.RN.STRONG.GPU [R6.64], R119 ;  /* 0x000000770600798e */ /* 0x0003e2000c10e784 */
[CC--:B----4-:R-:W-:Y:S04]  /*8c90*/  LEA R4, P1, R14.reuse, R234.reuse, 0x2 ;  /* 0x000000ea0e047211 */ /* 0x0d0fe800078210ff */
[----:B------:R4:W-:Y:S01]  /*8ca0*/  RED.E.ADD.F32.FTZ.RN.STRONG.GPU [R10.64], R120 ;  /* 0x000000780a00798e */ /* 0x0009e2000c10e784 */
[-C--:B------:R-:W-:Y:S04]  /*8cb0*/  LEA.HI.X.SX32 R5, R14, R235.reuse, 0x2, P1 ;  /* 0x000000eb0e057211 */ /* 0x080fe800008f16ff */
[----:B------:R4:W-:Y:S01]  /*8cc0*/  RED.E.ADD.F32.FTZ.RN.STRONG.GPU [R8.64], R121 ;  /* 0x000000790800798e */ /* 0x0009e2000c10e784 */
[----:B------:R-:W-:Y:S04]  /*8cd0*/  IADD3 R14, R205, 0xe0, RZ ;  /* 0x000000e0cd0e7810 */ /* 0x000fe80007ffe0ff */
[----:B------:R4:W-:Y:S01]  /*8ce0*/  RED.E.ADD.F32.FTZ.RN.STRONG.GPU [R4.64], R122 ;  /* 0x0000007a0400798e */ /* 0x0009e2000c10e784 */
[C---:B------:R-:W-:Y:S04]  /*8cf0*/  IMAD.IADD R14, R239.reuse, 0x1, R14 ;  /* 0x00000001ef0e7824 */ /* 0x040fe800078e020e */
[----:B------:R-:W-:Y:S01]  /*8d00*/  IMAD.IADD R14, R239, 0x1, R14 ;  /* 0x00000001ef0e7824 */ /* 0x000fe200078e020e */
[CC--:B-1----:R-:W-:Y:S04]  /*8d10*/  LEA R6, P0, R13.reuse, R234.reuse, 0x2 ;  /* 0x000000ea0d067211 */ /* 0x0c2fe800078010ff */
[-C--:B------:R-:W-:Y:S02]  /*8d20*/  LEA.HI.X.SX32 R7, R13, R235.reuse, 0x2, P0 ;  /* 0x000000eb0d077211 */ /* 0x080fe400000f16ff */
[----:B------:R-:W-:Y:S02]  /*8d30*/  IADD3 R13, R204, 0xe0, RZ ;  /* 0x000000e0cc0d7810 */ /* 0x000fe40007ffe0ff */
[CC--:B----4-:R-:W-:Y:S01]  /*8d40*/  LEA R10, P0, R15.reuse, R234.reuse, 0x2 ;  /* 0x000000ea0f0a7211 */ /* 0x0d0fe200078010ff */
[----:B------:R1:W-:Y:S01]  /*8d50*/  RED.E.ADD.F32.FTZ.RN.STRONG.GPU [R6.64], R123 ;  /* 0x0000007b0600798e */ /* 0x0003e2000c10e784 */
[CC--:B------:R-:W-:Y:S02]  /*8d60*/  LEA R8, P3, R14.reuse, R234.reuse, 0x2 ;  /* 0x000000ea0e087211 */ /* 0x0c0fe400078610ff */
[-C--:B------:R-:W-:Y:S02]  /*8d70*/  LEA.HI.X.SX32 R11, R15, R235.reuse, 0x2, P0 ;  /* 0x000000eb0f0b7211 */ /* 0x080fe400000f16ff */
[----:B------:R-:W-:Y:S01]  /*8d80*/  RED.E.ADD.F32.FTZ.RN.STRONG.GPU [R234.64+0x380], R128 ;  /* 0x00038080ea00798e */ /* 0x000fe2000c10e784 */
[CC--:B------:R-:W-:Y:S02]  /*8d90*/  LEA R4, P1, R13.reuse, R234.reuse, 0x2 ;  /* 0x000000ea0d047211 */ /* 0x0c0fe400078210ff */
[-C--:B------:R-:W-:Y:S02]  /*8da0*/  LEA.HI.X.SX32 R9, R14, R235.reuse, 0x2, P3 ;  /* 0x000000eb0e097211 */ /* 0x080fe400018f16ff */
[----:B------:R-:W-:Y:S01]  /*8db0*/  RED.E.ADD.F32.FTZ.RN.STRONG.GPU [R2.64+0x380], R129 ;  /* 0x000380810200798e */ /* 0x000fe2000c10e784 */
[-C--:B------:R-:W-:Y:S02]  /*8dc0*/  LEA.HI.X.SX32 R5, R13, R235.reuse, 0x2, P1 ;  /* 0x000000eb0d057211 */ /* 0x080fe400008f16ff */
[----:B------:R-:W-:Y:S03]  /*8dd0*/  IADD3 R13, R205, 0xe0, RZ ;  /* 0x000000e0cd0d7810 */ /* 0x000fe60007ffe0ff */
[----:B------:R2:W-:Y:S02]  /*8de0*/  RED.E.ADD.F32.FTZ.RN.STRONG.GPU [R4.64], R130 ;  /* 0x000000820400798e */ /* 0x0005e4000c10e784 */
[C---:B------:R-:W-:Y:S03]  /*8df0*/  IMAD.IADD R13, R239.reuse, 0x1, R13 ;  /* 0x00000001ef0d7824 */ /* 0x040fe600078e020d */
[----:B------:R-:W-:Y:S01]  /*8e00*/  RED.E.ADD.F32.FTZ.RN.STRONG.GPU [R10.64], R131 ;  /* 0x000000830a00798e */ /* 0x000fe2000c10e784 */
[C---:B------:R-:W-:Y:S04]  /*8e10*/  IMAD.IADD R13, R239.reuse, 0x1, R13 ;  /* 0x00000001ef0d7824 */ /* 0x040fe800078e020d */
[----:B------:R-:W-:Y:S01]  /*8e20*/  IMAD.IADD R13, R239, 0x1, R13 ;  /* 0x00000001ef0d7824 */ /* 0x000fe200078e020d */
[----:B------:R-:W-:Y:S04]  /*8e30*/  RED.E.ADD.F32.FTZ.RN.STRONG.GPU [R8.64], R124 ;  /* 0x0000007c0800798e */ /* 0x000fe8000c10e784 */
[CC--:B-1----:R-:W-:Y:S01]  /*8e40*/  LEA R6, P2, R13.reuse, R234.reuse, 0x2 ;  /* 0x000000ea0d067211 */ /* 0x0c2fe200078410ff */
[----:B------:R-:W-:Y:S03]  /*8e50*/  LDSM.16.MT88.4 R8, [R220] ;  /* 0x00000000dc08783b */ /* 0x000fe60000004200 */
[-C--:B------:R-:W-:Y:S05]  /*8e60*/  LEA.HI.X.SX32 R7, R13, R235.reuse, 0x2, P2 ;  /* 0x000000eb0d077211 */ /* 0x080fea00010f16ff */
[----:B------:R-:W-:Y:S01]  /*8e70*/  RED.E.ADD.F32.FTZ.RN.STRONG.GPU [R6.64], R125 ;  /* 0x0000007d0600798e */ /* 0x000fe2000c10e784 */
[CC--:B--2---:R-:W-:Y:S04]  /*8e80*/  LEA R4, P1, R12.reuse, R234.reuse, 0x2 ;  /* 0x000000ea0c047211 */ /* 0x0c4fe800078210ff */
[-C--:B------:R-:W-:Y:S02]  /*8e90*/  LEA.HI.X.SX32 R5, R12, R235.reuse, 0x2, P1 ;  /* 0x000000eb0c057211 */ /* 0x080fe400008f16ff */
[----:B------:R-:W-:Y:S01]  /*8ea0*/  LDSM.16.MT88.4 R12, [R226+0x28000] ;  /* 0x02800000e20c783b */ /* 0x000fe20000004200 */
[----:B------:R-:W-:Y:S01]  /*8eb0*/  ISETP.LT.AND P1, PT, RZ, UR8, PT ;  /* 0x00000008ff007c0c */ /* 0x000fe2000bf21270 */
[----:B------:R-:W-:Y:S03]  /*8ec0*/  UMOV UR8, UR15 ;  /* 0x0000000f00087c82 */ /* 0x000fe60008000000 */
        /* <DEDUP_REMOVED lines=13> */
[C---:B------:R-:W-:Y:S04]  /*8fa0*/  HMMA.16816.F32.BF16 R168, R12.reuse, R84, R168 ;  /* 0x000000540ca8723c */ /* 0x040fe800000418a8 */
[C---:B---3--:R-:W-:Y:S04]  /*8fb0*/  LEA R2, P0, R0.reuse, R234, 0x2 ;  /* 0x000000ea00027211 */ /* 0x048fe800078010ff */
[-C--:B------:R-:W-:Y:S04]  /*8fc0*/  HMMA.16816.F32.BF16 R172, R12, R86.reuse, R172 ;  /* 0x000000560cac723c */ /* 0x080fe800000418ac */
[----:B------:R-:W-:Y:S02]  /*8fd0*/  LEA.HI.X.SX32 R3, R0, R235, 0x2, P0 ;  /* 0x000000eb00037211 */ /* 0x000fe400000f16ff */
[----:B------:R-:W-:Y:S01]  /*8fe0*/  PLOP3.LUT P0, PT, PT, PT, UP0, 0x80, 0x0 ;  /* 0x000000000000781c */ /* 0x000fe20003f0f008 */
[----:B------:R-:W-:Y:S01]  /*8ff0*/  @UP4 UIADD3 UR13, UP0, UR13, -0x100, URZ ;  /* 0xffffff000d0d4890 */ /* 0x000fe2000ff1e03f */
[C---:B------:R-:W-:Y:S01]  /*9000*/  HMMA.16816.F32.BF16 R176, R4.reuse, R86, R176 ;  /* 0x0000005604b0723c */ /* 0x040fe200000418b0 */
[----:B------:R-:W-:Y:S02]  /*9010*/  LDSM.16.MT88.4 R84, [R220+0x3000] ;  /* 0x00300000dc54783b */ /* 0x000fe40000004200 */
[----:B------:R-:W-:Y:S01]  /*9020*/  @UP4 UIADD3.X UR12, UR12, -0x1, URZ, UP0, !UPT ;  /* 0xffffffff0c0c4890 */ /* 0x000fe200087fe43f */
[C---:B------:R-:W-:Y:S02]  /*9030*/  IADD3 R0, R220.reuse, -0x8000, RZ ;  /* 0xffff8000dc007810 */ /* 0x040fe40007ffe0ff */
[----:B------:R-:W-:Y:S02]  /*9040*/  RED.E.ADD.F32.FTZ.RN.STRONG.GPU [R2.64], R127 ;  /* 0x0000007f0200798e */ /* 0x000fe4000c10e784 */
[-C--:B------:R-:W-:Y:S04]  /*9050*/  HMMA.16816.F32.BF16 R180, R4, R88.reuse, R180 ;  /* 0x0000005804b4723c */ /* 0x080fe800000418b4 */
[----:B------:R-:W-:Y:S04]  /*9060*/  @P0 IADD3 R0, R220, 0x8000, RZ ;  /* 0x00008000dc000810 */ /* 0x000fe80007ffe0ff */
        /* <DEDUP_REMOVED lines=278> */
.L_x_795:
        /* <DEDUP_REMOVED lines=18> */
.L_x_796:
        /* <DEDUP_REMOVED lines=65> */
.L_x_798:
[----:B--23--:R-:W-:Y:S05]  /*a700*/  BSYNC B0 ;  /* 0x0000000000007941 */ /* 0x00cfea0003800000 */
.L_x_797:
        /* <DEDUP_REMOVED lines=21> */
.L_x_800:
[----:B------:R-:W-:Y:S05]  /*a860*/  BSYNC B0 ;  /* 0x0000000000007941 */ /* 0x000fea0003800000 */
.L_x_799:
        /* <DEDUP_REMOVED lines=31> */
.L_x_802:
[----:B------:R-:W-:Y:S05]  /*aa60*/  BSYNC B0 ;  /* 0x0000000000007941 */ /* 0x000fea0003800000 */
.L_x_801:
[----:B------:R-:W-:Y:S05]  /*aa70*/  @P4 BRA `(.L_x_803) ;  /* 0x00000af000004947 */ /* 0x000fea0003800000 */
[----:B------:R-:W-:Y:S01]  /*aa80*/  IADD3 R0, P0, R0, 0x20, RZ ;  /* 0x0000002000007810 */ /* 0x000fe20007f1e0ff */
[----:B-1----:R-:W-:Y:S01]  /*aa90*/  IMAD.MOV.U32 R3, RZ, RZ, R8 ;  /* 0x000000ffff037224 */ /* 0x002fe200078e0008 */
[----:B------:R-:W-:-:S02]  /*aaa0*/  ISETP.GE.AND P1, PT, R28, c[0x0][0x220], PT ;  /* 0x000088001c007a0c */ /* 0x000fc40003f26270 */
[----:B------:R-:W-:Y:S01]  /*aab0*/  ISETP.GE.AND P2, PT, R240, c[0x0][0x220], PT ;  /* 0x00008800f0007a0c */ /* 0x000fe20003f46270 */
[----:B------:R-:W-:Y:S01]  /*aac0*/  IMAD.X R2, RZ, RZ, R31, P0 ;  /* 0x000000ffff027224 */ /* 0x000fe200000e061f */
[----:B------:R-:W-:-:S03]  /*aad0*/  ISETP.GE.AND P0, PT, R11, c[0x0][0x220], PT ;  /* 0x000088000b007a0c */ /* 0x000fc60003f06270 */
        /* <DEDUP_REMOVED lines=14> */
.L_x_773:
        /* <DEDUP_REMOVED lines=20> */
.L_x_804:
        /* <DEDUP_REMOVED lines=18> */
.L_x_805:
        /* <DEDUP_REMOVED lines=44> */
.L_x_807:
[----:B------:R-:W-:Y:S05]  /*b0e0*/  BSYNC B0 ;  /* 0x0000000000007941 */ /* 0x000fea0003800000 */
.L_x_806:
        /* <DEDUP_REMOVED lines=21> */
.L_x_809:
[----:B------:R-:W-:Y:S05]  /*b240*/  BSYNC B0 ;  /* 0x0000000000007941 */ /* 0x000fea0003800000 */
.L_x_808:
        /* <DEDUP_REMOVED lines=31> */
.L_x_811:
[----:B------:R-:W-:Y:S05]  /*b440*/  BSYNC B0 ;  /* 0x0000000000007941 */ /* 0x000fea0003800000 */
.L_x_810:
        /* <DEDUP_REMOVED lines=18> */
.L_x_803:
[----:B------:R-:W-:Y:S05]  /*b570*/  BSYNC B1 ;  /* 0x0000000000017941 */ /* 0x000fea0003800000 */
.L_x_768:
        /* <DEDUP_REMOVED lines=12> */
.L_x_812:
[----:B------:R-:W-:Y:S05]  /*b640*/  EXIT ;  /* 0x000000000000794d */ /* 0x000fea0003800000 */
.L_x_814:
        /* <DEDUP_REMOVED lines=11> */
.L_x_2021:


//--------------------- .text._ZN5flash44flash_bwd_dq_dk_dv_loop_seqk_parallel_kernelI23Flash_bwd_kernel_traitsILi256ELi64ELi64ELi8ELi4ELi2ELi2ELb0ELb0EN7cutlass10bfloat16_tE19Flash_kernel_traitsILi256ELi64ELi64ELi8ES3_EELb0ELb0ELb1ELb0ELb0ELb1ELb0EEEvNS_16Flash_bwd_paramsE --------------------------
	.section	.text._ZN5flash44flash_bwd_dq_dk_dv_loop_seqk_parallel_kernelI23Flash_bwd_kernel_traitsILi256ELi64ELi64ELi8ELi4ELi2ELi2ELb0ELb0EN7cutlass10bfloat16_tE19Flash_kernel_traitsILi256ELi64ELi64ELi8ES3_EELb0ELb0ELb1ELb0ELb0ELb1ELb0EEEvNS_16Flash_bwd_paramsE,"ax",@progbits
	.sectioninfo	@"SHI_REGISTERS=255"
	.align	128
        .global         _ZN5flash44flash_bwd_dq_dk_dv_loop_seqk_parallel_kernelI23Flash_bwd_kernel_traitsILi256ELi64ELi64ELi8ELi4ELi2ELi2ELb0ELb0EN7cutlass10bfloat16_tE19Flash_kernel_traitsILi256ELi64ELi64ELi8ES3_EELb0ELb0ELb1ELb0ELb0ELb1ELb0EEEvNS_16Flash_bwd_paramsE
        .type           _ZN5flash44flash_bwd_dq_dk_dv_loop_seqk_parallel_kernelI23Flash_bwd_kernel_traitsILi256ELi64ELi64ELi8ELi4ELi2ELi2ELb0ELb0EN7cutlass10bfloat16_tE19Flash_kernel_traitsILi256ELi64ELi64ELi8ES3_EELb0ELb0ELb1ELb0ELb0ELb1ELb0EEEvNS_16Flash_bwd_paramsE,@function
        .size           _ZN5flash44flash_bwd_dq_dk_dv_loop_seqk_parallel_kernelI23Flash_bwd_kernel_traitsILi256ELi64ELi64ELi8ELi4ELi2ELi2ELb0ELb0EN7cutlass10bfloat16_tE19Flash_kernel_traitsILi256ELi64ELi64ELi8ES3_EELb0ELb0ELb1ELb0ELb0ELb1ELb0EEEvNS_16Flash_bwd_paramsE,(.L_x_2022 - _ZN5flash44flash_bwd_dq_dk_dv_loop_seqk_parallel_kernelI23Flash_bwd_kernel_traitsILi256ELi64ELi64ELi8ELi4ELi2ELi2ELb0ELb0EN7cutlass10bfloat16_tE19Flash_kernel_traitsILi256ELi64ELi64ELi8ES3_EELb0ELb0ELb1ELb0ELb0ELb1ELb0EEEvNS_16Flash_bwd_paramsE)
        .other          _ZN5flash44flash_bwd_dq_dk_dv_loop_seqk_parallel_kernelI23Flash_bwd_kernel_traitsILi256ELi64ELi64ELi8ELi4ELi2ELi2ELb0ELb0EN7cutlass10bfloat16_tE19Flash_kernel_traitsILi256ELi64ELi64ELi8ES3_EELb0ELb0ELb1ELb0ELb0ELb1ELb0EEEvNS_16Flash_bwd_paramsE,@"STO_CUDA_ENTRY STV_DEFAULT"
_ZN5flash44flash_bwd_dq_dk_dv_loop_seqk_parallel_kernelI23Flash_bwd_kernel_traitsILi256ELi64ELi64ELi8ELi4ELi2ELi2ELb0ELb0EN7cutlass10bfloat16_tE19Flash_kernel_traitsILi256ELi64ELi64ELi8ES3_EELb0ELb0ELb1ELb0ELb0ELb1ELb0EEEvNS_16Flash_bwd_paramsE:
.text._ZN5flash44flash_bwd_dq_dk_dv_loop_seqk_parallel_kernelI23Flash_bwd_kernel_traitsILi256ELi64ELi64ELi8ELi4ELi2ELi2ELb0ELb0EN7cutlass10bfloat16_tE19Flash_kernel_traitsILi256ELi64ELi64ELi8ES3_EELb0ELb0ELb1ELb0ELb0ELb1ELb0EEEvNS_16Flash_bwd_paramsE:
        /* <DEDUP_REMOVED lines=12> */
[----:B------:R-:W-:Y:S01]  /*00c0*/  ULDC.U8 UR9, c[0x0][0x328] ;  /* 0x0000ca0000097ab9 */ /* 0x000fe20000000000 */
[----:B------:R-:W-:Y:S01]  /*00d0*/  IMAD.MOV.U32 R240, RZ, RZ, -0x10 ;  /* 0xfffffff0fff07424 */ /* 0x000fe200078e00ff */
[----:B------:R-:W-:Y:S02]  /*00e0*/  UISETP.NE.AND UP5, UPT, UR9, URZ, UPT ;  /* 0x0000003f0900728c */ /* 0x000fe4000bfa5270 */
[----:B------:R-:W-:Y:S02]  /*00f0*/  ULDC UR14, c[0x0][0x224] ;  /* 0x00008900000e7ab9 */ /* 0x000fe40000000800 */
[----:B------:R-:W-:Y:S01]  /*0100*/  ULDC UR48, c[0x0][0x22c] ;  /* 0x00008b0000307ab9 */ /* 0x000fe20000000800 */
[----:B------:R-:W3:Y:S01]  /*0110*/  S2UR UR38, SR_CTAID.Z ;  /* 0x00000000002679c3 */ /* 0x000ee20000002700 */
[----:B------:R-:W-:-:S02]  /*0120*/  ULDC UR36, c[0x0][0x1c0] ;  /* 0x0000700000247ab9 */ /* 0x000fc40000000800 */
[----:B------:R-:W-:Y:S02]  /*0130*/  ULDC UR12, c[0x0][0x1c0] ;  /* 0x00007000000c7ab9 */ /* 0x000fe40000000800 */
[----:B------:R-:W-:Y:S02]  /*0140*/  USHF.R.S32.HI UR7, URZ, 0x1f, UR14 ;  /* 0x0000001f3f077899 */ /* 0x000fe4000801140e */
        /* <DEDUP_REMOVED lines=17> */
[-C--:B------:R-:W-:Y:S01]  /*0260*/  LEA.HI R3, R3, R6.reuse, RZ, 0x2 ;  /* 0x0000000603037211 */ /* 0x080fe200078f10ff */
[----:B------:R-:W-:Y:S01]  /*0270*/  UIMAD UR54, UR7, UR34, URZ ;  /* 0x00000022073672a4 */ /* 0x000fe2000f8e023f */
[----:B------:R-:W-:Y:S01]  /*0280*/  LEA.HI R5, R2, R6, RZ, 0x1 ;  /* 0x0000000602057211 */ /* 0x000fe200078f08ff */
[----:B------:R-:W-:Y:S01]  /*0290*/  UIMAD UR6, UR34, UR11, UR38 ;  /* 0x0000000b220672a4 */ /* 0x000fe2000f8e0226 */
[----:B------:R-:W-:Y:S01]  /*02a0*/  LEA.HI R4, R0, R7, RZ, 0x1 ;  /* 0x0000000700047211 */ /* 0x000fe200078f08ff */
[----:B------:R-:W-:Y:S01]  /*02b0*/  @!UP5 UIMAD UR7, UR34, UR13, UR38 ;  /* 0x0000000d2207d2a4 */ /* 0x000fe2000f8e0226 */
[----:B------:R-:W-:Y:S01]  /*02c0*/  LOP3.LUT R3, R3, 0xfffffffc, RZ, 0xc0, !PT ;  /* 0xfffffffc03037812 */ /* 0x000fe200078ec0ff */
[----:B------:R-:W-:Y:S01]  /*02d0*/  USHF.L.U32 UR43, UR48, 0x6, URZ ;  /* 0x00000006302b7899 */ /* 0x000fe2000800063f */
[----:B------:R-:W-:Y:S01]  /*02e0*/  LOP3.LUT R5, R5, 0xfffffffe, RZ, 0xc0, !PT ;  /* 0xfffffffe05057812 */ /* 0x000fe200078ec0ff */
[----:B------:R-:W-:Y:S01]  /*02f0*/  ULDC UR51, c[0x0][0x214] ;  /* 0x0000850000337ab9 */ /* 0x000fe20000000800 */
[----:B------:R-:W-:Y:S01]  /*0300*/  LOP3.LUT R4, R4, 0xfffffffe, RZ, 0xc0, !PT ;  /* 0xfffffffe04047812 */ /* 0x000fe200078ec0ff */
[----:B------:R-:W-:Y:S01]  /*0310*/  IMAD.IADD R3, R6, 0x1, -R3 ;  /* 0x0000000106037824 */ /* 0x000fe200078e0a03 */
[----:B------:R-:W-:Y:S01]  /*0320*/  LOP3.LUT R2, R2, 0xffffffe0, RZ, 0xc0, !PT ;  /* 0xffffffe002027812 */ /* 0x000fe200078ec0ff */
[----:B------:R-:W-:Y:S01]  /*0330*/  IMAD.IADD R5, R6, 0x1, -R5 ;  /* 0x0000000106057824 */ /* 0x000fe200078e0a05 */
[CC--:B------:R-:W-:Y:S01]  /*0340*/  LEA.HI R12, R236.reuse, R9.reuse, RZ, 0x2 ;  /* 0x00000009ec0c7211 */ /* 0x0c0fe200078f10ff */
[----:B------:R-:W-:Y:S01]  /*0350*/  IMAD.IADD R4, R7, 0x1, -R4 ;  /* 0x0000000107047824 */ /* 0x000fe200078e0a04 */
[----:B------:R-:W-:Y:S01]  /*0360*/  LEA.HI R15, R236, R9, RZ, 0x3 ;  /* 0x00000009ec0f7211 */ /* 0x000fe200078f18ff */
[----:B------:R-:W-:Y:S01]  /*0370*/  IMAD.IADD R11, R9, 0x1, -R2 ;  /* 0x00000001090b7824 */ /* 0x000fe200078e0a02 */
[--C-:B------:R-:W-:Y:S01]  /*0380*/  SHF.R.S32.HI R6, RZ, 0x2, R12.reuse ;  /* 0x00000002ff067819 */ /* 0x100fe2000001140c */
[----:B------:R-:W-:Y:S01]  /*0390*/  IMAD.SHL.U32 R223, R4, 0x20, RZ ;  /* 0x0000002004df7824 */ /* 0x000fe200078e00ff */
[----:B------:R-:W-:Y:S01]  /*03a0*/  SHF.R.S32.HI R7, RZ, 0x1f, R12 ;  /* 0x0000001fff077819 */ /* 0x000fe2000001140c */
[----:B------:R-:W-:Y:S01]  /*03b0*/  IMAD.U32 R231, RZ, RZ, UR14 ;  /* 0x0000000effe77e24 */ /* 0x000fe2000f8e00ff */
[----:B------:R-:W-:Y:S01]  /*03c0*/  SHF.R.S32.HI R2, RZ, 0x1f, R11 ;  /* 0x0000001fff027819 */ /* 0x000fe2000001140b */
[----:B------:R-:W-:Y:S01]  /*03d0*/  ULDC UR58, c[0x0][0x1c8] ;  /* 0x00007200003a7ab9 */ /* 0x000fe20000000800 */
[----:B------:R-:W-:Y:S01]  /*03e0*/  LEA.HI R7, R7, R6, RZ, 0x3 ;  /* 0x0000000607077211 */ /* 0x000fe200078f18ff */
[----:B------:R-:W-:Y:S01]  /*03f0*/  ULDC.U8 UR10, c[0x0][0x3d0] ;  /* 0x0000f400000a7ab9 */ /* 0x000fe20000000000 */
[----:B------:R-:W-:Y:S01]  /*0400*/  LOP3.LUT R0, R0, 0xfffffff0, RZ, 0xc0, !PT ;  /* 0xfffffff000007812 */ /* 0x000fe200078ec0ff */
[----:B------:R-:W-:Y:S01]  /*0410*/  ULDC UR52, c[0x0][0x224] ;  /* 0x0000890000347ab9 */ /* 0x000fe20000000800 */
[----:B------:R-:W-:Y:S01]  /*0420*/  SHF.R.S32.HI R230, RZ, 0x3, R15 ;  /* 0x00000003ffe67819 */ /* 0x000fe2000001140f */
[----:B------:R-:W-:Y:S01]  /*0430*/  @UP5 UIMAD UR56, UR34, UR51, URZ ;  /* 0x00000033223852a4 */ /* 0x000fe2000f8e023f */
[----:B------:R-:W-:Y:S01]  /*0440*/  LOP3.LUT R10, R15, 0xfffffff8, RZ, 0xc0, !PT ;  /* 0xfffffff80f0a7812 */ /* 0x000fe200078ec0ff */
[----:B------:R-:W-:Y:S01]  /*0450*/  ULDC.64 UR4, c[0x0][0x118] ;  /* 0x0000460000047ab9 */ /* 0x000fe20000000a00 */
[----:B------:R-:W-:Y:S01]  /*0460*/  LOP3.LUT R7, R7, 0xfffffff8, RZ, 0xc0, !PT ;  /* 0xfffffff807077812 */ /* 0x000fe200078ec0ff */
[----:B------:R-:W-:Y:S01]  /*0470*/  IMAD.SHL.U32 R13, R230, 0x40, RZ ;  /* 0x00000040e60d7824 */ /* 0x000fe200078e00ff */
[----:B------:R-:W-:Y:S01]  /*0480*/  LEA.HI R2, R2, R11, RZ, 0x2 ;  /* 0x0000000b02027211 */ /* 0x000fe200078f10ff */
[C---:B------:R-:W-:Y:S01]  /*0490*/  IMAD.IADD R11, R9.reuse, 0x1, -R0 ;  /* 0x00000001090b7824 */ /* 0x040fe200078e0a00 */
[----:B------:R-:W-:Y:S01]  /*04a0*/  LEA.HI R8, R236, R9, RZ, 0x7 ;  /* 0x00000009ec087211 */ /* 0x000fe200078f38ff */
[----:B------:R-:W-:Y:S01]  /*04b0*/  IMAD.IADD R10, R9, 0x1, -R10 ;  /* 0x00000001090a7824 */ /* 0x000fe200078e0a0a */
[----:B------:R-:W-:Y:S01]  /*04c0*/  LOP3.LUT R13, R13, 0x1c0, RZ, 0xc0, !PT ;  /* 0x000001c00d0d7812 */ /* 0x000fe200078ec0ff */
[----:B------:R-:W-:Y:S01]  /*04d0*/  IMAD.IADD R7, R6, 0x1, -R7 ;  /* 0x0000000106077824 */ /* 0x000fe200078e0a07 */
[----:B------:R-:W-:Y:S01]  /*04e0*/  SHF.R.S32.HI R6, RZ, 0x1f, R11 ;  /* 0x0000001fff067819 */ /* 0x000fe2000001140b */
[----:B------:R-:W-:Y:S01]  /*04f0*/  IMAD.SHL.U32 R232, R10, 0x8, RZ ;  /* 0x000000080ae87824 */ /* 0x000fe200078e00ff */
[----:B------:R-:W-:Y:S01]  /*0500*/  SHF.R.U32.HI R229, RZ, 0x3, R13 ;  /* 0x00000003ffe57819 */ /* 0x000fe2000001160d */
[----:B------:R-:W-:Y:S01]  /*0510*/  ULDC UR42, c[0x0][0x2e8] ;  /* 0x0000ba00002a7ab9 */ /* 0x000fe20000000800 */
[----:B------:R-:W-:Y:S01]  /*0520*/  LEA.HI R6, R6, R11, RZ, 0x3 ;  /* 0x0000000b06067211 */ /* 0x000fe200078f18ff */
[----:B------:R-:W-:Y:S01]  /*0530*/  ULOP3.LUT UR58, UR38, UR58, URZ, 0x3c, !UPT ;  /* 0x0000003a263a7292 */ /* 0x000fe2000f8e3c3f */
[----:B------:R-:W-:Y:S01]  /*0540*/  LOP3.LUT R0, R13, 0x38, R232, 0xf8, !PT ;  /* 0x000000380d007812 */ /* 0x000fe200078ef8e8 */
[----:B------:R-:W-:Y:S01]  /*0550*/  IMAD.SHL.U32 R13, R4, 0x200, RZ ;  /* 0x00000200040d7824 */ /* 0x000fe200078e00ff */
[C---:B------:R-:W-:Y:S01]  /*0560*/  LOP3.LUT R228, R6.reuse, 0xfffffff8, RZ, 0xc0, !PT ;  /* 0xfffffff806e47812 */ /* 0x040fe200078ec0ff */
[----:B------:R-:W-:Y:S01]  /*0570*/  IMAD.SHL.U32 R6, R6, 0x40, RZ ;  /* 0x0000004006067824 */ /* 0x000fe200078e00ff */
        /* <DEDUP_REMOVED lines=8> */
[----:B------:R-:W-:Y:S01]  /*0600*/  LEA.HI R236, R236, R9, RZ, 0x6 ;  /* 0x00000009ecec7211 */ /* 0x000fe200078f30ff */
[----:B------:R-:W-:Y:S01]  /*0610*/  UISETP.NE.AND UP6, UPT, UR10, URZ, UPT ;  /* 0x0000003f0a00728c */ /* 0x000fe2000bfc5270 */
[----:B------:R-:W-:Y:S01]  /*0620*/  LOP3.LUT R10, R10, 0x1c0, RZ, 0xc0, !PT ;  /* 0x000001c00a0a7812 */ /* 0x000fe200078ec0ff */
[----:B------:R-:W-:Y:S01]  /*0630*/  USHF.R.S32.HI UR61, URZ, 0x1f, UR34 ;  /* 0x0000001f3f3d7899 */ /* 0x000fe20008011422 */
[----:B------:R-:W-:Y:S01]  /*0640*/  ISETP.NE.U32.AND P0, PT, R0, 0x1, PT ;  /* 0x000000010000780c */ /* 0x000fe20003f05070 */
[----:B------:R-:W-:Y:S01]  /*0650*/  USHF.R.S32.HI UR60, URZ, 0x1f, UR38 ;  /* 0x0000001f3f3c7899 */ /* 0x000fe20008011426 */
[----:B------:R-:W-:Y:S01]  /*0660*/  SHF.R.S32.HI R236, RZ, 0x6, R236 ;  /* 0x00000006ffec7819 */ /* 0x000fe200000114ec */
[----:B------:R-:W-:Y:S01]  /*0670*/  UIMAD.WIDE.U32 UR44, UR36, UR46, URZ ;  /* 0x0000002e242c72a5 */ /* 0x000fe2000f8e003f */
[----:B------:R-:W-:Y:S01]  /*0680*/  SHF.R.S32.HI R8, RZ, 0x7, R8 ;  /* 0x00000007ff087819 */ /* 0x000fe20000011408 */
[----:B------:R-:W-:Y:S01]  /*0690*/  UIMAD UR53, UR37, UR46, URZ ;  /* 0x0000002e253572a4 */ /* 0x000fe2000f8e023f */
[----:B------:R-:W-:Y:S01]  /*06a0*/  LOP3.LUT R0, R10, 0x10, R11, 0xf8, !PT ;  /* 0x000000100a007812 */ /* 0x000fe200078ef80b */
[----:B------:R-:W-:Y:S01]  /*06b0*/  IMAD R229, R236, 0x200, R229 ;  /* 0x00000200ece57824 */ /* 0x000fe200078e02e5 */
[----:B------:R-:W-:Y:S01]  /*06c0*/  LOP3.LUT R12, R12, 0x7ffffffc, RZ, 0xc0, !PT ;  /* 0x7ffffffc0c0c7812 */ /* 0x000fe200078ec0ff */
[----:B------:R-:W-:Y:S01]  /*06d0*/  IMAD.SHL.U32 R236, R236, 0x8, RZ ;  /* 0x00000008ecec7824 */ /* 0x000fe200078e00ff */
[C---:B------:R-:W-:Y:S01]  /*06e0*/  R2P PR, R7.reuse, 0x6 ;  /* 0x0000000607007804 */ /* 0x040fe20000000000 */
[----:B------:R-:W-:Y:S01]  /*06f0*/  IMAD.SHL.U32 R7, R7, 0x40, RZ ;  /* 0x0000004007077824 */ /* 0x000fe200078e00ff */
[--C-:B------:R-:W-:Y:S01]  /*0700*/  LOP3.LUT R222, R10, 0x8, R15.reuse, 0xf8, !PT ;  /* 0x000000080ade7812 */ /* 0x100fe200078ef80f */
[----:B------:R-:W-:Y:S01]  /*0710*/  IMAD.IADD R12, R9, 0x1, -R12 ;  /* 0x00000001090c7824 */ /* 0x000fe200078e0a0c */
[----:B------:R-:W-:Y:S01]  /*0720*/  LOP3.LUT R0, R0, 0x8, R15, 0xf8, !PT ;  /* 0x0000000800007812 */ /* 0x000fe200078ef80f */
[----:B------:R-:W-:Y:S01]  /*0730*/  IMAD R15, R8, 0x800, R13 ;  /* 0x00000800080f7824 */ /* 0x000fe200078e020d */
[----:B------:R-:W-:Y:S01]  /*0740*/  LOP3.LUT R7, R7, 0x1c0, RZ, 0xc0, !PT ;  /* 0x000001c007077812 */ /* 0x000fe200078ec0ff */
[----:B------:R-:W-:Y:S01]  /*0750*/  IMAD.SHL.U32 R9, R9, 0x2, RZ ;  /* 0x0000000209097824 */ /* 0x000fe200078e00ff */
[----:B------:R-:W-:Y:S01]  /*0760*/  LOP3.LUT R236, R236, 0x18, RZ, 0xc0, !PT ;  /* 0x00000018ecec7812 */ /* 0x000fe200078ec0ff */
[----:B------:R-:W-:Y:S01]  /*0770*/  IMAD.SHL.U32 R8, R8, 0x20, RZ ;  /* 0x0000002008087824 */ /* 0x000fe200078e00ff */
[----:B------:R-:W-:Y:S01]  /*0780*/  SHF.R.U32.HI R235, RZ, 0x3, R7 ;  /* 0x00000003ffeb7819 */ /* 0x000fe20000011607 */
[----:B------:R-:W-:Y:S01]  /*0790*/  IMAD.SHL.U32 R12, R12, 0x2, RZ ;  /* 0x000000020c0c7824 */ /* 0x000fe200078e00ff */
[----:B------:R-:W-:Y:S01]  /*07a0*/  LOP3.LUT R223, R236, 0x20, R223, 0xf8, !PT ;  /* 0x00000020ecdf7812 */ /* 0x000fe200078ef8df */
[----:B------:R-:W-:Y:S01]  /*07b0*/  IMAD.SHL.U32 R234, R229, 0x2, RZ ;  /* 0x00000002e5ea7824 */ /* 0x000fe200078e00ff */
[----:B------:R-:W-:Y:S01]  /*07c0*/  LOP3.LUT R226, R8, 0x6, R9, 0xf8, !PT ;  /* 0x0000000608e27812 */ /* 0x000fe200078ef809 */
[----:B------:R-:W-:Y:S01]  /*07d0*/  USHF.R.S32.HI UR55, URZ, 0x1f, UR49 ;  /* 0x0000001f3f377899 */ /* 0x000fe20008011431 */
[----:B------:R-:W-:Y:S01]  /*07e0*/  LOP3.LUT R8, R7, 0x20, R8, 0xf8, !PT ;  /* 0x0000002007087812 */ /* 0x000fe200078ef808 */
[----:B------:R-:W-:Y:S01]  /*07f0*/  UIMAD UR52, UR6, UR52, URZ ;  /* 0x00000034063472a4 */ /* 0x000fe2000f8e023f */
[----:B------:R-:W-:Y:S01]  /*0800*/  LOP3.LUT R236, R235, R7, R236, 0x1e, !PT ;  /* 0x00000007ebec7212 */ /* 0x000fe200078e1eec */
[----:B------:R-:W-:Y:S01]  /*0810*/  IMAD R7, R5, 0x400, R12 ;  /* 0x0000040005077824 */ /* 0x000fe200078e020c */
[----:B------:R-:W-:Y:S01]  /*0820*/  LOP3.LUT R235, R8, R235, RZ, 0x3c, !PT ;  /* 0x000000eb08eb7212 */ /* 0x000fe200078e3cff */
[----:B------:R-:W-:Y:S01]  /*0830*/  IMAD.SHL.U32 R8, R228, 0x40, RZ ;  /* 0x00000040e4087824 */ /* 0x000fe200078e00ff */
[----:B------:R-:W-:Y:S01]  /*0840*/  SHF.R.U32.HI R11, RZ, 0x3, R10 ;  /* 0x00000003ff0b7819 */ /* 0x000fe2000001160a */
[----:B------:R-:W-:Y:S01]  /*0850*/  IMAD.IADD R236, R7, 0x1, R236 ;  /* 0x0000000107ec7824 */ /* 0x000fe200078e02ec */
[----:B------:R-:W-:Y:S01]  /*0860*/  SEL R240, R240, 0x10, !P0 ;  /* 0x00000010f0f07807 */ /* 0x000fe20004000000 */
[----:B------:R-:W-:Y:S01]  /*0870*/  IMAD.SHL.U32 R7, R4, 0x8, RZ ;  /* 0x0000000804077824 */ /* 0x000fe200078e00ff */
[----:B------:R-:W-:Y:S01]  /*0880*/  LOP3.LUT R8, R8, 0x1c0, RZ, 0xc0, !PT ;  /* 0x000001c008087812 */ /* 0x000fe200078ec0ff */
[C---:B------:R-:W-:Y:S01]  /*0890*/  IMAD R10, R3.reuse, 0x400, R12 ;  /* 0x00000400030a7824 */ /* 0x040fe200078e020c */
[----:B------:R-:W-:Y:S01]  /*08a0*/  SHF.R.S32.HI R4, RZ, 0x2, R2 ;  /* 0x00000002ff047819 */ /* 0x000fe20000011402 */
[----:B------:R-:W-:Y:S01]  /*08b0*/  @!UP5 UIMAD UR51, UR7, UR51, URZ ;  /* 0x000000330733d2a4 */ /* 0x000fe2000f8e023f */
[----:B------:R-:W-:Y:S01]  /*08c0*/  SHF.R.U32.HI R220, RZ, 0x3, R8 ;  /* 0x00000003ffdc7819 */ /* 0x000fe20000011608 */
[----:B------:R-:W-:Y:S01]  /*08d0*/  IMAD.IADD R235, R10, 0x1, R235 ;  /* 0x000000010aeb7824 */ /* 0x000fe200078e02eb */
[----:B------:R-:W-:Y:S01]  /*08e0*/  LOP3.LUT R7, R8, 0x8, R7, 0xf8, !PT ;  /* 0x0000000808077812 */ /* 0x000fe200078ef807 */
[----:B------:R-:W-:Y:S01]  /*08f0*/  IMAD R227, R3, 0x10, R4 ;  /* 0x0000001003e37824 */ /* 0x000fe200078e0204 */
[----:B------:R-:W-:Y:S01]  /*0900*/  LOP3.LUT R2, R6, 0xfffffe00, RZ, 0xc0, !PT ;  /* 0xfffffe0006027812 */ /* 0x000fe200078ec0ff */
[----:B------:R-:W-:Y:S01]  /*0910*/  IMAD.SHL.U32 R235, R235, 0x2, RZ ;  /* 0x00000002ebeb7824 */ /* 0x000fe200078e00ff */
[----:B------:R-:W-:Y:S01]  /*0920*/  LOP3.LUT R223, R220, R223, R8, 0x1e, !PT ;  /* 0x000000dfdcdf7212 */ /* 0x000fe200078e1e08 */
[----:B------:R-:W-:Y:S01]  /*0930*/  USHF.R.S32.HI UR50, URZ, 0x1f, UR43 ;  /* 0x0000001f3f327899 */ /* 0x000fe2000801142b */
[----:B------:R-:W-:Y:S01]  /*0940*/  LOP3.LUT R220, R7, R220, RZ, 0x3c, !PT ;  /* 0x000000dc07dc7212 */ /* 0x000fe200078e3cff */
[--C-:B------:R-:W-:Y:S01]  /*0950*/  IMAD R3, R3, 0x400, R2.reuse ;  /* 0x0000040003037824 */ /* 0x100fe200078e0202 */
[----:B------:R-:W-:Y:S01]  /*0960*/  LOP3.LUT R222, R222, R11, RZ, 0x3c, !PT ;  /* 0x0000000bdede7212 */ /* 0x000fe200078e3cff */
[----:B------:R-:W-:Y:S01]  /*0970*/  IMAD R5, R5, 0x400, R2 ;  /* 0x0000040005057824 */ /* 0x000fe200078e0202 */
[----:B------:R-:W-:Y:S01]  /*0980*/  LOP3.LUT R0, R13, R0, R11, 0xf6, !PT ;  /* 0x000000000d007212 */ /* 0x000fe200078ef60b */
[----:B------:R-:W-:Y:S01]  /*0990*/  IMAD.IADD R224, R3, 0x1, R220 ;  /* 0x0000000103e07824 */ /* 0x000fe200078e02dc */
[----:B------:R-:W-:Y:S01]  /*09a0*/  IADD3 R237, R235, 0x20, RZ ;  /* 0x00000020ebed7810 */ /* 0x000fe20007ffe0ff */
[----:B------:R-:W-:Y:S01]  /*09b0*/  IMAD.MOV.U32 R3, RZ, RZ, 0x20 ;  /* 0x00000020ff037424 */ /* 0x000fe200078e00ff */
[----:B------:R-:W-:Y:S01]  /*09c0*/  LEA R236, R236, 0x18000, 0x1 ;  /* 0x00018000ecec7811 */ /* 0x000fe200078e08ff */
[----:B------:R-:W-:Y:S01]  /*09d0*/  IMAD.IADD R222, R15, 0x1, R222 ;  /* 0x000000010fde7824 */ /* 0x000fe200078e02de */
[----:B------:R-:W-:Y:S01]  /*09e0*/  @P1 IADD3 R237, R235, -0x20, RZ ;  /* 0xffffffe0ebed1810 */ /* 0x000fe20007ffe0ff */
[----:B------:R-:W-:Y:S01]  /*09f0*/  IMAD.IADD R220, R220, 0x1, R5 ;  /* 0x00000001dcdc7824 */ /* 0x000fe200078e0205 */
[----:B------:R-:W-:Y:S01]  /*0a00*/  SEL R3, R3, 0xffffffe0, !P4 ;  /* 0xffffffe003037807 */ /* 0x000fe20006000000 */
[----:B------:R-:W-:Y:S01]  /*0a10*/  IMAD.MOV.U32 R5, RZ, RZ, 0x40 ;  /* 0x00000040ff057424 */ /* 0x000fe200078e00ff */
[----:B------:R-:W-:Y:S01]  /*0a20*/  LOP3.LUT R223, R223, R2, RZ, 0xfc, !PT ;  /* 0x00000002dfdf7212 */ /* 0x000fe200078efcff */
[----:B------:R-:W-:Y:S01]  /*0a30*/  IMAD.SHL.U32 R222, R222, 0x2, RZ ;  /* 0x00000002dede7824 */ /* 0x000fe200078e00ff */
[----:B------:R-:W-:Y:S01]  /*0a40*/  IADD3 R238, R236, 0x40, RZ ;  /* 0x00000040ecee7810 */ /* 0x000fe20007ffe0ff */
[----:B------:R-:W-:Y:S01]  /*0a50*/  IMAD.SHL.U32 R221, R0, 0x2, RZ ;  /* 0x0000000200dd7824 */ /* 0x000fe200078e00ff */
[----:B------:R-:W-:Y:S01]  /*0a60*/  SEL R5, R5, 0xffffffc0, !P3 ;  /* 0xffffffc005057807 */ /* 0x000fe20005800000 */
[----:B------:R-:W-:Y:S01]  /*0a70*/  IMAD.IADD R212, R222, 0x1, R3 ;  /* 0x00000001ded47824 */ /* 0x000fe200078e0203 */
[----:B------:R-:W-:Y:S01]  /*0a80*/  LEA R220, R220, 0x28000, 0x1 ;  /* 0x00028000dcdc7811 */ /* 0x000fe200078e08ff */
[----:B------:R-:W-:Y:S01]  /*0a90*/  IMAD.IADD R239, R235, 0x1, R240 ;  /* 0x00000001ebef7824 */ /* 0x000fe200078e02f0 */
[----:B------:R-:W-:Y:S01]  /*0aa0*/  @P2 IADD3 R238, R236, -0x40, RZ ;  /* 0xffffffc0ecee2810 */ /* 0x000fe20007ffe0ff */
[--C-:B------:R-:W-:Y:S01]  /*0ab0*/  IMAD R0, R0, 0x2, R5.reuse ;  /* 0x0000000200007824 */ /* 0x100fe200078e0205 */
[----:B------:R-:W-:Y:S01]  /*0ac0*/  UMOV UR41, 0xffff8000 ;  /* 0xffff800000297882 */ /* 0x000fe20000000000 */
[----:B------:R-:W-:-:S02]  /*0ad0*/  IMAD.IADD R3, R222, 0x1, R5 ;  /* 0x00000001de037824 */ /* 0x000fc400078e0205 */
[----:B------:R-:W-:Y:S02]  /*0ae0*/  IMAD.IADD R2, R5, 0x1, R212 ;  /* 0x0000000105027824 */ /* 0x000fe400078e02d4 */
[----:B------:R-:W-:Y:S02]  /*0af0*/  IMAD.IADD R240, R240, 0x1, R237 ;  /* 0x00000001f0f07824 */ /* 0x000fe400078e02ed */
.L_x_851:
        /* <DEDUP_REMOVED lines=19> */
[----:B--23--:R-:W2:Y:S01]  /*0c30*/  @P2 LDG.E R7, [R12.64] ;  /* 0x000000040c072981 */ /* 0x00cea2000c1e1900 */
        /* <DEDUP_REMOVED lines=33> */
.L_x_815:
        /* <DEDUP_REMOVED lines=35> */
[----:B-1----:R-:W-:Y:S02]  /*1080*/  UISETP.NE.AND UP0, UPT, UR24, -0x1, UPT ;  /* 0xffffffff1800788c */ /* 0x002fe4000bf05270 */
        /* <DEDUP_REMOVED lines=13> */
[----:B------:R-:W-:Y:S02]  /*1160*/  ULEA UR16, UR33, 0xffffffc0, 0x6 ;  /* 0xffffffc021107891 */ /* 0x000fe4000f8e303f */
[----:B------:R-:W-:Y:S02]  /*1170*/  @UP3 UIADD3 UR35, UR17, UR19, URZ ;  /* 0x0000001311233290 */ /* 0x000fe4000fffe03f */
        /* <DEDUP_REMOVED lines=16> */
.L_x_817:
        /* <DEDUP_REMOVED lines=18> */
.L_x_818:
        /* <DEDUP_REMOVED lines=32> */
[----:B------:R-:W-:Y:S01]  /*15a0*/  UIMAD UR11, UR13, UR11, UR9 ;  /* 0x0000000b0d0b72a4 */ /* 0x000fe2000f8e0209 */
[----:B------:R-:W-:Y:S01]  /*15b0*/  IMAD.MOV.U32 R8, RZ, RZ, RZ ;  /* 0x000000ffff087224 */ /* 0x000fe200078e00ff */
[----:B------:R-:W-:Y:S01]  /*15c0*/  USHF.L.U32 UR13, UR34, 0x7, URZ ;  /* 0x00000007220d7899 */ /* 0x000fe2000800063f */
[----:B------:R-:W-:Y:S01]  /*15d0*/  IMAD R5, R4, R6, RZ ;  /* 0x0000000604057224 */ /* 0x000fe200078e02ff */
[----:B------:R-:W-:Y:S01]  /*15e0*/  IABS R4, UR38 ;  /* 0x0000002600047c13 */ /* 0x000fe20008000000 */
[----:B------:R-:W-:Y:S02]  /*15f0*/  USEL UR17, UR8, URZ, UP6 ;  /* 0x0000003f08117287 */ /* 0x000fe4000b000000 */
[----:B------:R-:W-:Y:S01]  /*1600*/  IMAD.HI.U32 R5, R9, R5, R8 ;  /* 0x0000000509057227 */ /* 0x000fe200078e0008 */
[----:B------:R-:W-:Y:S02]  /*1610*/  USEL UR8, UR13, URZ, UP1 ;  /* 0x0000003f0d087287 */ /* 0x000fe40008800000 */
[----:B------:R-:W-:-:S02]  /*1620*/  USEL UR11, UR11, URZ, UP6 ;  /* 0x0000003f0b0b7287 */ /* 0x000fc4000b000000 */
[----:B------:R-:W-:Y:S01]  /*1630*/  UIADD3 UR8, UP1, UR16, UR8, URZ ;  /* 0x0000000810087290 */ /* 0x000fe2000ff3e03f */
[----:B------:R-:W-:Y:S01]  /*1640*/  IMAD.HI.U32 R9, R5, R4, RZ ;  /* 0x0000000405097227 */ /* 0x000fe200078e00ff */
[----:B------:R-:W-:Y:S02]  /*1650*/  ULDC UR13, c[0x0][0x234] ;  /* 0x00008d00000d7ab9 */ /* 0x000fe40000000800 */
[----:B------:R-:W-:Y:S01]  /*1660*/  UIADD3.X UR9, UR32, UR6, URZ, UP1, !UPT ;  /* 0x0000000620097290 */ /* 0x000fe20008ffe43f */
[----:B------:R-:W-:Y:S01]  /*1670*/  IMAD.MOV R5, RZ, RZ, -R9 ;  /* 0x000000ffff057224 */ /* 0x000fe200078e0a09 */
[----:B------:R-:W-:-:S03]  /*1680*/  UIMAD UR6, UR37, UR8, URZ ;  /* 0x00000008250672a4 */ /* 0x000fc6000f8e023f */
[C---:B------:R-:W-:Y:S01]  /*1690*/  IMAD R5, R6.reuse, R5, R4 ;  /* 0x0000000506057224 */ /* 0x040fe200078e0204 */
[----:B------:R-:W-:Y:S02]  /*16a0*/  UIMAD UR10, UR36, UR9, UR6 ;  /* 0x00000009240a72a4 */ /* 0x000fe4000f8e0206 */
[----:B------:R-:W-:Y:S02]  /*16b0*/  @UP5 USEL UR6, UR56, UR18, !UP3 ;  /* 0x0000001238065287 */ /* 0x000fe4000d800000 */
[----:B------:R-:W-:Y:S01]  /*16c0*/  ISETP.GT.U32.AND P0, PT, R6, R5, PT ;  /* 0x000000050600720c */ /* 0x000fe20003f04070 */
[----:B------:R-:W-:Y:S02]  /*16d0*/  UIMAD.WIDE.U32 UR8, UR36, UR8, URZ ;  /* 0x00000008240872a5 */ /* 0x000fe4000f8e003f */
[----:B------:R-:W-:Y:S02]  /*16e0*/  @UP5 UIMAD UR13, UR38, UR13, UR6 ;  /* 0x0000000d260d52a4 */ /* 0x000fe4000f8e0206 */
[----:B------:R-:W-:-:S05]  /*16f0*/  UIADD3 UR10, UR9, UR10, URZ ;  /* 0x0000000a090a7290 */ /* 0x000fca000fffe03f */
[----:B------:R-:W-:-:S03]  /*1700*/  @!UP5 UMOV UR13, UR51 ;  /* 0x00000033000ddc82 */ /* 0x000fc60008000000 */
        /* <DEDUP_REMOVED lines=15> */
.L_x_819:
[----:B------:R-:W-:Y:S02]  /*1800*/  UMOV UR15, UR52 ;  /* 0x00000034000f7c82 */ /* 0x000fe40008000000 */
.L_x_820:
[----:B------:R-:W-:Y:S01]  /*1810*/  UIADD3 UR8, UP4, UP3, UR8, UR43, UR49 ;  /* 0x0000002b08087290 */ /* 0x000fe2000fb9e031 */
[----:B------:R-:W1:Y:S01]  /*1820*/  S2R R11, SR_TID.X ;  /* 0x00000000000b7919 */ /* 0x000e620000002100 */
[----:B------:R-:W-:Y:S01]  /*1830*/  SHF.R.S32.HI R4, RZ, 0x1f, R230 ;  /* 0x0000001fff047819 */ /* 0x000fe200000114e6 */
[----:B------:R-:W-:Y:S01]  /*1840*/  IMAD.U32 R7, RZ, RZ, UR5 ;  /* 0x00000005ff077e24 */ /* 0x000fe2000f8e00ff */
[----:B------:R-:W-:Y:S01]  /*1850*/  UIADD3 UR28, UP2, UP1, UR17, UR8, UR19 ;  /* 0x00000008111c7290 */ /* 0x000fe2000f95e013 */
[----:B------:R-:W-:Y:S01]  /*1860*/  IADD3 R10, P0, R230, UR16, RZ ;  /* 0x00000010e60a7c10 */ /* 0x000fe2000ff1e0ff */
[----:B------:R-:W-:Y:S01]  /*1870*/  UIADD3.X UR6, UR10, UR50, UR55, UP4, UP3 ;  /* 0x000000320a067290 */ /* 0x000fe2000a7e6437 */
[----:B------:R-:W-:Y:S01]  /*1880*/  IMAD.U32 R6, RZ, RZ, UR4 ;  /* 0x00000004ff067e24 */ /* 0x000fe2000f8e00ff */
[----:B------:R-:W-:Y:S01]  /*1890*/  ULDC.64 UR8, c[0x0][0x1a8] ;  /* 0x00006a0000087ab9 */ /* 0x000fe20000000a00 */
[----:B------:R-:W-:Y:S01]  /*18a0*/  IADD3.X R5, R4, UR32, RZ, P0, !PT ;  /* 0x0000002004057c10 */ /* 0x000fe200087fe4ff */
[----:B------:R-:W-:Y:S01]  /*18b0*/  UIADD3.X UR19, UR11, UR6, UR14, UP2, UP1 ;  /* 0x000000060b137290 */ /* 0x000fe200097e240e */
[--C-:B------:R-:W-:Y:S01]  /*18c0*/  SHF.R.S32.HI R233, RZ, 0x1f, R232.reuse ;  /* 0x0000001fffe97819 */ /* 0x100fe200000114e8 */
[----:B------:R-:W-:Y:S01]  /*18d0*/  UIMAD UR6, UR59, UR8, URZ ;  /* 0x000000083b0672a4 */ /* 0x000fe2000f8e023f */
[----:B------:R-:W-:Y:S01]  /*18e0*/  BSSY B1, `(.L_x_816) ;  /* 0x0000713000017945 */ /* 0x000fe20003800000 */
[----:B------:R-:W-:Y:S01]  /*18f0*/  UMOV UR17, 0x4 ;  /* 0x0000000400117882 */ /* 0x000fe20000000000 */
[----:B------:R-:W-:Y:S01]  /*1900*/  IMAD R5, R5, c[0x0][0x190], RZ ;  /* 0x0000640005057a24 */ /* 0x000fe200078e02ff */
[----:B------:R-:W-:Y:S01]  /*1910*/  UIMAD UR18, UR38, UR9, UR6 ;  /* 0x00000009261272a4 */ /* 0x000fe2000f8e0206 */
[----:B------:R-:W-:Y:S01]  /*1920*/  IMAD.WIDE.U32 R12, R10, c[0x0][0x190], R232 ;  /* 0x000064000a0c7a25 */ /* 0x000fe200078e00e8 */
[----:B------:R-:W-:-:S02]  /*1930*/  ULDC.64 UR4, c[0x0][0x200] ;  /* 0x0000800000047ab9 */ /* 0x000fc40000000a00 */
[----:B------:R-:W-:Y:S01]  /*1940*/  ULDC.64 UR8, c[0x0][0x378] ;  /* 0x0000de0000087ab9 */ /* 0x000fe20000000a00 */
[----:B------:R-:W-:Y:S01]  /*1950*/  IMAD R5, R10, c[0x0][0x194], R5 ;  /* 0x000065000a057a24 */ /* 0x000fe200078e0205 */
[----:B------:R-:W-:Y:S01]  /*1960*/  UIMAD UR6, UR59, UR8, URZ ;  /* 0x000000083b0672a4 */ /* 0x000fe2000f8e023f */
[----:B------:R-:W-:Y:S01]  /*1970*/  IADD3 R12, P0, R12, UR39, RZ ;  /* 0x000000270c0c7c10 */ /* 0x000fe2000ff1e0ff */
[----:B------:R-:W-:Y:S02]  /*1980*/  IMAD.U32 R10, RZ, RZ, UR38 ;  /* 0x00000026ff0a7e24 */ /* 0x000fe4000f8e00ff */
[----:B------:R-:W-:Y:S01]  /*1990*/  UIMAD UR11, UR38, UR9, UR6 ;  /* 0x00000009260b72a4 */ /* 0x000fe2000f8e0206 */
[----:B------:R-:W-:Y:S01]  /*19a0*/  IADD3.X R13, R13, UR35, R5, P0, !PT ;  /* 0x000000230d0d7c10 */ /* 0x000fe200087fe405 */
[----:B------:R-:W-:Y:S01]  /*19b0*/  IMAD.U32 R5, RZ, RZ, UR16 ;  /* 0x00000010ff057e24 */ /* 0x000fe2000f8e00ff */
[----:B------:R-:W-:Y:S01]  /*19c0*/  ULDC.64 UR8, c[0x0][0x370] ;  /* 0x0000dc0000087ab9 */ /* 0x000fe20000000a00 */
[----:B------:R-:W-:Y:S01]  /*19d0*/  IADD3 R14, P0, R232, UR27, RZ ;  /* 0x0000001be80e7c10 */ /* 0x000fe2000ff1e0ff */
[----:B------:R-:W-:-:S02]  /*19e0*/  UIMAD UR6, UR32, UR8, URZ ;  /* 0x00000008200672a4 */ /* 0x000fc4000f8e023f */
[----:B------:R-:W-:Y:S01]  /*19f0*/  UIADD3 UR8, UR16, UR13, URZ ;  /* 0x0000000d10087290 */ /* 0x000fe2000fffe03f */
[----:B------:R-:W-:Y:S01]  /*1a00*/  IADD3.X R15, R233, UR31, RZ, P0, !PT ;  /* 0x0000001fe90f7c10 */ /* 0x000fe200087fe4ff */
[----:B------:R-:W-:Y:S02]  /*1a10*/  UIMAD UR10, UR16, UR9, UR6 ;  /* 0x00000009100a72a4 */ /* 0x000fe4000f8e0206 */
[----:B------:R-:W-:Y:S02]  /*1a20*/  UIMAD.WIDE UR8, UR8, UR17, UR4 ;  /* 0x00000011080872a5 */ /* 0x000fe4000f8e0204 */
[----:B------:R-:W-:Y:S01]  /*1a30*/  UIADD3 UR6, -UR7, UR12, UR23 ;  /* 0x0000000c07067290 */ /* 0x000fe2000fffe117 */
[----:B------:R-:W-:Y:S01]  /*1a40*/  IMAD.WIDE.U32 R14, R5, c[0x0][0x370], R14 ;  /* 0x0000dc00050e7a25 */ /* 0x000fe200078e000e */
[----:B------:R-:W-:-:S03]  /*1a50*/  ULDC.64 UR4, c[0x0][0x3c8] ;  /* 0x0000f20000047ab9 */ /* 0x000fc60000000a00 */
[----:B------:R-:W-:Y:S01]  /*1a60*/  UMOV UR14, UR8 ;  /* 0x00000008000e7c82 */ /* 0x000fe20008000000 */
[----:B------:R-:W-:Y:S01]  /*1a70*/  IADD3 R15, R15, UR10, RZ ;  /* 0x0000000a0f0f7c10 */ /* 0x000fe2000fffe0ff */
[----:B------:R-:W-:Y:S01]  /*1a80*/  UIADD3 UR8, UR16, UR15, URZ ;  /* 0x0000000f10087290 */ /* 0x000fe2000fffe03f */
[----:B------:R-:W-:Y:S01]  /*1a90*/  IMAD R5, R4, c[0x0][0x370], RZ ;  /* 0x0000dc0004057a24 */ /* 0x000fe200078e02ff */
[----:B------:R-:W-:Y:S02]  /*1aa0*/  UMOV UR13, UR9 ;  /* 0x00000009000d7c82 */ /* 0x000fe40008000000 */
[----:B------:R-:W-:Y:S01]  /*1ab0*/  UIMAD.WIDE UR8, UR8, UR17, UR4 ;  /* 0x00000011080872a5 */ /* 0x000fe2000f8e0204 */
[----:B------:R1:W2:Y:S01]  /*1ac0*/  R2UR UR4, R6 ;  /* 0x00000000060473c2 */ /* 0x0002a200000e0000 */
[----:B------:R-:W-:Y:S01]  /*1ad0*/  IMAD R5, R230, c[0x0][0x374], R5 ;  /* 0x0000dd00e6057a24 */ /* 0x000fe200078e0205 */
[----:B------:R-:W-:Y:S02]  /*1ae0*/  ULDC UR17, c[0x0][0x2e8] ;  /* 0x0000ba0000117ab9 */ /* 0x000fe40000000800 */
[----:B------:R-:W-:-:S02]  /*1af0*/  UIADD3 UR6, UR6, -UR17, URZ ;  /* 0x8000001106067290 */ /* 0x000fc4000fffe03f */
[----:B------:R-:W-:Y:S02]  /*1b00*/  UMOV UR16, UR8 ;  /* 0x0000000800107c82 */ /* 0x000fe40008000000 */
[----:B------:R3:W4:Y:S01]  /*1b10*/  R2UR UR5, R7 ;  /* 0x00000000070573c2 */ /* 0x00072200000e0000 */
[----:B------:R-:W-:Y:S02]  /*1b20*/  USHF.R.S32.HI UR17, URZ, 0x1f, UR6 ;  /* 0x0000001f3f117899 */ /* 0x000fe40008011406 */
[----:B------:R-:W-:Y:S02]  /*1b30*/  UMOV UR15, UR9 ;  /* 0x00000009000f7c82 */ /* 0x000fe40008000000 */
[----:B------:R-:W-:Y:S02]  /*1b40*/  ULEA.HI UR17, UR17, UR6, URZ, 0x6 ;  /* 0x0000000611117291 */ /* 0x000fe4000f8f303f */
[----:B------:R-:W-:Y:S02]  /*1b50*/  UIADD3 UR6, UR33, -0x1, URZ ;  /* 0xffffffff21067890 */ /* 0x000fe4000fffe03f */
[----:B------:R-:W-:-:S04]  /*1b60*/  USHF.R.S32.HI UR17, URZ, 0x6, UR17 ;  /* 0x000000063f117899 */ /* 0x000fc80008011411 */
[----:B------:R-:W-:Y:S01]  /*1b70*/  UISETP.LT.AND UP1, UPT, URZ, UR17, UPT ;  /* 0x000000113f00728c */ /* 0x000fe2000bf21270 */
[----:B-1----:R-:W-:-:S03]  /*1b80*/  SHF.R.S32.HI R6, RZ, 0x1f, R11 ;  /* 0x0000001fff067819 */ /* 0x002fc6000001140b */
[----:B------:R-:W-:-:S04]  /*1b90*/  USEL UR17, URZ, UR17, !UP1 ;  /* 0x000000113f117287 */ /* 0x000fc8000c800000 */
        /* <DEDUP_REMOVED lines=41> */
.L_x_822:
        /* <DEDUP_REMOVED lines=18> */
.L_x_823:
        /* <DEDUP_REMOVED lines=30> */
.L_x_825:
[----:B------:R-:W-:Y:S05]  /*2130*/  BSYNC B0 ;  /* 0x0000000000007941 */ /* 0x000fea0003800000 */
.L_x_824:
        /* <DEDUP_REMOVED lines=17> */
.L_x_827:
[----:B------:R-:W-:Y:S05]  /*2250*/  BSYNC B0 ;  /* 0x0000000000007941 */ /* 0x000fea0003800000 */
.L_x_826:
[----:B------:R-:W-:Y:S01]  /*2260*/  ULDC.64 UR6, c[0x0][0x3a8] ;  /* 0x0000ea0000067ab9 */ /* 0x000fe20000000a00 */
[----:B------:R-:W-:Y:S01]  /*2270*/  IMAD.U32 R5, RZ, RZ, UR23 ;  /* 0x00000017ff057e24 */ /* 0x000fe2000f8e00ff */
[----:B------:R-:W-:Y:S01]  /*2280*/  UIMAD UR6, UR20, UR6, URZ ;  /* 0x00000006140672a4 */ /* 0x000fe2000f8e023f */
[----:B------:R-:W-:Y:S01]  /*2290*/  IMAD.U32 R8, RZ, RZ, UR38 ;  /* 0x00000026ff087e24 */ /* 0x000fe2000f8e00ff */
        /* <DEDUP_REMOVED lines=18> */
[----:B-1----:R-:W-:-:S04]  /*23c0*/  LEA R12, P1, R10, c[0x0][0x348], 0x1 ;  /* 0x0000d2000a0c7a11 */ /* 0x002fc800078208ff */
[----:B------:R-:W-:-:S05]  /*23d0*/  LEA.HI.X R13, R10, c[0x0][0x34c], R6, 0x1, P1 ;  /* 0x0000d3000a0d7a11 */ /* 0x000fca00008f0c06 */
[----:B------:R1:W-:Y:S04]  /*23e0*/  STG.E.128 [R12.64], RZ ;  /* 0x000000ff0c007986 */ /* 0x0003e8000c101d04 */
[----:B------:R1:W-:Y:S04]  /*23f0*/  STG.E.128 [R12.64+0x80], RZ ;  /* 0x000080ff0c007986 */ /* 0x0003e8000c101d04 */
[----:B------:R1:W-:Y:S04]  /*2400*/  STG.E.128 [R12.64+0x100], RZ ;  /* 0x000100ff0c007986 */ /* 0x0003e8000c101d04 */
[----:B------:R1:W-:Y:S02]  /*2410*/  STG.E.128 [R12.64+0x180], RZ ;  /* 0x000180ff0c007986 */ /* 0x0003e4000c101d04 */
.L_x_829:
[----:B------:R-:W-:Y:S05]  /*2420*/  BSYNC B0 ;  /* 0x0000000000007941 */ /* 0x000fea0003800000 */
.L_x_828:
[----:B------:R-:W-:Y:S05]  /*2430*/  @P0 BRA `(.L_x_830) ;  /* 0x000065d000000947 */ /* 0x000fea0003800000 */
[----:B------:R-:W-:-:S04]  /*2440*/  IADD3 R6, P0, R230, 0x20, RZ ;  /* 0x00000020e6067810 */ /* 0x000fc80007f1e0ff */
[----:B------:R-:W-:-:S05]  /*2450*/  IADD3.X R4, RZ, R4, RZ, P0, !PT ;  /* 0x00000004ff047210 */ /* 0x000fca00007fe4ff */
[----:B------:R-:W-:Y:S01]  /*2460*/  IMAD R7, R4, c[0x0][0x3a8], RZ ;  /* 0x0000ea0004077a24 */ /* 0x000fe200078e02ff */
[----:B------:R-:W-:-:S03]  /*2470*/  MOV R4, R8 ;  /* 0x0000000800047202 */ /* 0x000fc60000000f00 */
[C---:B------:R-:W-:Y:S02]  /*2480*/  IMAD R7, R6.reuse, c[0x0][0x3ac], R7 ;  /* 0x0000eb0006077a24 */ /* 0x040fe400078e0207 */
[----:B------:R-:W-:-:S05]  /*2490*/  IMAD.WIDE.U32 R4, R6, c[0x0][0x3a8], R4 ;  /* 0x0000ea0006047a25 */ /* 0x000fca00078e0004 */
[----:B------:R-:W-:Y:S02]  /*24a0*/  LEA R6, P0, R4, c[0x0][0x348], 0x1 ;  /* 0x0000d20004067a11 */ /* 0x000fe400078008ff */
[----:B------:R-:W-:-:S04]  /*24b0*/  IADD3 R7, R5, R7, RZ ;  /* 0x0000000705077210 */ /* 0x000fc80007ffe0ff */
[----:B------:R-:W-:-:S05]  /*24c0*/  LEA.HI.X R7, R4, c[0x0][0x34c], R7, 0x1, P0 ;  /* 0x0000d30004077a11 */ /* 0x000fca00000f0c07 */
[----:B------:R3:W-:Y:S04]  /*24d0*/  STG.E.128 [R6.64], RZ ;  /* 0x000000ff06007986 */ /* 0x0007e8000c101d04 */
[----:B------:R3:W-:Y:S04]  /*24e0*/  STG.E.128 [R6.64+0x80], RZ ;  /* 0x000080ff06007986 */ /* 0x0007e8000c101d04 */
[----:B------:R3:W-:Y:S04]  /*24f0*/  STG.E.128 [R6.64+0x100], RZ ;  /* 0x000100ff06007986 */ /* 0x0007e8000c101d04 */
[----:B------:R3:W-:Y:S01]  /*2500*/  STG.E.128 [R6.64+0x180], RZ ;  /* 0x000180ff06007986 */ /* 0x0007e2000c101d04 */
[----:B------:R-:W-:Y:S05]  /*2510*/  BRA `(.L_x_830) ;  /* 0x000064f000007947 */ /* 0x000fea0003800000 */
.L_x_821:
[----:B------:R-:W-:Y:S01]  /*2520*/  PLOP3.LUT P0, PT, PT, PT, UP6, 0x80, 0x0 ;  /* 0x000000000000781c */ /* 0x000fe20003f0f068 */
[----:B------:R-:W-:Y:S01]  /*2530*/  ULEA.HI UR8, UR6, UR6, URZ, 0x1 ;  /* 0x0000000606087291 */ /* 0x000fe2000f8f083f */
[----:B------:R-:W-:Y:S01]  /*2540*/  IADD3 R7, R230, 0x20, RZ ;  /* 0x00000020e6077810 */ /* 0x000fe20007ffe0ff */
[----:B------:R-:W-:Y:S01]  /*2550*/  IMAD.MOV.U32 R216, RZ, RZ, 0x40 ;  /* 0x00000040ffd87424 */ /* 0x000fe200078e00ff */
[----:B------:R-:W-:Y:S01]  /*2560*/  IADD3 R6, R229, 0x4000, RZ ;  /* 0x00004000e5067810 */ /* 0x000fe20007ffe0ff */
[----:B------:R-:W-:Y:S01]  /*2570*/  ULOP3.LUT UR8, UR8, 0xfffffffe, URZ, 0xc0, !UPT ;  /* 0xfffffffe08087892 */ /* 0x000fe2000f8ec03f */
[----:B------:R-:W-:Y:S01]  /*2580*/  BSSY B0, `(.L_x_831) ;  /* 0x000003d000007945 */ /* 0x000fe20003800000 */
[----:B------:R-:W-:-:S02]  /*2590*/  IMAD.WIDE.U32 R10, R216, c[0x0][0x370], RZ ;  /* 0x0000dc00d80a7a25 */ /* 0x000fc400078e00ff */
[----:B------:R-:W-:Y:S02]  /*25a0*/  UIADD3 UR8, UR6, -UR8, URZ ;  /* 0x8000000806087290 */ /* 0x000fe4000fffe03f */
[----:B------:R-:W-:Y:S02]  /*25b0*/  IMAD R5, R216, c[0x0][0x374], RZ ;  /* 0x0000dd00d8057a24 */ /* 0x000fe400078e02ff */
[----:B------:R-:W-:Y:S01]  /*25c0*/  @P0 BAR.SYNC.DEFER_BLOCKING 0x0 ;  /* 0x0000000000000b1d */ /* 0x000fe20000010000 */
[----:B------:R-:W-:Y:S02]  /*25d0*/  UISETP.NE.AND UP0, UPT, UR8, 0x1, UPT ;  /* 0x000000010800788c */ /* 0x000fe4000bf05270 */
[----:B------:R-:W-:-:S04]  /*25e0*/  UIMAD UR8, UR6, -0x40, UR12 ;  /* 0xffffffc0060878a4 */ /* 0x000fc8000f8e020c */
[----:B------:R-:W-:Y:S02]  /*25f0*/  PLOP3.LUT P0, PT, PT, PT, UP0, 0x80, 0x0 ;  /* 0x000000000000781c */ /* 0x000fe40003f0f008 */
[----:B------:R-:W-:Y:S02]  /*2600*/  ISETP.GE.AND P1, PT, R7, UR8, PT ;  /* 0x0000000807007c0c */ /* 0x000fe4000bf26270 */
[----:B------:R-:W-:Y:S02]  /*2610*/  ISETP.GE.AND P2, PT, R230, UR8, PT ;  /* 0x00000008e6007c0c */ /* 0x000fe4000bf46270 */
[----:B------:R-:W-:-:S05]  /*2620*/  SEL R6, R6, R229, !P0 ;  /* 0x000000e506067207 */ /* 0x000fca0004000000 */
[----:B------:R-:W-:-:S04]  /*2630*/  IMAD.SHL.U32 R245, R6, 0x2, RZ ;  /* 0x0000000206f57824 */ /* 0x000fc800078e00ff */
[----:B------:R-:W-:Y:S02]  /*2640*/  @!P1 IADD3 R10, P3, R248, R10, RZ ;  /* 0x0000000af80a9210 */ /* 0x000fe40007f7e0ff */
[----:B------:R1:W-:Y:S02]  /*2650*/  @P2 STS.128 [R234+0x10000], RZ ;  /* 0x010000ffea002388 */ /* 0x0003e40000000c00 */
[----:B------:R-:W-:Y:S02]  /*2660*/  @!P1 IADD3.X R11, R249, R11, R5, P3, !PT ;  /* 0x0000000bf90b9210 */ /* 0x000fe40001ffe405 */
        /* <DEDUP_REMOVED lines=39> */
.L_x_832:
[----:B------:R-:W-:Y:S01]  /*28e0*/  @!PT LDS RZ, [RZ] ;  /* 0x00000000fffff984 */ /* 0x000fe20000000800 */
[----:B------:R-:W-:Y:S01]  /*28f0*/  @!PT LDS RZ, [RZ] ;  /* 0x00000000fffff984 */ /* 0x000fe20000000800 */
[----:B------:R-:W-:Y:S01]  /*2900*/  @!PT LDS RZ, [RZ] ;  /* 0x00000000fffff984 */ /* 0x000fe20000000800 */
[----:B------:R2:W-:Y:S04]  /*2910*/  LDGSTS.E.BYPASS.LTC128B.128 [R245], [R250.64] ;  /* 0x00000000faf57fae */ /* 0x0005e8000b901d44 */
[----:B------:R2:W-:Y:S04]  /*2920*/  LDGSTS.E.BYPASS.LTC128B.128 [R245+0x2000], [R250.64+0x80] ;  /* 0x02000080faf57fae */ /* 0x0005e8000b901d44 */
[----:B------:R2:W-:Y:S04]  /*2930*/  LDGSTS.E.BYPASS.LTC128B.128 [R245+0x4000], [R250.64+0x100] ;  /* 0x04000100faf57fae */ /* 0x0005e8000b901d44 */
[----:B------:R2:W-:Y:S02]  /*2940*/  LDGSTS.E.BYPASS.LTC128B.128 [R245+0x6000], [R250.64+0x180] ;  /* 0x06000180faf57fae */ /* 0x0005e4000b901d44 */
.L_x_833:
[----:B------:R-:W-:Y:S05]  /*2950*/  BSYNC B0 ;  /* 0x0000000000007941 */ /* 0x000fea0003800000 */
.L_x_831:
[----:B------:R-:W-:Y:S01]  /*2960*/  BSSY B0, `(.L_x_834) ;  /* 0x000001e000007945 */ /* 0x000fe20003800000 */
[----:B------:R-:W-:-:S02]  /*2970*/  IMAD R5, R216, c[0x0][0x194], RZ ;  /* 0x00006500d8057a24 */ /* 0x000fc400078e02ff */
[----:B-1----:R-:W-:Y:S01]  /*2980*/  IMAD.WIDE.U32 R10, R216, c[0x0][0x190], RZ ;  /* 0x00006400d80a7a25 */ /* 0x002fe200078e00ff */
        /* <DEDUP_REMOVED lines=18> */
.L_x_835:
        /* <DEDUP_REMOVED lines=9> */
.L_x_836:
[----:B------:R-:W-:Y:S05]  /*2b40*/  BSYNC B0 ;  /* 0x0000000000007941 */ /* 0x000fea0003800000 */
.L_x_834:
[----:B------:R-:W-:Y:S01]  /*2b50*/  ULDC.64 UR18, c[0x0][0x198] ;  /* 0x0000660000127ab9 */ /* 0x000fe20000000a00 */
[----:B------:R-:W-:Y:S01]  /*2b60*/  IMAD.U32 R5, RZ, RZ, UR23 ;  /* 0x00000017ff057e24 */ /* 0x000fe2000f8e00ff */
[----:B------:R-:W-:Y:S01]  /*2b70*/  ULDC.64 UR10, c[0x0][0x1a0] ;  /* 0x00006800000a7ab9 */ /* 0x000fe20000000a00 */
[----:B------:R-:W-:Y:S01]  /*2b80*/  IMAD R14, R8, c[0x0][0x1b8], RZ ;  /* 0x00006e00080e7a24 */ /* 0x000fe200078e02ff */
[----:B------:R-:W-:Y:S01]  /*2b90*/  UIMAD UR18, UR20, UR18, URZ ;  /* 0x00000012141272a4 */ /* 0x000fe2000f8e023f */
[C-C-:B------:R-:W-:Y:S01]  /*2ba0*/  IMAD.WIDE.U32 R12, R5.reuse, c[0x0][0x198], R232.reuse ;  /* 0x00006600050c7a25 */ /* 0x140fe200078e00e8 */
[----:B------:R-:W-:Y:S01]  /*2bb0*/  UIMAD UR9, UR20, UR10, URZ ;  /* 0x0000000a140972a4 */ /* 0x000fe2000f8e023f */
[----:B------:R-:W-:Y:S01]  /*2bc0*/  MOV R243, 0x7f800000 ;  /* 0x7f80000000f37802 */ /* 0x000fe20000000f00 */
[----:B------:R-:W-:Y:S01]  /*2bd0*/  UIMAD UR19, UR23, UR19, UR18 ;  /* 0x00000013171372a4 */ /* 0x000fe2000f8e0212 */
[----:B-1----:R-:W-:Y:S01]  /*2be0*/  IMAD.WIDE.U32 R10, R5, c[0x0][0x1a0], R232 ;  /* 0x00006800050a7a25 */ /* 0x002fe200078e00e8 */
[----:B------:R-:W-:Y:S01]  /*2bf0*/  UIMAD UR10, UR23, UR11, UR9 ;  /* 0x0000000b170a72a4 */ /* 0x000fe2000f8e0209 */
[----:B------:R-:W-:Y:S01]  /*2c00*/  IADD3 R12, P3, R12, UR29, RZ ;  /* 0x0000001d0c0c7c10 */ /* 0x000fe2000ff7e0ff */
[----:B------:R-:W-:Y:S01]  /*2c10*/  UIMAD UR9, UR22, -0x40, UR7 ;  /* 0xffffffc0160978a4 */ /* 0x000fe2000f8e0207 */
[----:B------:R-:W-:Y:S01]  /*2c20*/  IMAD R14, R9, c[0x0][0x1bc], R14 ;  /* 0x00006f00090e7a24 */ /* 0x000fe200078e020e */
[----:B------:R-:W-:Y:S01]  /*2c30*/  IADD3 R10, P2, R10, UR25, RZ ;  /* 0x000000190a0a7c10 */ /* 0x000fe2000ff5e0ff */
[----:B------:R-:W-:Y:S01]  /*2c40*/  IMAD.U32 R6, RZ, RZ, UR19 ;  /* 0x00000013ff067e24 */ /* 0x000fe2000f8e00ff */
[----:B------:R-:W-:Y:S01]  /*2c50*/  MOV R5, UR10 ;  /* 0x0000000a00057c02 */ /* 0x000fe20008000f00 */
[----:B------:R-:W-:Y:S01]  /*2c60*/  IMAD.SHL.U32 R242, R227, 0x4, RZ ;  /* 0x00000004e3f27824 */ /* 0x000fe200078e00ff */
[----:B------:R-:W-:Y:S01]  /*2c70*/  ISETP.GE.AND P1, PT, R7, UR9, PT ;  /* 0x0000000907007c0c */ /* 0x000fe2000bf26270 */
[----:B------:R-:W-:Y:S01]  /*2c80*/  IMAD.MOV.U32 R244, RZ, RZ, 0x7f800000 ;  /* 0x7f800000fff47424 */ /* 0x000fe200078e00ff */
[----:B------:R-:W-:Y:S01]  /*2c90*/  IADD3.X R13, R13, UR30, R6, P3, !PT ;  /* 0x0000001e0d0d7c10 */ /* 0x000fe20009ffe406 */
[----:B------:R-:W-:Y:S01]  /*2ca0*/  IMAD R6, R8, c[0x0][0x1b0], RZ ;  /* 0x00006c0008067a24 */ /* 0x000fe200078e02ff */
[----:B------:R-:W-:-:S02]  /*2cb0*/  IADD3.X R11, R11, UR26, R5, P2, !PT ;  /* 0x0000001a0b0b7c10 */ /* 0x000fc400097fe405 */
[----:B------:R-:W-:Y:S01]  /*2cc0*/  ISETP.GE.AND P2, PT, R230, UR9, PT ;  /* 0x00000009e6007c0c */ /* 0x000fe2000bf46270 */
[C---:B------:R-:W-:Y:S02]  /*2cd0*/  IMAD R6, R9.reuse, c[0x0][0x1b4], R6 ;  /* 0x00006d0009067a24 */ /* 0x040fe400078e0206 */
[----:B------:R-:W-:-:S04]  /*2ce0*/  IMAD.WIDE.U32 R16, R9, c[0x0][0x1b0], R12 ;  /* 0x00006c0009107a25 */ /* 0x000fc800078e000c */
[----:B------:R-:W-:Y:S01]  /*2cf0*/  IMAD.WIDE.U32 R10, R9, c[0x0][0x1b8], R10 ;  /* 0x00006e00090a7a25 */ /* 0x000fe200078e000a */
[----:B------:R-:W-:-:S03]  /*2d00*/  @!P1 MOV R18, R16 ;  /* 0x0000001000129202 */ /* 0x000fc60000000f00 */
[----:B------:R-:W-:Y:S01]  /*2d10*/  IMAD.IADD R17, R17, 0x1, R6 ;  /* 0x0000000111117824 */ /* 0x000fe200078e0206 */
[----:B------:R-:W-:Y:S01]  /*2d20*/  @!P1 IADD3 R6, P3, R230, 0x20, RZ ;  /* 0x00000020e6069810 */ /* 0x000fe20007f7e0ff */
[----:B------:R-:W-:Y:S01]  /*2d30*/  IMAD.IADD R15, R11, 0x1, R14 ;  /* 0x000000010b0f7824 */ /* 0x000fe200078e020e */
[----:B------:R-:W-:Y:S01]  /*2d40*/  @!P2 MOV R14, R10 ;  /* 0x0000000a000ea202 */ /* 0x000fe20000000f00 */
[----:B------:R-:W-:Y:S01]  /*2d50*/  @!P2 IMAD R11, R4, c[0x0][0x198], RZ ;  /* 0x00006600040baa24 */ /* 0x000fe200078e02ff */
[----:B------:R1:W-:Y:S01]  /*2d60*/  @P2 STS.128 [R234+0x18000], RZ ;  /* 0x018000ffea002388 */ /* 0x0003e20000000c00 */
[----:B------:R-:W-:Y:S01]  /*2d70*/  @!P1 IMAD.X R9, RZ, RZ, R4, P3 ;  /* 0x000000ffff099224 */ /* 0x000fe200018e0604 */
[C---:B------:R-:W-:Y:S01]  /*2d80*/  @!P1 IADD3 R5, P3, R230.reuse, 0x20, RZ ;  /* 0x00000020e6059810 */ /* 0x040fe20007f7e0ff */
[----:B------:R-:W-:Y:S01]  /*2d90*/  @!P1 IMAD.MOV.U32 R19, RZ, RZ, R17 ;  /* 0x000000ffff139224 */ /* 0x000fe200078e0011 */
[----:B------:R1:W-:Y:S01]  /*2da0*/  @P2 STS.128 [R234+0x1a000], RZ ;  /* 0x01a000ffea002388 */ /* 0x0003e20000000c00 */
[----:B------:R-:W-:-:S02]  /*2db0*/  @!P2 IMAD R11, R230, c[0x0][0x19c], R11 ;  /* 0x00006700e60baa24 */ /* 0x000fc400078e020b */
[----:B------:R-:W-:Y:S01]  /*2dc0*/  @!P2 IMAD.WIDE.U32 R16, R230, c[0x0][0x198], R16 ;  /* 0x00006600e610aa25 */ /* 0x000fe200078e0010 */
[----:B------:R1:W-:Y:S03]  /*2dd0*/  @P2 STS.128 [R234+0x1c000], RZ ;  /* 0x01c000ffea002388 */ /* 0x0003e60000000c00 */
[----:B------:R-:W-:Y:S01]  /*2de0*/  @!P1 IMAD R9, R9, c[0x0][0x198], RZ ;  /* 0x0000660009099a24 */ /* 0x000fe200078e02ff */
[----:B------:R1:W-:Y:S01]  /*2df0*/  @P2 STS.128 [R234+0x1e000], RZ ;  /* 0x01e000ffea002388 */ /* 0x0003e20000000c00 */
[----:B------:R-:W-:Y:S01]  /*2e00*/  @!P2 IMAD R7, R4, c[0x0][0x1a0], RZ ;  /* 0x000068000407aa24 */ /* 0x000fe200078e02ff */
[----:B------:R-:W-:Y:S01]  /*2e10*/  @!P1 IADD3.X R4, RZ, R4, RZ, P3, !PT ;  /* 0x00000004ff049210 */ /* 0x000fe20001ffe4ff */
[----:B------:R-:W-:Y:S01]  /*2e20*/  @!P1 IMAD.MOV.U32 R12, RZ, RZ, R10 ;  /* 0x000000ffff0c9224 */ /* 0x000fe200078e000a */
[----:B------:R-:W-:Y:S01]  /*2e30*/  @!P2 LEA R10, P3, R16, c[0x0][0x168], 0x1 ;  /* 0x00005a00100aaa11 */ /* 0x000fe200078608ff */
[----:B------:R-:W-:-:S02]  /*2e40*/  @!P2 IMAD.IADD R11, R17, 0x1, R11 ;  /* 0x00000001110ba824 */ /* 0x000fc400078e020b */
[C---:B------:R-:W-:Y:S02]  /*2e50*/  @!P1 IMAD R9, R6.reuse, c[0x0][0x19c], R9 ;  /* 0x0000670006099a24 */ /* 0x040fe400078e0209 */
[----:B------:R-:W-:Y:S01]  /*2e60*/  @!P1 IMAD.WIDE.U32 R18, R6, c[0x0][0x198], R18 ;  /* 0x0000660006129a25 */ /* 0x000fe200078e0012 */
[----:B------:R-:W-:-:S03]  /*2e70*/  @!P2 LEA.HI.X R11, R16, c[0x0][0x16c], R11, 0x1, P3 ;  /* 0x00005b00100baa11 */ /* 0x000fc600018f0c0b */
[----:B------:R-:W-:Y:S01]  /*2e80*/  @!P1 IMAD.MOV.U32 R13, RZ, RZ, R15 ;  /* 0x000000ffff0d9224 */ /* 0x000fe200078e000f */
[----:B------:R-:W-:Y:S01]  /*2e90*/  @!P1 LEA R16, P5, R18, c[0x0][0x168], 0x1 ;  /* 0x00005a0012109a11 */ /* 0x000fe200078a08ff */
[----:B------:R-:W-:Y:S01]  /*2ea0*/  @!P1 IMAD R4, R4, c[0x0][0x1a0], RZ ;  /* 0x0000680004049a24 */ /* 0x000fe200078e02ff */
[----:B------:R-:W-:Y:S01]  /*2eb0*/  @!PT LDS RZ, [RZ] ;  /* 0x00000000fffff984 */ /* 0x000fe20000000800 */
[----:B------:R-:W-:Y:S01]  /*2ec0*/  @!PT LDS RZ, [RZ] ;  /* 0x00000000fffff984 */ /* 0x000fe20000000800 */
[----:B------:R-:W-:Y:S01]  /*2ed0*/  @!PT LDS RZ, [RZ] ;  /* 0x00000000fffff984 */ /* 0x000fe20000000800 */
[----:B------:R1:W-:Y:S01]  /*2ee0*/  @!P2 LDGSTS.E.BYPASS.LTC128B.128 [R234+0x18000], [R10.64] ;  /* 0x180000000aeaafae */ /* 0x0003e2000b901d44 */
[----:B------:R-:W-:Y:S02]  /*2ef0*/  @!P1 IMAD.IADD R9, R19, 0x1, R9 ;  /* 0x0000000113099824 */ /* 0x000fe400078e0209 */
[C---:B------:R-:W-:Y:S01]  /*2f00*/  @!P2 IMAD R7, R230.reuse, c[0x0][0x1a4], R7 ;  /* 0x00006900e607aa24 */ /* 0x040fe200078e0207 */
[----:B------:R1:W-:Y:S01]  /*2f10*/  @!P2 LDGSTS.E.BYPASS.LTC128B.128 [R234+0x1a000], [R10.64+0x80] ;  /* 0x1a0000800aeaafae */ /* 0x0003e2000b901d44 */
[----:B------:R-:W-:Y:S01]  /*2f20*/  @!P2 IMAD.WIDE.U32 R14, R230, c[0x0][0x1a0], R14 ;  /* 0x00006800e60eaa25 */ /* 0x000fe200078e000e */
[----:B------:R-:W-:Y:S02]  /*2f30*/  @!P1 LEA.HI.X R17, R18, c[0x0][0x16c], R9, 0x1, P5 ;  /* 0x00005b0012119a11 */ /* 0x000fe400028f0c09 */
[----:B------:R1:W-:Y:S01]  /*2f40*/  @!P2 LDGSTS.E.BYPASS.LTC128B.128 [R234+0x1c000], [R10.64+0x100] ;  /* 0x1c0001000aeaafae */ /* 0x0003e2000b901d44 */
[----:B------:R-:W-:Y:S01]  /*2f50*/  @!P1 IMAD R4, R5, c[0x0][0x1a4], R4 ;  /* 0x0000690005049a24 */ /* 0x000fe200078e0204 */
[----:B------:R-:W-:Y:S01]  /*2f60*/  @!P2 IADD3 R7, R15, R7, RZ ;  /* 0x000000070f07a210 */ /* 0x000fe20007ffe0ff */
[----:B------:R-:W-:Y:S01]  /*2f70*/  @!P1 IMAD.WIDE.U32 R12, R5, c[0x0][0x1a0], R12 ;  /* 0x00006800050c9a25 */ /* 0x000fe200078e000c */
[----:B------:R-:W-:Y:S01]  /*2f80*/  @!P2 LEA R8, P4, R14, c[0x0][0x170], 0x1 ;  /* 0x00005c000e08aa11 */ /* 0x000fe200078808ff */
[----:B------:R1:W-:Y:S01]  /*2f90*/  @!P2 LDGSTS.E.BYPASS.LTC128B.128 [R234+0x1e000], [R10.64+0x180] ;  /* 0x1e0001800aeaafae */ /* 0x0003e2000b901d44 */
[----:B------:R-:W-:Y:S01]  /*2fa0*/  IADD3 R5, R227, 0x8, RZ ;  /* 0x00000008e3057810 */ /* 0x000fe20007ffe0ff */
[----:B------:R-:W-:Y:S01]  /*2fb0*/  @!P1 IMAD.IADD R4, R13, 0x1, R4 ;  /* 0x000000010d049824 */ /* 0x000fe200078e0204 */
[----:B------:R-:W-:Y:S01]  /*2fc0*/  @!P1 LEA R6, P3, R12, c[0x0][0x170], 0x1 ;  /* 0x00005c000c069a11 */ /* 0x000fe200078608ff */
[----:B------:R1:W-:Y:S01]  /*2fd0*/  @P1 STS.128 [R234+0x19000], RZ ;  /* 0x019000ffea001388 */ /* 0x0003e20000000c00 */
[----:B------:R-:W-:-:S02]  /*2fe0*/  @!P2 LEA.HI.X R9, R14, c[0x0][0x174], R7, 0x1, P4 ;  /* 0x00005d000e09aa11 */ /* 0x000fc400020f0c07 */
[----:B------:R-:W-:Y:S01]  /*2ff0*/  @!P1 LEA.HI.X R7, R12, c[0x0][0x174], R4, 0x1, P3 ;  /* 0x00005d000c079a11 */ /* 0x000fe200018f0c04 */
[----:B------:R1:W-:Y:S01]  /*3000*/  @P1 STS.128 [R234+0x1b000], RZ ;  /* 0x01b000ffea001388 */ /* 0x0003e20000000c00 */
[----:B------:R-:W-:Y:S02]  /*3010*/  SHF.R.S32.HI R4, RZ, 0x1f, R227 ;  /* 0x0000001fff047819 */ /* 0x000fe400000114e3 */
[----:B------:R-:W-:Y:S01]  /*3020*/  ISETP.GE.AND P6, PT, R5, UR8, PT ;  /* 0x0000000805007c0c */ /* 0x000fe2000bfc6270 */
[----:B------:R1:W-:Y:S01]  /*3030*/  @P1 STS.128 [R234+0x1d000], RZ ;  /* 0x01d000ffea001388 */ /* 0x0003e20000000c00 */
[C---:B------:R-:W-:Y:S02]  /*3040*/  ISETP.GE.AND P3, PT, R227.reuse, UR8, PT ;  /* 0x00000008e3007c0c */ /* 0x040fe4000bf66270 */
[----:B------:R-:W-:Y:S01]  /*3050*/  SHF.L.U64.HI R241, R227, 0x2, R4 ;  /* 0x00000002e3f17819 */ /* 0x000fe20000010204 */
        /* <DEDUP_REMOVED lines=35> */
[----:B------:R-:W-:Y:S01]  /*3290*/  R2P PR, R228, 0x6 ;  /* 0x00000006e4007804 */ /* 0x000fe20000000000 */
[----:B------:R-:W-:Y:S01]  /*32a0*/  IMAD.MOV.U32 R217, RZ, RZ, 0x20 ;  /* 0x00000020ffd97424 */ /* 0x000fe200078e00ff */
[----:B------:R-:W-:-:S02]  /*32b0*/  IADD3 R218, R223, 0x4000, RZ ;  /* 0x00004000dfda7810 */ /* 0x000fc40007ffe0ff */
[----:B------:R-:W-:Y:S02]  /*32c0*/  IADD3 R219, R224, 0x4000, RZ ;  /* 0x00004000e0db7810 */ /* 0x000fe40007ffe0ff */
[----:B------:R-:W-:Y:S01]  /*32d0*/  SEL R217, R217, 0xffffffe0, !P1 ;  /* 0xffffffe0d9d97807 */ /* 0x000fe20004800000 */
[----:B------:R-:W-:Y:S01]  /*32e0*/  UIADD3 UR18, UR23, UR12, URZ ;  /* 0x0000000c17127290 */ /* 0x000fe2000fffe03f */
[----:B------:R-:W-:Y:S02]  /*32f0*/  SEL R218, R218, R223, !P0 ;  /* 0x000000dfdada7207 */ /* 0x000fe40004000000 */
[----:B------:R-:W-:Y:S02]  /*3300*/  SEL R216, R216, 0xffffffc0, !P2 ;  /* 0xffffffc0d8d87807 */ /* 0x000fe40005000000 */
[----:B------:R-:W-:Y:S02]  /*3310*/  SEL R219, R219, R224, !P0 ;  /* 0x000000e0dbdb7207 */ /* 0x000fe40004000000 */
[----:B------:R-:W-:Y:S01]  /*3320*/  IADD3 R215, R220, R217, RZ ;  /* 0x000000d9dcd77210 */ /* 0x000fe20007ffe0ff */
        /* <DEDUP_REMOVED lines=65> */
[----:B------:R-:W-:Y:S01]  /*3740*/  SHF.L.U32 R219, R219, 0x1, RZ ;  /* 0x00000001dbdb7819 */ /* 0x000fe200000006ff */
[----:B------:R-:W-:Y:S01]  /*3750*/  IMAD.SHL.U32 R218, R218, 0x2, RZ ;  /* 0x00000002dada7824 */ /* 0x000fe200078e00ff */
[----:B------:R-:W-:Y:S01]  /*3760*/  IADD3 R214, R216, R215, RZ ;  /* 0x000000d7d8d67210 */ /* 0x000fe20007ffe0ff */
[----:B------:R-:W-:Y:S01]  /*3770*/  IMAD.IADD R213, R220, 0x1, R216 ;  /* 0x00000001dcd57824 */ /* 0x000fe200078e02d8 */
[----:B------:R-:W-:-:S02]  /*3780*/  ULDC UR27, c[0x0][0x2e8] ;  /* 0x0000ba00001b7ab9 */ /* 0x000fc40000000800 */
[----:B------:R-:W-:Y:S02]  /*3790*/  UIADD3 UR20, UR23, 0x40, URZ ;  /* 0x0000004017147890 */ /* 0x000fe4000fffe03f */
[----:B------:R-:W-:Y:S02]  /*37a0*/  UIADD3 UR19, UR19, -UR27, URZ ;  /* 0x8000001b13137290 */ /* 0x000fe4000fffe03f */
[----:B-1----:R-:W-:Y:S02]  /*37b0*/  ULDC UR11, c[0x0][0x2e4] ;  /* 0x0000b900000b7ab9 */ /* 0x002fe40000000800 */
.L_x_841:
[----:B------:R-:W0:Y:S01]  /*37c0*/  LDGDEPBAR ;  /* 0x00000000000079af */ /* 0x000e220000000000 */
[C---:B------:R-:W-:Y:S01]  /*37d0*/  IMAD.IADD R111, R219.reuse, 0x1, R217 ;  /* 0x00000001db6f7824 */ /* 0x040fe200078e02d9 */
        /* <DEDUP_REMOVED lines=12> */
[----:B------:R-:W3:Y:S04]  /*38a0*/  LDSM.16.M88.4 R92, [R222+0x18800] ;  /* 0x01880000de5c783b */ /* 0x000ee80000000200 */
[----:B------:R-:W-:Y:S04]  /*38b0*/  LDSM.16.M88.4 R96, [R111] ;  /* 0x000000006f60783b */ /* 0x000fe80000000200 */
[----:B------:R-:W4:Y:S04]  /*38c0*/  LDSM.16.M88.4 R100, [R212+0x18000] ;  /* 0x01800000d464783b */ /* 0x000f280000000200 */
[----:B------:R-:W2:Y:S04]  /*38d0*/  LDSM.16.M88.4 R104, [R212+0x18800] ;  /* 0x01880000d468783b */ /* 0x000ea80000000200 */
[----:B-----5:R2:W5:Y:S04]  /*38e0*/  LDG.E R121, [R112.64] ;  /* 0x0000000470797981 */ /* 0x020568000c1e1900 */
[----:B------:R2:W5:Y:S01]  /*38f0*/  LDG.E R120, [R112.64+0x20] ;  /* 0x0000200470787981 */ /* 0x000562000c1e1900 */
[C---:B-1----:R-:W-:Y:S08]  /*3900*/  HMMA.16816.F32.BF16 R4, R84.reuse, R88, RZ ;  /* 0x000000585404723c */ /* 0x042ff000000418ff */
[C---:B------:R-:W-:Y:S01]  /*3910*/  HMMA.16816.F32.BF16 R8, R84.reuse, R90, RZ ;  /* 0x0000005a5408723c */ /* 0x040fe200000418ff */
[----:B------:R-:W-:Y:S07]  /*3920*/  LDSM.16.M88.4 R88, [R3+0x18000] ;  /* 0x018000000358783b */ /* 0x000fee0000000200 */
[C---:B---3--:R-:W-:Y:S08]  /*3930*/  HMMA.16816.F32.BF16 R12, R84.reuse, R92, RZ ;  /* 0x0000005c540c723c */ /* 0x048ff000000418ff */
[----:B------:R-:W-:Y:S01]  /*3940*/  HMMA.16816.F32.BF16 R16, R84, R94, RZ ;  /* 0x0000005e5410723c */ /* 0x000fe200000418ff */
[----:B------:R-:W1:Y:S04]  /*3950*/  LDSM.16.M88.4 R84, [R109] ;  /* 0x000000006d54783b */ /* 0x000e680000000200 */
[----:B------:R-:W3:Y:S03]  /*3960*/  LDSM.16.M88.4 R92, [R3+0x18800] ;  /* 0x01880000035c783b */ /* 0x000ee60000000200 */
[C---:B----4-:R-:W-:Y:S08]  /*3970*/  HMMA.16816.F32.BF16 R4, R96.reuse, R100, R4 ;  /* 0x000000646004723c */ /* 0x050ff00000041804 */
[C---:B------:R-:W-:Y:S01]  /*3980*/  HMMA.16816.F32.BF16 R8, R96.reuse, R102, R8 ;  /* 0x000000666008723c */ /* 0x040fe20000041808 */
[----:B------:R-:W-:Y:S07]  /*3990*/  LDSM.16.M88.4 R100, [R2+0x18000] ;  /* 0x018000000264783b */ /* 0x000fee0000000200 */
[C---:B--2---:R-:W-:Y:S08]  /*39a0*/  HMMA.16816.F32.BF16 R12, R96.reuse, R104, R12 ;  /* 0x00000068600c723c */ /* 0x044ff0000004180c */
[----:B------:R-:W-:Y:S01]  /*39b0*/  HMMA.16816.F32.BF16 R16, R96, R106, R16 ;  /* 0x0000006a6010723c */ /* 0x000fe20000041810 */
[----:B------:R-:W2:Y:S04]  /*39c0*/  LDSM.16.M88.4 R96, [R108] ;  /* 0x000000006c60783b */ /* 0x000ea80000000200 */
[----:B------:R-:W4:Y:S03]  /*39d0*/  LDSM.16.M88.4 R104, [R2+0x18800] ;  /* 0x018800000268783b */ /* 0x000f260000000200 */
[C---:B-1----:R-:W-:Y:S08]  /*39e0*/  HMMA.16816.F32.BF16 R4, R84.reuse, R88, R4 ;  /* 0x000000585404723c */ /* 0x042ff00000041804 */
[C---:B------:R-:W-:Y:S01]  /*39f0*/  HMMA.16816.F32.BF16 R8, R84.reuse, R90, R8 ;  /* 0x0000005a5408723c */ /* 0x040fe20000041808 */
[----:B------:R-:W-:Y:S07]  /*3a00*/  LDSM.16.M88.4 R88, [R222+0x1a000] ;  /* 0x01a00000de58783b */ /* 0x000fee0000000200 */
[C---:B---3--:R-:W-:Y:S08]  /*3a10*/  HMMA.16816.F32.BF16 R12, R84.reuse, R92, R12 ;  /* 0x0000005c540c723c */ /* 0x048ff0000004180c */
[----:B------:R-:W-:Y:S01]  /*3a20*/  HMMA.16816.F32.BF16 R16, R84, R94, R16 ;  /* 0x0000005e5410723c */ /* 0x000fe20000041810 */
[----:B------:R-:W1:Y:S04]  /*3a30*/  LDSM.16.M88.4 R84, [R219+0x2000] ;  /* 0x00200000db54783b */ /* 0x000e680000000200 */
[----:B------:R-:W3:Y:S03]  /*3a40*/  LDSM.16.M88.4 R92, [R222+0x1a800] ;  /* 0x01a80000de5c783b */ /* 0x000ee60000000200 */
[C---:B--2---:R-:W-:Y:S08]  /*3a50*/  HMMA.16816.F32.BF16 R4, R96.reuse, R100, R4 ;  /* 0x000000646004723c */ /* 0x044ff00000041804 */
[C---:B------:R-:W-:Y:S01]  /*3a60*/  HMMA.16816.F32.BF16 R8, R96.reuse, R102, R8 ;  /* 0x000000666008723c */ /* 0x040fe20000041808 */
[----:B------:R-:W-:Y:S07]  /*3a70*/  LDSM.16.M88.4 R100, [R212+0x1a000] ;  /* 0x01a00000d464783b */ /* 0x000fee0000000200 */
[C---:B----4-:R-:W-:Y:S08]  /*3a80*/  HMMA.16816.F32.BF16 R12, R96.reuse, R104, R12 ;  /* 0x00000068600c723c */ /* 0x050ff0000004180c */
[----:B------:R-:W-:Y:S01]  /*3a90*/  HMMA.16816.F32.BF16 R16, R96, R106, R16 ;  /* 0x0000006a6010723c */ /* 0x000fe20000041810 */
[----:B------:R-:W2:Y:S04]  /*3aa0*/  LDSM.16.M88.4 R96, [R111+0x2000] ;  /* 0x002000006f60783b */ /* 0x000ea80000000200 */
        /* <DEDUP_REMOVED lines=72> */
[C---:B------:R-:W-:Y:S08]  /*3f30*/  HMMA.16816.F32.BF16 R8, R84.reuse, R90, R8 ;  /* 0x0000005a5408723c */ /* 0x040ff00000041808 */
[C---:B---3--:R-:W-:Y:S08]  /*3f40*/  HMMA.16816.F32.BF16 R12, R84.reuse, R92, R12 ;  /* 0x0000005c540c723c */ /* 0x048ff0000004180c */
[----:B------:R-:W-:Y:S08]  /*3f50*/  HMMA.16816.F32.BF16 R16, R84, R94, R16 ;  /* 0x0000005e5410723c */ /* 0x000ff00000041810 */
[C---:B--2---:R-:W-:Y:S08]  /*3f60*/  HMMA.16816.F32.BF16 R4, R96.reuse, R100, R4 ;  /* 0x000000646004723c */ /* 0x044ff00000041804 */
        /* <DEDUP_REMOVED lines=13> */
.L_x_837:
[----:B------:R-:W-:Y:S01]  /*4040*/  IADD3 R87, R227, UR9, RZ ;  /* 0x00000009e3577c10 */ /* 0x000fe2000fffe0ff */
[----:B------:R-:W-:Y:S01]  /*4050*/  UIADD3 UR9, -UR8, UR7, -UR12 ;  /* 0x0000000708097290 */ /* 0x000fe2000fffe90c */
[----:B------:R-:W-:Y:S01]  /*4060*/  IMAD.U32 R91, RZ, RZ, UR22 ;  /* 0x00000016ff5b7e24 */ /* 0x000fe2000f8e00ff */
[----:B------:R-:W-:Y:S01]  /*4070*/  UMOV UR11, UR8 ;  /* 0x00000008000b7c82 */ /* 0x000fe20008000000 */
[----:B------:R-:W-:Y:S02]  /*4080*/  IADD3 R84, R87, 0x8, RZ ;  /* 0x0000000857547810 */ /* 0x000fe40007ffe0ff */
[----:B------:R-:W-:Y:S01]  /*4090*/  IMAD R100, R91, 0x40, R226 ;  /* 0x000000405b647824 */ /* 0x000fe200078e02e2 */
[C---:B------:R-:W-:Y:S02]  /*40a0*/  IADD3 R89, R87.reuse, UR9, RZ ;  /* 0x0000000957597c10 */ /* 0x040fe4000fffe0ff */
[----:B------:R-:W-:Y:S01]  /*40b0*/  IADD3 R85, R84, UR9, RZ ;  /* 0x0000000954557c10 */ /* 0x000fe2000fffe0ff */
[----:B------:R-:W-:Y:S01]  /*40c0*/  UIADD3 UR9, UR7, 0x1, -UR12 ;  /* 0x0000000107097890 */ /* 0x000fe2000fffe80c */
[----:B------:R-:W-:Y:S02]  /*40d0*/  IMNMX R89, RZ, R89, !PT ;  /* 0x00000059ff597217 */ /* 0x000fe40007800200 */
[C---:B------:R-:W-:Y:S01]  /*40e0*/  IADD3 R98, R100.reuse, 0x1, RZ ;  /* 0x0000000164627810 */ /* 0x040fe20007ffe0ff */
[----:B------:R-:W-:Y:S01]  /*40f0*/  UIADD3 UR9, UR9, UR42, URZ ;  /* 0x0000002a09097290 */ /* 0x000fe2000fffe03f */
[-C--:B------:R-:W-:Y:S02]  /*4100*/  ISETP.GE.AND P1, PT, R100, R89.reuse, PT ;  /* 0x000000596400720c */ /* 0x080fe40003f26270 */
[----:B------:R-:W-:Y:S02]  /*4110*/  ISETP.GE.AND P0, PT, R98, R89, PT ;  /* 0x000000596200720c */ /* 0x000fe40003f06270 */
[----:B------:R-:W-:Y:S02]  /*4120*/  IADD3 R96, R100, 0x8, RZ ;  /* 0x0000000864607810 */ /* 0x000fe40007ffe0ff */
[----:B------:R-:W-:Y:S02]  /*4130*/  IADD3 R87, R87, UR9, RZ ;  /* 0x0000000957577c10 */ /* 0x000fe4000fffe0ff */
[----:B------:R-:W-:Y:S02]  /*4140*/  IADD3 R84, R84, UR9, RZ ;  /* 0x0000000954547c10 */ /* 0x000fe4000fffe0ff */
[----:B------:R-:W-:Y:S02]  /*4150*/  IMNMX R87, R87, UR7, PT ;  /* 0x0000000757577c17 */ /* 0x000fe4000b800200 */
        /* <DEDUP_REMOVED lines=53> */
.L_x_838:
[C---:B------:R-:W-:Y:S01]  /*44b0*/  FMUL.FTZ R84, R243.reuse, 1.4426950216293334961 ;  /* 0x3fb8aa3bf3547820 */ /* 0x040fe20000410000 */
[----:B------:R-:W-:Y:S01]  /*44c0*/  FSETP.NEU.FTZ.AND P0, PT, R243, -INF , PT ;  /* 0xff800000f300780b */ /* 0x000fe20003f1d000 */
[----:B------:R-:W-:Y:S01]  /*44d0*/  UISETP.GT.AND UP3, UPT, UR6, UR17, UPT ;  /* 0x000000110600728c */ /* 0x000fe2000bf64270 */
[----:B------:R-:W-:Y:S02]  /*44e0*/  SHF.L.U32 R118, R224, 0x1, RZ ;  /* 0x00000001e0767819 */ /* 0x000fe400000006ff */
[----:B------:R-:W-:Y:S02]  /*44f0*/  FSEL R84, R84, RZ, P0 ;  /* 0x000000ff54547208 */ /* 0x000fe40000000000 */
[----:B------:R-:W-:Y:S02]  /*4500*/  FSETP.NEU.FTZ.AND P0, PT, R244, -INF , PT ;  /* 0xff800000f400780b */ /* 0x000fe40003f1d000 */
[-C--:B------:R-:W-:Y:S01]  /*4510*/  IADD3 R119, R217, R118.reuse, RZ ;  /* 0x00000076d9777210 */ /* 0x080fe20007ffe0ff */
[--C-:B------:R-:W-:Y:S01]  /*4520*/  FFMA.FTZ R122, R4, c[0x0][0x23c], -R84.reuse ;  /* 0x00008f00047a7a23 */ /* 0x100fe20000010854 */
[----:B------:R-:W-:Y:S01]  /*4530*/  IADD3 R117, R216, R118, RZ ;  /* 0x00000076d8757210 */ /* 0x000fe20007ffe0ff */
[----:B------:R-:W-:Y:S01]  /*4540*/  FMUL.FTZ R4, R244, 1.4426950216293334961 ;  /* 0x3fb8aa3bf4047820 */ /* 0x000fe20000410000 */
[----:B------:R-:W-:Y:S01]  /*4550*/  IADD3 R116, R216, R119, RZ ;  /* 0x00000077d8747210 */ /* 0x000fe20007ffe0ff */
[--C-:B------:R-:W-:Y:S01]  /*4560*/  FFMA.FTZ R123, R5, c[0x0][0x23c], -R84.reuse ;  /* 0x00008f00057b7a23 */ /* 0x100fe20000010854 */
[----:B------:R-:W-:Y:S01]  /*4570*/  MOV R252, c[0x0][0x22c] ;  /* 0x00008b0000fc7a02 */ /* 0x000fe20000000f00 */
[--C-:B------:R-:W-:Y:S01]  /*4580*/  FFMA.FTZ R127, R9, c[0x0][0x23c], -R84.reuse ;  /* 0x00008f00097f7a23 */ /* 0x100fe20000010854 */
[----:B------:R-:W-:Y:S01]  /*4590*/  FSEL R4, R4, RZ, P0 ;  /* 0x000000ff04047208 */ /* 0x000fe20000000000 */
[----:B------:R-:W-:Y:S01]  /*45a0*/  MUFU.EX2 R122, R122 ;  /* 0x0000007a007a7308 */ /* 0x000fe20000000800 */
[--C-:B------:R-:W-:Y:S01]  /*45b0*/  FFMA.FTZ R126, R8, c[0x0][0x23c], -R84.reuse ;  /* 0x00008f00087e7a23 */ /* 0x100fe20000010854 */
[----:B------:R-:W-:Y:S01]  /*45c0*/  PLOP3.LUT P1, PT, PT, PT, UP3, 0x80, 0x0 ;  /* 0x000000000000781c */ /* 0x000fe20003f2f038 */
        /* <DEDUP_REMOVED lines=8> */
[--C-:B------:R-:W-:Y:S02]  /*4650*/  FFMA.FTZ R197, R15, c[0x0][0x23c], -R4.reuse ;  /* 0x00008f000fc57a23 */ /* 0x100fe40000010804 */
[----:B------:R-:W-:Y:S01]  /*4660*/  FFMA.FTZ R200, R18, c[0x0][0x23c], -R4 ;  /* 0x00008f0012c87a23 */ /* 0x000fe20000010804 */
[----:B------:R-:W-:Y:S01]  /*4670*/  MUFU.EX2 R124, R124 ;  /* 0x0000007c007c7308 */ /* 0x000fe20000000800 */
[--C-:B------:R-:W-:Y:S02]  /*4680*/  FFMA.FTZ R198, R16, c[0x0][0x23c], -R84.reuse ;  /* 0x00008f0010c67a23 */ /* 0x100fe40000010854 */
[----:B------:R-:W-:Y:S02]  /*4690*/  FFMA.FTZ R84, R17, c[0x0][0x23c], -R84 ;  /* 0x00008f0011547a23 */ /* 0x000fe40000010854 */
[----:B------:R-:W-:Y:S02]  /*46a0*/  FFMA.FTZ R4, R19, c[0x0][0x23c], -R4 ;  /* 0x00008f0013047a23 */ /* 0x000fe40000010804 */
[----:B------:R-:W-:Y:S03]  /*46b0*/  IMAD R252, R252, c[0x0][0x1c0], RZ ;  /* 0x00007000fcfc7a24 */ /* 0x000fe600078e02ff */
        /* <DEDUP_REMOVED lines=39> */
[C---:B------:R-:W-:Y:S03]  /*4930*/  HMMA.16816.F32.BF16 R8, R16.reuse, R10, RZ ;  /* 0x0000000a1008723c */ /* 0x040fe600000418ff */
[----:B------:R-:W-:Y:S05]  /*4940*/  LDSM.16.M88.4 R112, [R2+0x20000] ;  /* 0x020000000270783b */ /* 0x000fea0000000200 */
[C---:B--2---:R-:W-:Y:S08]  /*4950*/  HMMA.16816.F32.BF16 R12, R16.reuse, R84, RZ ;  /* 0x00000054100c723c */ /* 0x044ff000000418ff */
[----:B------:R-:W-:Y:S01]  /*4960*/  HMMA.16816.F32.BF16 R16, R16, R86, RZ ;  /* 0x000000561010723c */ /* 0x000fe200000418ff */
[----:B------:R-:W1:Y:S07]  /*4970*/  LDSM.16.M88.4 R84, [R3+0x20800] ;  /* 0x020800000354783b */ /* 0x000e6e0000000200 */
[C---:B---3--:R-:W-:Y:S08]  /*4980*/  HMMA.16816.F32.BF16 R4, R88.reuse, R92, R4 ;  /* 0x0000005c5804723c */ /* 0x048ff00000041804 */
[C---:B------:R-:W-:Y:S01]  /*4990*/  HMMA.16816.F32.BF16 R8, R88.reuse, R94, R8 ;  /* 0x0000005e5808723c */ /* 0x040fe20000041808 */
[----:B------:R-:W-:Y:S07]  /*49a0*/  LDSM.16.M88.4 R92, [R118+0x12000] ;  /* 0x01200000765c783b */ /* 0x000fee0000000200 */
[C---:B----4-:R-:W-:Y:S08]  /*49b0*/  HMMA.16816.F32.BF16 R12, R88.reuse, R96, R12 ;  /* 0x00000060580c723c */ /* 0x050ff0000004180c */
[----:B------:R-:W-:Y:S01]  /*49c0*/  HMMA.16816.F32.BF16 R16, R88, R98, R16 ;  /* 0x000000625810723c */ /* 0x000fe20000041810 */
[----:B------:R-:W2:Y:S06]  /*49d0*/  LDSM.16.M88.4 R88, [R2+0x20800] ;  /* 0x020800000258783b */ /* 0x000eac0000000200 */
[----:B------:R-:W3:Y:S01]  /*49e0*/  LDSM.16.M88.4 R96, [R222+0x22000] ;  /* 0x02200000de60783b */ /* 0x000ee20000000200 */
[C---:B------:R-:W-:Y:S08]  /*49f0*/  HMMA.16816.F32.BF16 R4, R100.reuse, R104, R4 ;  /* 0x000000686404723c */ /* 0x040ff00000041804 */
        /* <DEDUP_REMOVED lines=34> */
[C---:B---3--:R-:W-:Y:S08]  /*4c20*/  HMMA.16816.F32.BF16 R4, R92.reuse, R96, R4 ;  /* 0x000000605c04723c */ /* 0x048ff00000041804 */
[C---:B------:R-:W-:Y:S01]  /*4c30*/  HMMA.16816.F32.BF16 R8, R92.reuse, R98, R8 ;  /* 0x000000625c08723c */ /* 0x040fe20000041808 */
[----:B------:R-:W-:Y:S07]  /*4c40*/  LDSM.16.M88.4 R96, [R3+0x24000] ;  /* 0x024000000360783b */ /* 0x000fee0000000200 */
[C---:B--2---:R-:W-:Y:S08]  /*4c50*/  HMMA.16816.F32.BF16 R12, R92.reuse, R88, R12 ;  /* 0x000000585c0c723c */ /* 0x044ff0000004180c */
        /* <DEDUP_REMOVED lines=32> */
[C---:B------:R-:W-:Y:S08]  /*4e60*/  HMMA.16816.F32.BF16 R8, R108.reuse, R114, R8 ;  /* 0x000000726c08723c */ /* 0x040ff00000041808 */
[C---:B-1----:R-:W-:Y:S08]  /*4e70*/  HMMA.16816.F32.BF16 R12, R108.reuse, R84, R12 ;  /* 0x000000546c0c723c */ /* 0x042ff0000004180c */
[----:B------:R-:W-:Y:S01]  /*4e80*/  HMMA.16816.F32.BF16 R16, R108, R86, R16 ;  /* 0x000000566c10723c */ /* 0x000fe20000041810 */
[----:B------:R-:W1:Y:S06]  /*4e90*/  LDSM.16.M88.4 R84, [R3+0x26800] ;  /* 0x026800000354783b */ /* 0x000e6c0000000200 */
[----:B------:R-:W-:Y:S01]  /*4ea0*/  LDSM.16.M88.4 R108, [R2+0x26000] ;  /* 0x02600000026c783b */ /* 0x000fe20000000200 */
[C---:B---3--:R-:W-:Y:S08]  /*4eb0*/  HMMA.16816.F32.BF16 R4, R92.reuse, R96, R4 ;  /* 0x000000605c04723c */ /* 0x048ff00000041804 */
[C---:B------:R-:W-:Y:S01]  /*4ec0*/  HMMA.16816.F32.BF16 R8, R92.reuse, R98, R8 ;  /* 0x000000625c08723c */ /* 0x040fe20000041808 */
[----:B------:R-:W3:Y:S07]  /*4ed0*/  LDSM.16.M88.4 R96, [R116+0x16000] ;  /* 0x016000007460783b */ /* 0x000eee0000000200 */
[C---:B--2---:R-:W-:Y:S08]  /*4ee0*/  HMMA.16816.F32.BF16 R12, R92.reuse, R88, R12 ;  /* 0x000000585c0c723c */ /* 0x044ff0000004180c */
[----:B------:R-:W-:Y:S01]  /*4ef0*/  HMMA.16816.F32.BF16 R16, R92, R90, R16 ;  /* 0x0000005a5c10723c */ /* 0x000fe20000041810 */
[----:B------:R-:W2:Y:S07]  /*4f00*/  LDSM.16.M88.4 R88, [R2+0x26800] ;  /* 0x026800000258783b */ /* 0x000eae0000000200 */
[C---:B----4-:R-:W-:Y:S08]  /*4f10*/  HMMA.16816.F32.BF16 R4, R100.reuse, R104, R4 ;  /* 0x000000686404723c */ /* 0x050ff00000041804 */
[C---:B------:R-:W-:Y:S08]  /*4f20*/  HMMA.16816.F32.BF16 R8, R100.reuse, R106, R8 ;  /* 0x0000006a6408723c */ /* 0x040ff00000041808 */
[C---:B-1----:R-:W-:Y:S07]  /*4f30*/  HMMA.16816.F32.BF16 R12, R100.reuse, R84, R12 ;  /* 0x00000054640c723c */ /* 0x042fee000004180c */
[----:B------:R-:W-:Y:S01]  /*4f40*/  LEA R85, -R252, RZ, 0x6 ;  /* 0x000000fffc557211 */ /* 0x000fe200078e31ff */
[----:B------:R-:W-:Y:S04]  /*4f50*/  HMMA.16816.F32.BF16 R16, R100, R86, R16 ;  /* 0x000000566410723c */ /* 0x000fe80000041810 */
[C---:B------:R-:W-:Y:S04]  /*4f60*/  LEA R246, P0, R85.reuse, R246, 0x2 ;  /* 0x000000f655f67211 */ /* 0x040fe800078010ff */
[C---:B---3--:R-:W-:Y:S05]  /*4f70*/  HMMA.16816.F32.BF16 R4, R96.reuse, R108, R4 ;  /* 0x0000006c6004723c */ /* 0x048fea0000041804 */
[----:B------:R-:W-:Y:S03]  /*4f80*/  LEA.HI.X.SX32 R247, R85, R247, 0x2, P0 ;  /* 0x000000f755f77211 */ /* 0x000fe600000f16ff */
[C---:B------:R-:W-:Y:S08]  /*4f90*/  HMMA.16816.F32.BF16 R8, R96.reuse, R110, R8 ;  /* 0x0000006e6008723c */ /* 0x040ff00000041808 */
[C---:B--2---:R-:W-:Y:S08]  /*4fa0*/  HMMA.16816.F32.BF16 R12, R96.reuse, R88, R12 ;  /* 0x00000058600c723c */ /* 0x044ff0000004180c */
        /* <DEDUP_REMOVED lines=34> */
[----:B------:R-:W-:Y:S01]  /*51d0*/  ULOP3.LUT UR8, UR6, 0x1, URZ, 0xc0, !UPT ;  /* 0x0000000106087892 */ /* 0x000fe2000f8ec03f */
[----:B------:R-:W-:Y:S03]  /*51e0*/  IMAD.MOV.U32 R87, RZ, RZ, c[0x0][0x190] ;  /* 0x00006400ff577624 */ /* 0x000fe600078e00ff */
[----:B------:R-:W-:Y:S01]  /*51f0*/  UISETP.NE.U32.AND UP0, UPT, UR8, 0x1, UPT ;  /* 0x000000010800788c */ /* 0x000fe2000bf05070 */
[----:B------:R-:W-:Y:S03]  /*5200*/  IMAD.U32 R19, R87, -0x40, RZ ;  /* 0xffffffc057137824 */ /* 0x000fe600078e00ff */
[----:B------:R-:W-:Y:S02]  /*5210*/  USEL UR8, UR41, 0x8000, !UP0 ;  /* 0x0000800029087887 */ /* 0x000fe4000c000000 */
[C---:B------:R-:W-:Y:S04]  /*5220*/  LEA R250, P0, R19.reuse, R250, 0x1 ;  /* 0x000000fa13fa7211 */ /* 0x040fe800078008ff */
[----:B------:R-:W-:Y:S01]  /*5230*/  LEA.HI.X.SX32 R251, R19, R251, 0x1, P0 ;  /* 0x000000fb13fb7211 */ /* 0x000fe200000f0eff */
[----:B------:R-:W-:Y:S01]  /*5240*/  IMAD.MOV.U32 R19, RZ, RZ, c[0x0][0x194] ;  /* 0x00006500ff137624 */ /* 0x000fe200078e00ff */
[----:B------:R-:W-:Y:S02]  /*5250*/  IADD3 R245, R245, UR8, RZ ;  /* 0x00000008f5f57c10 */ /* 0x000fe4000fffe0ff */
[----:B------:R-:W-:Y:S02]  /*5260*/  LEA R86, P0, R87, R250, 0x6 ;  /* 0x000000fa57567211 */ /* 0x000fe400078030ff */
[----:B------:R-:W-:Y:S01]  /*5270*/  IADD3 R219, R219, UR8, RZ ;  /* 0x00000008dbdb7c10 */ /* 0x000fe2000fffe0ff */
        /* <DEDUP_REMOVED lines=13> */
.L_x_839:
[----:B------:R-:W-:Y:S01]  /*5350*/  F2FP.BF16.PACK_AB R18, R4, R85 ;  /* 0x000000550412723e */ /* 0x000fe200000010ff */
[----:B------:R-:W-:Y:S01]  /*5360*/  IMAD.SHL.U32 R225, R223, 0x2, RZ ;  /* 0x00000002dfe17824 */ /* 0x000fe200078e00ff */
[----:B------:R-:W-:Y:S02]  /*5370*/  F2FP.BF16.PACK_AB R84, R6, R5 ;  /* 0x000000050654723e */ /* 0x000fe400000010ff */
[----:B-1----:R-:W-:Y:S01]  /*5380*/  F2FP.BF16.PACK_AB R86, R8, R7 ;  /* 0x000000070856723e */ /* 0x002fe200000010ff */
        /* <DEDUP_REMOVED lines=123> */
.L_x_840:
[----:B------:R-:W-:Y:S01]  /*5b40*/  LDSM.16.M88.4 R196, [R220] ;  /* 0x00000000dcc4783b */ /* 0x000fe20000000200 */
[----:B------:R-:W-:Y:S02]  /*5b50*/  ULOP3.LUT UR8, UR6, 0x1, URZ, 0xc0, !UPT ;  /* 0x0000000106087892 */ /* 0x000fe4000f8ec03f */
[----:B------:R-:W-:Y:S02]  /*5b60*/  UISETP.GT.AND UP2, UPT, UR6, UR17, UPT ;  /* 0x000000110600728c */ /* 0x000fe4000bf44270 */
[----:B------:R-:W2:Y:S01]  /*5b70*/  LDSM.16.MT88.4 R16, [R225+0x18000] ;  /* 0x01800000e110783b */ /* 0x000ea20000004200 */
[----:B------:R-:W-:Y:S02]  /*5b80*/  UISETP.NE.U32.AND UP0, UPT, UR8, 0x1, UPT ;  /* 0x000000010800788c */ /* 0x000fe4000bf05070 */
[----:B------:R-:W-:Y:S02]  /*5b90*/  @UP3 UIADD3 UR8, UP1, UR14, -0x100, URZ ;  /* 0xffffff000e083890 */ /* 0x000fe4000ff3e03f */
[----:B------:R-:W3:Y:S01]  /*5ba0*/  LDSM.16.M88.4 R124, [R220+0x1000] ;  /* 0x00100000dc7c783b */ /* 0x000ee20000000200 */
[----:B------:R-:W-:Y:S04]  /*5bb0*/  UIADD3 UR6, UR6, -0x1, URZ ;  /* 0xffffffff06067890 */ /* 0x000fe8000fffe03f */
        /* <DEDUP_REMOVED lines=76> */
[----:B------:R2:W3:Y:S07]  /*6080*/  LDSM.16.MT88.4 R204, [R225+0x1f800] ;  /* 0x01f80000e1cc783b */ /* 0x0004ee0000004200 */
[-C--:B-1----:R-:W-:Y:S08]  /*6090*/  HMMA.16816.F32.BF16 R100, R196, R208.reuse, R100 ;  /* 0x000000d0c464723c */ /* 0x082ff00000041864 */
[C---:B------:R-:W-:Y:S04]  /*60a0*/  HMMA.16816.F32.BF16 R104, R200.reuse, R208, R104 ;  /* 0x000000d0c868723c */ /* 0x040fe80000041868 */
[C---:B--2---:R-:W-:Y:S04]  /*60b0*/  IMAD R225, R252.reuse, 0x38, RZ ;  /* 0x00000038fce17824 */ /* 0x044fe800078e02ff */
[-C--:B------:R-:W-:Y:S08]  /*60c0*/  HMMA.16816.F32.BF16 R108, R200, R210.reuse, R108 ;  /* 0x000000d2c86c723c */ /* 0x080ff0000004186c */
[C---:B------:R-:W-:Y:S07]  /*60d0*/  HMMA.16816.F32.BF16 R112, R196.reuse, R210, R112 ;  /* 0x000000d2c470723c */ /* 0x040fee0000041870 */
[----:B------:R-:W-:Y:S01]  /*60e0*/  IMAD.SHL.U32 R211, R252, 0x20, RZ ;  /* 0x00000020fcd37824 */ /* 0x000fe200078e00ff */
[-C--:B---3--:R-:W-:Y:S08]  /*60f0*/  HMMA.16816.F32.BF16 R116, R196, R204.reuse, R116 ;  /* 0x000000ccc474723c */ /* 0x088ff00000041874 */
[C---:B------:R-:W-:Y:S07]  /*6100*/  HMMA.16816.F32.BF16 R120, R200.reuse, R204, R120 ;  /* 0x000000ccc878723c */ /* 0x040fee0000041878 */
[----:B------:R-:W-:Y:S01]  /*6110*/  @P1 IADD3 R204, P0, R242, UR14, RZ ;  /* 0x0000000ef2cc1c10 */ /* 0x000fe2000ff1e0ff */
[-C--:B------:R-:W-:Y:S01]  /*6120*/  HMMA.16816.F32.BF16 R124, R200, R206.reuse, R124 ;  /* 0x000000cec87c723c */ /* 0x080fe2000004187c */
[----:B------:R-:W-:Y:S02]  /*6130*/  @UP3 UMOV UR14, UR8 ;  /* 0x00000008000e3c82 */ /* 0x000fe40008000000 */
[----:B------:R-:W-:Y:S01]  /*6140*/  @UP3 UIADD3.X UR8, UR13, -0x1, URZ, UP1, !UPT ;  /* 0xffffffff0d083890 */ /* 0x000fe20008ffe43f */
[----:B------:R-:W-:Y:S03]  /*6150*/  @P1 IADD3.X R205, R241, UR13, RZ, P0, !PT ;  /* 0x0000000df1cd1c10 */ /* 0x000fe600087fe4ff */
[C---:B------:R-:W-:Y:S01]  /*6160*/  IMAD.SHL.U32 R201, R252.reuse, 0x8, RZ ;  /* 0x00000008fcc97824 */ /* 0x040fe200078e00ff */
[----:B------:R-:W-:Y:S01]  /*6170*/  HMMA.16816.F32.BF16 R128, R196, R206, R128 ;  /* 0x000000cec480723c */ /* 0x000fe20000041880 */
[----:B------:R1:W5:Y:S01]  /*6180*/  @P1 LDG.E R243, [R204.64+-0x100] ;  /* 0xffff0004ccf31981 */ /* 0x000362000c1e1900 */
[----:B------:R-:W-:Y:S02]  /*6190*/  @UP3 UMOV UR13, UR8 ;  /* 0x00000008000d3c82 */ /* 0x000fe40008000000 */
        /* <DEDUP_REMOVED lines=22> */
[----:B--2---:R-:W-:Y:S03]  /*6300*/  IADD3 R5, R203, 0x20, RZ ;  /* 0x00000020cb057810 */ /* 0x004fe60007ffe0ff */
[----:B------:R2:W-:Y:S05]  /*6310*/  RED.E.ADD.F32.FTZ.RN.STRONG.GPU [R204.64], R9 ;  /* 0x00000009cc00798e */ /* 0x0005ea000c10e784 */
[----:B------:R4:W-:Y:S01]  /*6320*/  RED.E.ADD.F32.FTZ.RN.STRONG.GPU [R206.64], R10 ;  /* 0x0000000ace00798e */ /* 0x0009e2000c10e784 */
[----:B---3--:R-:W-:Y:S01]  /*6330*/  IMAD.IADD R7, R201, 0x1, R5 ;  /* 0x00000001c9077824 */ /* 0x008fe200078e0205 */
[CC--:B-1----:R-:W-:Y:S04]  /*6340*/  LEA R210, P0, R225.reuse, R246.reuse, 0x2 ;  /* 0x000000f6e1d27211 */ /* 0x0c2fe800078010ff */
[-C--:B------:R-:W-:Y:S02]  /*6350*/  LEA.HI.X.SX32 R211, R225, R247.reuse, 0x2, P0 ;  /* 0x000000f7e1d37211 */ /* 0x080fe400000f16ff */
[CC--:B------:R-:W-:Y:S03]  /*6360*/  LEA R198, P0, R5.reuse, R246.reuse, 0x2 ;  /* 0x000000f605c67211 */ /* 0x0c0fe600078010ff */
[----:B------:R1:W-:Y:S01]  /*6370*/  RED.E.ADD.F32.FTZ.RN.STRONG.GPU [R210.64], R11 ;  /* 0x0000000bd200798e */ /* 0x0003e2000c10e784 */
[-C--:B------:R-:W-:Y:S01]  /*6380*/  LEA.HI.X.SX32 R199, R5, R247.reuse, 0x2, P0 ;  /* 0x000000f705c77211 */ /* 0x080fe200000f16ff */
[----:B------:R-:W-:Y:S01]  /*6390*/  IMAD.IADD R5, R201, 0x1, R7 ;  /* 0x00000001c9057824 */ /* 0x000fe200078e0207 */
[CC--:B--2---:R-:W-:Y:S02]  /*63a0*/  LEA R204, P0, R7.reuse, R246.reuse, 0x2 ;  /* 0x000000f607cc7211 */ /* 0x0c4fe400078010ff */
[----:B------:R2:W-:Y:S02]  /*63b0*/  RED.E.ADD.F32.FTZ.RN.STRONG.GPU [R246.64+0x80], R16 ;  /* 0x00008010f600798e */ /* 0x0005e4000c10e784 */
[-C--:B------:R-:W-:Y:S01]  /*63c0*/  LEA.HI.X.SX32 R205, R7, R247.reuse, 0x2, P0 ;  /* 0x000000f707cd7211 */ /* 0x080fe200000f16ff */
[----:B------:R-:W-:Y:S02]  /*63d0*/  IMAD.IADD R7, R201, 0x1, R5 ;  /* 0x00000001c9077824 */ /* 0x000fe400078e0205 */
[----:B------:R3:W-:Y:S01]  /*63e0*/  RED.E.ADD.F32.FTZ.RN.STRONG.GPU [R208.64+0x80], R17 ;  /* 0x00008011d000798e */ /* 0x0007e2000c10e784 */
[-C--:B----4-:R-:W-:Y:S01]  /*63f0*/  LEA R206, P1, R5, R246.reuse, 0x2 ;  /* 0x000000f605ce7211 */ /* 0x090fe200078210ff */
[----:B------:R-:W-:Y:S01]  /*6400*/  IMAD.IADD R9, R201, 0x1, R7 ;  /* 0x00000001c9097824 */ /* 0x000fe200078e0207 */
[-C--:B------:R-:W-:Y:S02]  /*6410*/  LEA R6, P0, R7, R246.reuse, 0x2 ;  /* 0x000000f607067211 */ /* 0x080fe400078010ff */
[----:B------:R4:W-:Y:S01]  /*6420*/  RED.E.ADD.F32.FTZ.RN.STRONG.GPU [R198.64], R18 ;  /* 0x00000012c600798e */ /* 0x0009e2000c10e784 */
[-C--:B------:R-:W-:Y:S01]  /*6430*/  LEA.HI.X.SX32 R207, R5, R247.reuse, 0x2, P1 ;  /* 0x000000f705cf7211 */ /* 0x080fe200008f16ff */
[----:B------:R-:W-:Y:S01]  /*6440*/  IMAD.IADD R5, R201, 0x1, R9 ;  /* 0x00000001c9057824 */ /* 0x000fe200078e0209 */
[-C--:B------:R-:W-:Y:S02]  /*6450*/  LEA.HI.X.SX32 R7, R7, R247.reuse, 0x2, P0 ;  /* 0x000000f707077211 */ /* 0x080fe400000f16ff */
[----:B------:R4:W-:Y:S01]  /*6460*/  RED.E.ADD.F32.FTZ.RN.STRONG.GPU [R204.64], R19 ;  /* 0x00000013cc00798e */ /* 0x0009e2000c10e784 */
[CC--:B------:R-:W-:Y:S04]  /*6470*/  LEA R10, P0, R9.reuse, R246.reuse, 0x2 ;  /* 0x000000f6090a7211 */ /* 0x0c0fe800078010ff */
[----:B------:R-:W-:Y:S01]  /*6480*/  RED.E.ADD.F32.FTZ.RN.STRONG.GPU [R206.64], R12 ;  /* 0x0000000cce00798e */ /* 0x000fe2000c10e784 */
[-C--:B-1----:R-:W-:Y:S02]  /*6490*/  LEA.HI.X.SX32 R11, R9, R247.reuse, 0x2, P0 ;  /* 0x000000f7090b7211 */ /* 0x082fe400000f16ff */
[----:B------:R-:W-:Y:S02]  /*64a0*/  IADD3 R9, R203, 0x40, RZ ;  /* 0x00000040cb097810 */ /* 0x000fe40007ffe0ff */
[----:B------:R1:W-:Y:S01]  /*64b0*/  RED.E.ADD.F32.FTZ.RN.STRONG.GPU [R6.64], R13 ;  /* 0x0000000d0600798e */ /* 0x0003e2000c10e784 */
[CC--:B--2---:R-:W-:Y:S04]  /*64c0*/  LEA R16, P0, R5.reuse, R246.reuse, 0x2 ;  /* 0x000000f605107211 */ /* 0x0c4fe800078010ff */
[----:B------:R2:W-:Y:S01]  /*64d0*/  RED.E.ADD.F32.FTZ.RN.STRONG.GPU [R10.64], R14 ;  /* 0x0000000e0a00798e */ /* 0x0005e2000c10e784 */
[-C--:B---3--:R-:W-:Y:S01]  /*64e0*/  LEA.HI.X.SX32 R17, R5, R247.reuse, 0x2, P0 ;  /* 0x000000f705117211 */ /* 0x088fe200000f16ff */
[----:B------:R-:W-:Y:S04]  /*64f0*/  IMAD.IADD R5, R201, 0x1, R9 ;  /* 0x00000001c9057824 */ /* 0x000fe800078e0209 */
[----:B------:R3:W-:Y:S01]  /*6500*/  RED.E.ADD.F32.FTZ.RN.STRONG.GPU [R16.64], R15 ;  /* 0x0000000f1000798e */ /* 0x0007e2000c10e784 */
[CC--:B----4-:R-:W-:Y:S04]  /*6510*/  LEA R18, P0, R9.reuse, R246.reuse, 0x2 ;  /* 0x000000f609127211 */ /* 0x0d0fe800078010ff */
[----:B------:R-:W-:Y:S01]  /*6520*/  RED.E.ADD.F32.FTZ.RN.STRONG.GPU [R246.64+0x100], R84 ;  /* 0x00010054f600798e */ /* 0x000fe2000c10e784 */
[-C--:B------:R-:W-:Y:S01]  /*6530*/  LEA.HI.X.SX32 R19, R9, R247.reuse, 0x2, P0 ;  /* 0x000000f709137211 */ /* 0x080fe200000f16ff */
[----:B------:R-:W-:Y:S01]  /*6540*/  IMAD.IADD R9, R201, 0x1, R5 ;  /* 0x00000001c9097824 */ /* 0x000fe200078e0205 */
[CC--:B------:R-:W-:Y:S02]  /*6550*/  LEA R204, P0, R5.reuse, R246.reuse, 0x2 ;  /* 0x000000f605cc7211 */ /* 0x0c0fe400078010ff */
[----:B------:R-:W-:Y:S02]  /*6560*/  RED.E.ADD.F32.FTZ.RN.STRONG.GPU [R208.64+0x100], R85 ;  /* 0x00010055d000798e */ /* 0x000fe4000c10e784 */
[-C--:B------:R-:W-:Y:S01]  /*6570*/  LEA.HI.X.SX32 R205, R5, R247.reuse, 0x2, P0 ;  /* 0x000000f705cd7211 */ /* 0x080fe200000f16ff */
[C---:B------:R-:W-:Y:S02]  /*6580*/  IMAD.IADD R5, R201.reuse, 0x1, R9 ;  /* 0x00000001c9057824 */ /* 0x040fe400078e0209 */
[----:B------:R-:W-:Y:S02]  /*6590*/  RED.E.ADD.F32.FTZ.RN.STRONG.GPU [R18.64], R86 ;  /* 0x000000561200798e */ /* 0x000fe4000c10e784 */
[----:B-1----:R-:W-:Y:S01]  /*65a0*/  IMAD.IADD R7, R201, 0x1, R5 ;  /* 0x00000001c9077824 */ /* 0x002fe200078e0205 */
[-C--:B------:R-:W-:Y:S02]  /*65b0*/  LEA R8, P0, R5, R246.reuse, 0x2 ;  /* 0x000000f605087211 */ /* 0x080fe400078010ff */
[CC--:B--2---:R-:W-:Y:S01]  /*65c0*/  LEA R10, P1, R9.reuse, R246.reuse, 0x2 ;  /* 0x000000f6090a7211 */ /* 0x0c4fe200078210ff */
[----:B------:R-:W-:Y:S03]  /*65d0*/  RED.E.ADD.F32.FTZ.RN.STRONG.GPU [R204.64], R87 ;  /* 0x00000057cc00798e */ /* 0x000fe6000c10e784 */
        /* <DEDUP_REMOVED lines=140> */
[C---:B------:R-:W-:Y:S02]  /*6ea0*/  LEA R94, P0, R201.reuse, R246, 0x2 ;  /* 0x000000f6c95e7211 */ /* 0x040fe400078010ff */
[----:B------:R-:W-:Y:S01]  /*6eb0*/  PLOP3.LUT P1, PT, PT, PT, UP0, 0x80, 0x0 ;  /* 0x000000000000781c */ /* 0x000fe20003f2f008 */
[----:B------:R-:W-:Y:S01]  /*6ec0*/  @UP3 UIADD3 UR16, UP0, UR16, -0x100, URZ ;  /* 0xffffff0010103890 */ /* 0x000fe2000ff1e03f */
[----:B------:R-:W1:Y:S01]  /*6ed0*/  LDSM.16.MT88.4 R8, [R218] ;  /* 0x00000000da08783b */ /* 0x000e620000004200 */
[----:B------:R-:W-:Y:S02]  /*6ee0*/  LEA.HI.X.SX32 R95, R201, R247, 0x2, P0 ;  /* 0x000000f7c95f7211 */ /* 0x000fe400000f16ff */
[----:B------:R-:W-:Y:S01]  /*6ef0*/  PLOP3.LUT P0, PT, PT, PT, UP2, 0x80, 0x0 ;  /* 0x000000000000781c */ /* 0x000fe20003f0f028 */
[----:B------:R-:W-:Y:S01]  /*6f00*/  @UP3 UIADD3.X UR15, UR15, -0x1, URZ, UP0, !UPT ;  /* 0xffffffff0f0f3890 */ /* 0x000fe200087fe43f */
        /* <DEDUP_REMOVED lines=70> */
[C---:B------:R-:W-:Y:S01]  /*7370*/  IADD3 R4, R218.reuse, -0x8000, RZ ;  /* 0xffff8000da047810 */ /* 0x040fe20007ffe0ff */
[-C--:B----4-:R-:W-:Y:S05]  /*7380*/  HMMA.16816.F32.BF16 R132, R8, R96.reuse, R132 ;  /* 0x000000600884723c */ /* 0x090fea0000041884 */
[----:B------:R-:W-:Y:S03]  /*7390*/  @P1 IADD3 R4, R218, 0x8000, RZ ;  /* 0x00008000da041810 */ /* 0x000fe60007ffe0ff */
[C---:B------:R-:W-:Y:S04]  /*73a0*/  HMMA.16816.F32.BF16 R136, R100.reuse, R96, R136 ;  /* 0x000000606488723c */ /* 0x040fe80000041888 */
[----:B--2---:R-:W-:Y:S04]  /*73b0*/  IMAD.MOV.U32 R218, RZ, RZ, R4 ;  /* 0x000000ffffda7224 */ /* 0x004fe800078e0004 */
        /* <DEDUP_REMOVED lines=228> */
.L_x_842:
        /* <DEDUP_REMOVED lines=18> */
.L_x_843:
[----:B------:R-:W-:Y:S01]  /*8320*/  BAR.SYNC.DEFER_BLOCKING 0x0 ;  /* 0x0000000000007b1d */ /* 0x000fe20000010000 */
[----:B------:R-:W-:Y:S01]  /*8330*/  USHF.R.S32.HI UR10, URZ, 0x1f, UR23 ;  /* 0x0000001f3f0a7899 */ /* 0x000fe20008011417 */
[--C-:B-1----:R-:W-:Y:S01]  /*8340*/  SHF.R.S32.HI R73, RZ, 0x1f, R232.reuse ;  /* 0x0000001fff497819 */ /* 0x102fe200000114e8 */
[----:B------:R-:W-:Y:S01]  /*8350*/  IMAD.U32 R4, RZ, RZ, UR23 ;  /* 0x00000017ff047e24 */ /* 0x000fe2000f8e00ff */
[----:B------:R-:W-:Y:S01]  /*8360*/  UIMAD UR7, UR22, -0x40, UR7 ;  /* 0xffffffc0160778a4 */ /* 0x000fe2000f8e0207 */
[----:B------:R-:W-:Y:S01]  /*8370*/  IMAD.MOV.U32 R72, RZ, RZ, R232 ;  /* 0x000000ffff487224 */ /* 0x000fe200078e00e8 */
        /* <DEDUP_REMOVED lines=31> */
[----:B------:R-:W-:-:S02]  /*8570*/  IMAD R69, R68, c[0x0][0x3a0], RZ ;  /* 0x0000e80044457a24 */ /* 0x000fc400078e02ff */
[----:B------:R-:W3:Y:S02]  /*8580*/  LDS.128 R8, [R234+0x1a000] ;  /* 0x01a00000ea087984 */ /* 0x000ee40000000c00 */
[C---:B------:R-:W-:Y:S02]  /*8590*/  IMAD.WIDE.U32 R76, R230.reuse, c[0x0][0x3a0], R70 ;  /* 0x0000e800e64c7a25 */ /* 0x040fe400078e0046 */
[----:B------:R-:W4:Y:S02]  /*85a0*/  LDS.128 R4, [R234+0x18000] ;  /* 0x01800000ea047984 */ /* 0x000f240000000c00 */
[----:B------:R-:W-:Y:S01]  /*85b0*/  IMAD R69, R230, c[0x0][0x3a4], R69 ;  /* 0x0000e900e6457a24 */ /* 0x000fe200078e0245 */
[----:B------:R-:W-:Y:S01]  /*85c0*/  LEA R78, P0, R76, c[0x0][0x340], 0x1 ;  /* 0x0000d0004c4e7a11 */ /* 0x000fe200078008ff */
[----:B------:R-:W1:Y:S03]  /*85d0*/  LDS.128 R16, [R234+0x1e000] ;  /* 0x01e00000ea107984 */ /* 0x000e660000000c00 */
[----:B------:R-:W-:-:S04]  /*85e0*/  IADD3 R69, R69, R77, RZ ;  /* 0x0000004d45457210 */ /* 0x000fc80007ffe0ff */
[----:B------:R-:W-:-:S05]  /*85f0*/  LEA.HI.X R79, R76, c[0x0][0x344], R69, 0x1, P0 ;  /* 0x0000d1004c4f7a11 */ /* 0x000fca00000f0c45 */
[----:B--2---:R2:W-:Y:S04]  /*8600*/  STG.E.128 [R78.64+0x100], R12 ;  /* 0x0001000c4e007986 */ /* 0x0045e8000c101d04 */
[----:B---3--:R2:W-:Y:S04]  /*8610*/  STG.E.128 [R78.64+0x80], R8 ;  /* 0x000080084e007986 */ /* 0x0085e8000c101d04 */
[----:B----4-:R2:W-:Y:S04]  /*8620*/  STG.E.128 [R78.64], R4 ;  /* 0x000000044e007986 */ /* 0x0105e8000c101d04 */
[----:B-1----:R2:W-:Y:S02]  /*8630*/  STG.E.128 [R78.64+0x180], R16 ;  /* 0x000180104e007986 */ /* 0x0025e4000c101d04 */
.L_x_845:
[----:B--23--:R-:W-:Y:S05]  /*8640*/  BSYNC B0 ;  /* 0x0000000000007941 */ /* 0x00cfea0003800000 */
.L_x_844:
        /* <DEDUP_REMOVED lines=17> */
.L_x_847:
[----:B------:R-:W-:Y:S05]  /*8760*/  BSYNC B0 ;  /* 0x0000000000007941 */ /* 0x000fea0003800000 */
.L_x_846:
[----:B------:R-:W-:Y:S01]  /*8770*/  ULDC.64 UR6, c[0x0][0x3a8] ;  /* 0x0000ea0000067ab9 */ /* 0x000fe20000000a00 */
[----:B------:R-:W-:Y:S01]  /*8780*/  IMAD.U32 R5, RZ, RZ, UR23 ;  /* 0x00000017ff057e24 */ /* 0x000fe2000f8e00ff */
[----:B------:R-:W-:Y:S01]  /*8790*/  UIMAD UR6, UR10, UR6, URZ ;  /* 0x000000060a0672a4 */ /* 0x000fe2000f8e023f */
[----:B------:R-:W-:Y:S02]  /*87a0*/  BSSY B0, `(.L_x_848) ;  /* 0x0000018000007945 */ /* 0x000fe40003800000 */
[----:B------:R-:W-:Y:S01]  /*87b0*/  IMAD.WIDE.U32 R4, R5, c[0x0][0x3a8], R72 ;  /* 0x0000ea0005047a25 */ /* 0x000fe200078e0048 */
[----:B------:R-:W-:-:S04]  /*87c0*/  UIMAD UR6, UR23, UR7, UR6 ;  /* 0x00000007170672a4 */ /* 0x000fc8000f8e0206 */
[----:B--2---:R-:W-:Y:S02]  /*87d0*/  IADD3 R8, P0, R4, UR11, RZ ;  /* 0x0000000b04087c10 */ /* 0x004fe4000ff1e0ff */
        /* <DEDUP_REMOVED lines=20> */
.L_x_849:
[----:B------:R-:W-:Y:S05]  /*8920*/  BSYNC B0 ;  /* 0x0000000000007941 */ /* 0x000fea0003800000 */
.L_x_848:
        /* <DEDUP_REMOVED lines=13> */
[----:B------:R1:W-:Y:S02]  /*8a00*/  STG.E.128 [R4.64+0x180], R20 ;  /* 0x0001801404007986 */ /* 0x0003e4000c101d04 */
.L_x_830:
[----:B------:R-:W-:Y:S05]  /*8a10*/  BSYNC B1 ;  /* 0x0000000000017941 */ /* 0x000fea0003800000 */
.L_x_816:
        /* <DEDUP_REMOVED lines=11> */
.L_x_850:
[----:B------:R-:W-:Y:S05]  /*8ad0*/  EXIT ;  /* 0x000000000000794d */ /* 0x000fea0003800000 */
.L_x_852:
        /* <DEDUP_REMOVED lines=10> */
.L_x_2022:


//--------------------- .text._ZN5flash44flash_bwd_dq_dk_dv_loop_seqk_parallel_kernelI23Flash_bwd_kernel_traitsILi256ELi64ELi64ELi8ELi4ELi2ELi2ELb0ELb0EN7cutlass10bfloat16_tE19Flash_kernel_traitsILi256ELi64ELi64ELi8ES3_EELb0ELb0ELb1ELb1ELb0ELb0ELb0EEEvNS_16Flash_bwd_paramsE --------------------------
	.section	.text._ZN5flash44flash_bwd_dq_dk_dv_loop_seqk_parallel_kernelI23Flash_bwd_kernel_traitsILi256ELi64ELi64ELi8ELi4ELi2ELi2ELb0ELb0EN7cutlass10bfloat16_tE19Flash_kernel_traitsILi256ELi64ELi64ELi8ES3_EELb0ELb0ELb1ELb1ELb0ELb0ELb0EEEvNS_16Flash_bwd_paramsE,"ax",@progbits
	.sectioninfo	@"SHI_REGISTERS=255"
	.align	128
        .global         _ZN5flash44flash_bwd_dq_dk_dv_loop_seqk_parallel_kernelI23Flash_bwd_kernel_traitsILi256ELi64ELi64ELi8ELi4ELi2ELi2ELb0ELb0EN7cutlass10bfloat16_tE19Flash_kernel_traitsILi256ELi64ELi64ELi8ES3_EELb0ELb0ELb1ELb1ELb0ELb0ELb0EEEvNS_16Flash_bwd_paramsE
        .type           _ZN5flash44flash_bwd_dq_dk_dv_loop_seqk_parallel_kernelI23Flash_bwd_kernel_traitsILi256ELi64ELi64ELi8ELi4ELi2ELi2ELb0ELb0EN7cutlass10bfloat16_tE19Flash_kernel_traitsILi256ELi64ELi64ELi8ES3_EELb0ELb0ELb1ELb1ELb0ELb0ELb0EEEvNS_16Flash_bwd_paramsE,@function
        .size           _ZN5flash44flash_bwd_dq_dk_dv_loop_seqk_parallel_kernelI23Flash_bwd_kernel_traitsILi256ELi64ELi64ELi8ELi4ELi2ELi2ELb0ELb0EN7cutlass10bfloat16_tE19Flash_kernel_traitsILi256ELi64ELi64ELi8ES3_EELb0ELb0ELb1ELb1ELb0ELb0ELb0EEEvNS_16Flash_bwd_paramsE,(.L_x_2023 - _ZN5flash44flash_bwd_dq_dk_dv_loop_seqk_parallel_kernelI23Flash_bwd_kernel_traitsILi256ELi64ELi64ELi8ELi4ELi2ELi2ELb0ELb0EN7cutlass10bfloat16_tE19Flash_kernel_traitsILi256ELi64ELi64ELi8ES3_EELb0ELb0ELb1ELb1ELb0ELb0ELb0EEEvNS_16Flash_bwd_paramsE)
        .other          _ZN5flash44flash_bwd_dq_dk_dv_loop_seqk_parallel_kernelI23Flash_bwd_kernel_traitsILi256ELi64ELi64ELi8ELi4ELi2ELi2ELb0ELb0EN7cutlass10bfloat16_tE19Flash_kernel_traitsILi256ELi64ELi64ELi8ES3_EELb0ELb0ELb1ELb1ELb0ELb0ELb0EEEvNS_16Flash_bwd_paramsE,@"STO_CUDA_ENTRY STV_DEFAULT"
_ZN5flash44flash_bwd_dq_dk_dv_loop_seqk_parallel_kernelI23Flash_bwd_kernel_traitsILi256ELi64ELi64ELi8ELi4ELi2ELi2ELb0ELb0EN7cutlass10bfloat16_tE19Flash_kernel_traitsILi256ELi64ELi64ELi8ES3_EELb0ELb0ELb1ELb1ELb0ELb0ELb0EEEvNS_16Flash_bwd_paramsE:
.text._ZN5flash44flash_bwd_dq_dk_dv_loop_seqk_parallel_kernelI23Flash_bwd_kernel_traitsILi256ELi64ELi64ELi8ELi4ELi2ELi2ELb0ELb0EN7cutlass10bfloat16_tE19Flash_kernel_traitsILi256ELi64ELi64ELi8ES3_EELb0ELb0ELb1ELb1ELb0ELb0ELb0EEEvNS_16Flash_bwd_paramsE:
        /* <DEDUP_REMOVED lines=13> */
[----:B------:R-:W-:Y:S01]  /*00d0*/  IMAD.MOV.U32 R208, RZ, RZ, 0x20 ;  /* 0x00000020ffd07424 */ /* 0x000fe200078e00ff */
[----:B------:R-:W-:Y:S01]  /*00e0*/  UISETP.NE.AND UP5, UPT, UR9, URZ, UPT ;  /* 0x0000003f0900728c */ /* 0x000fe2000bfa5270 */
[----:B------:R-:W-:Y:S01]  /*00f0*/  IMAD.MOV.U32 R238, RZ, RZ, -0x10 ;  /* 0xfffffff0ffee7424 */ /* 0x000fe200078e00ff */
        /* <DEDUP_REMOVED lines=15> */
[-C--:B------:R-:W-:Y:S01]  /*01f0*/  LEA.HI R8, R6, R222.reuse, RZ, 0x2 ;  /* 0x000000de06087211 */ /* 0x080fe200078f10ff */
        /* <DEDUP_REMOVED lines=13> */
[----:B------:R-:W-:Y:S01]  /*02d0*/  LEA.HI R0, R6, R222, RZ, 0x4 ;  /* 0x000000de06007211 */ /* 0x000fe200078f20ff */
[C---:B------:R-:W-:Y:S01]  /*02e0*/  IMAD.IADD R3, R7.reuse, 0x1, -R3 ;  /* 0x0000000107037824 */ /* 0x040fe200078e0a03 */
[----:B------:R-:W-:Y:S01]  /*02f0*/  SHF.R.S32.HI R10, RZ, 0x1f, R8 ;  /* 0x0000001fff0a7819 */ /* 0x000fe20000011408 */
[----:B------:R-:W-:Y:S01]  /*0300*/  IMAD.IADD R220, R7, 0x1, -R220 ;  /* 0x0000000107dc7824 */ /* 0x000fe200078e0adc */
[----:B------:R-:W-:Y:S01]  /*0310*/  SHF.R.S32.HI R7, RZ, 0x2, R8 ;  /* 0x00000002ff077819 */ /* 0x000fe20000011408 */
[----:B------:R-:W-:Y:S01]  /*0320*/  USHF.L.U32 UR43, UR48, 0x6, URZ ;  /* 0x00000006302b7899 */ /* 0x000fe2000800063f */
[----:B------:R-:W-:Y:S01]  /*0330*/  SHF.R.S32.HI R2, RZ, 0x4, R0 ;  /* 0x00000004ff027819 */ /* 0x000fe20000011400 */
[----:B------:R-:W-:Y:S01]  /*0340*/  ULDC UR51, c[0x0][0x214] ;  /* 0x0000850000337ab9 */ /* 0x000fe20000000800 */
[----:B------:R-:W-:Y:S01]  /*0350*/  LEA.HI R10, R10, R7, RZ, 0x3 ;  /* 0x000000070a0a7211 */ /* 0x000fe200078f18ff */
[----:B------:R-:W-:Y:S01]  /*0360*/  IMAD.U32 R225, RZ, RZ, UR14 ;  /* 0x0000000effe17e24 */ /* 0x000fe2000f8e00ff */
[----:B------:R-:W-:Y:S01]  /*0370*/  LEA.HI R4, R0, R2, RZ, 0x1 ;  /* 0x0000000200047211 */ /* 0x000fe200078f08ff */
[----:B------:R-:W-:Y:S01]  /*0380*/  ULDC UR58, c[0x0][0x1c8] ;  /* 0x00007200003a7ab9 */ /* 0x000fe20000000800 */
[----:B------:R-:W-:Y:S01]  /*0390*/  LOP3.LUT R5, R5, 0xffffffe0, RZ, 0xc0, !PT ;  /* 0xffffffe005057812 */ /* 0x000fe200078ec0ff */
[----:B------:R-:W-:Y:S01]  /*03a0*/  ULDC.U8 UR10, c[0x0][0x3d0] ;  /* 0x0000f400000a7ab9 */ /* 0x000fe20000000000 */
[----:B------:R-:W-:Y:S01]  /*03b0*/  LOP3.LUT R10, R10, 0xfffffff8, RZ, 0xc0, !PT ;  /* 0xfffffff80a0a7812 */ /* 0x000fe200078ec0ff */
[----:B------:R-:W-:Y:S01]  /*03c0*/  ULDC UR52, c[0x0][0x224] ;  /* 0x0000890000347ab9 */ /* 0x000fe20000000800 */
[----:B------:R-:W-:Y:S01]  /*03d0*/  LOP3.LUT R4, R4, 0xfffffffe, RZ, 0xc0, !PT ;  /* 0xfffffffe04047812 */ /* 0x000fe200078ec0ff */
[----:B------:R-:W-:Y:S01]  /*03e0*/  IMAD.IADD R5, R222, 0x1, -R5 ;  /* 0x00000001de057824 */ /* 0x000fe200078e0a05 */
[-C--:B------:R-:W-:Y:S01]  /*03f0*/  LEA.HI R13, R6, R222.reuse, RZ, 0x3 ;  /* 0x000000de060d7211 */ /* 0x080fe200078f18ff */
[----:B------:R-:W-:Y:S01]  /*0400*/  IMAD.IADD R10, R7, 0x1, -R10 ;  /* 0x00000001070a7824 */ /* 0x000fe200078e0a0a */
[----:B------:R-:W-:Y:S01]  /*0410*/  LOP3.LUT R0, R0, 0xfffffff0, RZ, 0xc0, !PT ;  /* 0xfffffff000007812 */ /* 0x000fe200078ec0ff */
[----:B------:R-:W-:Y:S01]  /*0420*/  IMAD.IADD R4, R2, 0x1, -R4 ;  /* 0x0000000102047824 */ /* 0x000fe200078e0a04 */
[----:B------:R-:W-:Y:S01]  /*0430*/  SHF.R.S32.HI R9, RZ, 0x3, R13 ;  /* 0x00000003ff097819 */ /* 0x000fe2000001140d */
[----:B------:R-:W-:Y:S01]  /*0440*/  @UP5 UIMAD UR56, UR35, UR51, URZ ;  /* 0x00000033233852a4 */ /* 0x000fe2000f8e023f */
[----:B------:R-:W-:Y:S01]  /*0450*/  LOP3.LUT R7, R13, 0xfffffff8, RZ, 0xc0, !PT ;  /* 0xfffffff80d077812 */ /* 0x000fe200078ec0ff */
[----:B------:R-:W-:Y:S01]  /*0460*/  IMAD.IADD R0, R222, 0x1, -R0 ;  /* 0x00000001de007824 */ /* 0x000fe200078e0a00 */
[----:B------:R-:W-:Y:S01]  /*0470*/  SHF.R.S32.HI R2, RZ, 0x1f, R5 ;  /* 0x0000001fff027819 */ /* 0x000fe20000011405 */
[----:B------:R-:W-:Y:S01]  /*0480*/  IMAD.SHL.U32 R9, R9, 0x40, RZ ;  /* 0x0000004009097824 */ /* 0x000fe200078e00ff */
[----:B------:R-:W-:Y:S01]  /*0490*/  LEA.HI R12, R6, R222, RZ, 0x7 ;  /* 0x000000de060c7211 */ /* 0x000fe200078f38ff */
[----:B------:R-:W-:Y:S01]  /*04a0*/  IMAD.IADD R7, R222, 0x1, -R7 ;  /* 0x00000001de077824 */ /* 0x000fe200078e0a07 */
[----:B------:R-:W-:Y:S01]  /*04b0*/  LEA.HI R2, R2, R5, RZ, 0x2 ;  /* 0x0000000502027211 */ /* 0x000fe200078f10ff */
[----:B------:R-:W-:Y:S01]  /*04c0*/  IMAD.SHL.U32 R219, R4, 0x20, RZ ;  /* 0x0000002004db7824 */ /* 0x000fe200078e00ff */
[----:B------:R-:W-:Y:S01]  /*04d0*/  SHF.R.S32.HI R5, RZ, 0x1f, R0 ;  /* 0x0000001fff057819 */ /* 0x000fe20000011400 */
[----:B------:R-:W-:Y:S01]  /*04e0*/  IMAD.SHL.U32 R226, R7, 0x8, RZ ;  /* 0x0000000807e27824 */ /* 0x000fe200078e00ff */
[----:B------:R-:W-:Y:S01]  /*04f0*/  LOP3.LUT R9, R9, 0x1c0, RZ, 0xc0, !PT ;  /* 0x000001c009097812 */ /* 0x000fe200078ec0ff */
[----:B------:R-:W-:Y:S01]  /*0500*/  UMOV UR40, URZ ;  /* 0x0000003f00287c82 */ /* 0x000fe20008000000 */
[----:B------:R-:W-:Y:S01]  /*0510*/  LEA.HI R5, R5, R0, RZ, 0x3 ;  /* 0x0000000005057211 */ /* 0x000fe200078f18ff */
[----:B------:R-:W-:Y:S01]  /*0520*/  ULDC.64 UR4, c[0x0][0x118] ;  /* 0x0000460000047ab9 */ /* 0x000fe20000000a00 */
[----:B------:R-:W-:Y:S01]  /*0530*/  SHF.R.U32.HI R224, RZ, 0x3, R9 ;  /* 0x00000003ffe07819 */ /* 0x000fe20000011609 */
[----:B------:R-:W-:Y:S01]  /*0540*/  ULDC UR42, c[0x0][0x2e8] ;  /* 0x0000ba00002a7ab9 */ /* 0x000fe20000000800 */
[----:B------:R-:W-:Y:S01]  /*0550*/  LOP3.LUT R9, R9, 0x38, R226, 0xf8, !PT ;  /* 0x0000003809097812 */ /* 0x000fe200078ef8e2 */
[----:B------:R-:W-:Y:S01]  /*0560*/  ULOP3.LUT UR58, UR36, UR58, URZ, 0x3c, !UPT ;  /* 0x0000003a243a7292 */ /* 0x000fe2000f8e3c3f */
[C---:B------:R-:W-:Y:S01]  /*0570*/  LOP3.LUT R11, R5.reuse, 0xfffffff8, RZ, 0xc0, !PT ;  /* 0xfffffff8050b7812 */ /* 0x040fe200078ec0ff */
[----:B------:R-:W-:Y:S01]  /*0580*/  IMAD.SHL.U32 R5, R5, 0x40, RZ ;  /* 0x0000004005057824 */ /* 0x000fe200078e00ff */
[C---:B------:R-:W-:Y:S01]  /*0590*/  LOP3.LUT P4, RZ, R7.reuse, 0x4, RZ, 0xc0, !PT ;  /* 0x0000000407ff7812 */ /* 0x040fe2000788c0ff */
[----:B------:R-:W-:Y:S01]  /*05a0*/  UISETP.NE.AND UP6, UPT, UR10, URZ, UPT ;  /* 0x0000003f0a00728c */ /* 0x000fe2000bfc5270 */
        /* <DEDUP_REMOVED lines=8> */
[----:B------:R-:W-:Y:S01]  /*0630*/  LEA.HI R6, R6, R222, RZ, 0x6 ;  /* 0x000000de06067211 */ /* 0x000fe200078f30ff */
[----:B------:R-:W-:Y:S01]  /*0640*/  USHF.R.S32.HI UR59, URZ, 0x1f, UR36 ;  /* 0x0000001f3f3b7899 */ /* 0x000fe20008011424 */
[----:B------:R-:W-:Y:S01]  /*0650*/  ISETP.NE.U32.AND P0, PT, R9, 0x1, PT ;  /* 0x000000010900780c */ /* 0x000fe20003f05070 */
[----:B------:R-:W-:Y:S01]  /*0660*/  USHF.R.S32.HI UR61, URZ, 0x1f, UR35 ;  /* 0x0000001f3f3d7899 */ /* 0x000fe20008011423 */
[----:B------:R-:W-:Y:S01]  /*0670*/  SHF.R.S32.HI R9, RZ, 0x7, R12 ;  /* 0x00000007ff097819 */ /* 0x000fe2000001140c */
[C---:B------:R-:W-:Y:S01]  /*0680*/  IMAD.SHL.U32 R12, R4.reuse, 0x200, RZ ;  /* 0x00000200040c7824 */ /* 0x040fe200078e00ff */
[C---:B------:R-:W-:Y:S01]  /*0690*/  LOP3.LUT R0, R7.reuse, 0x10, R0, 0xf8, !PT ;  /* 0x0000001007007812 */ /* 0x040fe200078ef800 */
[----:B------:R-:W-:Y:S01]  /*06a0*/  IMAD.SHL.U32 R4, R4, 0x8, RZ ;  /* 0x0000000804047824 */ /* 0x000fe200078e00ff */
[----:B------:R-:W-:Y:S01]  /*06b0*/  LOP3.LUT R8, R8, 0x7ffffffc, RZ, 0xc0, !PT ;  /* 0x7ffffffc08087812 */ /* 0x000fe200078ec0ff */
[----:B------:R-:W-:Y:S01]  /*06c0*/  USHF.R.S32.HI UR60, URZ, 0x1f, UR36 ;  /* 0x0000001f3f3c7899 */ /* 0x000fe20008011424 */
[----:B------:R-:W-:Y:S01]  /*06d0*/  SHF.R.S32.HI R6, RZ, 0x6, R6 ;  /* 0x00000006ff067819 */ /* 0x000fe20000011406 */
[----:B------:R-:W-:Y:S01]  /*06e0*/  UIMAD.WIDE.U32 UR44, UR38, UR46, URZ ;  /* 0x0000002e262c72a5 */ /* 0x000fe2000f8e003f */
[C---:B------:R-:W-:Y:S01]  /*06f0*/  R2P PR, R10.reuse, 0x6 ;  /* 0x000000060a007804 */ /* 0x040fe20000000000 */
[----:B------:R-:W-:Y:S01]  /*0700*/  IMAD.SHL.U32 R10, R10, 0x40, RZ ;  /* 0x000000400a0a7824 */ /* 0x000fe200078e00ff */
[--C-:B------:R-:W-:Y:S01]  /*0710*/  LOP3.LUT R218, R7, 0x8, R13.reuse, 0xf8, !PT ;  /* 0x0000000807da7812 */ /* 0x100fe200078ef80d */
[----:B------:R-:W-:Y:S01]  /*0720*/  IMAD.IADD R8, R222, 0x1, -R8 ;  /* 0x00000001de087824 */ /* 0x000fe200078e0a08 */
[----:B------:R-:W-:Y:S01]  /*0730*/  LOP3.LUT R0, R0, 0x8, R13, 0xf8, !PT ;  /* 0x0000000800007812 */ /* 0x000fe200078ef80d */
[C---:B------:R-:W-:Y:S01]  /*0740*/  IMAD R13, R9.reuse, 0x800, R12 ;  /* 0x00000800090d7824 */ /* 0x040fe200078e020c */
[----:B------:R-:W-:Y:S01]  /*0750*/  SHF.R.U32.HI R7, RZ, 0x3, R7 ;  /* 0x00000003ff077819 */ /* 0x000fe20000011607 */
[----:B------:R-:W-:Y:S01]  /*0760*/  IMAD R224, R6, 0x200, R224 ;  /* 0x0000020006e07824 */ /* 0x000fe200078e02e0 */
[----:B------:R-:W-:Y:S01]  /*0770*/  LOP3.LUT R10, R10, 0x1c0, RZ, 0xc0, !PT ;  /* 0x000001c00a0a7812 */ /* 0x000fe200078ec0ff */
[----:B------:R-:W-:Y:S01]  /*0780*/  IMAD.SHL.U32 R222, R222, 0x2, RZ ;  /* 0x00000002dede7824 */ /* 0x000fe200078e00ff */
[----:B------:R-:W-:Y:S01]  /*0790*/  LOP3.LUT R218, R218, R7, RZ, 0x3c, !PT ;  /* 0x00000007dada7212 */ /* 0x000fe200078e3cff */
[----:B------:R-:W-:Y:S01]  /*07a0*/  IMAD.SHL.U32 R9, R9, 0x20, RZ ;  /* 0x0000002009097824 */ /* 0x000fe200078e00ff */
[----:B------:R-:W-:Y:S01]  /*07b0*/  LOP3.LUT R0, R12, R0, R7, 0xf6, !PT ;  /* 0x000000000c007212 */ /* 0x000fe200078ef607 */
[----:B------:R-:W-:Y:S01]  /*07c0*/  IMAD.SHL.U32 R6, R6, 0x8, RZ ;  /* 0x0000000806067824 */ /* 0x000fe200078e00ff */
[----:B------:R-:W-:Y:S01]  /*07d0*/  SHF.R.U32.HI R7, RZ, 0x3, R10 ;  /* 0x00000003ff077819 */ /* 0x000fe2000001160a */
[----:B------:R-:W-:Y:S01]  /*07e0*/  IMAD.SHL.U32 R8, R8, 0x2, RZ ;  /* 0x0000000208087824 */ /* 0x000fe200078e00ff */
[----:B------:R-:W-:Y:S01]  /*07f0*/  LOP3.LUT R222, R9, 0x6, R222, 0xf8, !PT ;  /* 0x0000000609de7812 */ /* 0x000fe200078ef8de */
[----:B------:R-:W-:Y:S01]  /*0800*/  IMAD.IADD R218, R13, 0x1, R218 ;  /* 0x000000010dda7824 */ /* 0x000fe200078e02da */
[----:B------:R-:W-:Y:S01]  /*0810*/  LOP3.LUT R6, R6, 0x18, RZ, 0xc0, !PT ;  /* 0x0000001806067812 */ /* 0x000fe200078ec0ff */
[--C-:B------:R-:W-:Y:S01]  /*0820*/  IMAD R228, R220, 0x400, R8.reuse ;  /* 0x00000400dce47824 */ /* 0x100fe200078e0208 */
[----:B------:R-:W-:Y:S01]  /*0830*/  LOP3.LUT R9, R10, 0x20, R9, 0xf8, !PT ;  /* 0x000000200a097812 */ /* 0x000fe200078ef809 */
[----:B------:R-:W-:Y:S01]  /*0840*/  IMAD R8, R3, 0x400, R8 ;  /* 0x0000040003087824 */ /* 0x000fe200078e0208 */
[----:B------:R-:W-:Y:S01]  /*0850*/  LOP3.LUT R11, R11, 0x1c0, RZ, 0xc0, !PT ;  /* 0x000001c00b0b7812 */ /* 0x000fe200078ec0ff */
[----:B------:R-:W-:Y:S01]  /*0860*/  IMAD.SHL.U32 R218, R218, 0x2, RZ ;  /* 0x00000002dada7824 */ /* 0x000fe200078e00ff */
[----:B------:R-:W-:Y:S01]  /*0870*/  LOP3.LUT R219, R6, 0x20, R219, 0xf8, !PT ;  /* 0x0000002006db7812 */ /* 0x000fe200078ef8db */
[----:B------:R-:W-:Y:S01]  /*0880*/  IMAD.SHL.U32 R217, R0, 0x2, RZ ;  /* 0x0000000200d97824 */ /* 0x000fe200078e00ff */
[----:B------:R-:W-:Y:S01]  /*0890*/  LOP3.LUT R9, R9, R7, RZ, 0x3c, !PT ;  /* 0x0000000709097212 */ /* 0x000fe200078e3cff */
[----:B------:R-:W-:Y:S01]  /*08a0*/  UIMAD UR53, UR39, UR46, URZ ;  /* 0x0000002e273572a4 */ /* 0x000fe2000f8e023f */
[----:B------:R-:W-:Y:S01]  /*08b0*/  SHF.R.U32.HI R216, RZ, 0x3, R11 ;  /* 0x00000003ffd87819 */ /* 0x000fe2000001160b */
[----:B------:R-:W-:Y:S01]  /*08c0*/  USHF.R.S32.HI UR55, URZ, 0x1f, UR49 ;  /* 0x0000001f3f377899 */ /* 0x000fe20008011431 */
[----:B------:R-:W-:Y:S01]  /*08d0*/  SHF.R.S32.HI R223, RZ, 0x2, R2 ;  /* 0x00000002ffdf7819 */ /* 0x000fe20000011402 */
[----:B------:R-:W-:Y:S01]  /*08e0*/  IMAD.IADD R228, R228, 0x1, R9 ;  /* 0x00000001e4e47824 */ /* 0x000fe200078e0209 */
[----:B------:R-:W-:Y:S01]  /*08f0*/  LOP3.LUT R2, R5, 0xfffffe00, RZ, 0xc0, !PT ;  /* 0xfffffe0005027812 */ /* 0x000fe200078ec0ff */
[----:B------:R-:W-:Y:S01]  /*0900*/  UIMAD UR52, UR6, UR52, URZ ;  /* 0x00000034063472a4 */ /* 0x000fe2000f8e023f */
[----:B------:R-:W-:Y:S01]  /*0910*/  LOP3.LUT R219, R216, R219, R11, 0x1e, !PT ;  /* 0x000000dbd8db7212 */ /* 0x000fe200078e1e0b */
[C---:B------:R-:W-:Y:S01]  /*0920*/  IMAD R223, R220.reuse, 0x10, R223 ;  /* 0x00000010dcdf7824 */ /* 0x040fe200078e02df */
[----:B------:R-:W-:Y:S01]  /*0930*/  LOP3.LUT R229, R7, R10, R6, 0x1e, !PT ;  /* 0x0000000a07e57212 */ /* 0x000fe200078e1e06 */
[----:B------:R-:W-:Y:S01]  /*0940*/  IMAD R220, R220, 0x400, R2 ;  /* 0x00000400dcdc7824 */ /* 0x000fe200078e0202 */
[----:B------:R-:W-:Y:S01]  /*0950*/  LOP3.LUT R4, R11, 0x8, R4, 0xf8, !PT ;  /* 0x000000080b047812 */ /* 0x000fe200078ef804 */
[----:B------:R-:W-:Y:S01]  /*0960*/  IMAD R3, R3, 0x400, R2 ;  /* 0x0000040003037824 */ /* 0x000fe200078e0202 */
        /* <DEDUP_REMOVED lines=10> */
[----:B------:R-:W-:Y:S01]  /*0a10*/  IADD3 R230, R228, 0x20, RZ ;  /* 0x00000020e4e67810 */ /* 0x000fe20007ffe0ff */
[----:B------:R-:W-:Y:S01]  /*0a20*/  IMAD.IADD R208, R218, 0x1, R208 ;  /* 0x00000001dad07824 */ /* 0x000fe200078e02d0 */
[----:B------:R-:W-:Y:S01]  /*0a30*/  LEA R229, R229, 0x18000, 0x1 ;  /* 0x00018000e5e57811 */ /* 0x000fe200078e08ff */
[--C-:B------:R-:W-:Y:S01]  /*0a40*/  IMAD R0, R0, 0x2, R2.reuse ;  /* 0x0000000200007824 */ /* 0x100fe200078e0202 */
[----:B------:R-:W-:Y:S01]  /*0a50*/  @P1 IADD3 R230, R228, -0x20, RZ ;  /* 0xffffffe0e4e61810 */ /* 0x000fe20007ffe0ff */
[----:B------:R-:W-:Y:S01]  /*0a60*/  IMAD.IADD R3, R218, 0x1, R2 ;  /* 0x00000001da037824 */ /* 0x000fe200078e0202 */
[C---:B------:R-:W-:Y:S01]  /*0a70*/  IADD3 R231, R229.reuse, 0x40, RZ ;  /* 0x00000040e5e77810 */ /* 0x040fe20007ffe0ff */
[----:B------:R-:W-:Y:S01]  /*0a80*/  IMAD.IADD R232, R228, 0x1, R238 ;  /* 0x00000001e4e87824 */ /* 0x000fe200078e02ee */
[----:B------:R-:W-:Y:S01]  /*0a90*/  LEA R216, R216, 0x28000, 0x1 ;  /* 0x00028000d8d87811 */ /* 0x000fe200078e08ff */
[----:B------:R-:W-:Y:S01]  /*0aa0*/  IMAD.IADD R2, R2, 0x1, R208 ;  /* 0x0000000102027824 */ /* 0x000fe200078e02d0 */
[----:B------:R-:W-:Y:S01]  /*0ab0*/  @P2 IADD3 R231, R229, -0x40, RZ ;  /* 0xffffffc0e5e72810 */ /* 0x000fe20007ffe0ff */
[----:B------:R-:W-:Y:S01]  /*0ac0*/  IMAD.IADD R238, R238, 0x1, R230 ;  /* 0x00000001eeee7824 */ /* 0x000fe200078e02e6 */
[----:B------:R-:W-:-:S02]  /*0ad0*/  @!UP5 UIMAD UR51, UR7, UR51, URZ ;  /* 0x000000330733d2a4 */ /* 0x000fc4000f8e023f */
[----:B------:R-:W-:Y:S02]  /*0ae0*/  USHF.R.S32.HI UR50, URZ, 0x1f, UR43 ;  /* 0x0000001f3f327899 */ /* 0x000fe4000801142b */
[----:B------:R-:W-:Y:S02]  /*0af0*/  UMOV UR41, 0xffff8000 ;  /* 0xffff800000297882 */ /* 0x000fe40000000000 */
.L_x_901:
[----:B------:R-:W-:Y:S02]  /*0b00*/  ULDC.64 UR6, c[0x0][0x240] ;  /* 0x0000900000067ab9 */ /* 0x000fe40000000a00 */
[----:B------:R-:W-:Y:S02]  /*0b10*/  UISETP.NE.U32.AND UP1, UPT, URZ, UR6, UPT ;  /* 0x000000063f00728c */ /* 0x000fe4000bf25070 */
[----:B------:R-:W-:Y:S02]  /*0b20*/  ULDC.64 UR10, c[0x0][0x250] ;  /* 0x00009400000a7ab9 */ /* 0x000fe40000000a00 */
[----:B------:R-:W-:Y:S02]  /*0b30*/  UISETP.NE.U32.AND UP2, UPT, URZ, UR10, UPT ;  /* 0x0000000a3f00728c */ /* 0x000fe4000bf45070 */
[----:B------:R-:W-:-:S02]  /*0b40*/  USHF.R.S32.HI UR37, URZ, 0x1f, UR35 ;  /* 0x0000001f3f257899 */ /* 0x000fc40008011423 */
[----:B------:R-:W-:Y:S02]  /*0b50*/  USHF.L.U32 UR14, UR35, 0x2, URZ ;  /* 0x00000002230e7899 */ /* 0x000fe4000800063f */
[----:B------:R-:W-:Y:S02]  /*0b60*/  UISETP.NE.AND.EX UP1, UPT, URZ, UR7, UPT, UP1 ;  /* 0x000000073f00728c */ /* 0x000fe4000bf25310 */
[----:B------:R-:W-:Y:S02]  /*0b70*/  UISETP.NE.AND.EX UP2, UPT, URZ, UR11, UPT, UP2 ;  /* 0x0000000b3f00728c */ /* 0x000fe4000bf45320 */
[----:B------:R-:W-:Y:S02]  /*0b80*/  USHF.L.U64.HI UR13, UR35, 0x2, UR37 ;  /* 0x00000002230d7899 */ /* 0x000fe40008010225 */
[----:B------:R-:W-:Y:S01]  /*0b90*/  UIADD3 UR6, UP0, UR14, UR6, URZ ;  /* 0x000000060e067290 */ /* 0x000fe2000ff1e03f */
[----:B------:R-:W-:Y:S01]  /*0ba0*/  PLOP3.LUT P2, PT, PT, PT, UP1, 0x80, 0x0 ;  /* 0x000000000000781c */ /* 0x000fe20003f4f018 */
[----:B------:R-:W-:-:S02]  /*0bb0*/  ULDC.U8 UR12, c[0x0][0x312] ;  /* 0x0000c480000c7ab9 */ /* 0x000fc40000000000 */
[----:B------:R-:W-:Y:S02]  /*0bc0*/  UIADD3.X UR7, UR13, UR7, URZ, UP0, !UPT ;  /* 0x000000070d077290 */ /* 0x000fe400087fe43f */
[----:B------:R-:W-:Y:S01]  /*0bd0*/  ULDC.64 UR8, c[0x0][0x248] ;  /* 0x0000920000087ab9 */ /* 0x000fe20000000a00 */
[----:B---34-:R-:W-:Y:S01]  /*0be0*/  IMAD.U32 R4, RZ, RZ, UR6 ;  /* 0x00000006ff047e24 */ /* 0x018fe2000f8e00ff */
[----:B------:R-:W-:Y:S02]  /*0bf0*/  UISETP.NE.AND UP3, UPT, UR12, URZ, UPT ;  /* 0x0000003f0c00728c */ /* 0x000fe4000bf65270 */
[----:B------:R-:W-:Y:S01]  /*0c00*/  UISETP.EQ.U32.AND UP4, UPT, URZ, UR8, UPT ;  /* 0x000000083f00728c */ /* 0x000fe2000bf82070 */
[----:B------:R-:W-:Y:S01]  /*0c10*/  IMAD.U32 R5, RZ, RZ, UR7 ;  /* 0x00000007ff057e24 */ /* 0x000fe2000f8e00ff */
[----:B------:R-:W-:Y:S02]  /*0c20*/  @UP2 UIADD3 UR6, UP0, UR14, UR10, URZ ;  /* 0x0000000a0e062290 */ /* 0x000fe4000ff1e03f */
[----:B------:R-:W-:-:S02]  /*0c30*/  UISETP.EQ.OR.EX UP4, UPT, URZ, UR9, !UP3, UP4 ;  /* 0x000000093f00728c */ /* 0x000fc4000df82740 */
[----:B------:R-:W-:Y:S01]  /*0c40*/  @UP2 UIADD3.X UR7, UR13, UR11, URZ, UP0, !UPT ;  /* 0x0000000b0d072290 */ /* 0x000fe200087fe43f */
[----:B-12---:R1:W2:Y:S01]  /*0c50*/  @P2 LDG.E R7, [R4.64] ;  /* 0x0000000404072981 */ /* 0x0062a2000c1e1900 */
[----:B------:R-:W-:Y:S02]  /*0c60*/  UIADD3 UR8, UP0, UR14, UR8, URZ ;  /* 0x000000080e087290 */ /* 0x000fe4000ff1e03f */
[----:B------:R-:W-:Y:S02]  /*0c70*/  PLOP3.LUT P1, PT, PT, PT, UP4, 0x80, 0x0 ;  /* 0x000000000000781c */ /* 0x000fe40003f2f048 */
[----:B------:R-:W-:Y:S01]  /*0c80*/  UIADD3.X UR9, UR13, UR9, URZ, UP0, !UPT ;  /* 0x000000090d097290 */ /* 0x000fe200087fe43f */
[----:B------:R-:W-:Y:S01]  /*0c90*/  PLOP3.LUT P0, PT, PT, PT, UP2, 0x80, 0x0 ;  /* 0x000000000000781c */ /* 0x000fe20003f0f028 */
[----:B------:R-:W-:-:S04]  /*0ca0*/  IMAD.U32 R10, RZ, RZ, UR8 ;  /* 0x00000008ff0a7e24 */ /* 0x000fc8000f8e00ff */
[----:B------:R-:W-:Y:S01]  /*0cb0*/  IMAD.U32 R11, RZ, RZ, UR9 ;  /* 0x00000009ff0b7e24 */ /* 0x000fe2000f8e00ff */
[----:B-1----:R1:W3:Y:S01]  /*0cc0*/  @P2 LDG.E R5, [R4.64+0x4] ;  /* 0x0000040404052981 */ /* 0x0022e2000c1e1900 */
[----:B------:R-:W-:Y:S02]  /*0cd0*/  IMAD.U32 R8, RZ, RZ, UR6 ;  /* 0x00000006ff087e24 */ /* 0x000fe4000f8e00ff */
[----:B------:R-:W-:-:S05]  /*0ce0*/  IMAD.U32 R9, RZ, RZ, UR7 ;  /* 0x00000007ff097e24 */ /* 0x000fca000f8e00ff */
[----:B-----5:R4:W5:Y:S04]  /*0cf0*/  @P0 LDG.E R6, [R8.64] ;  /* 0x0000000408060981 */ /* 0x020968000c1e1900 */
[----:B-1----:R-:W5:Y:S01]  /*0d00*/  @!P1 LDG.E R4, [R10.64] ;  /* 0x000000040a049981 */ /* 0x002f62000c1e1900 */
[----:B------:R-:W1:Y:S01]  /*0d10*/  S2UR UR18, SR_CTAID.X ;  /* 0x00000000001279c3 */ /* 0x000e620000002500 */
[----:B------:R-:W-:Y:S02]  /*0d20*/  UMOV UR16, 0xffffffff ;  /* 0xffffffff00107882 */ /* 0x000fe40000000000 */
[----:B------:R-:W-:Y:S02]  /*0d30*/  UMOV UR29, 0xffffffff ;  /* 0xffffffff001d7882 */ /* 0x000fe40000000000 */
[----:B------:R-:W-:Y:S01]  /*0d40*/  UMOV UR23, URZ ;  /* 0x0000003f00177c82 */ /* 0x000fe20008000000 */
[----:B----4-:R-:W4:Y:S01]  /*0d50*/  S2R R8, SR_TID.X ;  /* 0x0000000000087919 */ /* 0x010f220000002100 */
[----:B------:R-:W-:-:S02]  /*0d60*/  ULDC UR7, c[0x0][0xc] ;  /* 0x0000030000077ab9 */ /* 0x000fc40000000800 */
[----:B------:R-:W-:Y:S02]  /*0d70*/  USHF.L.U32 UR7, UR7, 0x6, URZ ;  /* 0x0000000607077899 */ /* 0x000fe4000800063f */
[----:B------:R-:W-:Y:S02]  /*0d80*/  ULDC UR9, c[0x0][0x218] ;  /* 0x0000860000097ab9 */ /* 0x000fe40000000800 */
[----:B-1----:R-:W-:-:S04]  /*0d90*/  USHF.L.U32 UR6, UR18, 0x6, URZ ;  /* 0x0000000612067899 */ /* 0x002fc8000800063f */
[----:B------:R-:W-:-:S06]  /*0da0*/  UIMAD UR6, UR7, UR40, UR6 ;  /* 0x00000028070672a4 */ /* 0x000fcc000f8e0206 */
[----:B------:R-:W-:Y:S01]  /*0db0*/  IMAD.U32 R14, RZ, RZ, UR6 ;  /* 0x00000006ff0e7e24 */ /* 0x000fe2000f8e00ff */
[----:B--2---:R4:W1:Y:S02]  /*0dc0*/  @P2 R2UR UR16, R7 ;  /* 0x00000000071023c2 */ /* 0x00486400000e0000 */
[----:B----4-:R-:W-:-:S06]  /*0dd0*/  SHF.R.S32.HI R7, RZ, 0x1f, R8 ;  /* 0x0000001fff077819 */ /* 0x010fcc0000011408 */
[----:B---3--:R-:W1:Y:S08]  /*0de0*/  @P2 R2UR UR12, R5 ;  /* 0x00000000050c23c2 */ /* 0x008e7000000e0000 */
[----:B-----5:R2:W3:Y:S01]  /*0df0*/  @P0 R2UR UR23, R6 ;  /* 0x00000000061703c2 */ /* 0x0204e200000e0000 */
[----:B-1----:R-:W-:-:S07]  /*0e00*/  @UP1 UIADD3 UR12, UR12, -UR16, URZ ;  /* 0x800000100c0c1290 */ /* 0x002fce000fffe03f */
[----:B------:R1:W4:Y:S01]  /*0e10*/  @!P1 R2UR UR29, R4 ;  /* 0x00000000041d93c2 */ /* 0x00032200000e0000 */
[----:B------:R-:W-:-:S04]  /*0e20*/  ISETP.NE.U32.AND P1, PT, RZ, c[0x0][0x248], PT ;  /* 0x00009200ff007a0c */ /* 0x000fc80003f25070 */
[----:B------:R-:W-:Y:S01]  /*0e30*/  ISETP.NE.AND.EX P1, PT, RZ, c[0x0][0x24c], PT, P1 ;  /* 0x00009300ff007a0c */ /* 0x000fe20003f25310 */
[----:B------:R-:W-:Y:S01]  /*0e40*/  @!UP1 ULDC UR12, c[0x0][0x214] ;  /* 0x00008500000c9ab9 */ /* 0x000fe20000000800 */
[----:B--2---:R-:W-:-:S04]  /*0e50*/  LEA.HI R6, R7, R8, RZ, 0x3 ;  /* 0x0000000807067211 */ /* 0x004fc800078f18ff */
[----:B------:R-:W-:-:S04]  /*0e60*/  SHF.R.S32.HI R6, RZ, 0x3, R6 ;  /* 0x00000003ff067819 */ /* 0x000fc80000011406 */
[----:B------:R-:W-:Y:S02]  /*0e70*/  IADD3 R15, P0, R6, UR6, RZ ;  /* 0x00000006060f7c10 */ /* 0x000fe4000ff1e0ff */
[----:B------:R-:W-:-:S04]  /*0e80*/  SHF.R.S32.HI R5, RZ, 0x1f, R6 ;  /* 0x0000001fff057819 */ /* 0x000fc80000011406 */
[----:B------:R-:W-:Y:S01]  /*0e90*/  LEA.HI.X.SX32 R14, R14, R5, 0x1, P0 ;  /* 0x000000050e0e7211 */ /* 0x000fe200000f0eff */
[----:B------:R-:W-:Y:S05]  /*0ea0*/  @!P1 BRA `(.L_x_853) ;  /* 0x0000007000009947 */ /* 0x000fea0003800000 */
[----:B---3--:R-:W-:-:S13]  /*0eb0*/  PLOP3.LUT P0, PT, PT, PT, UP3, 0x80, 0x0 ;  /* 0x000000000000781c */ /* 0x008fda0003f0f038 */
[----:B-1----:R-:W2:Y:S04]  /*0ec0*/  @P0 LDG.E R4, [R10.64+0x4] ;  /* 0x000004040a040981 */ /* 0x002ea8000c1e1900 */
[----:B------:R-:W3:Y:S01]  /*0ed0*/  @!P0 LDG.E R9, [R10.64] ;  /* 0x000000040a098981 */ /* 0x000ee2000c1e1900 */
[----:B--2---:R-:W1:Y:S02]  /*0ee0*/  @P0 R2UR UR6, R4 ;  /* 0x00000000040603c2 */ /* 0x004e6400000e0000 */
[----:B-1--4-:R-:W-:-:S11]  /*0ef0*/  @UP3 UIADD3 UR9, UR6, -UR29, URZ ;  /* 0x8000001d06093290 */ /* 0x012fd6000fffe03f */
[----:B---3--:R1:W2:Y:S01]  /*0f00*/  @!P0 R2UR UR9, R9 ;  /* 0x00000000090983c2 */ /* 0x0082a200000e0000 */
[----:B------:R-:W-:-:S07]  /*0f10*/  DEPBAR.LE SB1, 0x0, {2} ;  /* 0x000090040000791a */ /* 0x000fce0000000000 */
.L_x_853:
        /* <DEDUP_REMOVED lines=9> */
[----:B-1----:R-:W2:Y:S01]  /*0fb0*/  @P0 LDG.E R4, [R10.64] ;  /* 0x000000040a040981 */ /* 0x002ea2000c1e1900 */
        /* <DEDUP_REMOVED lines=25> */
[----:B----4-:R-:W-:Y:S02]  /*1150*/  UISETP.NE.AND UP0, UPT, UR29, -0x1, UPT ;  /* 0xffffffff1d00788c */ /* 0x010fe4000bf05270 */
        /* <DEDUP_REMOVED lines=24> */
[----:B------:R-:W-:-:S04]  /*12e0*/  UIMAD UR7, UR37, UR10, URZ ;  /* 0x0000000a250772a4 */ /* 0x000fc8000f8e023f */
[----:B------:R-:W-:Y:S02]  /*12f0*/  UIMAD UR11, UR35, UR11, UR7 ;  /* 0x0000000b230b72a4 */ /* 0x000fe4000f8e0207 */
[----:B------:R-:W-:-:S04]  /*1300*/  UIMAD.WIDE.U32 UR6, UR23, UR6, URZ ;  /* 0x00000006170672a5 */ /* 0x000fc8000f8e003f */
[----:B------:R-:W-:-:S04]  /*1310*/  UIADD3 UR7, UR7, UR9, URZ ;  /* 0x0000000907077290 */ /* 0x000fc8000fffe03f */
[----:B------:R-:W-:-:S04]  /*1320*/  UIMAD.WIDE.U32 UR6, UR35, UR10, UR6 ;  /* 0x0000000a230672a5 */ /* 0x000fc8000f8e0006 */
[----:B------:R-:W-:-:S03]  /*1330*/  UIADD3 UR28, UR7, UR11, URZ ;  /* 0x0000000b071c7290 */ /* 0x000fc6000fffe03f */
[----:B------:R-:W-:Y:S02]  /*1340*/  UMOV UR27, UR6 ;  /* 0x00000006001b7c82 */ /* 0x000fe40008000000 */
.L_x_855:
        /* <DEDUP_REMOVED lines=42> */
.L_x_856:
        /* <DEDUP_REMOVED lines=12> */
[----:B------:R-:W-:-:S03]  /*16b0*/  @!UP3 UIADD3 UR24, UR7, UR9, URZ ;  /* 0x000000090718b290 */ /* 0x000fc6000fffe03f */
[----:B------:R-:W-:Y:S02]  /*16c0*/  @!UP3 UMOV UR20, UR6 ;  /* 0x000000060014bc82 */ /* 0x000fe40008000000 */
[----:B------:R-:W-:-:S04]  /*16d0*/  UIMAD.WIDE.U32 UR6, UR18, UR10, URZ ;  /* 0x0000000a120672a5 */ /* 0x000fc8000f8e003f */
[----:B------:R-:W-:Y:S02]  /*16e0*/  UIMAD UR13, UR18, UR11, UR7 ;  /* 0x0000000b120d72a4 */ /* 0x000fe4000f8e0207 */
[----:B------:R-:W-:Y:S02]  /*16f0*/  UIMAD UR7, UR37, UR14, UR54 ;  /* 0x0000000e250772a4 */ /* 0x000fe4000f8e0236 */
[----:B------:R-:W-:Y:S02]  /*1700*/  UIMAD.WIDE.U32 UR10, UR38, UR16, URZ ;  /* 0x00000010260a72a5 */ /* 0x000fe4000f8e003f */
[----:B------:R-:W-:Y:S02]  /*1710*/  UIADD3 UR7, UR47, UR7, URZ ;  /* 0x000000072f077290 */ /* 0x000fe4000fffe03f */
[----:B------:R-:W-:Y:S02]  /*1720*/  USEL UR17, UR6, URZ, UP6 ;  /* 0x0000003f06117287 */ /* 0x000fe4000b000000 */
[----:B------:R-:W-:-:S02]  /*1730*/  UIMAD UR7, UR38, UR7, UR53 ;  /* 0x00000007260772a4 */ /* 0x000fc4000f8e0235 */
[----:B------:R-:W-:Y:S02]  /*1740*/  USHF.L.U64.HI UR6, UR35, 0x7, UR37 ;  /* 0x0000000723067899 */ /* 0x000fe40008010225 */
[----:B------:R-:W-:Y:S02]  /*1750*/  UIADD3 UR14, UR45, UR7, URZ ;  /* 0x000000072d0e7290 */ /* 0x000fe4000fffe03f */
[----:B------:R-:W-:Y:S02]  /*1760*/  UIMAD UR7, UR39, UR16, URZ ;  /* 0x00000010270772a4 */ /* 0x000fe4000f8e023f */
[----:B------:R-:W-:Y:S02]  /*1770*/  USEL UR18, UR44, UR10, !UP3 ;  /* 0x0000000a2c127287 */ /* 0x000fe4000d800000 */
[----:B------:R-:W-:Y:S02]  /*1780*/  @UP3 UIADD3 UR14, UR11, UR7, URZ ;  /* 0x000000070b0e3290 */ /* 0x000fe4000fffe03f */
[----:B------:R-:W-:-:S02]  /*1790*/  USEL UR7, UR6, URZ, UP1 ;  /* 0x0000003f06077287 */ /* 0x000fc40008800000 */
[----:B------:R-:W-:Y:S02]  /*17a0*/  USEL UR6, UR15, URZ, UP1 ;  /* 0x0000003f0f067287 */ /* 0x000fe40008800000 */
[----:B------:R-:W-:Y:S02]  /*17b0*/  USEL UR11, UR13, URZ, UP6 ;  /* 0x0000003f0d0b7287 */ /* 0x000fe4000b000000 */
[----:B------:R-:W-:Y:S02]  /*17c0*/  UIADD3 UR6, UP1, UR19, UR6, URZ ;  /* 0x0000000613067290 */ /* 0x000fe4000ff3e03f */
[----:B------:R-:W-:Y:S02]  /*17d0*/  ULDC UR15, c[0x0][0x234] ;  /* 0x00008d00000f7ab9 */ /* 0x000fe40000000800 */
[----:B------:R-:W-:Y:S02]  /*17e0*/  UIADD3.X UR9, UR33, UR7, URZ, UP1, !UPT ;  /* 0x0000000721097290 */ /* 0x000fe40008ffe43f */
[----:B------:R-:W-:-:S04]  /*17f0*/  UIMAD UR7, UR39, UR6, URZ ;  /* 0x00000006270772a4 */ /* 0x000fc8000f8e023f */
[----:B------:R-:W-:Y:S02]  /*1800*/  UIMAD UR9, UR38, UR9, UR7 ;  /* 0x00000009260972a4 */ /* 0x000fe4000f8e0207 */
[----:B------:R-:W-:-:S04]  /*1810*/  @UP5 USEL UR7, UR56, UR16, !UP3 ;  /* 0x0000001038075287 */ /* 0x000fc8000d800000 */
[----:B------:R-:W-:Y:S02]  /*1820*/  @UP5 UIMAD UR15, UR36, UR15, UR7 ;  /* 0x0000000f240f52a4 */ /* 0x000fe4000f8e0207 */
[----:B------:R-:W-:-:S04]  /*1830*/  UIMAD.WIDE.U32 UR6, UR38, UR6, URZ ;  /* 0x00000006260672a5 */ /* 0x000fc8000f8e003f */
[----:B------:R-:W-:Y:S02]  /*1840*/  UIADD3 UR10, UR7, UR9, URZ ;  /* 0x00000009070a7290 */ /* 0x000fe4000fffe03f */
[----:B------:R-:W-:Y:S01]  /*1850*/  @!UP5 UMOV UR15, UR51 ;  /* 0x00000033000fdc82 */ /* 0x000fe20008000000 */
[----:B------:R-:W-:Y:S05]  /*1860*/  @!P0 BRA `(.L_x_857) ;  /* 0x0000005000008947 */ /* 0x000fea0003800000 */
[----:B------:R-:W-:Y:S02]  /*1870*/  ULDC UR9, c[0x0][0x224] ;  /* 0x0000890000097ab9 */ /* 0x000fe40000000800 */
[----:B------:R-:W-:-:S04]  /*1880*/  @!UP3 UIMAD UR16, UR35, UR9, URZ ;  /* 0x000000092310b2a4 */ /* 0x000fc8000f8e023f */
[----:B------:R-:W-:-:S04]  /*1890*/  ULEA UR9, UR35, UR16, 0x7 ;  /* 0x0000001023097291 */ /* 0x000fc8000f8e383f */
[----:B------:R-:W-:Y:S01]  /*18a0*/  UIMAD UR13, UR57, UR36, UR9 ;  /* 0x00000024390d72a4 */ /* 0x000fe2000f8e0209 */
[----:B------:R-:W-:Y:S05]  /*18b0*/  BRA `(.L_x_858) ;  /* 0x0000001000007947 */ /* 0x000fea0003800000 */
.L_x_857:
[----:B------:R-:W-:-:S04]  /*18c0*/  UMOV UR13, UR52 ;  /* 0x00000034000d7c82 */ /* 0x000fc80008000000 */
.L_x_858:
[----:B------:R-:W-:Y:S01]  /*18d0*/  UIADD3 UR6, UP4, UP3, UR6, UR43, UR49 ;  /* 0x0000002b06067290 */ /* 0x000fe2000fb9e031 */
[----:B------:R-:W-:Y:S01]  /*18e0*/  IMAD.U32 R10, RZ, RZ, UR5 ;  /* 0x00000005ff0a7e24 */ /* 0x000fe2000f8e00ff */
[----:B------:R-:W-:Y:S01]  /*18f0*/  UMOV UR16, 0x4 ;  /* 0x0000000400107882 */ /* 0x000fe20000000000 */
[----:B------:R-:W-:Y:S01]  /*1900*/  IMAD.U32 R4, RZ, RZ, UR4 ;  /* 0x00000004ff047e24 */ /* 0x000fe2000f8e00ff */
[----:B------:R-:W-:Y:S01]  /*1910*/  UIADD3 UR32, UP2, UP1, UR17, UR6, UR18 ;  /* 0x0000000611207290 */ /* 0x000fe2000f95e012 */
[----:B------:R-:W-:Y:S01]  /*1920*/  LEA.HI R11, R7, R8, RZ, 0x5 ;  /* 0x00000008070b7211 */ /* 0x000fe200078f28ff */
[----:B------:R-:W-:Y:S01]  /*1930*/  UIADD3.X UR6, UR10, UR50, UR55, UP4, UP3 ;  /* 0x000000320a067290 */ /* 0x000fe2000a7e6437 */
[----:B------:R-:W-:Y:S01]  /*1940*/  IADD3 R9, P0, R6, UR19, RZ ;  /* 0x0000001306097c10 */ /* 0x000fe2000ff1e0ff */
[----:B------:R-:W-:Y:S01]  /*1950*/  ULDC.64 UR4, c[0x0][0x3c8] ;  /* 0x0000f20000047ab9 */ /* 0x000fe20000000a00 */
[----:B------:R-:W-:Y:S01]  /*1960*/  IMAD.U32 R22, RZ, RZ, UR19 ;  /* 0x00000013ff167e24 */ /* 0x000fe2000f8e00ff */
[----:B------:R-:W-:Y:S01]  /*1970*/  UIADD3.X UR14, UR11, UR6, UR14, UP2, UP1 ;  /* 0x000000060b0e7290 */ /* 0x000fe200097e240e */
[--C-:B------:R-:W-:Y:S01]  /*1980*/  SHF.R.S32.HI R227, RZ, 0x1f, R226.reuse ;  /* 0x0000001fffe37819 */ /* 0x100fe200000114e2 */
[----:B------:R-:W-:Y:S01]  /*1990*/  IMAD R17, R5, c[0x0][0x370], RZ ;  /* 0x0000dc0005117a24 */ /* 0x000fe200078e02ff */
[----:B------:R-:W-:Y:S01]  /*19a0*/  ULDC.64 UR6, c[0x0][0x1a8] ;  /* 0x00006a0000067ab9 */ /* 0x000fe20000000a00 */
[----:B------:R-:W-:Y:S01]  /*19b0*/  IADD3 R18, P2, R226, UR20, RZ ;  /* 0x00000014e2127c10 */ /* 0x000fe2000ff5e0ff */
[----:B------:R-:W-:Y:S01]  /*19c0*/  UIMAD UR6, UR59, UR6, URZ ;  /* 0x000000063b0672a4 */ /* 0x000fe2000f8e023f */
[----:B------:R-:W-:Y:S01]  /*19d0*/  IMAD.WIDE.U32 R20, R9, c[0x0][0x190], R226 ;  /* 0x0000640009147a25 */ /* 0x000fe200078e00e2 */
[----:B------:R-:W-:Y:S01]  /*19e0*/  BSSY B1, `(.L_x_854) ;  /* 0x000092b000017945 */ /* 0x000fe20003800000 */
[----:B------:R-:W-:Y:S01]  /*19f0*/  IADD3.X R19, R227, UR24, RZ, P2, !PT ;  /* 0x00000018e3137c10 */ /* 0x000fe200097fe4ff */
[----:B------:R-:W-:Y:S01]  /*1a00*/  UIMAD UR10, UR36, UR7, UR6 ;  /* 0x00000007240a72a4 */ /* 0x000fe2000f8e0206 */
[----:B------:R-:W-:Y:S01]  /*1a10*/  IMAD R17, R6, c[0x0][0x374], R17 ;  /* 0x0000dd0006117a24 */ /* 0x000fe200078e0211 */
[----:B------:R-:W-:Y:S01]  /*1a20*/  IADD3 R236, R226, 0x40, RZ ;  /* 0x00000040e2ec7810 */ /* 0x000fe20007ffe0ff */
[----:B------:R-:W-:Y:S01]  /*1a30*/  ULDC.64 UR6, c[0x0][0x370] ;  /* 0x0000dc0000067ab9 */ /* 0x000fe20000000a00 */
[----:B------:R-:W-:Y:S01]  /*1a40*/  IMAD.WIDE.U32 R22, R22, c[0x0][0x370], R18 ;  /* 0x0000dc0016167a25 */ /* 0x000fe200078e0012 */
[----:B------:R-:W-:Y:S01]  /*1a50*/  UIMAD UR6, UR33, UR6, URZ ;  /* 0x00000006210672a4 */ /* 0x000fe2000f8e023f */
[----:B------:R-:W-:-:S02]  /*1a60*/  IADD3 R235, R226, 0x80, RZ ;  /* 0x00000080e2eb7810 */ /* 0x000fc40007ffe0ff */
[----:B------:R-:W-:Y:S01]  /*1a70*/  IMAD.U32 R18, RZ, RZ, UR36 ;  /* 0x00000024ff127e24 */ /* 0x000fe2000f8e00ff */
[----:B------:R-:W-:Y:S01]  /*1a80*/  UIMAD UR11, UR19, UR7, UR6 ;  /* 0x00000007130b72a4 */ /* 0x000fe2000f8e0206 */
[----:B------:R-:W-:Y:S02]  /*1a90*/  IADD3 R234, R226, 0xc0, RZ ;  /* 0x000000c0e2ea7810 */ /* 0x000fe40007ffe0ff */
[----:B------:R-:W-:Y:S02]  /*1aa0*/  ULDC.64 UR6, c[0x0][0x378] ;  /* 0x0000de0000067ab9 */ /* 0x000fe40000000a00 */
[----:B------:R-:W-:Y:S01]  /*1ab0*/  UIMAD UR6, UR59, UR6, URZ ;  /* 0x000000063b0672a4 */ /* 0x000fe2000f8e023f */
[----:B------:R-:W-:-:S03]  /*1ac0*/  IADD3 R23, R23, UR11, RZ ;  /* 0x0000000b17177c10 */ /* 0x000fc6000fffe0ff */
[----:B------:R-:W-:Y:S02]  /*1ad0*/  UIMAD UR9, UR36, UR7, UR6 ;  /* 0x00000007240972a4 */ /* 0x000fe4000f8e0206 */
[----:B------:R-:W-:Y:S01]  /*1ae0*/  UIADD3 UR6, UR19, UR13, URZ ;  /* 0x0000000d13067290 */ /* 0x000fe2000fffe03f */
[----:B------:R-:W-:Y:S02]  /*1af0*/  IMAD.WIDE.U32 R18, R18, c[0x0][0x378], R22 ;  /* 0x0000de0012127a25 */ /* 0x000fe400078e0016 */
[----:B------:R-:W-:Y:S02]  /*1b00*/  ULDC UR13, c[0x0][0x2e8] ;  /* 0x0000ba00000d7ab9 */ /* 0x000fe40000000800 */
[----:B------:R-:W-:Y:S01]  /*1b10*/  UIMAD.WIDE UR6, UR6, UR16, UR4 ;  /* 0x00000010060672a5 */ /* 0x000fe2000f8e0204 */
[----:B------:R-:W-:Y:S01]  /*1b20*/  IADD3 R19, R19, UR9, RZ ;  /* 0x0000000913137c10 */ /* 0x000fe2000fffe0ff */
[----:B------:R-:W-:Y:S01]  /*1b30*/  IMAD.U32 R22, RZ, RZ, UR36 ;  /* 0x00000024ff167e24 */ /* 0x000fe2000f8e00ff */
[----:B------:R-:W-:-:S03]  /*1b40*/  ULDC.64 UR4, c[0x0][0x200] ;  /* 0x0000800000047ab9 */ /* 0x000fc60000000a00 */
[----:B------:R-:W-:Y:S01]  /*1b50*/  IMAD.WIDE.U32 R18, R6, c[0x0][0x370], R18 ;  /* 0x0000dc0006127a25 */ /* 0x000fe200078e0012 */
[----:B------:R-:W-:Y:S02]  /*1b60*/  UMOV UR18, UR6 ;  /* 0x0000000600127c82 */ /* 0x000fe40008000000 */
[----:B------:R-:W-:Y:S01]  /*1b70*/  UIADD3 UR6, UR19, UR15, URZ ;  /* 0x0000000f13067290 */ /* 0x000fe2000fffe03f */
[----:B------:R-:W-:Y:S01]  /*1b80*/  IMAD.IADD R17, R19, 0x1, R17 ;  /* 0x0000000113117824 */ /* 0x000fe200078e0211 */
[----:B------:R-:W-:Y:S01]  /*1b90*/  UMOV UR17, UR7 ;  /* 0x0000000700117c82 */ /* 0x000fe20008000000 */
[C---:B------:R-:W-:Y:S01]  /*1ba0*/  LEA R243, P2, R18.reuse, c[0x0][0x330], 0x1 ;  /* 0x0000cc0012f37a11 */ /* 0x040fe200078408ff */
[----:B------:R-:W-:Y:S01]  /*1bb0*/  UIMAD.WIDE UR6, UR6, UR16, UR4 ;  /* 0x00000010060672a5 */ /* 0x000fe2000f8e0204 */
[----:B------:R1:W2:Y:S02]  /*1bc0*/  R2UR UR4, R4 ;  /* 0x00000000040473c2 */ /* 0x0002a400000e0000 */
[----:B------:R-:W-:-:S04]  /*1bd0*/  LEA.HI.X R242, R18, c[0x0][0x334], R17, 0x1, P2 ;  /* 0x0000cd0012f27a11 */ /* 0x000fc800010f0c11 */
[----:B------:R-:W-:Y:S02]  /*1be0*/  UMOV UR16, UR6 ;  /* 0x0000000600107c82 */ /* 0x000fe40008000000 */
[----:B------:R-:W-:Y:S01]  /*1bf0*/  UIADD3 UR6, -UR8, UR12, UR26 ;  /* 0x0000000c08067290 */ /* 0x000fe2000fffe11a */
[----:B------:R3:W4:Y:S01]  /*1c00*/  R2UR UR5, R10 ;  /* 0x000000000a0573c2 */ /* 0x00072200000e0000 */
[----:B------:R-:W-:Y:S02]  /*1c10*/  UMOV UR15, UR7 ;  /* 0x00000007000f7c82 */ /* 0x000fe40008000000 */
[----:B------:R-:W-:Y:S02]  /*1c20*/  UIADD3 UR6, UR6, -UR13, URZ ;  /* 0x8000000d06067290 */ /* 0x000fe4000fffe03f */
[----:B------:R-:W-:Y:S02]  /*1c30*/  UIADD3 UR7, UR34, -0x1, URZ ;  /* 0xffffffff22077890 */ /* 0x000fe4000fffe03f */
[----:B------:R-:W-:-:S04]  /*1c40*/  USHF.R.S32.HI UR19, URZ, 0x1f, UR6 ;  /* 0x0000001f3f137899 */ /* 0x000fc80008011406 */
[----:B------:R-:W-:Y:S01]  /*1c50*/  ULEA.HI UR19, UR19, UR6, URZ, 0x6 ;  /* 0x0000000613137291 */ /* 0x000fe2000f8f303f */
[----:B-1----:R-:W-:-:S03]  /*1c60*/  LOP3.LUT R4, R11, 0xffffffe0, RZ, 0xc0, !PT ;  /* 0xffffffe00b047812 */ /* 0x002fc600078ec0ff */
[----:B------:R-:W-:Y:S01]  /*1c70*/  USHF.R.S32.HI UR19, URZ, 0x6, UR19 ;  /* 0x000000063f137899 */ /* 0x000fe20008011413 */
[----:B------:R-:W-:Y:S01]  /*1c80*/  SHF.R.S32.HI R11, RZ, 0x5, R11 ;  /* 0x00000005ff0b7819 */ /* 0x000fe2000001140b */
[----:B------:R-:W-:Y:S02]  /*1c90*/  IMAD.IADD R4, R8, 0x1, -R4 ;  /* 0x0000000108047824 */ /* 0x000fe400078e0a04 */
[----:B------:R-:W-:Y:S01]  /*1ca0*/  UISETP.LT.AND UP1, UPT, URZ, UR19, UPT ;  /* 0x000000133f00728c */ /* 0x000fe2000bf21270 */
[----:B---3--:R-:W-:Y:S01]  /*1cb0*/  IADD3.X R10, R5, UR33, RZ, P0, !PT ;  /* 0x00000021050a7c10 */ /* 0x008fe200087fe4ff */
[----:B------:R-:W-:Y:S02]  /*1cc0*/  IMAD R4, R11, UR48, R4 ;  /* 0x000000300b047c24 */ /* 0x000fe4000f8e0204 */
[----:B------:R-:W-:Y:S02]  /*1cd0*/  USEL UR19, URZ, UR19, !UP1 ;  /* 0x000000133f137287 */ /* 0x000fe4000c800000 */
[----:B------:R-:W-:Y:S01]  /*1ce0*/  IMAD R11, R10, c[0x0][0x190], RZ ;  /* 0x000064000a0b7a24 */ /* 0x000fe200078e02ff */
[----:B------:R-:W-:Y:S01]  /*1cf0*/  IADD3 R16, P0, R4, UR32, RZ ;  /* 0x0000002004107c10 */ /* 0x000fe2000ff1e0ff */
[----:B------:R-:W-:-:S02]  /*1d00*/  UISETP.GT.AND UP1, UPT, UR34, UR19, UPT ;  /* 0x000000132200728c */ /* 0x000fc4000bf24270 */
[----:B------:R-:W-:Y:S01]  /*1d10*/  IMAD R11, R9, c[0x0][0x194], R11 ;  /* 0x00006500090b7a24 */ /* 0x000fe200078e020b */
[----:B------:R-:W-:Y:S02]  /*1d20*/  LEA.HI.X.SX32 R4, R4, UR14, 0x1, P0 ;  /* 0x0000000e04047c11 */ /* 0x000fe400080f0eff */
[----:B------:R-:W-:-:S04]  /*1d30*/  IADD3 R20, P0, R20, UR31, RZ ;  /* 0x0000001f14147c10 */ /* 0x000fc8000ff1e0ff */
[----:B------:R-:W-:Y:S02]  /*1d40*/  IADD3.X R21, R21, UR30, R11, P0, !PT ;  /* 0x0000001e15157c10 */ /* 0x000fe400087fe40b */
[----:B------:R-:W-:-:S03]  /*1d50*/  LEA R250, P0, R16, c[0x0][0x350], 0x2 ;  /* 0x0000d40010fa7a11 */ /* 0x000fc600078010ff */
[----:B------:R-:W-:Y:S01]  /*1d60*/  IMAD.WIDE.U32 R22, R22, c[0x0][0x1a8], R20 ;  /* 0x00006a0016167a25 */ /* 0x000fe200078e0014 */
[----:B------:R-:W-:Y:S02]  /*1d70*/  LEA.HI.X R251, R16, c[0x0][0x354], R4, 0x2, P0 ;  /* 0x0000d50010fb7a11 */ /* 0x000fe400000f1404 */
[----:B------:R-:W-:Y:S02]  /*1d80*/  PLOP3.LUT P0, PT, PT, PT, UP1, 0x80, 0x0 ;  /* 0x000000000000781c */ /* 0x000fe40003f0f018 */
[----:B------:R-:W-:Y:S02]  /*1d90*/  LEA R240, P3, R22, c[0x0][0x160], 0x1 ;  /* 0x0000580016f07a11 */ /* 0x000fe400078608ff */
[----:B------:R-:W-:-:S04]  /*1da0*/  IADD3 R4, R23, UR10, RZ ;  /* 0x0000000a17047c10 */ /* 0x000fc8000fffe0ff */
[----:B------:R-:W-:-:S05]  /*1db0*/  LEA.HI.X R239, R22, c[0x0][0x164], R4, 0x1, P3 ;  /* 0x0000590016ef7a11 */ /* 0x000fca00018f0c04 */
        /* <DEDUP_REMOVED lines=19> */
.L_x_860:
        /* <DEDUP_REMOVED lines=18> */
.L_x_861:
        /* <DEDUP_REMOVED lines=9> */
[----:B------:R-:W-:Y:S02]  /*20a0*/  IADD3 R8, P0, R8, UR14, RZ ;  /* 0x0000000e08087c10 */ /* 0x000fe4000ff1e0ff */
[----:B------:R-:W-:Y:S02]  /*20b0*/  ISETP.GE.AND P5, PT, R6, UR8, PT ;  /* 0x0000000806007c0c */ /* 0x000fe4000bfa6270 */
        /* <DEDUP_REMOVED lines=14> */
[----:B------:R-:W-:Y:S01]  /*21a0*/  IMAD R8, R6, c[0x0][0x3a4], R8 ;  /* 0x0000e90006087a24 */ /* 0x000fe200078e0208 */
        /* <DEDUP_REMOVED lines=9> */
.L_x_863:
[----:B------:R-:W-:Y:S05]  /*2240*/  BSYNC B0 ;  /* 0x0000000000007941 */ /* 0x000fea0003800000 */
.L_x_862:
        /* <DEDUP_REMOVED lines=21> */
.L_x_865:
[----:B------:R-:W-:Y:S05]  /*23a0*/  BSYNC B0 ;  /* 0x0000000000007941 */ /* 0x000fea0003800000 */
.L_x_864:
[----:B------:R-:W-:Y:S01]  /*23b0*/  ULDC.64 UR6, c[0x0][0x3a8] ;  /* 0x0000ea0000067ab9 */ /* 0x000fe20000000a00 */
[----:B------:R-:W-:Y:S01]  /*23c0*/  IMAD.WIDE.U32 R8, R4, c[0x0][0x3a8], R226 ;  /* 0x0000ea0004087a25 */ /* 0x000fe200078e00e2 */
[----:B------:R-:W-:Y:S01]  /*23d0*/  UIMAD UR6, UR9, UR6, URZ ;  /* 0x00000006090672a4 */ /* 0x000fe2000f8e023f */
[----:B------:R-:W-:Y:S03]  /*23e0*/  BSSY B0, `(.L_x_866) ;  /* 0x000001c000007945 */ /* 0x000fe60003800000 */
[----:B------:R-:W-:Y:S01]  /*23f0*/  UIMAD UR6, UR26, UR7, UR6 ;  /* 0x000000071a0672a4 */ /* 0x000fe2000f8e0206 */
[----:B------:R-:W-:-:S02]  /*2400*/  IADD3 R10, P0, R8, UR10, RZ ;  /* 0x0000000a080a7c10 */ /* 0x000fc4000ff1e0ff */
[----:B------:R-:W-:-:S03]  /*2410*/  MOV R8, UR36 ;  /* 0x0000002400087c02 */ /* 0x000fc60008000f00 */
        /* <DEDUP_REMOVED lines=18> */
[----:B--2---:R-:W-:-:S04]  /*2540*/  LEA R12, P5, R10, c[0x0][0x348], 0x1 ;  /* 0x0000d2000a0c7a11 */ /* 0x004fc800078a08ff */
[----:B------:R-:W-:-:S05]  /*2550*/  LEA.HI.X R13, R10, c[0x0][0x34c], R7, 0x1, P5 ;  /* 0x0000d3000a0d7a11 */ /* 0x000fca00028f0c07 */
[----:B------:R2:W-:Y:S04]  /*2560*/  @!P3 STG.E.128 [R12.64], RZ ;  /* 0x000000ff0c00b986 */ /* 0x0005e8000c101d04 */
[----:B------:R2:W-:Y:S04]  /*2570*/  @!P2 STG.E.128 [R12.64+0x80], RZ ;  /* 0x000080ff0c00a986 */ /* 0x0005e8000c101d04 */
[----:B------:R2:W-:Y:S04]  /*2580*/  @!P1 STG.E.128 [R12.64+0x100], RZ ;  /* 0x000100ff0c009986 */ /* 0x0005e8000c101d04 */
[----:B------:R2:W-:Y:S02]  /*2590*/  @!P0 STG.E.128 [R12.64+0x180], RZ ;  /* 0x000180ff0c008986 */ /* 0x0005e4000c101d04 */
.L_x_867:
[----:B------:R-:W-:Y:S05]  /*25a0*/  BSYNC B0 ;  /* 0x0000000000007941 */ /* 0x000fea0003800000 */
.L_x_866:
        /* <DEDUP_REMOVED lines=8> */
[----:B------:R-:W-:Y:S01]  /*2630*/  IMAD R5, R5, c[0x0][0x3a8], RZ ;  /* 0x0000ea0005057a24 */ /* 0x000fe200078e02ff */
[----:B------:R-:W-:-:S03]  /*2640*/  LEA R4, P3, R8, c[0x0][0x348], 0x1 ;  /* 0x0000d20008047a11 */ /* 0x000fc600078608ff */
[----:B------:R-:W-:-:S04]  /*2650*/  IMAD R5, R6, c[0x0][0x3ac], R5 ;  /* 0x0000eb0006057a24 */ /* 0x000fc800078e0205 */
        /* <DEDUP_REMOVED lines=9> */
.L_x_859:
[----:B------:R-:W-:Y:S01]  /*26f0*/  PLOP3.LUT P0, PT, PT, PT, UP6, 0x80, 0x0 ;  /* 0x000000000000781c */ /* 0x000fe20003f0f068 */
[----:B------:R-:W-:Y:S01]  /*2700*/  ULEA.HI UR6, UR7, UR7, URZ, 0x1 ;  /* 0x0000000707067291 */ /* 0x000fe2000f8f083f */
[----:B------:R-:W-:Y:S01]  /*2710*/  IMAD.SHL.U32 R233, R224, 0x2, RZ ;  /* 0x00000002e0e97824 */ /* 0x000fe200078e00ff */
[----:B------:R-:W-:Y:S02]  /*2720*/  BSSY B0, `(.L_x_869) ;  /* 0x0000034000007945 */ /* 0x000fe40003800000 */
[----:B------:R-:W-:-:S04]  /*2730*/  ULOP3.LUT UR6, UR6, 0xfffffffe, URZ, 0xc0, !UPT ;  /* 0xfffffffe06067892 */ /* 0x000fc8000f8ec03f */
[----:B------:R-:W-:-:S04]  /*2740*/  UIADD3 UR6, UR7, -UR6, URZ ;  /* 0x8000000607067290 */ /* 0x000fc8000fffe03f */
[----:B------:R-:W-:Y:S01]  /*2750*/  @P0 BAR.SYNC.DEFER_BLOCKING 0x0 ;  /* 0x0000000000000b1d */ /* 0x000fe20000010000 */
[----:B------:R-:W-:Y:S02]  /*2760*/  UISETP.NE.AND UP0, UPT, UR6, 0x1, UPT ;  /* 0x000000010600788c */ /* 0x000fe4000bf05270 */
[----:B------:R-:W-:-:S06]  /*2770*/  UIMAD UR6, UR7, -0x40, UR12 ;  /* 0xffffffc0070678a4 */ /* 0x000fcc000f8e020c */
        /* <DEDUP_REMOVED lines=46> */
.L_x_870:
[----:B------:R-:W-:Y:S05]  /*2a60*/  BSYNC B0 ;  /* 0x0000000000007941 */ /* 0x000fea0003800000 */
.L_x_869:
        /* <DEDUP_REMOVED lines=16> */
[----:B------:R-:W-:Y:S01]  /*2b70*/  @!P4 IMAD.MOV.U32 R19, RZ, RZ, c[0x0][0x370] ;  /* 0x0000dc00ff13c624 */ /* 0x000fe200078e00ff */
[----:B------:R2:W-:Y:S01]  /*2b80*/  @P4 STS.128 [R233+0x11000], RZ ;  /* 0x011000ffe9004388 */ /* 0x0005e20000000c00 */
[----:B------:R-:W-:-:S03]  /*2b90*/  @!P4 IMAD.MOV.U32 R18, RZ, RZ, c[0x0][0x374] ;  /* 0x0000dd00ff12c624 */ /* 0x000fc600078e00ff */
[----:B---3--:R-:W-:-:S04]  /*2ba0*/  @!P4 LEA R24, P0, R19, R243, 0x6 ;  /* 0x000000f31318c211 */ /* 0x008fc800078030ff */
        /* <DEDUP_REMOVED lines=28> */
.L_x_872:
[----:B------:R-:W-:Y:S05]  /*2d70*/  BSYNC B0 ;  /* 0x0000000000007941 */ /* 0x000fea0003800000 */
.L_x_871:
        /* <DEDUP_REMOVED lines=23> */
.L_x_874:
[----:B------:R-:W-:Y:S01]  /*2ef0*/  IMAD.U32 R16, RZ, RZ, UR31 ;  /* 0x0000001fff107e24 */ /* 0x000fe2000f8e00ff */
[----:B------:R-:W-:Y:S01]  /*2f00*/  ISETP.GE.AND P1, PT, R226, c[0x0][0x220], PT ;  /* 0x00008800e2007a0c */ /* 0x000fe20003f26270 */
[----:B------:R-:W-:Y:S01]  /*2f10*/  IMAD.U32 R17, RZ, RZ, UR30 ;  /* 0x0000001eff117e24 */ /* 0x000fe2000f8e00ff */
[----:B------:R-:W-:-:S02]  /*2f20*/  ISETP.GE.AND P3, PT, R236, c[0x0][0x220], PT ;  /* 0x00008800ec007a0c */ /* 0x000fc40003f66270 */
[----:B------:R-:W-:Y:S01]  /*2f30*/  ISETP.GE.AND P2, PT, R235, c[0x0][0x220], PT ;  /* 0x00008800eb007a0c */ /* 0x000fe20003f46270 */
[----:B------:R-:W-:-:S04]  /*2f40*/  IMAD.WIDE.U32 R16, R9, c[0x0][0x190], R16 ;  /* 0x0000640009107a25 */ /* 0x000fc800078e0010 */
[----:B------:R-:W-:Y:S01]  /*2f50*/  IMAD.U32 R9, RZ, RZ, UR36 ;  /* 0x00000024ff097e24 */ /* 0x000fe2000f8e00ff */
[----:B------:R-:W-:Y:S02]  /*2f60*/  IADD3 R17, R11, R17, RZ ;  /* 0x000000110b117210 */ /* 0x000fe40007ffe0ff */
[----:B------:R-:W-:Y:S01]  /*2f70*/  MOV R11, 0x2 ;  /* 0x00000002000b7802 */ /* 0x000fe20000000f00 */
[----:B--2---:R-:W-:Y:S01]  /*2f80*/  @!P1 IMAD.MOV.U32 R20, RZ, RZ, R240 ;  /* 0x000000ffff149224 */ /* 0x004fe200078e00f0 */
        /* <DEDUP_REMOVED lines=40> */
.L_x_875:
[----:B------:R-:W-:Y:S05]  /*3210*/  BSYNC B0 ;  /* 0x0000000000007941 */ /* 0x000fea0003800000 */
.L_x_873:
        /* <DEDUP_REMOVED lines=21> */
.L_x_877:
[----:B------:R-:W-:Y:S02]  /*3370*/  ISETP.GE.AND P4, PT, R226, c[0x0][0x220], PT ;  /* 0x00008800e2007a0c */ /* 0x000fe40003f86270 */
[----:B------:R-:W-:-:S02]  /*3380*/  ISETP.GE.AND P2, PT, R235, c[0x0][0x220], PT ;  /* 0x00008800eb007a0c */ /* 0x000fc40003f46270 */
[----:B------:R-:W-:Y:S02]  /*3390*/  ISETP.GE.AND P3, PT, R236, c[0x0][0x220], PT ;  /* 0x00008800ec007a0c */ /* 0x000fe40003f66270 */
[----:B------:R-:W-:-:S04]  /*33a0*/  IADD3 R22, P5, R22, R16, RZ ;  /* 0x0000001016167210 */ /* 0x000fc80007fbe0ff */
[----:B------:R-:W-:-:S03]  /*33b0*/  IADD3.X R11, R4, R17, R11, P5, !PT ;  /* 0x00000011040b7210 */ /* 0x000fc60002ffe40b */
[----:B------:R-:W-:Y:S01]  /*33c0*/  @!P4 IMAD.MOV.U32 R9, RZ, RZ, c[0x0][0x190] ;  /* 0x00006400ff09c624 */ /* 0x000fe200078e00ff */
[----:B------:R1:W-:Y:S01]  /*33d0*/  @P4 STS [R249+0x1000], RZ ;  /* 0x001000fff9004388 */ /* 0x0003e20000000800 */
[----:B------:R-:W-:Y:S02]  /*33e0*/  @!P4 IMAD.MOV.U32 R16, RZ, RZ, c[0x0][0x194] ;  /* 0x00006500ff10c624 */ /* 0x000fe400078e00ff */
[C---:B--2---:R-:W-:Y:S01]  /*33f0*/  @!P3 LEA R20, P5, R22.reuse, c[0x0][0x160], 0x1 ;  /* 0x000058001614ba11 */ /* 0x044fe200078a08ff */
[----:B------:R1:W-:Y:S02]  /*3400*/  @P4 STS [R249+0x1004], RZ ;  /* 0x001004fff9004388 */ /* 0x0003e40000000800 */
[C---:B-1----:R-:W-:Y:S02]  /*3410*/  @!P4 LEA R18, P1, R9.reuse, R240, 0x6 ;  /* 0x000000f00912c211 */ /* 0x042fe400078230ff */
        /* <DEDUP_REMOVED lines=32> */
[----:B-1----:R-:W-:-:S04]  /*3620*/  LEA R16, P1, R22, c[0x0][0x160], 0x1 ;  /* 0x0000580016107a11 */ /* 0x002fc800078208ff */
[----:B------:R-:W-:-:S05]  /*3630*/  LEA.HI.X R17, R22, c[0x0][0x164], R11, 0x1, P1 ;  /* 0x0000590016117a11 */ /* 0x000fca00008f0c0b */
[----:B------:R-:W-:Y:S01]  /*3640*/  @!PT LDS RZ, [RZ] ;  /* 0x00000000fffff984 */ /* 0x000fe20000000800 */
[----:B------:R-:W-:Y:S01]  /*3650*/  @!PT LDS RZ, [RZ] ;  /* 0x00000000fffff984 */ /* 0x000fe20000000800 */
[----:B------:R-:W-:Y:S01]  /*3660*/  @!PT LDS RZ, [RZ] ;  /* 0x00000000fffff984 */ /* 0x000fe20000000800 */
[----:B------:R1:W-:Y:S04]  /*3670*/  LDGSTS.E.BYPASS.LTC128B.128 [R249+0x7000], [R16.64+0x180] ;  /* 0x0700018010f97fae */ /* 0x0003e8000b901d44 */
.L_x_878:
[----:B------:R-:W-:Y:S05]  /*3680*/  BSYNC B0 ;  /* 0x0000000000007941 */ /* 0x000fea0003800000 */
.L_x_876:
[C---:B------:R-:W-:Y:S01]  /*3690*/  IADD3 R4, R223.reuse, 0x8, RZ ;  /* 0x00000008df047810 */ /* 0x040fe20007ffe0ff */
[C---:B------:R-:W-:Y:S01]  /*36a0*/  IMAD.SHL.U32 R245, R223.reuse, 0x4, RZ ;  /* 0x00000004dff57824 */ /* 0x040fe200078e00ff */
[----:B------:R-:W-:Y:S01]  /*36b0*/  ISETP.GE.AND P3, PT, R223, UR6, PT ;  /* 0x00000006df007c0c */ /* 0x000fe2000bf66270 */
[----:B------:R-:W-:Y:S01]  /*36c0*/  USHF.R.S32.HI UR9, URZ, 0x1f, UR26 ;  /* 0x0000001f3f097899 */ /* 0x000fe2000801141a */
[----:B------:R-:W-:Y:S01]  /*36d0*/  ISETP.GE.AND P2, PT, R4, UR6, PT ;  /* 0x0000000604007c0c */ /* 0x000fe2000bf46270 */
[----:B------:R-:W-:Y:S01]  /*36e0*/  UIADD3 UR6, -UR26, UR8, URZ ;  /* 0x000000081a067290 */ /* 0x000fe2000fffe13f */
[----:B------:R-:W-:Y:S01]  /*36f0*/  SHF.R.S32.HI R244, RZ, 0x1f, R223 ;  /* 0x0000001ffff47819 */ /* 0x000fe200000114df */
[----:B------:R-:W-:Y:S01]  /*3700*/  ULDC.64 UR10, c[0x0][0x198] ;  /* 0x00006600000a7ab9 */ /* 0x000fe20000000a00 */
[----:B-1----:R-:W-:Y:S01]  /*3710*/  IADD3 R16, P1, R245, UR16, RZ ;  /* 0x00000010f5107c10 */ /* 0x002fe2000ff3e0ff */
[----:B------:R-:W-:Y:S01]  /*3720*/  IMAD.MOV.U32 R247, RZ, RZ, 0x7f800000 ;  /* 0x7f800000fff77424 */ /* 0x000fe200078e00ff */
[----:B------:R-:W-:Y:S01]  /*3730*/  SHF.L.U64.HI R244, R223, 0x2, R244 ;  /* 0x00000002dff47819 */ /* 0x000fe200000102f4 */
[----:B------:R-:W-:Y:S01]  /*3740*/  IMAD.MOV.U32 R248, RZ, RZ, 0x7f800000 ;  /* 0x7f800000fff87424 */ /* 0x000fe200078e00ff */
[----:B------:R-:W-:Y:S01]  /*3750*/  ISETP.GE.AND P6, PT, R6, UR6, PT ;  /* 0x0000000606007c0c */ /* 0x000fe2000bfc6270 */
[----:B------:R-:W-:Y:S01]  /*3760*/  UIMAD UR10, UR9, UR10, URZ ;  /* 0x0000000a090a72a4 */ /* 0x000fe2000f8e023f */
[----:B------:R-:W-:Y:S01]  /*3770*/  IADD3.X R17, R244, UR15, RZ, P1, !PT ;  /* 0x0000000ff4117c10 */ /* 0x000fe20008ffe4ff */
[----:B------:R-:W-:-:S02]  /*3780*/  IMAD.U32 R4, RZ, RZ, UR26 ;  /* 0x0000001aff047e24 */ /* 0x000fc4000f8e00ff */
[----:B------:R-:W-:Y:S02]  /*3790*/  UIMAD UR10, UR26, UR11, UR10 ;  /* 0x0000000b1a0a72a4 */ /* 0x000fe4000f8e020a */
[----:B------:R1:W5:Y:S04]  /*37a0*/  @!P3 LDG.E R247, [R16.64] ;  /* 0x0000000410f7b981 */ /* 0x000368000c1e1900 */
[----:B------:R1:W5:Y:S01]  /*37b0*/  @!P2 LDG.E R248, [R16.64+0x20] ;  /* 0x0000200410f8a981 */ /* 0x000362000c1e1900 */
[----:B------:R-:W-:-:S03]  /*37c0*/  IMAD.U32 R9, RZ, RZ, UR10 ;  /* 0x0000000aff097e24 */ /* 0x000fc6000f8e00ff */
[----:B------:R2:W-:Y:S04]  /*37d0*/  @P6 STS.128 [R233+0x18000], RZ ;  /* 0x018000ffe9006388 */ /* 0x0005e80000000c00 */
[----:B------:R2:W-:Y:S04]  /*37e0*/  @P6 STS.128 [R233+0x1a000], RZ ;  /* 0x01a000ffe9006388 */ /* 0x0005e80000000c00 */
[----:B------:R2:W-:Y:S04]  /*37f0*/  @P6 STS.128 [R233+0x1c000], RZ ;  /* 0x01c000ffe9006388 */ /* 0x0005e80000000c00 */
[----:B------:R2:W-:Y:S01]  /*3800*/  @P6 STS.128 [R233+0x1e000], RZ ;  /* 0x01e000ffe9006388 */ /* 0x0005e20000000c00 */
[----:B-1----:R-:W-:-:S05]  /*3810*/  IMAD.WIDE.U32 R16, R4, c[0x0][0x198], R226 ;  /* 0x0000660004107a25 */ /* 0x002fca00078e00e2 */
[----:B--2---:R-:W-:-:S04]  /*3820*/  IADD3 R18, P1, R16, UR27, RZ ;  /* 0x0000001b10127c10 */ /* 0x004fc8000ff3e0ff */
        /* <DEDUP_REMOVED lines=25> */
[----:B---3--:R-:W-:-:S03]  /*39c0*/  @!P4 LEA R24, P1, R22, c[0x0][0x168], 0x1 ;  /* 0x00005a001618ca11 */ /* 0x008fc600078208ff */
        /* <DEDUP_REMOVED lines=26> */
.L_x_880:
[----:B------:R-:W-:Y:S05]  /*3b70*/  BSYNC B0 ;  /* 0x0000000000007941 */ /* 0x000fea0003800000 */
.L_x_879:
        /* <DEDUP_REMOVED lines=9> */
[----:B------:R-:W-:Y:S01]  /*3c10*/  MOV R20, UR27 ;  /* 0x0000001b00147c02 */ /* 0x000fe20008000f00 */
[----:B------:R-:W-:Y:S01]  /*3c20*/  IMAD.MOV.U32 R19, RZ, RZ, R11 ;  /* 0x000000ffff137224 */ /* 0x000fe200078e000b */
[----:B------:R-:W-:Y:S01]  /*3c30*/  ISETP.GE.AND P4, PT, R226, c[0x0][0x220], PT ;  /* 0x00008800e2007a0c */ /* 0x000fe20003f86270 */
[----:B------:R-:W-:Y:S01]  /*3c40*/  IMAD.X R9, RZ, RZ, R14, P1 ;  /* 0x000000ffff097224 */ /* 0x000fe200008e060e */
[----:B------:R-:W-:Y:S01]  /*3c50*/  IADD3 R16, P1, R6, 0x20, RZ ;  /* 0x0000002006107810 */ /* 0x000fe20007f3e0ff */
[----:B------:R-:W-:Y:S01]  /*3c60*/  IMAD.WIDE.U32 R20, R10, c[0x0][0x198], R20 ;  /* 0x000066000a147a25 */ /* 0x000fe200078e0014 */
[----:B------:R-:W-:-:S03]  /*3c70*/  ISETP.GE.AND P3, PT, R236, c[0x0][0x220], PT ;  /* 0x00008800ec007a0c */ /* 0x000fc60003f66270 */
[----:B------:R-:W-:Y:S02]  /*3c80*/  IMAD R9, R9, c[0x0][0x198], RZ ;  /* 0x0000660009097a24 */ /* 0x000fe400078e02ff */
[----:B------:R-:W-:-:S04]  /*3c90*/  IMAD.WIDE.U32 R18, R16, c[0x0][0x198], R18 ;  /* 0x0000660010127a25 */ /* 0x000fc800078e0012 */
[----:B------:R-:W-:Y:S01]  /*3ca0*/  IMAD R9, R10, c[0x0][0x19c], R9 ;  /* 0x000067000a097a24 */ /* 0x000fe200078e0209 */
[----:B------:R1:W-:Y:S01]  /*3cb0*/  @P4 STS.128 [R233+0x19000], RZ ;  /* 0x019000ffe9004388 */ /* 0x0003e20000000c00 */
[----:B------:R-:W-:-:S03]  /*3cc0*/  IMAD.X R10, RZ, RZ, R5, P1 ;  /* 0x000000ffff0a7224 */ /* 0x000fc600008e0605 */
[----:B------:R-:W-:Y:S01]  /*3cd0*/  IADD3 R21, R21, R9, RZ ;  /* 0x0000000915157210 */ /* 0x000fe20007ffe0ff */
[----:B------:R-:W-:Y:S01]  /*3ce0*/  IMAD R10, R10, c[0x0][0x198], RZ ;  /* 0x000066000a0a7a24 */ /* 0x000fe200078e02ff */
[----:B------:R-:W-:-:S03]  /*3cf0*/  MOV R9, 0x2 ;  /* 0x0000000200097802 */ /* 0x000fc60000000f00 */
[----:B------:R-:W-:-:S04]  /*3d00*/  IMAD.WIDE.U32 R20, R13, c[0x0][0x1b0], R20 ;  /* 0x00006c000d147a25 */ /* 0x000fc800078e0014 */
[----:B-12---:R-:W-:Y:S01]  /*3d10*/  IMAD.WIDE R22, R226, R9, c[0x0][0x168] ;  /* 0x00005a00e2167625 */ /* 0x006fe200078e0209 */
        /* <DEDUP_REMOVED lines=29> */
.L_x_882:
[----:B------:R-:W-:Y:S05]  /*3ef0*/  BSYNC B0 ;  /* 0x0000000000007941 */ /* 0x000fea0003800000 */
.L_x_881:
[----:B------:R-:W-:Y:S01]  /*3f00*/  ULDC.64 UR10, c[0x0][0x1a0] ;  /* 0x00006800000a7ab9 */ /* 0x000fe20000000a00 */
[----:B------:R1:W-:Y:S01]  /*3f10*/  @P6 STS.128 [R233+0x20000], RZ ;  /* 0x020000ffe9006388 */ /* 0x0003e20000000c00 */
[----:B------:R-:W-:Y:S01]  /*3f20*/  UIMAD UR6, UR9, UR10, URZ ;  /* 0x0000000a090672a4 */ /* 0x000fe2000f8e023f */
[----:B------:R-:W-:Y:S01]  /*3f30*/  IMAD.WIDE.U32 R10, R4, c[0x0][0x1a0], R226 ;  /* 0x00006800040a7a25 */ /* 0x000fe200078e00e2 */
[----:B------:R-:W-:Y:S01]  /*3f40*/  BSSY B0, `(.L_x_883) ;  /* 0x000003a000007945 */ /* 0x000fe20003800000 */
[----:B------:R1:W-:Y:S01]  /*3f50*/  @P6 STS.128 [R233+0x22000], RZ ;  /* 0x022000ffe9006388 */ /* 0x0003e20000000c00 */
[----:B------:R-:W-:-:S02]  /*3f60*/  UIMAD UR6, UR26, UR11, UR6 ;  /* 0x0000000b1a0672a4 */ /* 0x000fc4000f8e0206 */
[----:B-12---:R-:W-:Y:S01]  /*3f70*/  IADD3 R16, P1, R10, UR21, RZ ;  /* 0x000000150a107c10 */ /* 0x006fe2000ff3e0ff */
        /* <DEDUP_REMOVED lines=28> */
[----:B---3--:R-:W-:Y:S01]  /*4140*/  IMAD.WIDE R24, R226, R4, c[0x0][0x170] ;  /* 0x00005c00e2187625 */ /* 0x008fe200078e0204 */
        /* <DEDUP_REMOVED lines=25> */
.L_x_884:
[----:B------:R-:W-:Y:S05]  /*42e0*/  BSYNC B0 ;  /* 0x0000000000007941 */ /* 0x000fea0003800000 */
.L_x_883:
        /* <DEDUP_REMOVED lines=8> */
[----:B------:R-:W-:Y:S01]  /*4370*/  MOV R19, UR25 ;  /* 0x0000001900137c02 */ /* 0x000fe20008000f00 */
[----:B------:R-:W-:Y:S01]  /*4380*/  IMAD.MOV.U32 R4, RZ, RZ, 0x2 ;  /* 0x00000002ff047424 */ /* 0x000fe200078e00ff */
[----:B------:R-:W-:Y:S01]  /*4390*/  IADD3 R6, P2, R6, 0x20, RZ ;  /* 0x0000002006067810 */ /* 0x000fe20007f5e0ff */
[----:B------:R-:W-:Y:S01]  /*43a0*/  IMAD.X R14, RZ, RZ, R14, P1 ;  /* 0x000000ffff0e7224 */ /* 0x000fe200008e060e */
[----:B------:R-:W-:Y:S01]  /*43b0*/  ISETP.GE.AND P4, PT, R226, c[0x0][0x220], PT ;  /* 0x00008800e2007a0c */ /* 0x000fe20003f86270 */
[----:B------:R-:W-:Y:S01]  /*43c0*/  IMAD.WIDE.U32 R18, R15, c[0x0][0x1a0], R18 ;  /* 0x000068000f127a25 */ /* 0x000fe200078e0012 */
[----:B------:R-:W-:-:S02]  /*43d0*/  ISETP.GE.AND P3, PT, R236, c[0x0][0x220], PT ;  /* 0x00008800ec007a0c */ /* 0x000fc40003f66270 */
[----:B------:R-:W-:Y:S01]  /*43e0*/  ISETP.GE.AND P1, PT, R234, c[0x0][0x220], PT ;  /* 0x00008800ea007a0c */ /* 0x000fe20003f26270 */
[----:B------:R-:W-:Y:S02]  /*43f0*/  IMAD R14, R14, c[0x0][0x1a0], RZ ;  /* 0x000068000e0e7a24 */ /* 0x000fe400078e02ff */
[----:B------:R-:W-:Y:S01]  /*4400*/  IMAD.X R5, RZ, RZ, R5, P2 ;  /* 0x000000ffff057224 */ /* 0x000fe200010e0605 */
[----:B------:R-:W-:Y:S01]  /*4410*/  ISETP.GE.AND P2, PT, R235, c[0x0][0x220], PT ;  /* 0x00008800eb007a0c */ /* 0x000fe20003f46270 */
[----:B------:R-:W-:Y:S01]  /*4420*/  IMAD R14, R15, c[0x0][0x1a4], R14 ;  /* 0x000069000f0e7a24 */ /* 0x000fe200078e020e */
[----:B------:R-:W-:Y:S01]  /*4430*/  MOV R15, R9 ;  /* 0x00000009000f7202 */ /* 0x000fe20000000f00 */
[----:B------:R-:W-:Y:S02]  /*4440*/  IMAD R5, R5, c[0x0][0x1a0], RZ ;  /* 0x0000680005057a24 */ /* 0x000fe400078e02ff */
[----:B------:R1:W-:Y:S01]  /*4450*/  @P4 STS.128 [R233+0x21000], RZ ;  /* 0x021000ffe9004388 */ /* 0x0003e20000000c00 */
[----:B------:R-:W-:Y:S01]  /*4460*/  IADD3 R19, R19, R14, RZ ;  /* 0x0000000e13137210 */ /* 0x000fe20007ffe0ff */
[----:B------:R-:W-:-:S02]  /*4470*/  IMAD.MOV.U32 R14, RZ, RZ, R16 ;  /* 0x000000ffff0e7224 */ /* 0x000fc400078e0010 */
[C---:B------:R-:W-:Y:S02]  /*4480*/  IMAD R5, R6.reuse, c[0x0][0x1a4], R5 ;  /* 0x0000690006057a24 */ /* 0x040fe400078e0205 */
        /* <DEDUP_REMOVED lines=29> */
.L_x_886:
[----:B------:R-:W-:Y:S05]  /*4660*/  BSYNC B0 ;  /* 0x0000000000007941 */ /* 0x000fea0003800000 */
.L_x_885:
        /* <DEDUP_REMOVED lines=15> */
[----:B------:R-:W-:-:S05]  /*4760*/  IMAD.U32 R5, RZ, RZ, UR21 ;  /* 0x00000015ff057e24 */ /* 0x000fca000f8e00ff */
[----:B--2---:R1:W2:Y:S01]  /*4770*/  @P3 LDG.E R4, [R4.64] ;  /* 0x0000000404043981 */ /* 0x0042a2000c1e1900 */
[----:B------:R-:W2:Y:S01]  /*4780*/  @P3 MUFU.RCP R6, c[0x0][0x238] ;  /* 0x00008e0000063b08 */ /* 0x000ea20000001000 */
[----:B------:R-:W-:Y:S01]  /*4790*/  IMAD.U32 R237, RZ, RZ, UR22 ;  /* 0x00000016ffed7e24 */ /* 0x000fe2000f8e00ff */
[----:B------:R-:W-:Y:S01]  /*47a0*/  IADD3 R215, R219, 0x4000, RZ ;  /* 0x00004000dbd77810 */ /* 0x000fe20007ffe0ff */
[----:B------:R-:W-:Y:S01]  /*47b0*/  IMAD.MOV.U32 R212, RZ, RZ, 0x40 ;  /* 0x00000040ffd47424 */ /* 0x000fe200078e00ff */
[----:B------:R-:W-:Y:S01]  /*47c0*/  IADD3 R214, R220, 0x4000, RZ ;  /* 0x00004000dcd67810 */ /* 0x000fe20007ffe0ff */
[----:B------:R-:W-:Y:S01]  /*47d0*/  IMAD R237, R237, 0x40, R222 ;  /* 0x00000040eded7824 */ /* 0x000fe200078e02de */
[----:B------:R-:W-:Y:S01]  /*47e0*/  UIADD3 UR9, UR26, UR12, URZ ;  /* 0x0000000c1a097290 */ /* 0x000fe2000fffe03f */
[----:B------:R-:W-:Y:S01]  /*47f0*/  SEL R215, R215, R219, !P0 ;  /* 0x000000dbd7d77207 */ /* 0x000fe20004000000 */
[----:B------:R-:W-:Y:S01]  /*4800*/  IMAD.MOV.U32 R246, RZ, RZ, R249 ;  /* 0x000000fffff67224 */ /* 0x000fe200078e00f9 */
[----:B------:R-:W-:Y:S01]  /*4810*/  SEL R214, R214, R220, !P0 ;  /* 0x000000dcd6d67207 */ /* 0x000fe20004000000 */
[----:B------:R-:W-:Y:S01]  /*4820*/  UIADD3 UR9, -UR8, 0x40, UR9 ;  /* 0x0000004008097890 */ /* 0x000fe2000fffe109 */
        /* <DEDUP_REMOVED lines=13> */
[----:B-1----:R-:W-:Y:S01]  /*4900*/  LEA.HI R5, R7, R8, RZ, 0x4 ;  /* 0x0000000807057211 */ /* 0x002fe200078f20ff */
        /* <DEDUP_REMOVED lines=31> */
[----:B------:R-:W-:Y:S01]  /*4b00*/  R2P PR, R5, 0x6 ;  /* 0x0000000605007804 */ /* 0x000fe20000000000 */
[----:B------:R-:W-:Y:S01]  /*4b10*/  CS2R R72, SRZ ;  /* 0x0000000000487805 */ /* 0x000fe2000001ff00 */
[----:B------:R-:W-:Y:S01]  /*4b20*/  CS2R R70, SRZ ;  /* 0x0000000000467805 */ /* 0x000fe2000001ff00 */
[----:B------:R-:W-:Y:S01]  /*4b30*/  CS2R R68, SRZ ;  /* 0x0000000000447805 */ /* 0x000fe2000001ff00 */
[----:B------:R-:W-:Y:S01]  /*4b40*/  CS2R R62, SRZ ;  /* 0x00000000003e7805 */ /* 0x000fe2000001ff00 */
[----:B------:R-:W-:Y:S01]  /*4b50*/  SEL R213, R213, 0xffffffe0, !P1 ;  /* 0xffffffe0d5d57807 */ /* 0x000fe20004800000 */
[----:B------:R-:W-:Y:S01]  /*4b60*/  CS2R R60, SRZ ;  /* 0x00000000003c7805 */ /* 0x000fe2000001ff00 */
[----:B------:R-:W-:Y:S01]  /*4b70*/  SEL R212, R212, 0xffffffc0, !P2 ;  /* 0xffffffc0d4d47807 */ /* 0x000fe20005000000 */
[----:B------:R-:W-:Y:S01]  /*4b80*/  CS2R R66, SRZ ;  /* 0x0000000000427805 */ /* 0x000fe2000001ff00 */
[----:B------:R-:W-:Y:S01]  /*4b90*/  CS2R R64, SRZ ;  /* 0x0000000000407805 */ /* 0x000fe2000001ff00 */
        /* <DEDUP_REMOVED lines=21> */
[----:B------:R-:W-:Y:S01]  /*4cf0*/  IMAD.SHL.U32 R215, R215, 0x2, RZ ;  /* 0x00000002d7d77824 */ /* 0x000fe200078e00ff */
[----:B------:R-:W-:Y:S01]  /*4d00*/  IADD3 R237, R237, UR8, RZ ;  /* 0x00000008eded7c10 */ /* 0x000fe2000fffe0ff */
[----:B------:R-:W-:Y:S01]  /*4d10*/  IMAD.SHL.U32 R214, R214, 0x2, RZ ;  /* 0x00000002d6d67824 */ /* 0x000fe200078e00ff */
[----:B------:R-:W-:Y:S01]  /*4d20*/  ULDC UR13, c[0x0][0x2e8] ;  /* 0x0000ba00000d7ab9 */ /* 0x000fe20000000800 */
[----:B------:R-:W-:Y:S01]  /*4d30*/  IMAD.IADD R209, R216, 0x1, R212 ;  /* 0x00000001d8d17824 */ /* 0x000fe200078e02d4 */
[----:B------:R-:W-:Y:S01]  /*4d40*/  UMOV UR6, URZ ;  /* 0x0000003f00067c82 */ /* 0x000fe20008000000 */
[----:B------:R-:W-:Y:S01]  /*4d50*/  IMAD.IADD R210, R212, 0x1, R211 ;  /* 0x00000001d4d27824 */ /* 0x000fe200078e02d3 */
[----:B------:R-:W-:-:S02]  /*4d60*/  ULDC UR14, c[0x0][0x2e4] ;  /* 0x0000b900000e7ab9 */ /* 0x000fc40000000800 */
[----:B------:R-:W-:Y:S01]  /*4d70*/  UIADD3 UR20, UR9, -UR13, URZ ;  /* 0x8000000d09147290 */ /* 0x000fe2000fffe03f */
[----:B--2---:R-:W-:-:S04]  /*4d80*/  @P3 FMUL.FTZ R4, R4, R6 ;  /* 0x0000000604043220 */ /* 0x004fc80000410000 */
[----:B------:R-:W1:Y:S02]  /*4d90*/  @P3 R2UR UR10, R4 ;  /* 0x00000000040a33c2 */ /* 0x000e6400000e0000 */
[----:B-1----:R-:W-:-:S05]  /*4da0*/  @UP1 UMOV UR6, UR10 ;  /* 0x0000000a00061c82 */ /* 0x002fca0008000000 */
.L_x_891:
[----:B------:R-:W0:Y:S01]  /*4db0*/  LDGDEPBAR ;  /* 0x00000000000079af */ /* 0x000e220000000000 */
[C---:B------:R-:W-:Y:S01]  /*4dc0*/  IMAD.IADD R118, R214.reuse, 0x1, R213 ;  /* 0x00000001d6767824 */ /* 0x040fe200078e02d5 */
[----:B------:R-:W-:Y:S01]  /*4dd0*/  USHF.L.U32 UR9, UR7, 0x6, URZ ;  /* 0x0000000607097899 */ /* 0x000fe2000800063f */
[--C-:B------:R-:W-:Y:S01]  /*4de0*/  IMAD.IADD R117, R214, 0x1, R212.reuse ;  /* 0x00000001d6757824 */ /* 0x100fe200078e02d4 */
[----:B------:R-:W-:Y:S01]  /*4df0*/  ULDC UR10, c[0x0][0x2e4] ;  /* 0x0000b900000a7ab9 */ /* 0x000fe20000000800 */
[----:B------:R-:W-:Y:S01]  /*4e00*/  IMAD.IADD R116, R118, 0x1, R212 ;  /* 0x0000000176747824 */ /* 0x000fe200078e02d4 */
[----:B------:R-:W-:Y:S01]  /*4e10*/  UISETP.GE.AND UP0, UPT, UR9, UR20, UPT ;  /* 0x000000140900728c */ /* 0x000fe2000bf06270 */
[----:B------:R-:W-:Y:S04]  /*4e20*/  DEPBAR.LE SB0, 0x0 ;  /* 0x000080000000791a */ /* 0x000fe80000000000 */
[----:B------:R-:W-:Y:S06]  /*4e30*/  BAR.SYNC.DEFER_BLOCKING 0x0 ;  /* 0x0000000000007b1d */ /* 0x000fec0000010000 */
[----:B------:R-:W-:Y:S05]  /*4e40*/  LDSM.16.M88.4 R16, [R214] ;  /* 0x00000000d610783b */ /* 0x000fea0000000200 */
[----:B------:R-:W1:Y:S05]  /*4e50*/  LDSM.16.M88.4 R8, [R218+0x18000] ;  /* 0x01800000da08783b */ /* 0x000e6a0000000200 */
[----:B------:R-:W2:Y:S05]  /*4e60*/  LDSM.16.M88.4 R84, [R218+0x18800] ;  /* 0x01880000da54783b */ /* 0x000eaa0000000200 */
[----:B------:R-:W-:Y:S05]  /*4e70*/  LDSM.16.M88.4 R88, [R118] ;  /* 0x000000007658783b */ /* 0x000fea0000000200 */
[----:B------:R-:W3:Y:S05]  /*4e80*/  LDSM.16.M88.4 R92, [R208+0x18000] ;  /* 0x01800000d05c783b */ /* 0x000eea0000000200 */
[----:B------:R-:W4:Y:S05]  /*4e90*/  LDSM.16.M88.4 R96, [R208+0x18800] ;  /* 0x01880000d060783b */ /* 0x000f2a0000000200 */
[----:B------:R-:W-:Y:S05]  /*4ea0*/  LDSM.16.M88.4 R100, [R117] ;  /* 0x000000007564783b */ /* 0x000fea0000000200 */
[----:B------:R-:W3:Y:S05]  /*4eb0*/  LDSM.16.M88.4 R104, [R3+0x18000] ;  /* 0x018000000368783b */ /* 0x000eea0000000200 */
[----:B------:R-:W4:Y:S01]  /*4ec0*/  LDSM.16.M88.4 R108, [R3+0x18800] ;  /* 0x01880000036c783b */ /* 0x000f220000000200 */
[C---:B-1----:R-:W-:Y:S04]  /*4ed0*/  HMMA.16816.F32.BF16 R4, R16.reuse, R8, RZ ;  /* 0x000000081004723c */ /* 0x042fe800000418ff */
[----:B------:R-:W-:Y:S04]  /*4ee0*/  LDSM.16.M88.4 R112, [R2+0x18800] ;  /* 0x018800000270783b */ /* 0x000fe80000000200 */
[C---:B------:R-:W-:Y:S08]  /*4ef0*/  HMMA.16816.F32.BF16 R8, R16.reuse, R10, RZ ;  /* 0x0000000a1008723c */ /* 0x040ff000000418ff */
[C---:B--2---:R-:W-:Y:S08]  /*4f00*/  HMMA.16816.F32.BF16 R12, R16.reuse, R84, RZ ;  /* 0x00000054100c723c */ /* 0x044ff000000418ff */
[----:B------:R-:W-:Y:S01]  /*4f10*/  HMMA.16816.F32.BF16 R16, R16, R86, RZ ;  /* 0x000000561010723c */ /* 0x000fe200000418ff */
[----:B------:R-:W-:Y:S07]  /*4f20*/  LDSM.16.M88.4 R84, [R116] ;  /* 0x000000007454783b */ /* 0x000fee0000000200 */
        /* <DEDUP_REMOVED lines=9> */
[----:B------:R-:W3:Y:S07]  /*4fc0*/  LDSM.16.M88.4 R104, [R218+0x1a800] ;  /* 0x01a80000da68783b */ /* 0x000eee0000000200 */
[C---:B------:R-:W-:Y:S08]  /*4fd0*/  HMMA.16816.F32.BF16 R12, R100.reuse, R108, R12 ;  /* 0x0000006c640c723c */ /* 0x040ff0000004180c */
[----:B------:R-:W-:Y:S01]  /*4fe0*/  HMMA.16816.F32.BF16 R16, R100, R110, R16 ;  /* 0x0000006e6410723c */ /* 0x000fe20000041810 */
[----:B------:R-:W-:Y:S05]  /*4ff0*/  LDSM.16.M88.4 R100, [R208+0x1a000] ;  /* 0x01a00000d064783b */ /* 0x000fea0000000200 */
[----:B------:R-:W-:Y:S02]  /*5000*/  LDSM.16.M88.4 R108, [R208+0x1a800] ;  /* 0x01a80000d06c783b */ /* 0x000fe40000000200 */
[C---:B-1----:R-:W-:Y:S08]  /*5010*/  HMMA.16816.F32.BF16 R4, R84.reuse, R92, R4 ;  /* 0x0000005c5404723c */ /* 0x042ff00000041804 */
[C---:B------:R-:W-:Y:S01]  /*5020*/  HMMA.16816.F32.BF16 R8, R84.reuse, R94, R8 ;  /* 0x0000005e5408723c */ /* 0x040fe20000041808 */
[----:B------:R-:W1:Y:S07]  /*5030*/  LDSM.16.M88.4 R92, [R118+0x2000] ;  /* 0x00200000765c783b */ /* 0x000e6e0000000200 */
[C---:B------:R-:W-:Y:S08]  /*5040*/  HMMA.16816.F32.BF16 R12, R84.reuse, R112, R12 ;  /* 0x00000070540c723c */ /* 0x040ff0000004180c */
[----:B------:R-:W-:Y:S01]  /*5050*/  HMMA.16816.F32.BF16 R16, R84, R114, R16 ;  /* 0x000000725410723c */ /* 0x000fe20000041810 */
[----:B------:R-:W-:Y:S07]  /*5060*/  LDSM.16.M88.4 R84, [R117+0x2000] ;  /* 0x002000007554783b */ /* 0x000fee0000000200 */
[C---:B--2---:R-:W-:Y:S08]  /*5070*/  HMMA.16816.F32.BF16 R4, R88.reuse, R96, R4 ;  /* 0x000000605804723c */ /* 0x044ff00000041804 */
[C---:B------:R-:W-:Y:S01]  /*5080*/  HMMA.16816.F32.BF16 R8, R88.reuse, R98, R8 ;  /* 0x000000625808723c */ /* 0x040fe20000041808 */
[----:B------:R-:W2:Y:S07]  /*5090*/  LDSM.16.M88.4 R96, [R3+0x1a000] ;  /* 0x01a000000360783b */ /* 0x000eae0000000200 */
[C---:B---3--:R-:W-:Y:S08]  /*50a0*/  HMMA.16816.F32.BF16 R12, R88.reuse, R104, R12 ;  /* 0x00000068580c723c */ /* 0x048ff0000004180c */
        /* <DEDUP_REMOVED lines=9> */
[----:B------:R-:W4:Y:S03]  /*5140*/  LDSM.16.M88.4 R92, [R2+0x1a800] ;  /* 0x01a80000025c783b */ /* 0x000f260000000200 */
[----:B------:R-:W-:Y:S04]  /*5150*/  IADD3.X R109, R244, UR17, RZ, P0, !PT ;  /* 0x00000011f46d7c10 */ /* 0x000fe800087fe4ff */
[C---:B--2---:R-:W-:Y:S01]  /*5160*/  HMMA.16816.F32.BF16 R4, R84.reuse, R96, R4 ;  /* 0x000000605404723c */ /* 0x044fe20000041804 */
[----:B-----5:R2:W5:Y:S05]  /*5170*/  LDG.E R121, [R108.64] ;  /* 0x000000046c797981 */ /* 0x02056a000c1e1900 */
[----:B------:R2:W5:Y:S02]  /*5180*/  LDG.E R120, [R108.64+0x20] ;  /* 0x000020046c787981 */ /* 0x000564000c1e1900 */
[C---:B------:R-:W-:Y:S03]  /*5190*/  HMMA.16816.F32.BF16 R8, R84.reuse, R98, R8 ;  /* 0x000000625408723c */ /* 0x040fe60000041808 */
[----:B------:R-:W-:Y:S05]  /*51a0*/  LDSM.16.M88.4 R96, [R214+0x4000] ;  /* 0x00400000d660783b */ /* 0x000fea0000000200 */
[C---:B---3--:R-:W-:Y:S08]  /*51b0*/  HMMA.16816.F32.BF16 R12, R84.reuse, R88, R12 ;  /* 0x00000058540c723c */ /* 0x048ff0000004180c */
[----:B------:R-:W-:Y:S01]  /*51c0*/  HMMA.16816.F32.BF16 R16, R84, R90, R16 ;  /* 0x0000005a5410723c */ /* 0x000fe20000041810 */
[----:B------:R-:W-:Y:S05]  /*51d0*/  LDSM.16.M88.4 R84, [R218+0x1c800] ;  /* 0x01c80000da54783b */ /* 0x000fea0000000200 */
[----:B------:R-:W-:Y:S02]  /*51e0*/  LDSM.16.M88.4 R88, [R118+0x4000] ;  /* 0x004000007658783b */ /* 0x000fe40000000200 */
[C---:B-1----:R-:W-:Y:S03]  /*51f0*/  HMMA.16816.F32.BF16 R4, R100.reuse, R104, R4 ;  /* 0x000000686404723c */ /* 0x042fe60000041804 */
[----:B--2---:R-:W1:Y:S05]  /*5200*/  LDSM.16.M88.4 R108, [R218+0x1c000] ;  /* 0x01c00000da6c783b */ /* 0x004e6a0000000200 */
[C---:B------:R-:W-:Y:S01]  /*5210*/  HMMA.16816.F32.BF16 R8, R100.reuse, R106, R8 ;  /* 0x0000006a6408723c */ /* 0x040fe20000041808 */
[----:B------:R-:W2:Y:S07]  /*5220*/  LDSM.16.M88.4 R104, [R208+0x1c000] ;  /* 0x01c00000d068783b */ /* 0x000eae0000000200 */
[C---:B----4-:R-:W-:Y:S08]  /*5230*/  HMMA.16816.F32.BF16 R12, R100.reuse, R92, R12 ;  /* 0x0000005c640c723c */ /* 0x050ff0000004180c */
        /* <DEDUP_REMOVED lines=32> */
[C---:B------:R-:W-:Y:S08]  /*5440*/  HMMA.16816.F32.BF16 R8, R92.reuse, R110, R8 ;  /* 0x0000006e5c08723c */ /* 0x040ff00000041808 */
[C---:B----4-:R-:W-:Y:S08]  /*5450*/  HMMA.16816.F32.BF16 R12, R92.reuse, R84, R12 ;  /* 0x000000545c0c723c */ /* 0x050ff0000004180c */
[----:B------:R-:W-:Y:S01]  /*5460*/  HMMA.16816.F32.BF16 R16, R92, R86, R16 ;  /* 0x000000565c10723c */ /* 0x000fe20000041810 */
[----:B------:R-:W-:Y:S05]  /*5470*/  LDSM.16.M88.4 R84, [R117+0x6000] ;  /* 0x006000007554783b */ /* 0x000fea0000000200 */
[----:B------:R-:W1:Y:S02]  /*5480*/  LDSM.16.M88.4 R92, [R3+0x1e000] ;  /* 0x01e00000035c783b */ /* 0x000e640000000200 */
[C---:B--2---:R-:W-:Y:S07]  /*5490*/  HMMA.16816.F32.BF16 R4, R100.reuse, R104, R4 ;  /* 0x000000686404723c */ /* 0x044fee0000041804 */
[----:B------:R-:W-:Y:S01]  /*54a0*/  IADD3 R104, R237, UR9, RZ ;  /* 0x00000009ed687c10 */ /* 0x000fe2000fffe0ff */
[C---:B------:R-:W-:Y:S04]  /*54b0*/  HMMA.16816.F32.BF16 R8, R100.reuse, R106, R8 ;  /* 0x0000006a6408723c */ /* 0x040fe80000041808 */
[C---:B------:R-:W-:Y:S02]  /*54c0*/  IADD3 R108, R104.reuse, 0x8, RZ ;  /* 0x00000008686c7810 */ /* 0x040fe40007ffe0ff */
[----:B------:R-:W-:Y:S02]  /*54d0*/  IADD3 R109, R104, -0x1, RZ ;  /* 0xffffffff686d7810 */ /* 0x000fe40007ffe0ff */
[C---:B---3--:R-:W-:Y:S03]  /*54e0*/  HMMA.16816.F32.BF16 R12, R100.reuse, R88, R12 ;  /* 0x00000058640c723c */ /* 0x048fe6000004180c */
[----:B------:R-:W-:Y:S02]  /*54f0*/  ISETP.GE.AND P1, PT, R108, RZ, PT ;  /* 0x000000ff6c00720c */ /* 0x000fe40003f26270 */
[C---:B------:R-:W-:Y:S02]  /*5500*/  IADD3 R107, R104.reuse, 0x7, RZ ;  /* 0x00000007686b7810 */ /* 0x040fe40007ffe0ff */
[C---:B------:R-:W-:Y:S01]  /*5510*/  IADD3 R110, R104.reuse, -0x8, RZ ;  /* 0xfffffff8686e7810 */ /* 0x040fe20007ffe0ff */
[----:B------:R-:W-:Y:S01]  /*5520*/  HMMA.16816.F32.BF16 R16, R100, R90, R16 ;  /* 0x0000005a6410723c */ /* 0x000fe20000041810 */
[----:B------:R-:W-:Y:S02]  /*5530*/  LDSM.16.M88.4 R88, [R116+0x6000] ;  /* 0x006000007458783b */ /* 0x000fe40000000200 */
[----:B------:R-:W-:Y:S02]  /*5540*/  ISETP.GE.AND P0, PT, R107, RZ, PT ;  /* 0x000000ff6b00720c */ /* 0x000fe40003f06270 */
[C---:B------:R-:W-:Y:S01]  /*5550*/  IADD3 R111, R104.reuse, -0x9, RZ ;  /* 0xfffffff7686f7810 */ /* 0x040fe20007ffe0ff */
[----:B------:R-:W2:Y:S01]  /*5560*/  LDSM.16.M88.4 R100, [R2+0x1e000] ;  /* 0x01e000000264783b */ /* 0x000ea20000000200 */
[----:B------:R-:W-:Y:S02]  /*5570*/  IABS R105, R104 ;  /* 0x0000006800697213 */ /* 0x000fe40000000000 */
[C---:B------:R-:W-:Y:S02]  /*5580*/  @!P1 IADD3 R108, -R104.reuse, -0x8, RZ ;  /* 0xfffffff8686c9810 */ /* 0x040fe40007ffe1ff */
[----:B------:R-:W-:Y:S02]  /*5590*/  ISETP.GE.AND P1, PT, R109, RZ, PT ;  /* 0x000000ff6d00720c */ /* 0x000fe40003f26270 */
[----:B------:R-:W-:Y:S01]  /*55a0*/  I2F R105, R105 ;  /* 0x0000006900697306 */ /* 0x000fe20000201400 */
[C---:B-1----:R-:W-:Y:S05]  /*55b0*/  HMMA.16816.F32.BF16 R4, R84.reuse, R92, R4 ;  /* 0x0000005c5404723c */ /* 0x042fea0000041804 */
[----:B------:R-:W-:Y:S02]  /*55c0*/  @!P0 IADD3 R107, -R104, -0x7, RZ ;  /* 0xfffffff9686b8810 */ /* 0x000fe40007ffe1ff */
[----:B------:R-:W-:Y:S01]  /*55d0*/  ISETP.GE.AND P0, PT, R110, RZ, PT ;  /* 0x000000ff6e00720c */ /* 0x000fe20003f06270 */
[C---:B------:R-:W-:Y:S01]  /*55e0*/  HMMA.16816.F32.BF16 R8, R84.reuse, R94, R8 ;  /* 0x0000005e5408723c */ /* 0x040fe20000041808 */
[----:B------:R-:W1:Y:S01]  /*55f0*/  I2F R106, R108 ;  /* 0x0000006c006a7306 */ /* 0x000e620000201400 */
[----:B------:R-:W3:Y:S02]  /*5600*/  LDSM.16.M88.4 R92, [R2+0x1e800] ;  /* 0x01e80000025c783b */ /* 0x000ee40000000200 */
[C---:B------:R-:W-:Y:S02]  /*5610*/  @!P1 IADD3 R109, -R104.reuse, 0x1, RZ ;  /* 0x00000001686d9810 */ /* 0x040fe40007ffe1ff */
[----:B------:R-:W-:Y:S02]  /*5620*/  ISETP.GE.AND P1, PT, R111, RZ, PT ;  /* 0x000000ff6f00720c */ /* 0x000fe40003f26270 */
[C---:B------:R-:W-:Y:S03]  /*5630*/  HMMA.16816.F32.BF16 R12, R84.reuse, R96, R12 ;  /* 0x00000060540c723c */ /* 0x040fe6000004180c */
[----:B------:R-:W4:Y:S01]  /*5640*/  I2F R107, R107 ;  /* 0x0000006b006b7306 */ /* 0x000f220000201400 */
[C---:B------:R-:W-:Y:S03]  /*5650*/  @!P0 IADD3 R110, -R104.reuse, 0x8, RZ ;  /* 0x00000008686e8810 */ /* 0x040fe60007ffe1ff */
[C---:B------:R-:W-:Y:S01]  /*5660*/  IADD3 R97, R104.reuse, -0x10, RZ ;  /* 0xfffffff068617810 */ /* 0x040fe20007ffe0ff */
[----:B------:R-:W-:Y:S03]  /*5670*/  HMMA.16816.F32.BF16 R16, R84, R98, R16 ;  /* 0x000000625410723c */ /* 0x000fe60000041810 */
[----:B------:R-:W-:Y:S02]  /*5680*/  ISETP.GE.AND P0, PT, R97, RZ, PT ;  /* 0x000000ff6100720c */ /* 0x000fe40003f06270 */
[----:B------:R-:W1:Y:S01]  /*5690*/  I2F R108, R109 ;  /* 0x0000006d006c7306 */ /* 0x000e620000201400 */
[C---:B------:R-:W-:Y:S02]  /*56a0*/  @!P1 IADD3 R111, -R104.reuse, 0x9, RZ ;  /* 0x00000009686f9810 */ /* 0x040fe40007ffe1ff */
[C---:B--2---:R-:W-:Y:S05]  /*56b0*/  HMMA.16816.F32.BF16 R4, R88.reuse, R100, R4 ;  /* 0x000000645804723c */ /* 0x044fea0000041804 */
[C---:B------:R-:W-:Y:S02]  /*56c0*/  IADD3 R85, R104.reuse, -0x11, RZ ;  /* 0xffffffef68557810 */ /* 0x040fe40007ffe0ff */
[----:B------:R-:W2:Y:S01]  /*56d0*/  I2F R96, R110 ;  /* 0x0000006e00607306 */ /* 0x000ea20000201400 */
[C---:B------:R-:W-:Y:S01]  /*56e0*/  IADD3 R86, R104.reuse, -0x18, RZ ;  /* 0xffffffe868567810 */ /* 0x040fe20007ffe0ff */
[C---:B------:R-:W-:Y:S03]  /*56f0*/  HMMA.16816.F32.BF16 R8, R88.reuse, R102, R8 ;  /* 0x000000665808723c */ /* 0x040fe60000041808 */
[C---:B------:R-:W-:Y:S02]  /*5700*/  IADD3 R84, R104.reuse, -0x19, RZ ;  /* 0xffffffe768547810 */ /* 0x040fe40007ffe0ff */
[----:B------:R-:W-:Y:S02]  /*5710*/  ISETP.GE.AND P2, PT, R85, RZ, PT ;  /* 0x000000ff5500720c */ /* 0x000fe40003f46270 */
[----:B------:R-:W-:Y:S01]  /*5720*/  @!P0 IADD3 R97, -R104, 0x10, RZ ;  /* 0x0000001068618810 */ /* 0x000fe20007ffe1ff */
[----:B------:R-:W2:Y:S01]  /*5730*/  I2F R111, R111 ;  /* 0x0000006f006f7306 */ /* 0x000ea20000201400 */
[----:B------:R-:W-:Y:S01]  /*5740*/  ISETP.GE.AND P1, PT, R86, RZ, PT ;  /* 0x000000ff5600720c */ /* 0x000fe20003f26270 */
[C---:B---3--:R-:W-:Y:S03]  /*5750*/  HMMA.16816.F32.BF16 R12, R88.reuse, R92, R12 ;  /* 0x0000005c580c723c */ /* 0x048fe6000004180c */
[----:B------:R-:W-:Y:S02]  /*5760*/  ISETP.GE.AND P0, PT, R84, RZ, PT ;  /* 0x000000ff5400720c */ /* 0x000fe40003f06270 */
[----:B-1----:R-:W-:Y:S02]  /*5770*/  FFMA.FTZ R6, R106, -UR6, R6 ;  /* 0x800000066a067c23 */ /* 0x002fe40008010006 */
[----:B----4-:R-:W-:Y:S01]  /*5780*/  FFMA.FTZ R7, R107, -UR6, R7 ;  /* 0x800000066b077c23 */ /* 0x010fe20008010007 */
[----:B------:R-:W1:Y:S01]  /*5790*/  I2F R97, R97 ;  /* 0x0000006100617306 */ /* 0x000e620000201400 */
[C---:B------:R-:W-:Y:S01]  /*57a0*/  @!P2 IADD3 R85, -R104.reuse, 0x11, RZ ;  /* 0x000000116855a810 */ /* 0x040fe20007ffe1ff */
[----:B------:R-:W-:Y:S03]  /*57b0*/  HMMA.16816.F32.BF16 R16, R88, R94, R16 ;  /* 0x0000005e5810723c */ /* 0x000fe60000041810 */
[----:B------:R-:W-:Y:S01]  /*57c0*/  @!P1 IADD3 R86, -R104, 0x18, RZ ;  /* 0x0000001868569810 */ /* 0x000fe20007ffe1ff */
[----:B------:R-:W-:Y:S02]  /*57d0*/  FFMA.FTZ R5, R108, -UR6, R5 ;  /* 0x800000066c057c23 */ /* 0x000fe40008010005 */
[----:B------:R-:W-:Y:S01]  /*57e0*/  @!P0 IADD3 R84, -R104, 0x19, RZ ;  /* 0x0000001968548810 */ /* 0x000fe20007ffe1ff */
[C---:B------:R-:W-:Y:S01]  /*57f0*/  FFMA.FTZ R4, R105.reuse, -UR6, R4 ;  /* 0x8000000669047c23 */ /* 0x040fe20008010004 */
[----:B------:R-:W3:Y:S01]  /*5800*/  I2F R85, R85 ;  /* 0x0000005500557306 */ /* 0x000ee20000201400 */
[----:B------:R-:W-:Y:S01]  /*5810*/  FFMA.FTZ R11, R108, -UR6, R11 ;  /* 0x800000066c0b7c23 */ /* 0x000fe2000801000b */
[----:B------:R-:W-:Y:S02]  /*5820*/  PLOP3.LUT P0, PT, PT, PT, UP0, 0x80, 0x0 ;  /* 0x000000000000781c */ /* 0x000fe40003f0f008 */
[----:B------:R-:W-:Y:S02]  /*5830*/  FFMA.FTZ R10, R105, -UR6, R10 ;  /* 0x80000006690a7c23 */ /* 0x000fe4000801000a */
[C---:B--2---:R-:W-:Y:S02]  /*5840*/  FFMA.FTZ R8, R96.reuse, -UR6, R8 ;  /* 0x8000000660087c23 */ /* 0x044fe40008010008 */
[C---:B------:R-:W-:Y:S02]  /*5850*/  FFMA.FTZ R9, R111.reuse, -UR6, R9 ;  /* 0x800000066f097c23 */ /* 0x040fe40008010009 */
[----:B------:R-:W2:Y:S01]  /*5860*/  I2F R86, R86 ;  /* 0x0000005600567306 */ /* 0x000ea20000201400 */
[----:B------:R-:W-:Y:S02]  /*5870*/  FFMA.FTZ R14, R96, -UR6, R14 ;  /* 0x80000006600e7c23 */ /* 0x000fe4000801000e */
[----:B------:R-:W-:Y:S02]  /*5880*/  FFMA.FTZ R15, R111, -UR6, R15 ;  /* 0x800000066f0f7c23 */ /* 0x000fe4000801000f */
[C---:B-1----:R-:W-:Y:S02]  /*5890*/  FFMA.FTZ R12, R97.reuse, -UR6, R12 ;  /* 0x80000006610c7c23 */ /* 0x042fe4000801000c */
[----:B------:R-:W-:Y:S03]  /*58a0*/  FFMA.FTZ R18, R97, -UR6, R18 ;  /* 0x8000000661127c23 */ /* 0x000fe60008010012 */
[----:B------:R-:W1:Y:S01]  /*58b0*/  I2F R84, R84 ;  /* 0x0000005400547306 */ /* 0x000e620000201400 */
[C---:B---3--:R-:W-:Y:S02]  /*58c0*/  FFMA.FTZ R13, R85.reuse, -UR6, R13 ;  /* 0x80000006550d7c23 */ /* 0x048fe4000801000d */
[----:B------:R-:W-:Y:S02]  /*58d0*/  FFMA.FTZ R19, R85, -UR6, R19 ;  /* 0x8000000655137c23 */ /* 0x000fe40008010013 */
[----:B--2---:R-:W-:Y:S02]  /*58e0*/  FFMA.FTZ R16, R86, -UR6, R16 ;  /* 0x8000000656107c23 */ /* 0x004fe40008010010 */
[----:B-1----:R-:W-:Y:S01]  /*58f0*/  FFMA.FTZ R17, R84, -UR6, R17 ;  /* 0x8000000654117c23 */ /* 0x002fe20008010011 */
[----:B------:R-:W-:-:S05]  /*5900*/  @!P0 BRA `(.L_x_887) ;  /* 0x000000c000008947 */ /* 0x000fca0003800000 */
[----:B------:R-:W-:Y:S04]  /*5910*/  USHF.L.U32 UR10, UR22, 0x6, URZ ;  /* 0x00000006160a7899 */ /* 0x000fe8000800063f */
[----:B------:R-:W-:Y:S02]  /*5920*/  UIADD3 UR11, UR10, UR12, URZ ;  /* 0x0000000c0a0b7290 */ /* 0x000fe4000fffe03f */
[----:B------:R-:W-:Y:S02]  /*5930*/  UIADD3 UR10, UR10, 0x40, URZ ;  /* 0x000000400a0a7890 */ /* 0x000fe4000fffe03f */
[----:B------:R-:W-:Y:S02]  /*5940*/  UIADD3 UR13, UR14, UR11, -UR8 ;  /* 0x0000000b0e0d7290 */ /* 0x000fe4000fffe808 */
[----:B------:R-:W-:Y:S02]  /*5950*/  UIADD3 UR11, UR9, 0x40, URZ ;  /* 0x00000040090b7890 */ /* 0x000fe4000fffe03f */
[----:B------:R-:W-:Y:S01]  /*5960*/  IMAD.U32 R84, RZ, RZ, UR10 ;  /* 0x0000000aff547e24 */ /* 0x000fe2000f8e00ff */
[----:B------:R-:W-:Y:S02]  /*5970*/  UMOV UR10, UR14 ;  /* 0x0000000e000a7c82 */ /* 0x000fe40008000000 */
[----:B------:R-:W-:Y:S02]  /*5980*/  UISETP.GE.AND UP0, UPT, UR11, UR13, UPT ;  /* 0x0000000d0b00728c */ /* 0x000fe4000bf06270 */
[----:B------:R-:W-:Y:S04]  /*5990*/  ISETP.LT.AND P0, PT, R84, UR8, PT ;  /* 0x0000000854007c0c */ /* 0x000fe8000bf01270 */
[----:B------:R-:W-:Y:S11]  /*59a0*/  PLOP3.LUT P1, PT, PT, PT, UP0, 0x80, 0x0 ;  /* 0x000000000000781c */ /* 0x000ff60003f2f008 */
[----:B------:R-:W-:Y:S02]  /*59b0*/  @!UPT UIADD3 URZ, URZ, URZ, URZ ;  /* 0x0000003f3f3ff290 */ /* 0x000fe4000fffe03f */
[----:B------:R-:W-:-:S05]  /*59c0*/  @!P1 BRA P0, `(.L_x_888) ;  /* 0x0000047000009947 */ /* 0x000fca0000000000 */
.L_x_887:
        /* <DEDUP_REMOVED lines=14> */
[CC--:B------:R-:W-:Y:S02]  /*5ab0*/  ISETP.GE.AND P1, PT, R84.reuse, R95.reuse, PT ;  /* 0x0000005f5400720c */ /* 0x0c0fe40003f26270 */
[-C--:B------:R-:W-:Y:S02]  /*5ac0*/  ISETP.GE.AND P0, PT, R93, R95.reuse, PT ;  /* 0x0000005f5d00720c */ /* 0x080fe40003f06270 */
        /* <DEDUP_REMOVED lines=55> */
.L_x_888:
        /* <DEDUP_REMOVED lines=15> */
[--C-:B------:R-:W-:Y:S01]  /*5f30*/  FFMA.FTZ R198, R9, c[0x0][0x23c], -R84.reuse ;  /* 0x00008f0009c67a23 */ /* 0x100fe20000010854 */
[----:B------:R-:W-:Y:S01]  /*5f40*/  MUFU.EX2 R201, R201 ;  /* 0x000000c900c97308 */ /* 0x000fe20000000800 */
[----:B------:R-:W-:Y:S01]  /*5f50*/  FFMA.FTZ R197, R12, c[0x0][0x23c], -R84 ;  /* 0x00008f000cc57a23 */ /* 0x000fe20000010854 */
[----:B------:R-:W-:Y:S01]  /*5f60*/  PLOP3.LUT P1, PT, PT, PT, UP3, 0x80, 0x0 ;  /* 0x000000000000781c */ /* 0x000fe20003f2f038 */
[--C-:B------:R-:W-:Y:S02]  /*5f70*/  FFMA.FTZ R129, R6, c[0x0][0x23c], -R4.reuse ;  /* 0x00008f0006817a23 */ /* 0x100fe40000010804 */
[--C-:B------:R-:W-:Y:S02]  /*5f80*/  FFMA.FTZ R128, R7, c[0x0][0x23c], -R4.reuse ;  /* 0x00008f0007807a23 */ /* 0x100fe40000010804 */
[--C-:B------:R-:W-:Y:S02]  /*5f90*/  FFMA.FTZ R127, R10, c[0x0][0x23c], -R4.reuse ;  /* 0x00008f000a7f7a23 */ /* 0x100fe40000010804 */
[--C-:B------:R-:W-:Y:S01]  /*5fa0*/  FFMA.FTZ R126, R11, c[0x0][0x23c], -R4.reuse ;  /* 0x00008f000b7e7a23 */ /* 0x100fe20000010804 */
[----:B------:R-:W1:Y:S01]  /*5fb0*/  MUFU.EX2 R200, R200 ;  /* 0x000000c800c87308 */ /* 0x000e620000000800 */
[--C-:B------:R-:W-:Y:S02]  /*5fc0*/  FFMA.FTZ R123, R18, c[0x0][0x23c], -R4.reuse ;  /* 0x00008f00127b7a23 */ /* 0x100fe40000010804 */
[--C-:B------:R-:W-:Y:S02]  /*5fd0*/  FFMA.FTZ R125, R14, c[0x0][0x23c], -R4.reuse ;  /* 0x00008f000e7d7a23 */ /* 0x100fe40000010804 */
[--C-:B------:R-:W-:Y:S02]  /*5fe0*/  FFMA.FTZ R124, R15, c[0x0][0x23c], -R4.reuse ;  /* 0x00008f000f7c7a23 */ /* 0x100fe40000010804 */
[----:B------:R-:W-:Y:S02]  /*5ff0*/  FFMA.FTZ R4, R19, c[0x0][0x23c], -R4 ;  /* 0x00008f0013047a23 */ /* 0x000fe40000010804 */
[--C-:B------:R-:W-:Y:S01]  /*6000*/  FFMA.FTZ R196, R13, c[0x0][0x23c], -R84.reuse ;  /* 0x00008f000dc47a23 */ /* 0x100fe20000010854 */
[----:B------:R-:W-:Y:S01]  /*6010*/  MUFU.EX2 R129, R129 ;  /* 0x0000008100817308 */ /* 0x000fe20000000800 */
[--C-:B------:R-:W-:Y:S02]  /*6020*/  FFMA.FTZ R131, R16, c[0x0][0x23c], -R84.reuse ;  /* 0x00008f0010837a23 */ /* 0x100fe40000010854 */
[----:B------:R-:W-:Y:S02]  /*6030*/  FFMA.FTZ R84, R17, c[0x0][0x23c], -R84 ;  /* 0x00008f0011547a23 */ /* 0x000fe40000010854 */
[----:B------:R-:W-:Y:S05]  /*6040*/  IMAD R252, R252, c[0x0][0x1c0], RZ ;  /* 0x00007000fcfc7a24 */ /* 0x000fea00078e02ff */
[----:B------:R-:W2:Y:S10]  /*6050*/  MUFU.EX2 R128, R128 ;  /* 0x0000008000807308 */ /* 0x000eb40000000800 */
[----:B------:R-:W-:Y:S10]  /*6060*/  MUFU.EX2 R199, R199 ;  /* 0x000000c700c77308 */ /* 0x000ff40000000800 */
[----:B------:R-:W3:Y:S10]  /*6070*/  MUFU.EX2 R198, R198 ;  /* 0x000000c600c67308 */ /* 0x000ef40000000800 */
[----:B------:R-:W-:Y:S10]  /*6080*/  MUFU.EX2 R127, R127 ;  /* 0x0000007f007f7308 */ /* 0x000ff40000000800 */
[----:B------:R-:W4:Y:S10]  /*6090*/  MUFU.EX2 R126, R126 ;  /* 0x0000007e007e7308 */ /* 0x000f340000000800 */
[----:B------:R4:W-:Y:S10]  /*60a0*/  MUFU.EX2 R122, R4 ;  /* 0x00000004007a7308 */ /* 0x0009f40000000800 */
[----:B------:R-:W-:Y:S10]  /*60b0*/  MUFU.EX2 R197, R197 ;  /* 0x000000c500c57308 */ /* 0x000ff40000000800 */
[----:B------:R-:W1:Y:S10]  /*60c0*/  MUFU.EX2 R196, R196 ;  /* 0x000000c400c47308 */ /* 0x000e740000000800 */
[----:B------:R-:W-:Y:S10]  /*60d0*/  MUFU.EX2 R125, R125 ;  /* 0x0000007d007d7308 */ /* 0x000ff40000000800 */
[----:B------:R-:W1:Y:S10]  /*60e0*/  MUFU.EX2 R124, R124 ;  /* 0x0000007c007c7308 */ /* 0x000e740000000800 */
[----:B------:R-:W-:Y:S10]  /*60f0*/  MUFU.EX2 R130, R84 ;  /* 0x0000005400827308 */ /* 0x000ff40000000800 */
[----:B------:R-:W4:Y:S10]  /*6100*/  MUFU.EX2 R131, R131 ;  /* 0x0000008300837308 */ /* 0x000f340000000800 */
[----:B------:R-:W4:Y:S01]  /*6110*/  MUFU.EX2 R123, R123 ;  /* 0x0000007b007b7308 */ /* 0x000f220000000800 */
[----:B-1----:R-:W-:Y:S02]  /*6120*/  F2FP.BF16.PACK_AB R7, R200, R201 ;  /* 0x000000c9c807723e */ /* 0x002fe400000010ff */
[----:B--2---:R-:W-:Y:S02]  /*6130*/  F2FP.BF16.PACK_AB R6, R128, R129 ;  /* 0x000000818006723e */ /* 0x004fe400000010ff */
[----:B---3--:R-:W-:Y:S01]  /*6140*/  F2FP.BF16.PACK_AB R5, R198, R199 ;  /* 0x000000c7c605723e */ /* 0x008fe200000010ff */
[----:B------:R1:W-:Y:S01]  /*6150*/  STS [R228+0x2a000], R7 ;  /* 0x02a00007e4007388 */ /* 0x0003e20000000800 */
[----:B----4-:R-:W-:Y:S05]  /*6160*/  F2FP.BF16.PACK_AB R4, R126, R127 ;  /* 0x0000007f7e04723e */ /* 0x010fea00000010ff */
[----:B------:R2:W-:Y:S06]  /*6170*/  STS [R228+0x2a400], R6 ;  /* 0x02a40006e4007388 */ /* 0x0005ec0000000800 */
[----:B------:R3:W-:Y:S06]  /*6180*/  STS [R232+0x2a000], R5 ;  /* 0x02a00005e8007388 */ /* 0x0007ec0000000800 */
[----:B------:R4:W-:Y:S01]  /*6190*/  STS [R232+0x2a400], R4 ;  /* 0x02a40004e8007388 */ /* 0x0009e20000000800 */
[----:B-1----:R-:W-:Y:S05]  /*61a0*/  F2FP.BF16.PACK_AB R7, R196, R197 ;  /* 0x000000c5c407723e */ /* 0x002fea00000010ff */
[----:B------:R-:W-:Y:S01]  /*61b0*/  STS [R230+0x2a000], R7 ;  /* 0x02a00007e6007388 */ /* 0x000fe20000000800 */
[----:B--2---:R-:W-:Y:S05]  /*61c0*/  F2FP.BF16.PACK_AB R6, R124, R125 ;  /* 0x0000007d7c06723e */ /* 0x004fea00000010ff */
[----:B------:R-:W-:Y:S01]  /*61d0*/  STS [R230+0x2a400], R6 ;  /* 0x02a40006e6007388 */ /* 0x000fe20000000800 */
[----:B---3--:R-:W-:Y:S05]  /*61e0*/  F2FP.BF16.PACK_AB R5, R130, R131 ;  /* 0x000000838205723e */ /* 0x008fea00000010ff */
[----:B------:R-:W-:Y:S01]  /*61f0*/  STS [R238+0x2a000], R5 ;  /* 0x02a00005ee007388 */ /* 0x000fe20000000800 */
[----:B----4-:R-:W-:Y:S05]  /*6200*/  F2FP.BF16.PACK_AB R4, R122, R123 ;  /* 0x0000007b7a04723e */ /* 0x010fea00000010ff */
        /* <DEDUP_REMOVED lines=154> */
[C---:B------:R-:W-:Y:S01]  /*6bb0*/  IMAD.U32 R86, R85.reuse, -0x40, RZ ;  /* 0xffffffc055567824 */ /* 0x040fe200078e00ff */
[----:B------:R-:W-:Y:S01]  /*6bc0*/  ISETP.GE.AND P2, PT, R234, c[0x0][0x220], PT ;  /* 0x00008800ea007a0c */ /* 0x000fe20003f46270 */
[----:B------:R-:W-:Y:S01]  /*6bd0*/  IMAD.MOV.U32 R84, RZ, RZ, c[0x0][0x194] ;  /* 0x00006500ff547624 */ /* 0x000fe200078e00ff */
[----:B------:R-:W-:Y:S02]  /*6be0*/  ULOP3.LUT UR9, UR7, 0x1, URZ, 0xc0, !UPT ;  /* 0x0000000107097892 */ /* 0x000fe4000f8ec03f */
[C---:B------:R-:W-:Y:S02]  /*6bf0*/  LEA R90, P0, R86.reuse, R240, 0x1 ;  /* 0x000000f0565a7211 */ /* 0x040fe400078008ff */
[----:B------:R-:W-:Y:S01]  /*6c00*/  SHF.R.S32.HI R87, RZ, 0x1f, R86 ;  /* 0x0000001fff577819 */ /* 0x000fe20000011456 */
[----:B------:R-:W-:Y:S01]  /*6c10*/  UISETP.NE.U32.AND UP0, UPT, UR9, 0x1, UPT ;  /* 0x000000010900788c */ /* 0x000fe2000bf05070 */
[----:B------:R-:W-:Y:S02]  /*6c20*/  LEA.HI.X.SX32 R91, R86, R241, 0x1, P0 ;  /* 0x000000f1565b7211 */ /* 0x000fe400000f0eff */
[C---:B------:R-:W-:Y:S01]  /*6c30*/  LEA R88, P6, R85.reuse, R86, 0x5 ;  /* 0x0000005655587211 */ /* 0x040fe200078c28ff */
[----:B------:R-:W-:Y:S03]  /*6c40*/  USEL UR9, UR41, 0x8000, !UP0 ;  /* 0x0000800029097887 */ /* 0x000fe6000c000000 */
[----:B------:R-:W-:Y:S02]  /*6c50*/  @!P3 LEA R94, P0, R88, R240, 0x1 ;  /* 0x000000f0585eb211 */ /* 0x000fe400078008ff */
[--C-:B------:R-:W-:Y:S02]  /*6c60*/  LEA.HI.X R87, R85, R87, R84.reuse, 0x5, P6 ;  /* 0x0000005755577211 */ /* 0x100fe400030f2c54 */
[----:B------:R-:W-:Y:S02]  /*6c70*/  IADD3 R249, R249, UR9, RZ ;  /* 0x00000009f9f97c10 */ /* 0x000fe4000fffe0ff */
[----:B------:R-:W-:Y:S02]  /*6c80*/  IADD3 R246, R246, UR9, RZ ;  /* 0x00000009f6f67c10 */ /* 0x000fe4000fffe0ff */
[C-C-:B------:R-:W-:Y:S01]  /*6c90*/  @!P3 LEA.HI.X R95, R88.reuse, R239, R87.reuse, 0x1, P0 ;  /* 0x000000ef585fb211 */ /* 0x140fe200000f0c57 */
[----:B------:R1:W-:Y:S01]  /*6ca0*/  @P5 STS [R249], RZ ;  /* 0x000000fff9005388 */ /* 0x0003e20000000800 */
[C---:B------:R-:W-:Y:S02]  /*6cb0*/  @!P5 LEA R96, P0, R85.reuse, R90, 0x6 ;  /* 0x0000005a5560d211 */ /* 0x040fe400078030ff */
[CC--:B------:R-:W-:Y:S01]  /*6cc0*/  @!P4 LEA R92, P6, R88.reuse, R240.reuse, 0x1 ;  /* 0x000000f0585cc211 */ /* 0x0c0fe200078c08ff */
[----:B------:R1:W-:Y:S01]  /*6cd0*/  @P5 STS [R249+0x4], RZ ;  /* 0x000004fff9005388 */ /* 0x0003e20000000800 */
[----:B------:R-:W-:Y:S02]  /*6ce0*/  @!P5 LEA.HI.X R97, R85, R91, R84, 0x6, P0 ;  /* 0x0000005b5561d211 */ /* 0x000fe400000f3454 */
[CCC-:B------:R-:W-:Y:S01]  /*6cf0*/  @!P4 LEA.HI.X R93, R88.reuse, R239.reuse, R87.reuse, 0x1, P6 ;  /* 0x000000ef585dc211 */ /* 0x1c0fe200030f0c57 */
[----:B------:R1:W-:Y:S01]  /*6d00*/  @P5 STS [R249+0x8], RZ ;  /* 0x000008fff9005388 */ /* 0x0003e20000000800 */
[----:B------:R-:W-:Y:S01]  /*6d10*/  @!P2 LEA R86, P6, R88, R240, 0x1 ;  /* 0x000000f05856a211 */ /* 0x000fe200078c08ff */
        /* <DEDUP_REMOVED lines=66> */
.L_x_889:
[----:B------:R-:W-:Y:S01]  /*7140*/  F2FP.BF16.PACK_AB R4, R5, R4 ;  /* 0x000000040504723e */ /* 0x000fe200000010ff */
        /* <DEDUP_REMOVED lines=18> */
[----:B------:R-:W2:Y:S06]  /*7270*/  LDSM.16.MT88.4 R8, [R221+0x10000] ;  /* 0x01000000dd08783b */ /* 0x000eac0000004200 */
[----:B------:R-:W3:Y:S06]  /*7280*/  LDSM.16.MT88.4 R12, [R0+0x2a000] ;  /* 0x02a00000000c783b */ /* 0x000eec0000004200 */
[----:B------:R-:W4:Y:S06]  /*7290*/  LDSM.16.MT88.4 R16, [R221+0x12000] ;  /* 0x01200000dd10783b */ /* 0x000f2c0000004200 */
[----:B-1----:R-:W1:Y:S06]  /*72a0*/  LDSM.16.MT88.4 R84, [R221+0x14000] ;  /* 0x01400000dd54783b */ /* 0x002e6c0000004200 */
[----:B------:R-:W5:Y:S06]  /*72b0*/  LDSM.16.MT88.4 R88, [R221+0x16000] ;  /* 0x01600000dd58783b */ /* 0x000f6c0000004200 */
[----:B------:R-:W-:Y:S06]  /*72c0*/  LDSM.16.MT88.4 R92, [R221+0x10800] ;  /* 0x01080000dd5c783b */ /* 0x000fec0000004200 */
[----:B------:R-:W-:Y:S01]  /*72d0*/  LDSM.16.MT88.4 R96, [R0+0x2a800] ;  /* 0x02a800000060783b */ /* 0x000fe20000004200 */
[-C--:B--2---:R-:W-:Y:S05]  /*72e0*/  HMMA.16816.F32.BF16 R20, R4, R8.reuse, R20 ;  /* 0x000000080414723c */ /* 0x084fea0000041814 */
[----:B------:R-:W-:Y:S03]  /*72f0*/  LDSM.16.MT88.4 R100, [R221+0x12800] ;  /* 0x01280000dd64783b */ /* 0x000fe60000004200 */
[C---:B---3--:R-:W-:Y:S03]  /*7300*/  HMMA.16816.F32.BF16 R24, R12.reuse, R8, R24 ;  /* 0x000000080c18723c */ /* 0x048fe60000041818 */
[----:B------:R-:W-:Y:S06]  /*7310*/  LDSM.16.MT88.4 R104, [R221+0x14800] ;  /* 0x01480000dd68783b */ /* 0x000fec0000004200 */
[----:B------:R-:W-:Y:S01]  /*7320*/  LDSM.16.MT88.4 R108, [R221+0x16800] ;  /* 0x01680000dd6c783b */ /* 0x000fe20000004200 */
[-C--:B------:R-:W-:Y:S08]  /*7330*/  HMMA.16816.F32.BF16 R28, R12, R10.reuse, R28 ;  /* 0x0000000a0c1c723c */ /* 0x080ff0000004181c */
[C---:B------:R-:W-:Y:S01]  /*7340*/  HMMA.16816.F32.BF16 R32, R4.reuse, R10, R32 ;  /* 0x0000000a0420723c */ /* 0x040fe20000041820 */
[----:B------:R-:W2:Y:S07]  /*7350*/  LDSM.16.MT88.4 R8, [R217+0x2a800] ;  /* 0x02a80000d908783b */ /* 0x000eae0000004200 */
[-C--:B----4-:R-:W-:Y:S08]  /*7360*/  HMMA.16816.F32.BF16 R36, R4, R16.reuse, R36 ;  /* 0x000000100424723c */ /* 0x090ff00000041824 */
[C---:B------:R-:W-:Y:S08]  /*7370*/  HMMA.16816.F32.BF16 R40, R12.reuse, R16, R40 ;  /* 0x000000100c28723c */ /* 0x040ff00000041828 */
[-C--:B------:R-:W-:Y:S08]  /*7380*/  HMMA.16816.F32.BF16 R44, R12, R18.reuse, R44 ;  /* 0x000000120c2c723c */ /* 0x080ff0000004182c */
[C---:B------:R-:W-:Y:S01]  /*7390*/  HMMA.16816.F32.BF16 R48, R4.reuse, R18, R48 ;  /* 0x000000120430723c */ /* 0x040fe20000041830 */
[----:B------:R-:W-:Y:S07]  /*73a0*/  LDSM.16.MT88.4 R16, [R0+0x2b000] ;  /* 0x02b000000010783b */ /* 0x000fee0000004200 */
[-C--:B-1----:R-:W-:Y:S08]  /*73b0*/  HMMA.16816.F32.BF16 R52, R4, R84.reuse, R52 ;  /* 0x000000540434723c */ /* 0x082ff00000041834 */
        /* <DEDUP_REMOVED lines=9> */
[----:B------:R-:W1:Y:S06]  /*7450*/  LDSM.16.MT88.4 R4, [R217+0x2b000] ;  /* 0x02b00000d904783b */ /* 0x000e6c0000004200 */
[----:B------:R-:W3:Y:S01]  /*7460*/  LDSM.16.MT88.4 R88, [R221+0x15000] ;  /* 0x01500000dd58783b */ /* 0x000ee20000004200 */
        /* <DEDUP_REMOVED lines=22> */
[-C--:B-1----:R-:W-:Y:S08]  /*75d0*/  HMMA.16816.F32.BF16 R20, R4, R12.reuse, R20 ;  /* 0x0000000c0414723c */ /* 0x082ff00000041814 */
[C---:B------:R-:W-:Y:S08]  /*75e0*/  HMMA.16816.F32.BF16 R24, R16.reuse, R12, R24 ;  /* 0x0000000c1018723c */ /* 0x040ff00000041818 */
[-C--:B------:R-:W-:Y:S08]  /*75f0*/  HMMA.16816.F32.BF16 R28, R16, R14.reuse, R28 ;  /* 0x0000000e101c723c */ /* 0x080ff0000004181c */
[C---:B------:R-:W-:Y:S01]  /*7600*/  HMMA.16816.F32.BF16 R32, R4.reuse, R14, R32 ;  /* 0x0000000e0420723c */ /* 0x040fe20000041820 */
[----:B------:R-:W1:Y:S06]  /*7610*/  LDSM.16.MT88.4 R12, [R221+0x17800] ;  /* 0x01780000dd0c783b */ /* 0x000e6c0000004200 */
        /* <DEDUP_REMOVED lines=9> */
[-C--:B--2---:R-:W-:Y:S08]  /*76b0*/  HMMA.16816.F32.BF16 R68, R4, R92.reuse, R68 ;  /* 0x0000005c0444723c */ /* 0x084ff00000041844 */
        /* <DEDUP_REMOVED lines=15> */
[-C--:B-1----:R-:W-:Y:S08]  /*77b0*/  HMMA.16816.F32.BF16 R68, R8, R12.reuse, R68 ;  /* 0x0000000c0844723c */ /* 0x082ff00000041844 */
        /* <DEDUP_REMOVED lines=32> */
[CCC-:B------:R-:W-:Y:S01]  /*79c0*/  @!P4 LEA.HI.X R13, R8.reuse, R242.reuse, R7.reuse, 0x1, P6 ;  /* 0x000000f2080dc211 */ /* 0x1c0fe200030f0c07 */
        /* <DEDUP_REMOVED lines=36> */
.L_x_890:
[----:B------:R-:W-:Y:S01]  /*7c10*/  LDSM.16.M88.4 R128, [R216] ;  /* 0x00000000d880783b */ /* 0x000fe20000000200 */
[----:B------:R-:W-:Y:S02]  /*7c20*/  ULOP3.LUT UR9, UR7, 0x1, URZ, 0xc0, !UPT ;  /* 0x0000000107097892 */ /* 0x000fe4000f8ec03f */
[----:B------:R-:W-:Y:S02]  /*7c30*/  UISETP.GT.AND UP2, UPT, UR7, UR19, UPT ;  /* 0x000000130700728c */ /* 0x000fe4000bf44270 */
[----:B-1----:R-:W1:Y:S01]  /*7c40*/  LDSM.16.MT88.4 R16, [R221+0x18000] ;  /* 0x01800000dd10783b */ /* 0x002e620000004200 */
[----:B------:R-:W-:Y:S02]  /*7c50*/  UISETP.NE.U32.AND UP0, UPT, UR9, 0x1, UPT ;  /* 0x000000010900788c */ /* 0x000fe4000bf05070 */
[----:B------:R-:W-:Y:S02]  /*7c60*/  @UP3 UIADD3 UR10, UP1, UR16, -0x100, URZ ;  /* 0xffffff00100a3890 */ /* 0x000fe4000ff3e03f */
[----:B------:R-:W2:Y:S01]  /*7c70*/  LDSM.16.M88.4 R124, [R216+0x1000] ;  /* 0x00100000d87c783b */ /* 0x000ea20000000200 */
[----:B------:R-:W-:Y:S02]  /*7c80*/  UIADD3 UR7, UR7, -0x1, URZ ;  /* 0xffffffff07077890 */ /* 0x000fe4000fffe03f */
[----:B------:R-:W-:Y:S02]  /*7c90*/  @UP3 UIADD3.X UR9, UR15, -0x1, URZ, UP1, !UPT ;  /* 0xffffffff0f093890 */ /* 0x000fe40008ffe43f */
[----:B------:R-:W3:Y:S05]  /*7ca0*/  LDSM.16.MT88.4 R96, [R221+0x1a000] ;  /* 0x01a00000dd60783b */ /* 0x000eea0000004200 */
[----:B------:R-:W4:Y:S05]  /*7cb0*/  LDSM.16.MT88.4 R112, [R221+0x1c000] ;  /* 0x01c00000dd70783b */ /* 0x000f2a0000004200 */
[----:B------:R-:W3:Y:S05]  /*7cc0*/  LDSM.16.MT88.4 R196, [R221+0x1e000] ;  /* 0x01e00000ddc4783b */ /* 0x000eea0000004200 */
[----:B------:R-:W-:Y:S05]  /*7cd0*/  LDSM.16.M88.4 R200, [R211] ;  /* 0x00000000d3c8783b */ /* 0x000fea0000000200 */
[----:B------:R-:W3:Y:S01]  /*7ce0*/  LDSM.16.MT88.4 R204, [R221+0x18800] ;  /* 0x01880000ddcc783b */ /* 0x000ee20000004200 */
        /* <DEDUP_REMOVED lines=16> */
[----:B------:R-:W1:Y:S07]  /*7df0*/  LDSM.16.M88.4 R196, [R211+0x1000] ;  /* 0x00100000d3c4783b */ /* 0x000e6e0000000200 */
[-C--:B------:R-:W-:Y:S08]  /*7e00*/  HMMA.16816.F32.BF16 R4, R200, R204.reuse, R4 ;  /* 0x000000ccc804723c */ /* 0x080ff00000041804 */
[C---:B-1----:R-:W-:Y:S08]  /*7e10*/  HMMA.16816.F32.BF16 R8, R196.reuse, R204, R8 ;  /* 0x000000ccc408723c */ /* 0x042ff00000041808 */
[-C--:B------:R-:W-:Y:S08]  /*7e20*/  HMMA.16816.F32.BF16 R12, R196, R206.reuse, R12 ;  /* 0x000000cec40c723c */ /* 0x080ff0000004180c */
[C---:B------:R-:W-:Y:S01]  /*7e30*/  HMMA.16816.F32.BF16 R16, R200.reuse, R206, R16 ;  /* 0x000000cec810723c */ /* 0x040fe20000041810 */
[----:B------:R-:W1:Y:S07]  /*7e40*/  LDSM.16.MT88.4 R204, [R221+0x1a800] ;  /* 0x01a80000ddcc783b */ /* 0x000e6e0000004200 */
[-C--:B-1----:R-:W-:Y:S08]  /*7e50*/  HMMA.16816.F32.BF16 R84, R200, R204.reuse, R84 ;  /* 0x000000ccc854723c */ /* 0x082ff00000041854 */
[C---:B------:R-:W-:Y:S08]  /*7e60*/  HMMA.16816.F32.BF16 R88, R196.reuse, R204, R88 ;  /* 0x000000ccc458723c */ /* 0x040ff00000041858 */
        /* <DEDUP_REMOVED lines=10> */
[-C--:B------:R-:W-:Y:S01]  /*7f10*/  HMMA.16816.F32.BF16 R124, R196, R206.reuse, R124 ;  /* 0x000000cec47c723c */ /* 0x080fe2000004187c */
[----:B------:R-:W-:Y:S07]  /*7f20*/  LDSM.16.M88.4 R196, [R209] ;  /* 0x00000000d1c4783b */ /* 0x000fee0000000200 */
[----:B------:R-:W-:Y:S01]  /*7f30*/  HMMA.16816.F32.BF16 R128, R200, R206, R128 ;  /* 0x000000cec880723c */ /* 0x000fe20000041880 */
[----:B------:R-:W1:Y:S05]  /*7f40*/  LDSM.16.MT88.4 R200, [R221+0x19000] ;  /* 0x01900000ddc8783b */ /* 0x000e6a0000004200 */
[----:B------:R-:W2:Y:S02]  /*7f50*/  LDSM.16.M88.4 R204, [R209+0x1000] ;  /* 0x00100000d1cc783b */ /* 0x000ea40000000200 */
[-C--:B-1----:R-:W-:Y:S08]  /*7f60*/  HMMA.16816.F32.BF16 R4, R196, R200.reuse, R4 ;  /* 0x000000c8c404723c */ /* 0x082ff00000041804 */
[C---:B--2---:R-:W-:Y:S08]  /*7f70*/  HMMA.16816.F32.BF16 R8, R204.reuse, R200, R8 ;  /* 0x000000c8cc08723c */ /* 0x044ff00000041808 */
        /* <DEDUP_REMOVED lines=45> */
[CC--:B------:R-:W-:Y:S02]  /*8250*/  LEA R202, P0, R200.reuse, R250.reuse, 0x2 ;  /* 0x000000fac8ca7211 */ /* 0x0c0fe400078010ff */
[----:B------:R1:W5:Y:S02]  /*8260*/  @P1 LDG.E R248, [R196.64+-0xe0] ;  /* 0xffff2004c4f81981 */ /* 0x000364000c1e1900 */
[-C--:B------:R-:W-:Y:S03]  /*8270*/  LEA.HI.X.SX32 R203, R200, R251.reuse, 0x2, P0 ;  /* 0x000000fbc8cb7211 */ /* 0x080fe600000f16ff */
[----:B------:R2:W-:Y:S05]  /*8280*/  RED.E.ADD.F32.FTZ.RN.STRONG.GPU [R250.64], R4 ;  /* 0x00000004fa00798e */ /* 0x0005ea000c10e784 */
[----:B------:R3:W-:Y:S01]  /*8290*/  RED.E.ADD.F32.FTZ.RN.STRONG.GPU [R202.64], R5 ;  /* 0x00000005ca00798e */ /* 0x0007e2000c10e784 */
[C---:B-1----:R-:W-:Y:S02]  /*82a0*/  IMAD.SHL.U32 R196, R252.reuse, 0x10, RZ ;  /* 0x00000010fcc47824 */ /* 0x042fe400078e00ff */
[----:B------:R-:W-:Y:S03]  /*82b0*/  IMAD R197, R252, 0x18, RZ ;  /* 0x00000018fcc57824 */ /* 0x000fe600078e02ff */
[-C--:B------:R-:W-:Y:S02]  /*82c0*/  LEA R204, P1, R196, R250.reuse, 0x2 ;  /* 0x000000fac4cc7211 */ /* 0x080fe400078210ff */
[CC--:B------:R-:W-:Y:S01]  /*82d0*/  LEA R198, P0, R197.reuse, R250.reuse, 0x2 ;  /* 0x000000fac5c67211 */ /* 0x0c0fe200078010ff */
[----:B--2---:R-:W-:Y:S01]  /*82e0*/  IMAD.SHL.U32 R4, R252, 0x20, RZ ;  /* 0x00000020fc047824 */ /* 0x004fe200078e00ff */
[-C--:B------:R-:W-:Y:S02]  /*82f0*/  LEA.HI.X.SX32 R205, R196, R251.reuse, 0x2, P1 ;  /* 0x000000fbc4cd7211 */ /* 0x080fe400008f16ff */
[-C--:B------:R-:W-:Y:S01]  /*8300*/  LEA.HI.X.SX32 R199, R197, R251.reuse, 0x2, P0 ;  /* 0x000000fbc5c77211 */ /* 0x080fe200000f16ff */
[----:B---3--:R-:W-:Y:S01]  /*8310*/  IMAD R5, R252, 0x28, RZ ;  /* 0x00000028fc057824 */ /* 0x008fe200078e02ff */
[CC--:B------:R-:W-:Y:S01]  /*8320*/  LEA R206, P1, R4.reuse, R250.reuse, 0x2 ;  /* 0x000000fa04ce7211 */ /* 0x0c0fe200078210ff */
[----:B------:R1:W-:Y:S03]  /*8330*/  RED.E.ADD.F32.FTZ.RN.STRONG.GPU [R204.64], R6 ;  /* 0x00000006cc00798e */ /* 0x0003e6000c10e784 */
[-C--:B------:R-:W-:Y:S02]  /*8340*/  LEA.HI.X.SX32 R207, R4, R251.reuse, 0x2, P1 ;  /* 0x000000fb04cf7211 */ /* 0x080fe400008f16ff */
[----:B------:R-:W-:Y:S05]  /*8350*/  RED.E.ADD.F32.FTZ.RN.STRONG.GPU [R198.64], R7 ;  /* 0x00000007c600798e */ /* 0x000fea000c10e784 */
[----:B------:R2:W-:Y:S01]  /*8360*/  RED.E.ADD.F32.FTZ.RN.STRONG.GPU [R206.64], R8 ;  /* 0x00000008ce00798e */ /* 0x0005e2000c10e784 */
[CC--:B-1----:R-:W-:Y:S01]  /*8370*/  LEA R204, P0, R5.reuse, R250.reuse, 0x2 ;  /* 0x000000fa05cc7211 */ /* 0x0c2fe200078010ff */
[C---:B------:R-:W-:Y:S02]  /*8380*/  IMAD R6, R252.reuse, 0x30, RZ ;  /* 0x00000030fc067824 */ /* 0x040fe400078e02ff */
[----:B------:R-:W-:Y:S01]  /*8390*/  IMAD R252, R252, 0x38, RZ ;  /* 0x00000038fcfc7824 */ /* 0x000fe200078e02ff */
[-C--:B------:R-:W-:Y:S02]  /*83a0*/  LEA.HI.X.SX32 R205, R5, R251.reuse, 0x2, P0 ;  /* 0x000000fb05cd7211 */ /* 0x080fe400000f16ff */
[CC--:B------:R-:W-:Y:S03]  /*83b0*/  LEA R4, P1, R6.reuse, R250.reuse, 0x2 ;  /* 0x000000fa06047211 */ /* 0x0c0fe600078210ff */
[----:B------:R1:W-:Y:S01]  /*83c0*/  RED.E.ADD.F32.FTZ.RN.STRONG.GPU [R204.64], R9 ;  /* 0x00000009cc00798e */ /* 0x0003e2000c10e784 */
[-C--:B------:R-:W-:Y:S02]  /*83d0*/  LEA.HI.X.SX32 R5, R6, R251.reuse, 0x2, P1 ;  /* 0x000000fb06057211 */ /* 0x080fe400008f16ff */
[-C--:B--2---:R-:W-:Y:S02]  /*83e0*/  LEA R8, P0, R252, R250.reuse, 0x2 ;  /* 0x000000fafc087211 */ /* 0x084fe400078010ff */
[----:B------:R-:W-:Y:S01]  /*83f0*/  IADD3 R6, R196, 0x20, RZ ;  /* 0x00000020c4067810 */ /* 0x000fe20007ffe0ff */
[----:B------:R2:W-:Y:S01]  /*8400*/  RED.E.ADD.F32.FTZ.RN.STRONG.GPU [R4.64], R10 ;  /* 0x0000000a0400798e */ /* 0x0005e2000c10e784 */
[-C--:B-1----:R-:W-:Y:S05]  /*8410*/  LEA.HI.X.SX32 R9, R252, R251.reuse, 0x2, P0 ;  /* 0x000000fbfc097211 */ /* 0x082fea00000f16ff */
[----:B------:R1:W-:Y:S01]  /*8420*/  RED.E.ADD.F32.FTZ.RN.STRONG.GPU [R8.64], R11 ;  /* 0x0000000b0800798e */ /* 0x0003e2000c10e784 */
[-C--:B--2---:R-:W-:Y:S01]  /*8430*/  LEA R10, P0, R6, R250.reuse, 0x2 ;  /* 0x000000fa060a7211 */ /* 0x084fe200078010ff */
[C---:B------:R-:W-:Y:S03]  /*8440*/  IMAD.IADD R4, R200.reuse, 0x1, R6 ;  /* 0x00000001c8047824 */ /* 0x040fe600078e0206 */
[----:B------:R2:W-:Y:S01]  /*8450*/  RED.E.ADD.F32.FTZ.RN.STRONG.GPU [R250.64+0x80], R16 ;  /* 0x00008010fa00798e */ /* 0x0005e2000c10e784 */
[----:B------:R-:W-:Y:S04]  /*8460*/  IMAD.IADD R5, R200, 0x1, R4 ;  /* 0x00000001c8057824 */ /* 0x000fe800078e0204 */
[----:B------:R3:W-:Y:S01]  /*8470*/  RED.E.ADD.F32.FTZ.RN.STRONG.GPU [R202.64+0x80], R17 ;  /* 0x00008011ca00798e */ /* 0x0007e2000c10e784 */
[-C--:B-1----:R-:W-:Y:S02]  /*8480*/  LEA.HI.X.SX32 R11, R6, R251.reuse, 0x2, P0 ;  /* 0x000000fb060b7211 */ /* 0x082fe400000f16ff */
[CC--:B------:R-:W-:Y:S03]  /*8490*/  LEA R6, P0, R4.reuse, R250.reuse, 0x2 ;  /* 0x000000fa04067211 */ /* 0x0c0fe600078010ff */
[----:B------:R1:W-:Y:S01]  /*84a0*/  RED.E.ADD.F32.FTZ.RN.STRONG.GPU [R10.64], R18 ;  /* 0x000000120a00798e */ /* 0x0003e2000c10e784 */
[-C--:B------:R-:W-:Y:S01]  /*84b0*/  LEA.HI.X.SX32 R7, R4, R251.reuse, 0x2, P0 ;  /* 0x000000fb04077211 */ /* 0x080fe200000f16ff */
[C---:B------:R-:W-:Y:S01]  /*84c0*/  IMAD.IADD R4, R200.reuse, 0x1, R5 ;  /* 0x00000001c8047824 */ /* 0x040fe200078e0205 */
[CC--:B--2---:R-:W-:Y:S03]  /*84d0*/  LEA R16, P1, R5.reuse, R250.reuse, 0x2 ;  /* 0x000000fa05107211 */ /* 0x0c4fe600078210ff */
[----:B------:R2:W-:Y:S01]  /*84e0*/  RED.E.ADD.F32.FTZ.RN.STRONG.GPU [R6.64], R19 ;  /* 0x000000130600798e */ /* 0x0005e2000c10e784 */
[-C--:B---3--:R-:W-:Y:S01]  /*84f0*/  LEA.HI.X.SX32 R17, R5, R251.reuse, 0x2, P1 ;  /* 0x000000fb05117211 */ /* 0x088fe200008f16ff */
[----:B------:R-:W-:Y:S01]  /*8500*/  IMAD.IADD R8, R200, 0x1, R4 ;  /* 0x00000001c8087824 */ /* 0x000fe200078e0204 */
[----:B------:R-:W-:Y:S03]  /*8510*/  IADD3 R5, R196, 0x40, RZ ;  /* 0x00000040c4057810 */ /* 0x000fe60007ffe0ff */
[----:B------:R-:W-:Y:S01]  /*8520*/  RED.E.ADD.F32.FTZ.RN.STRONG.GPU [R16.64], R12 ;  /* 0x0000000c1000798e */ /* 0x000fe2000c10e784 */
[CC--:B-1----:R-:W-:Y:S04]  /*8530*/  LEA R10, P0, R4.reuse, R250.reuse, 0x2 ;  /* 0x000000fa040a7211 */ /* 0x0c2fe800078010ff */
[-C--:B------:R-:W-:Y:S01]  /*8540*/  LEA.HI.X.SX32 R11, R4, R251.reuse, 0x2, P0 ;  /* 0x000000fb040b7211 */ /* 0x080fe200000f16ff */
[----:B------:R-:W-:Y:S01]  /*8550*/  IMAD.IADD R4, R200, 0x1, R8 ;  /* 0x00000001c8047824 */ /* 0x000fe200078e0208 */
[CC--:B--2---:R-:W-:Y:S03]  /*8560*/  LEA R6, P0, R8.reuse, R250.reuse, 0x2 ;  /* 0x000000fa08067211 */ /* 0x0c4fe600078010ff */
[----:B------:R-:W-:Y:S01]  /*8570*/  RED.E.ADD.F32.FTZ.RN.STRONG.GPU [R10.64], R13 ;  /* 0x0000000d0a00798e */ /* 0x000fe2000c10e784 */
[-C--:B------:R-:W-:Y:S02]  /*8580*/  LEA.HI.X.SX32 R7, R8, R251.reuse, 0x2, P0 ;  /* 0x000000fb08077211 */ /* 0x080fe400000f16ff */
[CC--:B------:R-:W-:Y:S03]  /*8590*/  LEA R8, P0, R4.reuse, R250.reuse, 0x2 ;  /* 0x000000fa04087211 */ /* 0x0c0fe600078010ff */
[----:B------:R1:W-:Y:S01]  /*85a0*/  RED.E.ADD.F32.FTZ.RN.STRONG.GPU [R6.64], R14 ;  /* 0x0000000e0600798e */ /* 0x0003e2000c10e784 */
[-C--:B------:R-:W-:Y:S01]  /*85b0*/  LEA.HI.X.SX32 R9, R4, R251.reuse, 0x2, P0 ;  /* 0x000000fb04097211 */ /* 0x080fe200000f16ff */
[C---:B------:R-:W-:Y:S04]  /*85c0*/  IMAD.IADD R4, R200.reuse, 0x1, R5 ;  /* 0x00000001c8047824 */ /* 0x040fe800078e0205 */
[----:B------:R2:W-:Y:S05]  /*85d0*/  RED.E.ADD.F32.FTZ.RN.STRONG.GPU [R8.64], R15 ;  /* 0x0000000f0800798e */ /* 0x0005ea000c10e784 */
[----:B------:R-:W-:Y:S05]  /*85e0*/  RED.E.ADD.F32.FTZ.RN.STRONG.GPU [R250.64+0x100], R84 ;  /* 0x00010054fa00798e */ /* 0x000fea000c10e784 */
[----:B------:R-:W-:Y:S01]  /*85f0*/  RED.E.ADD.F32.FTZ.RN.STRONG.GPU [R202.64+0x100], R85 ;  /* 0x00010055ca00798e */ /* 0x000fe2000c10e784 */
[CC--:B-1----:R-:W-:Y:S04]  /*8600*/  LEA R6, P0, R5.reuse, R250.reuse, 0x2 ;  /* 0x000000fa05067211 */ /* 0x0c2fe800078010ff */
[-C--:B------:R-:W-:Y:S01]  /*8610*/  LEA.HI.X.SX32 R7, R5, R251.reuse, 0x2, P0 ;  /* 0x000000fb05077211 */ /* 0x080fe200000f16ff */
[----:B------:R-:W-:Y:S01]  /*8620*/  IMAD.IADD R5, R200, 0x1, R4 ;  /* 0x00000001c8057824 */ /* 0x000fe200078e0204 */
[CC--:B--2---:R-:W-:Y:S03]  /*8630*/  LEA R8, P0, R4.reuse, R250.reuse, 0x2 ;  /* 0x000000fa04087211 */ /* 0x0c4fe600078010ff */
[----:B------:R1:W-:Y:S01]  /*8640*/  RED.E.ADD.F32.FTZ.RN.STRONG.GPU [R6.64], R86 ;  /* 0x000000560600798e */ /* 0x0003e2000c10e784 */
[-C--:B------:R-:W-:Y:S01]  /*8650*/  LEA.HI.X.SX32 R9, R4, R251.reuse, 0x2, P0 ;  /* 0x000000fb04097211 */ /* 0x080fe200000f16ff */
[----:B------:R-:W-:Y:S01]  /*8660*/  IMAD.IADD R4, R200, 0x1, R5 ;  /* 0x00000001c8047824 */ /* 0x000fe200078e0205 */
[CC--:B------:R-:W-:Y:S03]  /*8670*/  LEA R12, P1, R5.reuse, R250.reuse, 0x2 ;  /* 0x000000fa050c7211 */ /* 0x0c0fe600078210ff */
[----:B------:R2:W-:Y:S01]  /*8680*/  RED.E.ADD.F32.FTZ.RN.STRONG.GPU [R8.64], R87 ;  /* 0x000000570800798e */ /* 0x0005e2000c10e784 */
[-C--:B------:R-:W-:Y:S02]  /*8690*/  LEA.HI.X.SX32 R13, R5, R251.reuse, 0x2, P1 ;  /* 0x000000fb050d7211 */ /* 0x080fe400008f16ff */
[-C--:B------:R-:W-:Y:S02]  /*86a0*/  LEA R10, P0, R4, R250.reuse, 0x2 ;  /* 0x000000fa040a7211 */ /* 0x080fe400078010ff */
[----:B------:R-:W-:Y:S01]  /*86b0*/  IADD3 R5, R196, 0x60, RZ ;  /* 0x00000060c4057810 */ /* 0x000fe20007ffe0ff */
[----:B------:R-:W-:Y:S01]  /*86c0*/  RED.E.ADD.F32.FTZ.RN.STRONG.GPU [R12.64], R88 ;  /* 0x000000580c00798e */ /* 0x000fe2000c10e784 */
[-C--:B------:R-:W-:Y:S04]  /*86d0*/  LEA.HI.X.SX32 R11, R4, R251.reuse, 0x2, P0 ;  /* 0x000000fb040b7211 */ /* 0x080fe800000f16ff */
[----:B------:R-:W-:Y:S05]  /*86e0*/  LDSM.16.MT88.4 R84, [R215+0x4000] ;  /* 0x00400000d754783b */ /* 0x000fea0000004200 */
[----:B------:R-:W-:Y:S01]  /*86f0*/  RED.E.ADD.F32.FTZ.RN.STRONG.GPU [R10.64], R89 ;  /* 0x000000590a00798e */ /* 0x000fe2000c10e784 */
[C---:B-1----:R-:W-:Y:S04]  /*8700*/  IMAD.IADD R6, R200.reuse, 0x1, R4 ;  /* 0x00000001c8067824 */ /* 0x042fe800078e0204 */
[----:B------:R-:W-:Y:S01]  /*8710*/  IMAD.IADD R4, R200, 0x1, R6 ;  /* 0x00000001c8047824 */ /* 0x000fe200078e0206 */
[CC--:B--2---:R-:W-:Y:S04]  /*8720*/  LEA R8, P0, R6.reuse, R250.reuse, 0x2 ;  /* 0x000000fa06087211 */ /* 0x0c4fe800078010ff */
[-C--:B------:R-:W-:Y:S02]  /*8730*/  LEA.HI.X.SX32 R9, R6, R251.reuse, 0x2, P0 ;  /* 0x000000fb06097211 */ /* 0x080fe400000f16ff */
[CC--:B------:R-:W-:Y:S03]  /*8740*/  LEA R6, P0, R4.reuse, R250.reuse, 0x2 ;  /* 0x000000fa04067211 */ /* 0x0c0fe600078010ff */
[----:B------:R1:W-:Y:S01]  /*8750*/  RED.E.ADD.F32.FTZ.RN.STRONG.GPU [R8.64], R90 ;  /* 0x0000005a0800798e */ /* 0x0003e2000c10e784 */
[-C--:B------:R-:W-:Y:S01]  /*8760*/  LEA.HI.X.SX32 R7, R4, R251.reuse, 0x2, P0 ;  /* 0x000000fb04077211 */ /* 0x080fe200000f16ff */
[C---:B------:R-:W-:Y:S04]  /*8770*/  IMAD.IADD R4, R200.reuse, 0x1, R5 ;  /* 0x00000001c8047824 */ /* 0x040fe800078e0205 */
[----:B------:R2:W-:Y:S05]  /*8780*/  RED.E.ADD.F32.FTZ.RN.STRONG.GPU [R6.64], R91 ;  /* 0x0000005b0600798e */ /* 0x0005ea000c10e784 */
[----:B------:R-:W-:Y:S05]  /*8790*/  RED.E.ADD.F32.FTZ.RN.STRONG.GPU [R250.64+0x180], R96 ;  /* 0x00018060fa00798e */ /* 0x000fea000c10e784 */
[----:B------:R-:W-:Y:S05]  /*87a0*/  RED.E.ADD.F32.FTZ.RN.STRONG.GPU [R202.64+0x180], R97 ;  /* 0x00018061ca00798e */ /* 0x000fea000c10e784 */
[----:B------:R-:W-:Y:S01]  /*87b0*/  LDSM.16.MT88.4 R88, [R215+0x6000] ;  /* 0x00600000d758783b */ /* 0x000fe20000004200 */
        /* <DEDUP_REMOVED lines=69> */
[-C--:B------:R-:W-:Y:S02]  /*8c10*/  LEA.HI.X.SX32 R11, R4, R251.reuse, 0x2, P0 ;  /* 0x000000fb040b7211 */ /* 0x080fe400000f16ff */
[----:B------:R-:W-:Y:S03]  /*8c20*/  IADD3 R196, R196, 0xe0, RZ ;  /* 0x000000e0c4c47810 */ /* 0x000fe60007ffe0ff */
        /* <DEDUP_REMOVED lines=23> */
[CC--:B------:R-:W-:Y:S03]  /*8da0*/  LEA R10, P0, R4.reuse, R250.reuse, 0x2 ;  /* 0x000000fa040a7211 */ /* 0x0c0fe600078010ff */
[----:B------:R-:W-:Y:S01]  /*8db0*/  RED.E.ADD.F32.FTZ.RN.STRONG.GPU [R12.64], R120 ;  /* 0x000000780c00798e */ /* 0x000fe2000c10e784 */
[-C--:B------:R-:W-:Y:S05]  /*8dc0*/  LEA.HI.X.SX32 R11, R4, R251.reuse, 0x2, P0 ;  /* 0x000000fb040b7211 */ /* 0x080fea00000f16ff */
        /* <DEDUP_REMOVED lines=9> */
[----:B------:R2:W-:Y:S01]  /*8e60*/  RED.E.ADD.F32.FTZ.RN.STRONG.GPU [R6.64], R123 ;  /* 0x0000007b0600798e */ /* 0x0005e2000c10e784 */
[----:B------:R-:W-:Y:S04]  /*8e70*/  IMAD.IADD R5, R200, 0x1, R4 ;  /* 0x00000001c8057824 */ /* 0x000fe800078e0204 */
[----:B------:R-:W-:Y:S05]  /*8e80*/  RED.E.ADD.F32.FTZ.RN.STRONG.GPU [R250.64+0x380], R128 ;  /* 0x00038080fa00798e */ /* 0x000fea000c10e784 */
[----:B------:R-:W-:Y:S01]  /*8e90*/  RED.E.ADD.F32.FTZ.RN.STRONG.GPU [R202.64+0x380], R129 ;  /* 0x00038081ca00798e */ /* 0x000fe2000c10e784 */
[CC--:B-1----:R-:W-:Y:S04]  /*8ea0*/  LEA R8, P0, R196.reuse, R250.reuse, 0x2 ;  /* 0x000000fac4087211 */ /* 0x0c2fe800078010ff */
[-C--:B------:R-:W-:Y:S02]  /*8eb0*/  LEA.HI.X.SX32 R9, R196, R251.reuse, 0x2, P0 ;  /* 0x000000fbc4097211 */ /* 0x080fe400000f16ff */
[-C--:B------:R-:W-:Y:S01]  /*8ec0*/  LEA R10, P0, R4, R250.reuse, 0x2 ;  /* 0x000000fa040a7211 */ /* 0x080fe200078010ff */
[----:B--2---:R-:W-:Y:S02]  /*8ed0*/  IMAD.IADD R6, R200, 0x1, R5 ;  /* 0x00000001c8067824 */ /* 0x004fe400078e0205 */
[----:B------:R1:W-:Y:S01]  /*8ee0*/  RED.E.ADD.F32.FTZ.RN.STRONG.GPU [R8.64], R130 ;  /* 0x000000820800798e */ /* 0x0003e2000c10e784 */
[-C--:B------:R-:W-:Y:S01]  /*8ef0*/  LEA.HI.X.SX32 R11, R4, R251.reuse, 0x2, P0 ;  /* 0x000000fb040b7211 */ /* 0x080fe200000f16ff */
[----:B------:R-:W-:Y:S01]  /*8f00*/  IMAD.IADD R4, R200, 0x1, R6 ;  /* 0x00000001c8047824 */ /* 0x000fe200078e0206 */
[CC--:B------:R-:W-:Y:S02]  /*8f10*/  LEA R12, P0, R5.reuse, R250.reuse, 0x2 ;  /* 0x000000fa050c7211 */ /* 0x0c0fe400078010ff */
[-C--:B------:R-:W-:Y:S01]  /*8f20*/  LEA R16, P2, R6, R250.reuse, 0x2 ;  /* 0x000000fa06107211 */ /* 0x080fe200078410ff */
[----:B------:R-:W-:Y:S01]  /*8f30*/  RED.E.ADD.F32.FTZ.RN.STRONG.GPU [R10.64], R131 ;  /* 0x000000830a00798e */ /* 0x000fe2000c10e784 */
[-C--:B------:R-:W-:Y:S01]  /*8f40*/  LEA.HI.X.SX32 R13, R5, R251.reuse, 0x2, P0 ;  /* 0x000000fb050d7211 */ /* 0x080fe200000f16ff */
[----:B------:R-:W-:Y:S01]  /*8f50*/  IMAD.IADD R200, R200, 0x1, R4 ;  /* 0x00000001c8c87824 */ /* 0x000fe200078e0204 */
[-C--:B------:R-:W-:Y:S02]  /*8f60*/  LEA.HI.X.SX32 R17, R6, R251.reuse, 0x2, P2 ;  /* 0x000000fb06117211 */ /* 0x080fe400010f16ff */
[CC--:B------:R-:W-:Y:S01]  /*8f70*/  LEA R14, P1, R4.reuse, R250.reuse, 0x2 ;  /* 0x000000fa040e7211 */ /* 0x0c0fe200078210ff */
[----:B------:R-:W-:Y:S03]  /*8f80*/  RED.E.ADD.F32.FTZ.RN.STRONG.GPU [R12.64], R124 ;  /* 0x0000007c0c00798e */ /* 0x000fe6000c10e784 */
[-C--:B------:R-:W-:Y:S02]  /*8f90*/  LEA.HI.X.SX32 R15, R4, R251.reuse, 0x2, P1 ;  /* 0x000000fb040f7211 */ /* 0x080fe400008f16ff */
[----:B------:R-:W-:Y:S01]  /*8fa0*/  RED.E.ADD.F32.FTZ.RN.STRONG.GPU [R16.64], R125 ;  /* 0x0000007d1000798e */ /* 0x000fe2000c10e784 */
[----:B------:R-:W-:Y:S01]  /*8fb0*/  PLOP3.LUT P1, PT, PT, PT, UP0, 0x80, 0x0 ;  /* 0x000000000000781c */ /* 0x000fe20003f2f008 */
[----:B------:R-:W-:Y:S03]  /*8fc0*/  @UP3 UIADD3 UR18, UP0, UR18, -0x100, URZ ;  /* 0xffffff0012123890 */ /* 0x000fe6000ff1e03f */
[----:B------:R-:W-:Y:S01]  /*8fd0*/  RED.E.ADD.F32.FTZ.RN.STRONG.GPU [R14.64], R126 ;  /* 0x0000007e0e00798e */ /* 0x000fe2000c10e784 */
[----:B------:R-:W-:Y:S01]  /*8fe0*/  @UP3 UIADD3.X UR17, UR17, -0x1, URZ, UP0, !UPT ;  /* 0xffffffff11113890 */ /* 0x000fe200087fe43f */
[C---:B-1----:R-:W-:Y:S03]  /*8ff0*/  LEA R8, P0, R200.reuse, R250, 0x2 ;  /* 0x000000fac8087211 */ /* 0x042fe600078010ff */
[----:B------:R-:W-:Y:S01]  /*9000*/  LDSM.16.MT88.4 R4, [R217+0x28000] ;  /* 0x02800000d904783b */ /* 0x000fe20000004200 */
[----:B------:R-:W-:Y:S04]  /*9010*/  LEA.HI.X.SX32 R9, R200, R251, 0x2, P0 ;  /* 0x000000fbc8097211 */ /* 0x000fe800000f16ff */
[----:B------:R-:W-:Y:S01]  /*9020*/  LDSM.16.MT88.4 R12, [R0+0x28000] ;  /* 0x02800000000c783b */ /* 0x000fe20000004200 */
[----:B------:R-:W-:Y:S04]  /*9030*/  PLOP3.LUT P0, PT, PT, PT, UP2, 0x80, 0x0 ;  /* 0x000000000000781c */ /* 0x000fe80003f0f028 */
[----:B------:R-:W-:Y:S05]  /*9040*/  RED.E.ADD.F32.FTZ.RN.STRONG.GPU [R8.64], R127 ;  /* 0x0000007f0800798e */ /* 0x000fea000c10e784 */
[----:B------:R-:W1:Y:S05]  /*9050*/  LDSM.16.MT88.4 R8, [R215] ;  /* 0x00000000d708783b */ /* 0x000e6a0000004200 */
[----:B------:R-:W2:Y:S01]  /*9060*/  LDSM.16.MT88.4 R16, [R215+0x2000] ;  /* 0x00200000d710783b */ /* 0x000ea20000004200 */
        /* <DEDUP_REMOVED lines=294> */
.L_x_892:
        /* <DEDUP_REMOVED lines=18> */
.L_x_893:
[----:B------:R-:W-:Y:S01]  /*a3f0*/  BAR.SYNC.DEFER_BLOCKING 0x0 ;  /* 0x0000000000007b1d */ /* 0x000fe20000010000 */
[----:B-1----:R-:W-:Y:S01]  /*a400*/  IMAD.SHL.U32 R76, R224, 0x2, RZ ;  /* 0x00000002e04c7824 */ /* 0x002fe200078e00ff */
[----:B------:R-:W-:Y:S01]  /*a410*/  USHF.L.U32 UR6, UR22, 0x6, URZ ;  /* 0x0000000616067899 */ /* 0x000fe2000800063f */
[--C-:B------:R-:W-:Y:S01]  /*a420*/  SHF.R.S32.HI R79, RZ, 0x1f, R226.reuse ;  /* 0x0000001fff4f7819 */ /* 0x100fe200000114e2 */
[----:B------:R-:W-:Y:S01]  /*a430*/  IMAD.MOV.U32 R78, RZ, RZ, R226 ;  /* 0x000000ffff4e7224 */ /* 0x000fe200078e00e2 */
[----:B------:R-:W-:Y:S01]  /*a440*/  UIMAD UR8, UR22, -0x40, UR8 ;  /* 0xffffffc0160878a4 */ /* 0x000fe2000f8e0208 */
[----:B------:R-:W1:Y:S01]  /*a450*/  S2R R6, SR_TID.X ;  /* 0x0000000000067919 */ /* 0x000e620000002100 */
[----:B------:R-:W-:Y:S01]  /*a460*/  USHF.R.S32.HI UR12, URZ, 0x1f, UR6 ;  /* 0x0000001f3f0c7899 */ /* 0x000fe20008011406 */
[----:B------:R-:W-:Y:S01]  /*a470*/  IMAD.U32 R68, RZ, RZ, UR6 ;  /* 0x00000006ff447e24 */ /* 0x000fe2000f8e00ff */
[----:B------:R-:W-:Y:S01]  /*a480*/  ULDC.64 UR10, c[0x0][0x3a0] ;  /* 0x0000e800000a7ab9 */ /* 0x000fe20000000a00 */
[----:B------:R-:W-:Y:S01]  /*a490*/  BSSY B0, `(.L_x_894) ;  /* 0x0000036000007945 */ /* 0x000fe20003800000 */
[----:B------:R-:W-:Y:S01]  /*a4a0*/  UIMAD UR7, UR12, UR10, URZ ;  /* 0x0000000a0c0772a4 */ /* 0x000fe2000f8e023f */
[----:B------:R-:W-:Y:S01]  /*a4b0*/  IMAD.WIDE.U32 R8, R68, c[0x0][0x3a0], R78 ;  /* 0x0000e80044087a25 */ /* 0x000fe200078e004e */
[----:B------:R-:W-:-:S02]  /*a4c0*/  IADD3 R73, R226, 0x40, RZ ;  /* 0x00000040e2497810 */ /* 0x000fc40007ffe0ff */
[----:B------:R-:W-:Y:S01]  /*a4d0*/  UIMAD UR7, UR6, UR11, UR7 ;  /* 0x0000000b060772a4 */ /* 0x000fe2000f8e0207 */
[----:B------:R-:W-:Y:S02]  /*a4e0*/  IADD3 R72, R226, 0x80, RZ ;  /* 0x00000080e2487810 */ /* 0x000fe40007ffe0ff */
[----:B------:R-:W-:Y:S01]  /*a4f0*/  IADD3 R80, P0, R8, UR15, RZ ;  /* 0x0000000f08507c10 */ /* 0x000fe2000ff1e0ff */
[----:B------:R-:W-:Y:S01]  /*a500*/  ULDC.64 UR10, c[0x0][0x3b8] ;  /* 0x0000ee00000a7ab9 */ /* 0x000fe20000000a00 */
[----:B------:R-:W-:Y:S01]  /*a510*/  IADD3 R69, R226, 0xc0, RZ ;  /* 0x000000c0e2457810 */ /* 0x000fe20007ffe0ff */
[----:B------:R-:W-:Y:S01]  /*a520*/  IMAD.U32 R4, RZ, RZ, UR7 ;  /* 0x00000007ff047e24 */ /* 0x000fe2000f8e00ff */
[----:B------:R-:W-:Y:S01]  /*a530*/  UIMAD UR7, UR60, UR10, URZ ;  /* 0x0000000a3c0772a4 */ /* 0x000fe2000f8e023f */
[----:B------:R2:W3:Y:S03]  /*a540*/  LDS.128 R64, [R76+0x19000] ;  /* 0x019000004c407984 */ /* 0x0004e60000000c00 */
[----:B------:R-:W-:Y:S01]  /*a550*/  IADD3.X R81, R9, UR16, R4, P0, !PT ;  /* 0x0000001009517c10 */ /* 0x000fe200087fe404 */
[----:B------:R-:W-:Y:S01]  /*a560*/  IMAD.U32 R4, RZ, RZ, UR36 ;  /* 0x00000024ff047e24 */ /* 0x000fe2000f8e00ff */
[----:B------:R2:W4:Y:S01]  /*a570*/  LDS.128 R60, [R76+0x1b000] ;  /* 0x01b000004c3c7984 */ /* 0x0005220000000c00 */
[----:B------:R-:W-:Y:S01]  /*a580*/  UIMAD UR7, UR36, UR11, UR7 ;  /* 0x0000000b240772a4 */ /* 0x000fe2000f8e0207 */
[----:B-1----:R-:W-:Y:S01]  /*a590*/  SHF.R.S32.HI R5, RZ, 0x1f, R6 ;  /* 0x0000001fff057819 */ /* 0x002fe20000011406 */
[----:B------:R-:W-:Y:S01]  /*a5a0*/  IMAD.WIDE.U32 R80, R4, c[0x0][0x3b8], R80 ;  /* 0x0000ee0004507a25 */ /* 0x000fe200078e0050 */
[----:B------:R2:W1:Y:S02]  /*a5b0*/  LDS.128 R56, [R76+0x1d000] ;  /* 0x01d000004c387984 */ /* 0x0004640000000c00 */
[----:B------:R-:W-:-:S02]  /*a5c0*/  LEA.HI R5, R5, R6, RZ, 0x3 ;  /* 0x0000000605057211 */ /* 0x000fc400078f18ff */
[----:B------:R2:W1:Y:S01]  /*a5d0*/  LDS.128 R52, [R76+0x1f000] ;  /* 0x01f000004c347984 */ /* 0x0004620000000c00 */
[----:B------:R-:W-:Y:S02]  /*a5e0*/  IADD3 R75, R81, UR7, RZ ;  /* 0x00000007514b7c10 */ /* 0x000fe4000fffe0ff */
[----:B------:R-:W-:Y:S01]  /*a5f0*/  SHF.R.S32.HI R71, RZ, 0x3, R5 ;  /* 0x00000003ff477819 */ /* 0x000fe20000011405 */
[----:B------:R2:W1:Y:S03]  /*a600*/  LDS.128 R48, [R76+0x20000] ;  /* 0x020000004c307984 */ /* 0x0004660000000c00 */
[----:B------:R-:W-:Y:S01]  /*a610*/  ISETP.GE.AND P5, PT, R71, UR8, PT ;  /* 0x0000000847007c0c */ /* 0x000fe2000bfa6270 */
        /* <DEDUP_REMOVED lines=10> */
[----:B------:R-:W3:Y:S01]  /*a6c0*/  LDS.128 R16, [R76+0x1a000] ;  /* 0x01a000004c107984 */ /* 0x000ee20000000c00 */
[----:B------:R-:W-:Y:S01]  /*a6d0*/  IMAD R74, R70, c[0x0][0x3a0], RZ ;  /* 0x0000e800464a7a24 */ /* 0x000fe200078e02ff */
[----:B------:R-:W-:Y:S01]  /*a6e0*/  ISETP.GE.AND P2, PT, R73, c[0x0][0x220], PT ;  /* 0x0000880049007a0c */ /* 0x000fe20003f46270 */
[----:B------:R-:W-:Y:S01]  /*a6f0*/  IMAD.MOV.U32 R77, RZ, RZ, R75 ;  /* 0x000000ffff4d7224 */ /* 0x000fe200078e004b */
[----:B------:R-:W4:Y:S01]  /*a700*/  LDS.128 R12, [R76+0x1c000] ;  /* 0x01c000004c0c7984 */ /* 0x000f220000000c00 */
[----:B------:R-:W-:Y:S01]  /*a710*/  IMAD R74, R71, c[0x0][0x3a4], R74 ;  /* 0x0000e900474a7a24 */ /* 0x000fe200078e024a */
[----:B------:R-:W-:-:S02]  /*a720*/  ISETP.GE.AND P1, PT, R72, c[0x0][0x220], PT ;  /* 0x0000880048007a0c */ /* 0x000fc40003f26270 */
[----:B------:R-:W-:Y:S01]  /*a730*/  LDS.128 R8, [R76+0x1e000] ;  /* 0x01e000004c087984 */ /* 0x000fe20000000c00 */
[----:B------:R-:W-:-:S03]  /*a740*/  ISETP.GE.AND P0, PT, R69, c[0x0][0x220], PT ;  /* 0x0000880045007a0c */ /* 0x000fc60003f06270 */
[----:B------:R2:W1:Y:S02]  /*a750*/  @!P3 LDS.128 R4, [R76+0x18000] ;  /* 0x018000004c04b984 */ /* 0x0004640000000c00 */
[----:B--2---:R-:W-:-:S04]  /*a760*/  IMAD.MOV.U32 R76, RZ, RZ, R80 ;  /* 0x000000ffff4c7224 */ /* 0x004fc800078e0050 */
[----:B------:R-:W-:-:S04]  /*a770*/  IMAD.WIDE.U32 R76, R71, c[0x0][0x3a0], R76 ;  /* 0x0000e800474c7a25 */ /* 0x000fc800078e004c */
[----:B------:R-:W-:Y:S01]  /*a780*/  IMAD.IADD R74, R74, 0x1, R77 ;  /* 0x000000014a4a7824 */ /* 0x000fe200078e024d */
[----:B------:R-:W-:-:S04]  /*a790*/  LEA R82, P4, R76, c[0x0][0x340], 0x1 ;  /* 0x0000d0004c527a11 */ /* 0x000fc800078808ff */
[----:B------:R-:W-:-:S05]  /*a7a0*/  LEA.HI.X R83, R76, c[0x0][0x344], R74, 0x1, P4 ;  /* 0x0000d1004c537a11 */ /* 0x000fca00020f0c4a */
[----:B---3--:R2:W-:Y:S04]  /*a7b0*/  @!P2 STG.E.128 [R82.64+0x80], R16 ;  /* 0x000080105200a986 */ /* 0x0085e8000c101d04 */
[----:B----4-:R2:W-:Y:S04]  /*a7c0*/  @!P1 STG.E.128 [R82.64+0x100], R12 ;  /* 0x0001000c52009986 */ /* 0x0105e8000c101d04 */
[----:B-1----:R2:W-:Y:S04]  /*a7d0*/  @!P3 STG.E.128 [R82.64], R4 ;  /* 0x000000045200b986 */ /* 0x0025e8000c101d04 */
[----:B------:R2:W-:Y:S02]  /*a7e0*/  @!P0 STG.E.128 [R82.64+0x180], R8 ;  /* 0x0001800852008986 */ /* 0x0005e4000c101d04 */
.L_x_895:
[----:B---34-:R-:W-:Y:S05]  /*a7f0*/  BSYNC B0 ;  /* 0x0000000000007941 */ /* 0x018fea0003800000 */
.L_x_894:
[----:B--2---:R-:W-:Y:S01]  /*a800*/  IADD3 R4, R71, 0x20, RZ ;  /* 0x0000002047047810 */ /* 0x004fe20007ffe0ff */
        /* <DEDUP_REMOVED lines=19> */
[----:B-1----:R2:W-:Y:S04]  /*a940*/  @!P1 STG.E.128 [R8.64+0x100], R56 ;  /* 0x0001003808009986 */ /* 0x0025e8000c101d04 */
[----:B------:R2:W-:Y:S02]  /*a950*/  @!P0 STG.E.128 [R8.64+0x180], R52 ;  /* 0x0001803408008986 */ /* 0x0005e4000c101d04 */
.L_x_897:
[----:B------:R-:W-:Y:S05]  /*a960*/  BSYNC B0 ;  /* 0x0000000000007941 */ /* 0x000fea0003800000 */
.L_x_896:
        /* <DEDUP_REMOVED lines=17> */
[----:B--2---:R-:W-:Y:S01]  /*aa80*/  IMAD.MOV.U32 R8, RZ, RZ, R6 ;  /* 0x000000ffff087224 */ /* 0x004fe200078e0006 */
        /* <DEDUP_REMOVED lines=9> */
[----:B-1----:R1:W-:Y:S04]  /*ab20*/  @!P3 STG.E.128 [R10.64], R48 ;  /* 0x000000300a00b986 */ /* 0x0023e8000c101d04 */
[----:B------:R1:W-:Y:S04]  /*ab30*/  @!P2 STG.E.128 [R10.64+0x80], R40 ;  /* 0x000080280a00a986 */ /* 0x0003e8000c101d04 */
[----:B------:R1:W-:Y:S04]  /*ab40*/  @!P1 STG.E.128 [R10.64+0x100], R32 ;  /* 0x000100200a009986 */ /* 0x0003e8000c101d04 */
[----:B------:R1:W-:Y:S02]  /*ab50*/  @!P0 STG.E.128 [R10.64+0x180], R24 ;  /* 0x000180180a008986 */ /* 0x0003e4000c101d04 */
.L_x_899:
[----:B------:R-:W-:Y:S05]  /*ab60*/  BSYNC B0 ;  /* 0x0000000000007941 */ /* 0x000fea0003800000 */
.L_x_898:
        /* <DEDUP_REMOVED lines=10> */
[----:B--2---:R-:W-:-:S03]  /*ac10*/  LEA R8, P4, R6, c[0x0][0x348], 0x1 ;  /* 0x0000d20006087a11 */ /* 0x004fc600078808ff */
[----:B------:R-:W-:-:S04]  /*ac20*/  IMAD R4, R71, c[0x0][0x3ac], R4 ;  /* 0x0000eb0047047a24 */ /* 0x000fc800078e0204 */
[----:B------:R-:W-:-:S05]  /*ac30*/  IMAD.IADD R4, R4, 0x1, R7 ;  /* 0x0000000104047824 */ /* 0x000fca00078e0207 */
[----:B------:R-:W-:-:S05]  /*ac40*/  LEA.HI.X R9, R6, c[0x0][0x34c], R4, 0x1, P4 ;  /* 0x0000d30006097a11 */ /* 0x000fca00020f0c04 */
[----:B-1----:R1:W-:Y:S04]  /*ac50*/  @!P3 STG.E.128 [R8.64], R44 ;  /* 0x0000002c0800b986 */ /* 0x0023e8000c101d04 */
[----:B------:R1:W-:Y:S04]  /*ac60*/  @!P2 STG.E.128 [R8.64+0x80], R36 ;  /* 0x000080240800a986 */ /* 0x0003e8000c101d04 */
[----:B------:R1:W-:Y:S04]  /*ac70*/  @!P1 STG.E.128 [R8.64+0x100], R28 ;  /* 0x0001001c08009986 */ /* 0x0003e8000c101d04 */
[----:B------:R1:W-:Y:S02]  /*ac80*/  @!P0 STG.E.128 [R8.64+0x180], R20 ;  /* 0x0001801408008986 */ /* 0x0003e4000c101d04 */
.L_x_868:
[----:B------:R-:W-:Y:S05]  /*ac90*/  BSYNC B1 ;  /* 0x0000000000017941 */ /* 0x000fea0003800000 */
.L_x_854:
        /* <DEDUP_REMOVED lines=12> */
.L_x_900:
[----:B------:R-:W-:Y:S05]  /*ad60*/  EXIT ;  /* 0x000000000000794d */ /* 0x000fea0003800000 */
.L_x_902:
        /* <DEDUP_REMOVED lines=9> */
.L_x_2023:


//--------------------- .text._ZN5flash27flash_bwd_convert_dq_kernelI23Flash_bwd_kernel_traitsILi256ELi64ELi64ELi8ELi4ELi2ELi2ELb0ELb1EN7cutlass10bfloat16_tE19Flash_kernel_traitsILi256ELi64ELi64ELi8ES3_EEEEvNS_16Flash_bwd_paramsEi --------------------------
	.section	.text._ZN5flash27flash_bwd_convert_dq_kernelI23Flash_bwd_kernel_traitsILi256ELi64ELi64ELi8ELi4ELi2ELi2ELb0ELb1EN7cutlass10bfloat16_tE19Flash_kernel_traitsILi256ELi64ELi64ELi8ES3_EEEEvNS_16Flash_bwd_paramsEi,"ax",@progbits
	.sectioninfo	@"SHI_REGISTERS=96"
	.align	128
        .global         _ZN5flash27flash_bwd_convert_dq_kernelI23Flash_bwd_kernel_traitsILi256ELi64ELi64ELi8ELi4ELi2ELi2ELb0ELb1EN7cutlass10bfloat16_tE19Flash_kernel_traitsILi256ELi64ELi64ELi8ES3_EEEEvNS_16Flash_bwd_paramsEi
        .type           _ZN5flash27flash_bwd_convert_dq_kernelI23Flash_bwd_kernel_traitsILi256ELi64ELi64ELi8ELi4ELi2ELi2ELb0ELb1EN7cutlass10bfloat16_tE19Flash_kernel_traitsILi256ELi64ELi64ELi8ES3_EEEEvNS_16Flash_bwd_paramsEi,@function
        .size           _ZN5flash27flash_bwd_convert_dq_kernelI23Flash_bwd_kernel_traitsILi256ELi64ELi64ELi8ELi4ELi2ELi2ELb0ELb1EN7cutlass10bfloat16_tE19Flash_kernel_traitsILi256ELi64ELi64ELi8ES3_EEEEvNS_16Flash_bwd_paramsEi,(.L_x_2024 - _ZN5flash27flash_bwd_convert_dq_kernelI23Flash_bwd_kernel_traitsILi256ELi64ELi64ELi8ELi4ELi2ELi2ELb0ELb1EN7cutlass10bfloat16_tE19Flash_kernel_traitsILi256ELi64ELi64ELi8ES3_EEEEvNS_16Flash_bwd_paramsEi)
        .other          _ZN5flash27flash_bwd_convert_dq_kernelI23Flash_bwd_kernel_traitsILi256ELi64ELi64ELi8ELi4ELi2ELi2ELb0ELb1EN7cutlass10bfloat16_tE19Flash_kernel_traitsILi256ELi64ELi64ELi8ES3_EEEEvNS_16Flash_bwd_paramsEi,@"STO_CUDA_ENTRY STV_DEFAULT"
_ZN5flash27flash_bwd_convert_dq_kernelI23Flash_bwd_kernel_traitsILi256ELi64ELi64ELi8ELi4ELi2ELi2ELb0ELb1EN7cutlass10bfloat16_tE19Flash_kernel_traitsILi256ELi64ELi64ELi8ES3_EEEEvNS_16Flash_bwd_paramsEi:
.text._ZN5flash27flash_bwd_convert_dq_kernelI23Flash_bwd_kernel_traitsILi256ELi64ELi64ELi8ELi4ELi2ELi2ELb0ELb1EN7cutlass10bfloat16_tE19Flash_kernel_traitsILi256ELi64ELi64ELi8ES3_EEEEvNS_16Flash_bwd_paramsEi:
        /* <DEDUP_REMOVED lines=185> */
.L_x_904:
        /* <DEDUP_REMOVED lines=171> */
.L_x_903:
        /* <DEDUP_REMOVED lines=181> */
.L_x_906:
[----:B------:R-:W-:Y:S05]  /*2190*/  BSYNC B0 ;  /* 0x0000000000007941 */ /* 0x000fea0003800000 */
.L_x_905:
        /* <DEDUP_REMOVED lines=22> */
.L_x_907:
        /* <DEDUP_REMOVED lines=16> */
.L_x_2024:


//--------------------- .text._ZN5flash44flash_bwd_dq_dk_dv_loop_seqk_parallel_kernelI23Flash_bwd_kernel_traitsILi256ELi64ELi64ELi8ELi4ELi2ELi2ELb0ELb1EN7cutlass10bfloat16_tE19Flash_kernel_traitsILi256ELi64ELi64ELi8ES3_EELb1ELb0ELb0ELb0ELb0ELb0ELb0EEEvNS_16Flash_bwd_paramsE --------------------------
	.section	.text._ZN5flash44flash_bwd_dq_dk_dv_loop_seqk_parallel_kernelI23Flash_bwd_kernel_traitsILi256ELi64ELi64ELi8ELi4ELi2ELi2ELb0ELb1EN7cutlass10bfloat16_tE19Flash_kernel_traitsILi256ELi64ELi64ELi8ES3_EELb1ELb0ELb0ELb0ELb0ELb0ELb0EEEvNS_16Flash_bwd_paramsE,"ax",@progbits
	.sectioninfo	@"SHI_REGISTERS=255"
	.align	128
        .global         _ZN5flash44flash_bwd_dq_dk_dv_loop_seqk_parallel_kernelI23Flash_bwd_kernel_traitsILi256ELi64ELi64ELi8ELi4ELi2ELi2ELb0ELb1EN7cutlass10bfloat16_tE19Flash_kernel_traitsILi256ELi64ELi64ELi8ES3_EELb1ELb0ELb0ELb0ELb0ELb0ELb0EEEvNS_16Flash_bwd_paramsE
        .type           _ZN5flash44flash_bwd_dq_dk_dv_loop_seqk_parallel_kernelI23Flash_bwd_kernel_traitsILi256ELi64ELi64ELi8ELi4ELi2ELi2ELb0ELb1EN7cutlass10bfloat16_tE19Flash_kernel_traitsILi256ELi64ELi64ELi8ES3_EELb1ELb0ELb0ELb0ELb0ELb0ELb0EEEvNS_16Flash_bwd_paramsE,@function
        .size           _ZN5flash44flash_bwd_dq_dk_dv_loop_seqk_parallel_kernelI23Flash_bwd_kernel_traitsILi256ELi64ELi64ELi8ELi4ELi2ELi2ELb0ELb1EN7cutlass10bfloat16_tE19Flash_kernel_traitsILi256ELi64ELi64ELi8ES3_EELb1ELb0ELb0ELb0ELb0ELb0ELb0EEEvNS_16Flash_bwd_paramsE,(.L_x_2025 - _ZN5flash44flash_bwd_dq_dk_dv_loop_seqk_parallel_kernelI23Flash_bwd_kernel_traitsILi256ELi64ELi64ELi8ELi4ELi2ELi2ELb0ELb1EN7cutlass10bfloat16_tE19Flash_kernel_traitsILi256ELi64ELi64ELi8ES3_EELb1ELb0ELb0ELb0ELb0ELb0ELb0EEEvNS_16Flash_bwd_paramsE)
        .other          _ZN5flash44flash_bwd_dq_dk_dv_loop_seqk_parallel_kernelI23Flash_bwd_kernel_traitsILi256ELi64ELi64ELi8ELi4ELi2ELi2ELb0ELb1EN7cutlass10bfloat16_tE19Flash_kernel_traitsILi256ELi64ELi64ELi8ES3_EELb1ELb0ELb0ELb0ELb0ELb0ELb0EEEvNS_16Flash_bwd_paramsE,@"STO_CUDA_ENTRY STV_DEFAULT"
_ZN5flash44flash_bwd_dq_dk_dv_loop_seqk_parallel_kernelI23Flash_bwd_kernel_traitsILi256ELi64ELi64ELi8ELi4ELi2ELi2ELb0ELb1EN7cutlass10bfloat16_tE19Flash_kernel_traitsILi256ELi64ELi64ELi8ES3_EELb1ELb0ELb0ELb0ELb0ELb0ELb0EEEvNS_16Flash_bwd_paramsE:
.text._ZN5flash44flash_bwd_dq_dk_dv_loop_seqk_parallel_kernelI23Flash_bwd_kernel_traitsILi256ELi64ELi64ELi8ELi4ELi2ELi2ELb0ELb1EN7cutlass10bfloat16_tE19Flash_kernel_traitsILi256ELi64ELi64ELi8ES3_EELb1ELb0ELb0ELb0ELb0ELb0ELb0EEEvNS_16Flash_bwd_paramsE:
        /* <DEDUP_REMOVED lines=21> */
[----:B------:R-:W-:Y:S02]  /*0150*/  ULDC.U8 UR9, c[0x0][0x328] ;  /* 0x0000ca0000097ab9 */ /* 0x000fe40000000000 */
[----:B------:R-:W-:Y:S02]  /*0160*/  UIMAD UR57, UR7, UR6, UR57 ;  /* 0x00000006073972a4 */ /* 0x000fe4000f8e0239 */
        /* <DEDUP_REMOVED lines=10> */
[----:B------:R-:W-:Y:S01]  /*0210*/  UIMAD.WIDE UR38, UR47, UR38, URZ ;  /* 0x000000262f2672a5 */ /* 0x000fe2000f8e023f */
[CC--:B------:R-:W-:Y:S01]  /*0220*/  LEA.HI R3, R6.reuse, R5.reuse, RZ, 0x4 ;  /* 0x0000000506037211 */ /* 0x0c0fe200078f20ff */
[----:B---3--:R-:W-:Y:S01]  /*0230*/  USHF.R.S32.HI UR6, URZ, 0x1f, UR36 ;  /* 0x0000001f3f067899 */ /* 0x008fe20008011424 */
[CC--:B------:R-:W-:Y:S01]  /*0240*/  LEA.HI R245, R6.reuse, R5.reuse, RZ, 0x7 ;  /* 0x0000000506f57211 */ /* 0x0c0fe200078f38ff */
[----:B------:R-:W-:Y:S01]  /*0250*/  UIMAD UR48, UR36, UR47, URZ ;  /* 0x0000002f243072a4 */ /* 0x000fe2000f8e023f */
[CC--:B------:R-:W-:Y:S01]  /*0260*/  LEA.HI R13, R6.reuse, R5.reuse, RZ, 0x6 ;  /* 0x00000005060d7211 */ /* 0x0c0fe200078f30ff */
[----:B------:R-:W-:Y:S01]  /*0270*/  USHF.R.S32.HI UR9, URZ, 0x1f, UR34 ;  /* 0x0000001f3f097899 */ /* 0x000fe20008011422 */
[----:B------:R-:W-:Y:S01]  /*0280*/  LEA.HI R6, R6, R5, RZ, 0x2 ;  /* 0x0000000506067211 */ /* 0x000fe200078f10ff */
[----:B------:R-:W-:Y:S01]  /*0290*/  IMAD.U32 R252, RZ, RZ, UR6 ;  /* 0x00000006fffc7e24 */ /* 0x000fe2000f8e00ff */
[----:B------:R-:W-:Y:S01]  /*02a0*/  LOP3.LUT R4, R2, 0xffffffe0, RZ, 0xc0, !PT ;  /* 0xffffffe002047812 */ /* 0x000fe200078ec0ff */
[----:B------:R-:W-:Y:S01]  /*02b0*/  UIMAD UR47, UR47, UR12, URZ ;  /* 0x0000000c2f2f72a4 */ /* 0x000fe2000f8e023f */
[--C-:B------:R-:W-:Y:S01]  /*02c0*/  SHF.R.S32.HI R0, RZ, 0x5, R2.reuse ;  /* 0x00000005ff007819 */ /* 0x100fe20000011402 */
[----:B------:R-:W-:Y:S01]  /*02d0*/  UIMAD UR6, UR34, UR13, UR36 ;  /* 0x0000000d220672a4 */ /* 0x000fe2000f8e0224 */
[----:B------:R-:W-:Y:S01]  /*02e0*/  SHF.R.S32.HI R12, RZ, 0x1f, R2 ;  /* 0x0000001fff0c7819 */ /* 0x000fe20000011402 */
[----:B------:R-:W-:Y:S01]  /*02f0*/  IMAD.IADD R9, R5, 0x1, -R4 ;  /* 0x0000000105097824 */ /* 0x000fe200078e0a04 */
[----:B------:R-:W-:Y:S01]  /*0300*/  LOP3.LUT R7, R10, 0xfffffff8, RZ, 0xc0, !PT ;  /* 0xfffffff80a077812 */ /* 0x000fe200078ec0ff */
[----:B------:R-:W-:Y:S01]  /*0310*/  ULDC UR14, c[0x0][0x1c0] ;  /* 0x00007000000e7ab9 */ /* 0x000fe20000000800 */
[----:B------:R-:W-:Y:S01]  /*0320*/  LOP3.LUT R8, R3, 0xfffffff0, RZ, 0xc0, !PT ;  /* 0xfffffff003087812 */ /* 0x000fe200078ec0ff */
[----:B------:R-:W-:Y:S01]  /*0330*/  ULDC UR11, c[0x0][0x1c0] ;  /* 0x00007000000b7ab9 */ /* 0x000fe20000000800 */
[----:B------:R-:W-:Y:S01]  /*0340*/  LOP3.LUT R11, R6, 0x7ffffffc, RZ, 0xc0, !PT ;  /* 0x7ffffffc060b7812 */ /* 0x000fe200078ec0ff */
[C---:B------:R-:W-:Y:S01]  /*0350*/  IMAD.IADD R7, R5.reuse, 0x1, -R7 ;  /* 0x0000000105077824 */ /* 0x040fe200078e0a07 */
[-C--:B------:R-:W-:Y:S01]  /*0360*/  LEA.HI R4, R12, R0.reuse, RZ, 0x2 ;  /* 0x000000000c047211 */ /* 0x080fe200078f10ff */
[C---:B------:R-:W-:Y:S01]  /*0370*/  IMAD.IADD R8, R5.reuse, 0x1, -R8 ;  /* 0x0000000105087824 */ /* 0x040fe200078e0a08 */
[----:B------:R-:W-:Y:S01]  /*0380*/  LEA.HI R2, R2, R0, RZ, 0x1 ;  /* 0x0000000002027211 */ /* 0x000fe200078f08ff */
[----:B------:R-:W-:Y:S01]  /*0390*/  IMAD.IADD R14, R5, 0x1, -R11 ;  /* 0x00000001050e7824 */ /* 0x000fe200078e0a0b */
[----:B------:R-:W-:Y:S01]  /*03a0*/  LOP3.LUT R5, R4, 0xfffffffc, RZ, 0xc0, !PT ;  /* 0xfffffffc04057812 */ /* 0x000fe200078ec0ff */
[----:B------:R-:W-:Y:S01]  /*03b0*/  IMAD.SHL.U32 R228, R7, 0x8, RZ ;  /* 0x0000000807e47824 */ /* 0x000fe200078e00ff */
[----:B------:R-:W-:Y:S01]  /*03c0*/  LOP3.LUT R2, R2, 0xfffffffe, RZ, 0xc0, !PT ;  /* 0xfffffffe02027812 */ /* 0x000fe200078ec0ff */
[----:B------:R-:W-:Y:S01]  /*03d0*/  UIMAD UR54, UR8, UR34, URZ ;  /* 0x00000022083672a4 */ /* 0x000fe2000f8e023f */
[----:B------:R-:W-:Y:S01]  /*03e0*/  SHF.R.S32.HI R4, RZ, 0x4, R3 ;  /* 0x00000004ff047819 */ /* 0x000fe20000011403 */
[C---:B------:R-:W-:Y:S01]  /*03f0*/  IMAD.IADD R246, R0.reuse, 0x1, -R5 ;  /* 0x0000000100f67824 */ /* 0x040fe200078e0a05 */
[----:B------:R-:W-:Y:S01]  /*0400*/  SHF.R.S32.HI R239, RZ, 0x3, R10 ;  /* 0x00000003ffef7819 */ /* 0x000fe2000001140a */
[----:B------:R-:W-:Y:S01]  /*0410*/  IMAD.IADD R216, R0, 0x1, -R2 ;  /* 0x0000000100d87824 */ /* 0x000fe200078e0a02 */
[----:B------:R-:W-:Y:S01]  /*0420*/  LEA.HI R0, R3, R4, RZ, 0x1 ;  /* 0x0000000403007211 */ /* 0x000fe200078f08ff */
[----:B------:R-:W-:Y:S01]  /*0430*/  UIMAD UR7, UR34, UR11, UR36 ;  /* 0x0000000b220772a4 */ /* 0x000fe2000f8e0224 */
[--C-:B------:R-:W-:Y:S01]  /*0440*/  SHF.R.S32.HI R3, RZ, 0x2, R6.reuse ;  /* 0x00000002ff037819 */ /* 0x100fe20000011406 */
[----:B------:R-:W-:Y:S01]  /*0450*/  @!UP2 UIMAD UR8, UR34, UR14, UR36 ;  /* 0x0000000e2208a2a4 */ /* 0x000fe2000f8e0224 */
[----:B------:R-:W-:Y:S01]  /*0460*/  LOP3.LUT R2, R0, 0xfffffffe, RZ, 0xc0, !PT ;  /* 0xfffffffe00027812 */ /* 0x000fe200078ec0ff */
[----:B------:R-:W-:Y:S01]  /*0470*/  USHF.L.U32 UR46, UR47, 0x6, URZ ;  /* 0x000000062f2e7899 */ /* 0x000fe2000800063f */
[----:B------:R-:W-:Y:S01]  /*0480*/  SHF.R.S32.HI R0, RZ, 0x1f, R6 ;  /* 0x0000001fff007819 */ /* 0x000fe20000011406 */
[----:B------:R-:W-:Y:S01]  /*0490*/  USHF.L.U32 UR41, UR6, 0x5, URZ ;  /* 0x0000000506297899 */ /* 0x000fe2000800063f */
[----:B------:R-:W-:Y:S01]  /*04a0*/  SHF.R.S32.HI R5, RZ, 0x1f, R8 ;  /* 0x0000001fff057819 */ /* 0x000fe20000011408 */
[----:B------:R-:W-:Y:S01]  /*04b0*/  IMAD.IADD R11, R4, 0x1, -R2 ;  /* 0x00000001040b7824 */ /* 0x000fe200078e0a02 */
[----:B------:R-:W-:Y:S01]  /*04c0*/  LEA.HI R0, R0, R3, RZ, 0x3 ;  /* 0x0000000300007211 */ /* 0x000fe200078f18ff */
[----:B------:R-:W-:Y:S01]  /*04d0*/  IMAD.SHL.U32 R2, R239, 0x40, RZ ;  /* 0x00000040ef027824 */ /* 0x000fe200078e00ff */
[----:B------:R-:W-:Y:S01]  /*04e0*/  SHF.R.S32.HI R245, RZ, 0x7, R245 ;  /* 0x00000007fff57819 */ /* 0x000fe200000114f5 */
[----:B------:R-:W-:Y:S01]  /*04f0*/  IMAD.SHL.U32 R213, R11, 0x200, RZ ;  /* 0x000002000bd57824 */ /* 0x000fe200078e00ff */
[----:B------:R-:W-:Y:S01]  /*0500*/  LOP3.LUT R0, R0, 0xfffffff8, RZ, 0xc0, !PT ;  /* 0xfffffff800007812 */ /* 0x000fe200078ec0ff */
[----:B------:R-:W-:Y:S01]  /*0510*/  ULDC UR51, c[0x0][0x214] ;  /* 0x0000850000337ab9 */ /* 0x000fe20000000800 */
[C---:B------:R-:W-:Y:S01]  /*0520*/  LOP3.LUT P4, RZ, R7.reuse, 0x4, RZ, 0xc0, !PT ;  /* 0x0000000407ff7812 */ /* 0x040fe2000788c0ff */
[----:B------:R-:W-:Y:S01]  /*0530*/  IMAD.U32 R251, RZ, RZ, UR9 ;  /* 0x00000009fffb7e24 */ /* 0x000fe2000f8e00ff */
[----:B------:R-:W-:Y:S01]  /*0540*/  LOP3.LUT P3, RZ, R7, 0x2, RZ, 0xc0, !PT ;  /* 0x0000000207ff7812 */ /* 0x000fe2000786c0ff */
[----:B------:R-:W-:Y:S01]  /*0550*/  IMAD.IADD R4, R3, 0x1, -R0 ;  /* 0x0000000103047824 */ /* 0x000fe200078e0a00 */
[----:B------:R-:W-:Y:S01]  /*0560*/  LOP3.LUT R0, R2, 0x1c0, RZ, 0xc0, !PT ;  /* 0x000001c002007812 */ /* 0x000fe200078ec0ff */
[----:B------:R-:W-:Y:S01]  /*0570*/  ULDC UR58, c[0x0][0x1c8] ;  /* 0x00007200003a7ab9 */ /* 0x000fe20000000800 */
[----:B------:R-:W-:Y:S01]  /*0580*/  SHF.R.S32.HI R3, RZ, 0x1f, R9 ;  /* 0x0000001fff037819 */ /* 0x000fe20000011409 */
[----:B------:R-:W-:Y:S01]  /*0590*/  ULDC.U8 UR10, c[0x0][0x3d0] ;  /* 0x0000f400000a7ab9 */ /* 0x000fe20000000000 */
[----:B------:R-:W-:Y:S01]  /*05a0*/  LOP3.LUT R2, R0, 0x38, R228, 0xf8, !PT ;  /* 0x0000003800027812 */ /* 0x000fe200078ef8e4 */
[----:B------:R-:W-:Y:S01]  /*05b0*/  ULDC UR52, c[0x0][0x224] ;  /* 0x0000890000347ab9 */ /* 0x000fe20000000800 */
[----:B------:R-:W-:Y:S01]  /*05c0*/  SHF.R.U32.HI R0, RZ, 0x3, R0 ;  /* 0x00000003ff007819 */ /* 0x000fe20000011600 */
[----:B------:R-:W-:Y:S01]  /*05d0*/  @UP2 UIMAD UR56, UR34, UR51, URZ ;  /* 0x00000033223822a4 */ /* 0x000fe2000f8e023f */
[----:B------:R-:W-:Y:S01]  /*05e0*/  LEA.HI R238, R3, R9, RZ, 0x2 ;  /* 0x0000000903ee7211 */ /* 0x000fe200078f10ff */
[----:B------:R-:W-:Y:S01]  /*05f0*/  IMAD.U32 R3, RZ, RZ, UR15 ;  /* 0x0000000fff037e24 */ /* 0x000fe2000f8e00ff */
[----:B------:R-:W-:Y:S01]  /*0600*/  LEA.HI R9, R5, R8, RZ, 0x3 ;  /* 0x0000000805097211 */ /* 0x000fe200078f18ff */
[----:B------:R-:W-:Y:S01]  /*0610*/  UMOV UR40, URZ ;  /* 0x0000003f00287c82 */ /* 0x000fe20008000000 */
[----:B------:R-:W-:Y:S01]  /*0620*/  LOP3.LUT R6, R2, R0, RZ, 0x3c, !PT ;  /* 0x0000000002067212 */ /* 0x000fe200078e3cff */
[----:B------:R-:W-:Y:S01]  /*0630*/  IMAD.SHL.U32 R0, R7, 0x40, RZ ;  /* 0x0000004007007824 */ /* 0x000fe200078e00ff */
[----:B------:R-:W-:Y:S01]  /*0640*/  LOP3.LUT R2, R9, 0xfffffff8, RZ, 0xc0, !PT ;  /* 0xfffffff809027812 */ /* 0x000fe200078ec0ff */
[----:B------:R-:W-:Y:S01]  /*0650*/  ULDC.64 UR4, c[0x0][0x118] ;  /* 0x0000460000047ab9 */ /* 0x000fe20000000a00 */
[----:B------:R-:W-:Y:S01]  /*0660*/  LOP3.LUT R3, R4, 0x1, RZ, 0xc0, !PT ;  /* 0x0000000104037812 */ /* 0x000fe200078ec0ff */
[----:B------:R-:W-:Y:S01]  /*0670*/  ULOP3.LUT UR58, UR36, UR58, URZ, 0x3c, !UPT ;  /* 0x0000003a243a7292 */ /* 0x000fe2000f8e3c3f */
[----:B------:R-:W-:Y:S01]  /*0680*/  LOP3.LUT R0, R0, 0x1c0, RZ, 0xc0, !PT ;  /* 0x000001c000007812 */ /* 0x000fe200078ec0ff */
[----:B------:R-:W-:Y:S01]  /*0690*/  IMAD.IADD R8, R8, 0x1, -R2 ;  /* 0x0000000108087824 */ /* 0x000fe200078e0a02 */
[----:B------:R-:W-:Y:S01]  /*06a0*/  ISETP.NE.U32.AND P0, PT, R3, 0x1, PT ;  /* 0x000000010300780c */ /* 0x000fe20003f05070 */
[----:B------:R-:W-:Y:S01]  /*06b0*/  IMAD.SHL.U32 R2, R216, 0x10, RZ ;  /* 0x00000010d8027824 */ /* 0x000fe200078e00ff */
[----:B------:R-:W-:Y:S01]  /*06c0*/  LOP3.LUT R208, R0, 0x8, R10, 0xf8, !PT ;  /* 0x0000000800d07812 */ /* 0x000fe200078ef80a */
[C---:B------:R-:W-:Y:S01]  /*06d0*/  IMAD.SHL.U32 R3, R4.reuse, 0x40, RZ ;  /* 0x0000004004037824 */ /* 0x040fe200078e00ff */
[----:B------:R-:W-:Y:S01]  /*06e0*/  R2P PR, R4, 0x6 ;  /* 0x0000000604007804 */ /* 0x000fe20000000000 */
[----:B------:R-:W-:Y:S01]  /*06f0*/  IMAD.SHL.U32 R4, R11, 0x20, RZ ;  /* 0x000000200b047824 */ /* 0x000fe200078e00ff */
[----:B------:R-:W-:Y:S01]  /*0700*/  LOP3.LUT R5, R0, 0x10, R2, 0xf8, !PT ;  /* 0x0000001000057812 */ /* 0x000fe200078ef802 */
[----:B------:R-:W-:Y:S01]  /*0710*/  IMAD R2, R245, 0x800, R213 ;  /* 0x00000800f5027824 */ /* 0x000fe200078e02d5 */
[----:B------:R-:W-:Y:S01]  /*0720*/  SHF.R.U32.HI R0, RZ, 0x3, R0 ;  /* 0x00000003ff007819 */ /* 0x000fe20000011600 */
[----:B------:R-:W-:Y:S01]  /*0730*/  UISETP.NE.AND UP3, UPT, UR10, URZ, UPT ;  /* 0x0000003f0a00728c */ /* 0x000fe2000bf65270 */
[----:B------:R-:W-:Y:S01]  /*0740*/  LOP3.LUT R5, R5, 0x8, R10, 0xf8, !PT ;  /* 0x0000000805057812 */ /* 0x000fe200078ef80a */
[----:B------:R-:W-:Y:S01]  /*0750*/  USHF.R.S32.HI UR61, URZ, 0x1f, UR36 ;  /* 0x0000001f3f3d7899 */ /* 0x000fe20008011424 */
[----:B------:R-:W-:Y:S01]  /*0760*/  LOP3.LUT R208, R208, R0, RZ, 0x3c, !PT ;  /* 0x00000000d0d07212 */ /* 0x000fe200078e3cff */
[----:B------:R-:W-:Y:S01]  /*0770*/  USHF.R.S32.HI UR60, URZ, 0x1f, UR34 ;  /* 0x0000001f3f3c7899 */ /* 0x000fe20008011422 */
[----:B------:R-:W-:Y:S01]  /*0780*/  LOP3.LUT R213, R213, R5, R0, 0xf6, !PT ;  /* 0x00000005d5d57212 */ /* 0x000fe200078ef600 */
[----:B------:R-:W-:Y:S01]  /*0790*/  IMAD.SHL.U32 R5, R245, 0x20, RZ ;  /* 0x00000020f5057824 */ /* 0x000fe200078e00ff */
[----:B------:R-:W-:Y:S01]  /*07a0*/  LOP3.LUT R0, R3, 0x1c0, RZ, 0xc0, !PT ;  /* 0x000001c003007812 */ /* 0x000fe200078ec0ff */
[----:B------:R-:W-:Y:S01]  /*07b0*/  IMAD.IADD R208, R2, 0x1, R208 ;  /* 0x0000000102d07824 */ /* 0x000fe200078e02d0 */
[----:B------:R-:W-:Y:S01]  /*07c0*/  SHF.R.S32.HI R2, RZ, 0x6, R13 ;  /* 0x00000006ff027819 */ /* 0x000fe2000001140d */
[----:B------:R-:W-:Y:S01]  /*07d0*/  USHF.R.S32.HI UR59, URZ, 0x1f, UR36 ;  /* 0x0000001f3f3b7899 */ /* 0x000fe20008011424 */
[----:B------:R-:W-:Y:S01]  /*07e0*/  SHF.R.U32.HI R3, RZ, 0x3, R0 ;  /* 0x00000003ff037819 */ /* 0x000fe20000011600 */
[----:B------:R-:W-:Y:S01]  /*07f0*/  IMAD.SHL.U32 R209, R208, 0x2, RZ ;  /* 0x00000002d0d17824 */ /* 0x000fe200078e00ff */
[----:B------:R-:W-:Y:S01]  /*0800*/  LOP3.LUT P6, RZ, R8, 0x4, RZ, 0xc0, !PT ;  /* 0x0000000408ff7812 */ /* 0x000fe200078cc0ff */
[----:B------:R-:W-:Y:S01]  /*0810*/  IMAD R222, R2, 0x200, R6 ;  /* 0x0000020002de7824 */ /* 0x000fe200078e0206 */
[----:B------:R-:W-:Y:S01]  /*0820*/  LOP3.LUT P5, RZ, R8, 0x2, RZ, 0xc0, !PT ;  /* 0x0000000208ff7812 */ /* 0x000fe200078ac0ff */
[----:B------:R-:W-:Y:S01]  /*0830*/  IMAD.SHL.U32 R2, R2, 0x8, RZ ;  /* 0x0000000802027824 */ /* 0x000fe200078e00ff */
[----:B------:R-:W-:Y:S01]  /*0840*/  SEL R212, R214, 0xffffffc0, !P4 ;  /* 0xffffffc0d6d47807 */ /* 0x000fe20006000000 */
[----:B------:R-:W-:Y:S01]  /*0850*/  IMAD.SHL.U32 R222, R222, 0x2, RZ ;  /* 0x00000002dede7824 */ /* 0x000fe200078e00ff */
[----:B------:R-:W-:Y:S01]  /*0860*/  SEL R214, R214, 0xffffffc0, !P6 ;  /* 0xffffffc0d6d67807 */ /* 0x000fe20007000000 */
[----:B------:R-:W-:Y:S01]  /*0870*/  UIMAD.WIDE.U32 UR42, UR38, UR44, URZ ;  /* 0x0000002c262a72a5 */ /* 0x000fe2000f8e003f */
[----:B------:R-:W-:Y:S01]  /*0880*/  LOP3.LUT R2, R2, 0x18, RZ, 0xc0, !PT ;  /* 0x0000001802027812 */ /* 0x000fe200078ec0ff */
[----:B------:R-:W-:Y:S01]  /*0890*/  UIMAD UR53, UR39, UR44, URZ ;  /* 0x0000002c273572a4 */ /* 0x000fe2000f8e023f */
[----:B------:R-:W-:Y:S01]  /*08a0*/  SEL R231, R231, 0x10, !P0 ;  /* 0x00000010e7e77807 */ /* 0x000fe20004000000 */
[----:B------:R-:W-:Y:S01]  /*08b0*/  USHF.R.S32.HI UR55, URZ, 0x1f, UR48 ;  /* 0x0000001f3f377899 */ /* 0x000fe20008011430 */
[----:B------:R-:W-:Y:S01]  /*08c0*/  LOP3.LUT R7, R2, 0x20, R4, 0xf8, !PT ;  /* 0x0000002002077812 */ /* 0x000fe200078ef804 */
[----:B------:R-:W-:Y:S01]  /*08d0*/  UIMAD UR52, UR7, UR52, URZ ;  /* 0x00000034073472a4 */ /* 0x000fe2000f8e023f */
[----:B------:R-:W-:Y:S01]  /*08e0*/  LOP3.LUT R4, R0, 0x20, R5, 0xf8, !PT ;  /* 0x0000002000047812 */ /* 0x000fe200078ef805 */
[----:B------:R-:W-:Y:S01]  /*08f0*/  IMAD.SHL.U32 R5, R8, 0x40, RZ ;  /* 0x0000004008057824 */ /* 0x000fe200078e00ff */
[----:B------:R-:W-:Y:S01]  /*0900*/  LOP3.LUT R6, R3, R0, R2, 0x1e, !PT ;  /* 0x0000000003067212 */ /* 0x000fe200078e1e02 */
[----:B------:R-:W-:Y:S01]  /*0910*/  IMAD.SHL.U32 R0, R14, 0x2, RZ ;  /* 0x000000020e007824 */ /* 0x000fe200078e00ff */
[----:B------:R-:W-:Y:S01]  /*0920*/  LOP3.LUT R3, R4, R3, RZ, 0x3c, !PT ;  /* 0x0000000304037212 */ /* 0x000fe200078e3cff */
[----:B------:R-:W-:Y:S01]  /*0930*/  @!UP2 UIMAD UR51, UR8, UR51, URZ ;  /* 0x000000330833a2a4 */ /* 0x000fe2000f8e023f */
[----:B------:R-:W-:Y:S01]  /*0940*/  SHF.R.S32.HI R238, RZ, 0x2, R238 ;  /* 0x00000002ffee7819 */ /* 0x000fe200000114ee */
[--C-:B------:R-:W-:Y:S01]  /*0950*/  IMAD R4, R246, 0x400, R0.reuse ;  /* 0x00000400f6047824 */ /* 0x100fe200078e0200 */
[----:B------:R-:W-:Y:S01]  /*0960*/  IADD3 R236, R228, 0x40, RZ ;  /* 0x00000040e4ec7810 */ /* 0x000fe20007ffe0ff */
[----:B------:R-:W-:Y:S01]  /*0970*/  IMAD R2, R216, 0x400, R0 ;  /* 0x00000400d8027824 */ /* 0x000fe200078e0200 */
[----:B------:R-:W-:Y:S01]  /*0980*/  LOP3.LUT R0, R5, 0x1c0, RZ, 0xc0, !PT ;  /* 0x000001c005007812 */ /* 0x000fe200078ec0ff */
[----:B------:R-:W-:Y:S01]  /*0990*/  IMAD.IADD R227, R4, 0x1, R3 ;  /* 0x0000000104e37824 */ /* 0x000fe200078e0203 */
[----:B------:R-:W-:Y:S01]  /*09a0*/  IADD3 R235, R228, 0x80, RZ ;  /* 0x00000080e4eb7810 */ /* 0x000fe20007ffe0ff */
        /* <DEDUP_REMOVED lines=8> */
[----:B------:R-:W-:Y:S01]  /*0a30*/  IMAD R238, R246, 0x10, R238 ;  /* 0x00000010f6ee7824 */ /* 0x000fe200078e02ee */
[----:B------:R-:W-:Y:S01]  /*0a40*/  LOP3.LUT R0, R3, 0xfffffe00, RZ, 0xc0, !PT ;  /* 0xfffffe0003007812 */ /* 0x000fe200078ec0ff */
[C---:B------:R-:W-:Y:S01]  /*0a50*/  IMAD.IADD R232, R227.reuse, 0x1, R231 ;  /* 0x00000001e3e87824 */ /* 0x040fe200078e02e7 */
[----:B------:R-:W-:Y:S01]  /*0a60*/  LOP3.LUT R2, R4, R2, RZ, 0x3c, !PT ;  /* 0x0000000204027212 */ /* 0x000fe200078e3cff */
[----:B------:R-:W-:Y:S01]  /*0a70*/  USHF.R.S32.HI UR50, URZ, 0x1f, UR46 ;  /* 0x0000001f3f327899 */ /* 0x000fe2000801142e */
[----:B------:R-:W-:Y:S01]  /*0a80*/  IADD3 R230, R227, 0x20, RZ ;  /* 0x00000020e3e67810 */ /* 0x000fe20007ffe0ff */
[--C-:B------:R-:W-:Y:S01]  /*0a90*/  IMAD R216, R216, 0x400, R0.reuse ;  /* 0x00000400d8d87824 */ /* 0x100fe200078e0200 */
        /* <DEDUP_REMOVED lines=11> */
[----:B------:R-:W-:Y:S01]  /*0b50*/  IMAD R2, R208, 0x2, R2 ;  /* 0x00000002d0027824 */ /* 0x000fe200078e0202 */
[----:B------:R-:W-:Y:S01]  /*0b60*/  IADD3 R243, R242, 0x40, RZ ;  /* 0x00000040f2f37810 */ /* 0x000fe20007ffe0ff */
[----:B------:R-:W-:Y:S01]  /*0b70*/  IMAD.IADD R211, R210, 0x1, R218 ;  /* 0x00000001d2d37824 */ /* 0x000fe200078e02da */
[----:B------:R-:W-:Y:S01]  /*0b80*/  @P2 IADD3 R243, R242, -0x40, RZ ;  /* 0xffffffc0f2f32810 */ /* 0x000fe20007ffe0ff */
[----:B------:R-:W-:Y:S01]  /*0b90*/  IMAD.IADD R217, R214, 0x1, R216 ;  /* 0x00000001d6d97824 */ /* 0x000fe200078e02d8 */
[----:B------:R-:W-:Y:S01]  /*0ba0*/  USHF.R.S32.HI UR49, URZ, 0x1f, UR41 ;  /* 0x0000001f3f317899 */ /* 0x000fe20008011429 */
[----:B------:R-:W-:Y:S01]  /*0bb0*/  IMAD R208, R208, 0x2, R212 ;  /* 0x00000002d0d07824 */ /* 0x000fe200078e02d4 */
[----:B------:R-:W-:Y:S01]  /*0bc0*/  ULDC.U8 UR29, c[0x0][0x2d8] ;  /* 0x0000b600001d7ab9 */ /* 0x000fe20000000000 */
[----:B------:R-:W-:-:S02]  /*0bd0*/  IMAD.IADD R3, R212, 0x1, R2 ;  /* 0x00000001d4037824 */ /* 0x000fc400078e0202 */
[C---:B------:R-:W-:Y:S02]  /*0be0*/  IMAD R212, R213.reuse, 0x2, R212 ;  /* 0x00000002d5d47824 */ /* 0x040fe400078e02d4 */
[----:B------:R-:W-:Y:S02]  /*0bf0*/  IMAD.IADD R215, R210, 0x1, R214 ;  /* 0x00000001d2d77824 */ /* 0x000fe400078e02d6 */
[----:B------:R-:W-:Y:S02]  /*0c00*/  IMAD.IADD R219, R218, 0x1, R216 ;  /* 0x00000001dadb7824 */ /* 0x000fe400078e02d8 */
[----:B------:R-:W-:Y:S02]  /*0c10*/  IMAD.SHL.U32 R213, R213, 0x2, RZ ;  /* 0x00000002d5d57824 */ /* 0x000fe400078e00ff */
[----:B------:R-:W-:Y:S02]  /*0c20*/  IMAD.IADD R231, R231, 0x1, R230 ;  /* 0x00000001e7e77824 */ /* 0x000fe400078e02e6 */
[----:B------:R-:W-:-:S02]  /*0c30*/  IMAD.IADD R214, R211, 0x1, R214 ;  /* 0x00000001d3d67824 */ /* 0x000fc400078e02d6 */
[----:B------:R-:W-:Y:S02]  /*0c40*/  IMAD.IADD R218, R218, 0x1, R217 ;  /* 0x00000001dada7824 */ /* 0x000fe400078e02d9 */
.L_x_952:
        /* <DEDUP_REMOVED lines=21> */
[----:B------:R1:W2:Y:S01]  /*0da0*/  @P2 LDG.E R9, [R4.64] ;  /* 0x0000000404092981 */ /* 0x0002a2000c1e1900 */
[----:B------:R-:W-:Y:S01]  /*0db0*/  UIADD3 UR8, UP0, UR13, UR8, URZ ;  /* 0x000000080d087290 */ /* 0x000fe2000ff1e03f */
[----:B------:R-:W-:-:S02]  /*0dc0*/  PLOP3.LUT P0, PT, PT, PT, UP4, 0x80, 0x0 ;  /* 0x000000000000781c */ /* 0x000fc40003f0f048 */
[----:B------:R1:W3:Y:S01]  /*0dd0*/  @P2 LDG.E R8, [R4.64+0x4] ;  /* 0x0000040404082981 */ /* 0x0002e2000c1e1900 */
[----:B------:R-:W-:Y:S01]  /*0de0*/  PLOP3.LUT P1, PT, PT, PT, UP1, 0x80, 0x0 ;  /* 0x000000000000781c */ /* 0x000fe20003f2f018 */
[----:B------:R-:W-:Y:S01]  /*0df0*/  UIADD3.X UR9, UR12, UR9, URZ, UP0, !UPT ;  /* 0x000000090c097290 */ /* 0x000fe200087fe43f */
[----:B------:R-:W-:Y:S02]  /*0e00*/  IMAD.U32 R6, RZ, RZ, UR6 ;  /* 0x00000006ff067e24 */ /* 0x000fe4000f8e00ff */
[----:B----4-:R-:W-:-:S06]  /*0e10*/  IMAD.U32 R7, RZ, RZ, UR7 ;  /* 0x00000007ff077e24 */ /* 0x010fcc000f8e00ff */
        /* <DEDUP_REMOVED lines=33> */
.L_x_908:
        /* <DEDUP_REMOVED lines=21> */
[----:B------:R-:W-:Y:S02]  /*1180*/  ULDC.64 UR8, c[0x0][0x178] ;  /* 0x00005e0000087ab9 */ /* 0x000fe40000000a00 */
[----:B------:R-:W-:Y:S02]  /*1190*/  UIMAD UR12, UR37, UR8, URZ ;  /* 0x00000008250c72a4 */ /* 0x000fe4000f8e023f */
[----:B------:R-:W-:Y:S02]  /*11a0*/  UIADD3 UR7, UR27, 0x3f, URZ ;  /* 0x0000003f1b077890 */ /* 0x000fe4000fffe03f */
[----:B------:R-:W-:Y:S02]  /*11b0*/  UISETP.NE.AND UP1, UPT, UR14, -0x1, UPT ;  /* 0xffffffff0e00788c */ /* 0x000fe4000bf25270 */
[----:B------:R-:W-:Y:S02]  /*11c0*/  UIMAD.WIDE.U32 UR10, UR34, UR8, URZ ;  /* 0x00000008220a72a5 */ /* 0x000fe4000f8e003f */
[----:B------:R-:W-:-:S02]  /*11d0*/  UISETP.NE.AND UP0, UPT, UR31, -0x1, UPT ;  /* 0xffffffff1f00788c */ /* 0x000fc4000bf05270 */
[----:B------:R-:W-:Y:S02]  /*11e0*/  USHF.R.S32.HI UR8, URZ, 0x1f, UR7 ;  /* 0x0000001f3f087899 */ /* 0x000fe40008011407 */
[----:B------:R-:W-:Y:S02]  /*11f0*/  UIMAD UR15, UR34, UR9, UR12 ;  /* 0x00000009220f72a4 */ /* 0x000fe4000f8e020c */
[----:B------:R-:W-:Y:S01]  /*1200*/  ULEA.HI UR35, UR8, UR7, URZ, 0x6 ;  /* 0x0000000708237291 */ /* 0x000fe2000f8f303f */
[----:B------:R-:W-:Y:S01]  /*1210*/  PLOP3.LUT P0, PT, PT, PT, UP0, 0x80, 0x0 ;  /* 0x000000000000781c */ /* 0x000fe20003f0f008 */
[----:B------:R-:W-:Y:S02]  /*1220*/  ULDC.64 UR12, c[0x0][0x190] ;  /* 0x00006400000c7ab9 */ /* 0x000fe40000000a00 */
[----:B------:R-:W-:Y:S02]  /*1230*/  UIMAD.WIDE.U32 UR8, UR14, UR12, URZ ;  /* 0x0000000c0e0872a5 */ /* 0x000fe4000f8e003f */
[----:B------:R-:W-:-:S02]  /*1240*/  UIMAD UR7, UR14, UR13, URZ ;  /* 0x0000000d0e0772a4 */ /* 0x000fc4000f8e023f */
[----:B------:R-:W-:Y:S02]  /*1250*/  UIADD3 UR26, UR11, UR15, URZ ;  /* 0x0000000f0b1a7290 */ /* 0x000fe4000fffe03f */
[----:B------:R-:W-:Y:S02]  /*1260*/  @UP1 UIADD3 UR26, UR9, UR7, URZ ;  /* 0x00000007091a1290 */ /* 0x000fe4000fffe03f */
[----:B------:R-:W-:Y:S02]  /*1270*/  @UP0 UIADD3 UR7, UR30, UR31, URZ ;  /* 0x0000001f1e070290 */ /* 0x000fe4000fffe03f */
[----:B------:R-:W-:Y:S02]  /*1280*/  USEL UR32, UR10, UR8, !UP1 ;  /* 0x000000080a207287 */ /* 0x000fe4000c800000 */
[----:B------:R-:W-:Y:S02]  /*1290*/  ULDC.64 UR12, c[0x0][0x198] ;  /* 0x00006600000c7ab9 */ /* 0x000fe40000000a00 */
        /* <DEDUP_REMOVED lines=10> */
[----:B------:R-:W-:Y:S02]  /*1340*/  ULDC.64 UR10, c[0x0][0x180] ;  /* 0x00006000000a7ab9 */ /* 0x000fe40000000a00 */
[----:B------:R-:W-:Y:S02]  /*1350*/  UIMAD UR12, UR30, UR9, UR7 ;  /* 0x000000091e0c72a4 */ /* 0x000fe4000f8e0207 */
[----:B------:R-:W-:Y:S02]  /*1360*/  UIMAD.WIDE.U32 UR8, UR30, UR8, URZ ;  /* 0x000000081e0872a5 */ /* 0x000fe4000f8e003f */
[----:B------:R-:W-:Y:S02]  /*1370*/  UIMAD UR7, UR37, UR10, URZ ;  /* 0x0000000a250772a4 */ /* 0x000fe4000f8e023f */
[----:B------:R-:W-:-:S02]  /*1380*/  UIADD3 UR9, UR9, UR12, URZ ;  /* 0x0000000c09097290 */ /* 0x000fc4000fffe03f */
[----:B------:R-:W-:Y:S02]  /*1390*/  UIMAD UR7, UR34, UR11, UR7 ;  /* 0x0000000b220772a4 */ /* 0x000fe4000f8e0207 */
[----:B------:R-:W-:-:S04]  /*13a0*/  UIMAD.WIDE.U32 UR8, UR34, UR10, UR8 ;  /* 0x0000000a220872a5 */ /* 0x000fc8000f8e0008 */
[----:B------:R-:W-:-:S03]  /*13b0*/  UIADD3 UR23, UR9, UR7, URZ ;  /* 0x0000000709177290 */ /* 0x000fc6000fffe03f */
[----:B------:R-:W-:Y:S02]  /*13c0*/  UMOV UR21, UR8 ;  /* 0x0000000800157c82 */ /* 0x000fe40008000000 */
.L_x_910:
        /* <DEDUP_REMOVED lines=43> */
.L_x_911:
        /* <DEDUP_REMOVED lines=45> */
.L_x_912:
[----:B------:R-:W-:-:S03]  /*1950*/  UMOV UR11, UR52 ;  /* 0x00000034000b7c82 */ /* 0x000fc60008000000 */
.L_x_913:
[----:B------:R-:W1:Y:S01]  /*1960*/  S2R R21, SR_TID.X ;  /* 0x0000000000157919 */ /* 0x000e620000002100 */
[--C-:B------:R-:W-:Y:S01]  /*1970*/  SHF.R.S32.HI R229, RZ, 0x1f, R228.reuse ;  /* 0x0000001fffe57819 */ /* 0x100fe200000114e4 */
        /* <DEDUP_REMOVED lines=9> */
[----:B------:R-:W-:Y:S01]  /*1a10*/  IMAD.WIDE.U32 R8, R14, c[0x0][0x190], R228 ;  /* 0x000064000e087a25 */ /* 0x000fe200078e00e4 */
[----:B------:R-:W-:Y:S01]  /*1a20*/  ULDC.64 UR8, c[0x0][0x370] ;  /* 0x0000dc0000087ab9 */ /* 0x000fe20000000a00 */
[----:B------:R-:W-:Y:S01]  /*1a30*/  BSSY B1, `(.L_x_909) ;  /* 0x0000912000017945 */ /* 0x000fe20003800000 */
[----:B------:R-:W-:Y:S01]  /*1a40*/  UIADD3.X UR12, UR12, UR7, UR15, UP1, UP0 ;  /* 0x000000070c0c7290 */ /* 0x000fe20008fe040f */
[----:B------:R-:W-:Y:S01]  /*1a50*/  IMAD.WIDE.U32 R4, R6, c[0x0][0x370], R4 ;  /* 0x0000dc0006047a25 */ /* 0x000fe200078e0004 */
[----:B------:R-:W-:Y:S01]  /*1a60*/  UISETP.GE.AND UP0, UPT, UR27, 0x1, UPT ;  /* 0x000000011b00788c */ /* 0x000fe2000bf06270 */
[----:B------:R-:W-:Y:S01]  /*1a70*/  IADD3 R8, P1, R8, UR32, RZ ;  /* 0x0000002008087c10 */ /* 0x000fe2000ff3e0ff */
[----:B------:R-:W-:-:S02]  /*1a80*/  UIMAD UR7, UR33, UR8, URZ ;  /* 0x00000008210772a4 */ /* 0x000fc4000f8e023f */
[----:B------:R-:W-:Y:S02]  /*1a90*/  UMOV UR15, 0x4 ;  /* 0x00000004000f7882 */ /* 0x000fe40000000000 */
[----:B------:R-:W-:Y:S01]  /*1aa0*/  UIMAD UR10, UR16, UR9, UR7 ;  /* 0x00000009100a72a4 */ /* 0x000fe2000f8e0207 */
[----:B-1----:R-:W-:Y:S02]  /*1ab0*/  SHF.R.S32.HI R6, RZ, 0x1f, R21 ;  /* 0x0000001fff067819 */ /* 0x002fe40000011415 */
[----:B------:R-:W-:Y:S02]  /*1ac0*/  ULDC.64 UR8, c[0x0][0x378] ;  /* 0x0000de0000087ab9 */ /* 0x000fe40000000a00 */
[----:B------:R-:W-:Y:S01]  /*1ad0*/  UIMAD UR7, UR14, UR8, URZ ;  /* 0x000000080e0772a4 */ /* 0x000fe2000f8e023f */
[----:B------:R-:W-:Y:S01]  /*1ae0*/  LEA.HI R6, R6, R21, RZ, 0x5 ;  /* 0x0000001506067211 */ /* 0x000fe200078f28ff */
[----:B------:R-:W-:Y:S01]  /*1af0*/  UIADD3 UR8, UR16, UR11, URZ ;  /* 0x0000000b10087290 */ /* 0x000fe2000fffe03f */
[----:B------:R-:W-:Y:S01]  /*1b00*/  IADD3 R5, R5, UR10, RZ ;  /* 0x0000000a05057c10 */ /* 0x000fe2000fffe0ff */
[----:B------:R-:W-:Y:S01]  /*1b10*/  UIMAD UR14, UR36, UR9, UR7 ;  /* 0x00000009240e72a4 */ /* 0x000fe2000f8e0207 */
[----:B------:R-:W-:Y:S01]  /*1b20*/  LOP3.LUT R7, R6, 0xffffffe0, RZ, 0xc0, !PT ;  /* 0xffffffe006077812 */ /* 0x000fe200078ec0ff */
[----:B------:R-:W-:Y:S01]  /*1b30*/  UIADD3 UR7, UR16, UR13, URZ ;  /* 0x0000000d10077290 */ /* 0x000fe2000fffe03f */
[----:B------:R-:W-:Y:S01]  /*1b40*/  SHF.R.S32.HI R6, RZ, 0x5, R6 ;  /* 0x00000005ff067819 */ /* 0x000fe20000011406 */
[----:B------:R-:W-:-:S02]  /*1b50*/  ULDC.64 UR10, c[0x0][0x200] ;  /* 0x00008000000a7ab9 */ /* 0x000fc40000000a00 */
[----:B------:R-:W-:Y:S02]  /*1b60*/  IMAD.IADD R21, R21, 0x1, -R7 ;  /* 0x0000000115157824 */ /* 0x000fe400078e0a07 */
[----:B------:R-:W-:Y:S02]  /*1b70*/  IMAD.U32 R7, RZ, RZ, UR36 ;  /* 0x00000024ff077e24 */ /* 0x000fe4000f8e00ff */
[----:B------:R-:W-:Y:S02]  /*1b80*/  IMAD R6, R6, UR47, R21 ;  /* 0x0000002f06067c24 */ /* 0x000fe4000f8e0215 */
[----:B------:R-:W-:-:S03]  /*1b90*/  IMAD.WIDE.U32 R4, R7, c[0x0][0x378], R4 ;  /* 0x0000de0007047a25 */ /* 0x000fc600078e0004 */
[C---:B------:R-:W-:Y:S01]  /*1ba0*/  IADD3 R10, P0, R6.reuse, UR17, RZ ;  /* 0x00000011060a7c10 */ /* 0x040fe2000ff1e0ff */
[----:B------:R-:W-:Y:S01]  /*1bb0*/  ULDC.64 UR16, c[0x0][0x3c8] ;  /* 0x0000f20000107ab9 */ /* 0x000fe20000000a00 */
[----:B------:R-:W-:Y:S01]  /*1bc0*/  IADD3 R7, R5, UR14, RZ ;  /* 0x0000000e05077c10 */ /* 0x000fe2000fffe0ff */
[----:B------:R-:W-:Y:S01]  /*1bd0*/  UIMAD.WIDE UR8, UR8, UR15, UR16 ;  /* 0x0000000f080872a5 */ /* 0x000fe2000f8e0210 */
[----:B------:R-:W-:Y:S01]  /*1be0*/  LEA.HI.X.SX32 R12, R6, UR12, 0x1, P0 ;  /* 0x0000000c060c7c11 */ /* 0x000fe200080f0eff */
[----:B------:R-:W-:Y:S01]  /*1bf0*/  IMAD R6, R11, c[0x0][0x190], RZ ;  /* 0x000064000b067a24 */ /* 0x000fe200078e02ff */
[----:B------:R-:W-:Y:S01]  /*1c00*/  LEA R220, P0, R10, c[0x0][0x350], 0x2 ;  /* 0x0000d4000adc7a11 */ /* 0x000fe200078010ff */
[----:B------:R-:W-:Y:S02]  /*1c10*/  ULEA.HI.SX32 UR12, UR35, 0xffffffff, 0x1a ;  /* 0xffffffff230c7891 */ /* 0x000fe4000f8fd23f */
[----:B------:R-:W-:Y:S01]  /*1c20*/  IMAD R17, R14, c[0x0][0x194], R6 ;  /* 0x000065000e117a24 */ /* 0x000fe200078e0206 */
[----:B------:R-:W-:Y:S01]  /*1c30*/  LEA.HI.X R221, R10, c[0x0][0x354], R12, 0x2, P0 ;  /* 0x0000d5000add7a11 */ /* 0x000fe200000f140c */
[----:B------:R-:W-:Y:S01]  /*1c40*/  UIMAD.WIDE UR16, UR7, UR15, UR10 ;  /* 0x0000000f071072a5 */ /* 0x000fe2000f8e020a */
[----:B------:R-:W-:Y:S01]  /*1c50*/  PLOP3.LUT P0, PT, PT, PT, UP0, 0x80, 0x0 ;  /* 0x000000000000781c */ /* 0x000fe20003f0f008 */
[----:B------:R-:W-:Y:S01]  /*1c60*/  IMAD.MOV.U32 R6, RZ, RZ, R4 ;  /* 0x000000ffff067224 */ /* 0x000fe200078e0004 */
[----:B------:R-:W-:-:S11]  /*1c70*/  IADD3.X R9, R9, UR26, R17, P1, !PT ;  /* 0x0000001a09097c10 */ /* 0x000fd60008ffe411 */
[----:B------:R-:W-:Y:S05]  /*1c80*/  @!P0 BRA `(.L_x_914) ;  /* 0x0000858000008947 */ /* 0x000fea0003800000 */
        /* <DEDUP_REMOVED lines=10> */
[----:B------:R-:W-:-:S02]  /*1d30*/  IMAD.WIDE.U32 R12, R12, c[0x0][0x1a8], R8 ;  /* 0x00006a000c0c7a25 */ /* 0x000fc400078e0008 */
[----:B------:R-:W-:Y:S01]  /*1d40*/  UMOV UR7, UR12 ;  /* 0x0000000c00077c82 */ /* 0x000fe20008000000 */
        /* <DEDUP_REMOVED lines=8> */
[----:B------:R-:W-:Y:S01]  /*1dd0*/  LEA R223, P1, R12, c[0x0][0x160], 0x1 ;  /* 0x000058000cdf7a11 */ /* 0x000fe200078208ff */
[----:B------:R-:W-:Y:S01]  /*1de0*/  UMOV UR9, UR17 ;  /* 0x0000001100097c82 */ /* 0x000fe20008000000 */
        /* <DEDUP_REMOVED lines=48> */
.L_x_916:
[----:B------:R-:W-:Y:S05]  /*20f0*/  BSYNC B0 ;  /* 0x0000000000007941 */ /* 0x000fea0003800000 */
.L_x_915:
        /* <DEDUP_REMOVED lines=48> */
.L_x_918:
[----:B------:R-:W-:Y:S05]  /*2400*/  BSYNC B0 ;  /* 0x0000000000007941 */ /* 0x000fea0003800000 */
.L_x_917:
        /* <DEDUP_REMOVED lines=44> */
.L_x_920:
[----:B------:R-:W-:Y:S05]  /*26d0*/  BSYNC B0 ;  /* 0x0000000000007941 */ /* 0x000fea0003800000 */
.L_x_919:
        /* <DEDUP_REMOVED lines=45> */
.L_x_922:
[----:B------:R-:W-:Y:S05]  /*29b0*/  BSYNC B0 ;  /* 0x0000000000007941 */ /* 0x000fea0003800000 */
.L_x_921:
[C---:B--23--:R-:W-:Y:S01]  /*29c0*/  IADD3 R4, R238.reuse, 0x8, RZ ;  /* 0x00000008ee047810 */ /* 0x04cfe20007ffe0ff */
[----:B------:R-:W-:Y:S01]  /*29d0*/  ULDC.64 UR14, c[0x0][0x198] ;  /* 0x00006600000e7ab9 */ /* 0x000fe20000000a00 */
[----:B------:R-:W-:Y:S01]  /*29e0*/  ISETP.GE.AND P1, PT, R238, UR12, PT ;  /* 0x0000000cee007c0c */ /* 0x000fe2000bf26270 */
[----:B------:R-:W-:Y:S01]  /*29f0*/  IMAD.MOV.U32 R233, RZ, RZ, 0x7f800000 ;  /* 0x7f800000ffe97424 */ /* 0x000fe200078e00ff */
[----:B------:R-:W-:Y:S01]  /*2a00*/  ISETP.GE.AND P0, PT, R4, UR12, PT ;  /* 0x0000000c04007c0c */ /* 0x000fe2000bf06270 */
[----:B------:R-:W-:Y:S01]  /*2a10*/  USHF.R.S32.HI UR12, URZ, 0x1f, UR24 ;  /* 0x0000001f3f0c7899 */ /* 0x000fe20008011418 */
[----:B------:R-:W-:Y:S01]  /*2a20*/  IMAD.MOV.U32 R4, RZ, RZ, 0x4 ;  /* 0x00000004ff047424 */ /* 0x000fe200078e00ff */
[----:B------:R-:W-:Y:S02]  /*2a30*/  MOV R234, 0x7f800000 ;  /* 0x7f80000000ea7802 */ /* 0x000fe40000000f00 */
[----:B------:R-:W-:Y:S01]  /*2a40*/  UIMAD UR13, UR12, UR14, URZ ;  /* 0x0000000e0c0d72a4 */ /* 0x000fe2000f8e023f */
[----:B------:R-:W-:-:S03]  /*2a50*/  IMAD.WIDE R4, R238, R4, UR8 ;  /* 0x00000008ee047e25 */ /* 0x000fc6000f8e0204 */
[----:B------:R-:W-:Y:S02]  /*2a60*/  UIMAD UR14, UR24, UR15, UR13 ;  /* 0x0000000f180e72a4 */ /* 0x000fe4000f8e020d */
[----:B------:R-:W-:Y:S01]  /*2a70*/  UIADD3 UR13, -UR24, UR6, URZ ;  /* 0x00000006180d7290 */ /* 0x000fe2000fffe13f */
[----:B------:R-:W-:Y:S01]  /*2a80*/  IMAD.U32 R17, RZ, RZ, UR24 ;  /* 0x00000018ff117e24 */ /* 0x000fe2000f8e00ff */
[----:B------:R2:W5:Y:S04]  /*2a90*/  @!P1 LDG.E R233, [R4.64] ;  /* 0x0000000404e99981 */ /* 0x000568000c1e1900 */
[----:B------:R-:W-:Y:S01]  /*2aa0*/  ISETP.GE.AND P5, PT, R239, UR13, PT ;  /* 0x0000000def007c0c */ /* 0x000fe2000bfa6270 */
[----:B------:R2:W5:Y:S01]  /*2ab0*/  @!P0 LDG.E R234, [R4.64+0x20] ;  /* 0x0000200404ea8981 */ /* 0x000562000c1e1900 */
[----:B------:R-:W-:Y:S01]  /*2ac0*/  MOV R6, UR14 ;  /* 0x0000000e00067c02 */ /* 0x000fe20008000f00 */
[----:B------:R-:W-:Y:S10]  /*2ad0*/  BSSY B0, `(.L_x_923) ;  /* 0x000003a000007945 */ /* 0x000ff40003800000 */
[----:B------:R3:W-:Y:S04]  /*2ae0*/  @P5 STS.128 [R222+0x10000], RZ ;  /* 0x010000ffde005388 */ /* 0x0007e80000000c00 */
[----:B------:R3:W-:Y:S04]  /*2af0*/  @P5 STS.128 [R222+0x12000], RZ ;  /* 0x012000ffde005388 */ /* 0x0007e80000000c00 */
[----:B------:R3:W-:Y:S04]  /*2b00*/  @P5 STS.128 [R222+0x14000], RZ ;  /* 0x014000ffde005388 */ /* 0x0007e80000000c00 */
[----:B------:R3:W-:Y:S01]  /*2b10*/  @P5 STS.128 [R222+0x16000], RZ ;  /* 0x016000ffde005388 */ /* 0x0007e20000000c00 */
[----:B--2---:R-:W-:-:S05]  /*2b20*/  IMAD.WIDE.U32 R4, R17, c[0x0][0x198], R228 ;  /* 0x0000660011047a25 */ /* 0x004fca00078e00e4 */
[----:B------:R-:W-:-:S04]  /*2b30*/  IADD3 R4, P0, R4, UR21, RZ ;  /* 0x0000001504047c10 */ /* 0x000fc8000ff1e0ff */
[----:B------:R-:W-:Y:S01]  /*2b40*/  IADD3.X R5, R5, UR23, R6, P0, !PT ;  /* 0x0000001705057c10 */ /* 0x000fe200087fe406 */
[----:B------:R-:W-:-:S04]  /*2b50*/  IMAD R6, R22, c[0x0][0x1b0], RZ ;  /* 0x00006c0016067a24 */ /* 0x000fc800078e02ff */
[C---:B------:R-:W-:Y:S02]  /*2b60*/  IMAD R14, R15.reuse, c[0x0][0x1b4], R6 ;  /* 0x00006d000f0e7a24 */ /* 0x040fe400078e0206 */
[----:B------:R-:W-:-:S05]  /*2b70*/  IMAD.WIDE.U32 R10, R15, c[0x0][0x1b0], R4 ;  /* 0x00006c000f0a7a25 */ /* 0x000fca00078e0004 */
[----:B------:R-:W-:Y:S01]  /*2b80*/  IADD3 R16, R11, R14, RZ ;  /* 0x0000000e0b107210 */ /* 0x000fe20007ffe0ff */
[----:B------:R-:W-:Y:S05]  /*2b90*/  @P5 BRA `(.L_x_924) ;  /* 0x000002d000005947 */ /* 0x000fea0003800000 */
[----:B---3--:R-:W-:Y:S01]  /*2ba0*/  ISETP.GE.AND P3, PT, R228, c[0x0][0x220], PT ;  /* 0x00008800e4007a0c */ /* 0x008fe20003f66270 */
        /* <DEDUP_REMOVED lines=44> */
.L_x_924:
[----:B---3--:R-:W-:Y:S05]  /*2e70*/  BSYNC B0 ;  /* 0x0000000000007941 */ /* 0x008fea0003800000 */
.L_x_923:
        /* <DEDUP_REMOVED lines=55> */
.L_x_926:
[----:B------:R-:W-:Y:S05]  /*31f0*/  BSYNC B0 ;  /* 0x0000000000007941 */ /* 0x000fea0003800000 */
.L_x_925:
        /* <DEDUP_REMOVED lines=62> */
.L_x_928:
[----:B------:R-:W-:Y:S05]  /*35e0*/  BSYNC B0 ;  /* 0x0000000000007941 */ /* 0x000fea0003800000 */
.L_x_927:
        /* <DEDUP_REMOVED lines=52> */
[----:B------:R1:W-:Y:S02]  /*3930*/  @!P0 LDGSTS.E.BYPASS.LTC128B.128 [R222+0x1f000], [R4.64+0x180] ;  /* 0x1f00018004de8fae */ /* 0x0003e4000b901d44 */
.L_x_930:
[----:B------:R-:W-:Y:S05]  /*3940*/  BSYNC B0 ;  /* 0x0000000000007941 */ /* 0x000fea0003800000 */
.L_x_929:
[----:B------:R-:W-:Y:S01]  /*3950*/  IMAD.MOV.U32 R6, RZ, RZ, c[0x0][0x308] ;  /* 0x0000c200ff067624 */ /* 0x000fe200078e00ff */
[----:B------:R-:W-:Y:S01]  /*3960*/  MOV R7, c[0x0][0x30c] ;  /* 0x0000c30000077a02 */ /* 0x000fe20000000f00 */
[----:B------:R-:W0:Y:S04]  /*3970*/  LDGDEPBAR ;  /* 0x00000000000079af */ /* 0x000e280000000000 */
[----:B-12---:R1:W2:Y:S04]  /*3980*/  LDG.E.64 R4, [R6.64+0x8] ;  /* 0x0000080406047981 */ /* 0x0062a8000c1e1b00 */
[----:B-1-3--:R-:W3:Y:S01]  /*3990*/  LDG.E.64 R6, [R6.64] ;  /* 0x0000000406067981 */ /* 0x00aee2000c1e1b00 */
[----:B------:R-:W-:Y:S01]  /*39a0*/  IMAD.MOV.U32 R247, RZ, RZ, c[0x0][0x22c] ;  /* 0x00008b00fff77624 */ /* 0x000fe200078e00ff */
[--C-:B------:R-:W-:Y:S01]  /*39b0*/  SHF.R.S32.HI R8, RZ, 0x1f, R21.reuse ;  /* 0x0000001fff087819 */ /* 0x100fe20000011415 */
[----:B------:R-:W-:Y:S01]  /*39c0*/  UIADD3 UR12, UR24, 0x40, URZ ;  /* 0x00000040180c7890 */ /* 0x000fe2000fffe03f */
        /* <DEDUP_REMOVED lines=65> */
[----:B------:R-:W-:Y:S01]  /*3de0*/  IMAD.U32 R249, R247, -0x40, RZ ;  /* 0xffffffc0f7f97824 */ /* 0x000fe200078e00ff */
[----:B------:R-:W-:Y:S01]  /*3df0*/  UISETP.GE.AND UP0, UPT, UR12, UR6, UPT ;  /* 0x000000060c00728c */ /* 0x000fe2000bf06270 */
[----:B--2---:R-:W-:-:S02]  /*3e00*/  IADD3 R240, P1, P0, R4, UR41, R21 ;  /* 0x0000002904f07c10 */ /* 0x004fc4000f83e015 */
[----:B------:R-:W-:Y:S02]  /*3e10*/  CS2R R20, SRZ ;  /* 0x0000000000147805 */ /* 0x000fe4000001ff00 */
[----:B------:R-:W-:Y:S01]  /*3e20*/  IADD3.X R244, R5, UR49, R8, P1, P0 ;  /* 0x0000003105f47c10 */ /* 0x000fe20008fe0408 */
[----:B------:R-:W-:Y:S01]  /*3e30*/  IMAD.WIDE.U32 R240, R240, -0x2daee0ad, RZ ;  /* 0xd2511f53f0f07825 */ /* 0x000fe200078e00ff */
[----:B---3--:R-:W1:Y:S08]  /*3e40*/  R2UR UR14, R7 ;  /* 0x00000000070e73c2 */ /* 0x008e7000000e0000 */
[----:B------:R-:W2:Y:S01]  /*3e50*/  R2UR UR15, R6 ;  /* 0x00000000060f73c2 */ /* 0x000ea200000e0000 */
[----:B-1----:R-:W-:-:S02]  /*3e60*/  UIADD3 UR26, UR14, -0x4498517b, URZ ;  /* 0xbb67ae850e1a7890 */ /* 0x002fc4000fffe03f */
[----:B------:R-:W-:Y:S02]  /*3e70*/  UIADD3 UR24, UR14, 0x76cf5d0a, URZ ;  /* 0x76cf5d0a0e187890 */ /* 0x000fe4000fffe03f */
[----:B------:R-:W-:Y:S02]  /*3e80*/  UIADD3 UR22, UR14, 0x32370b8f, URZ ;  /* 0x32370b8f0e167890 */ /* 0x000fe4000fffe03f */
[----:B------:R-:W-:Y:S02]  /*3e90*/  UIADD3 UR20, UR14, -0x126145ec, URZ ;  /* 0xed9eba140e147890 */ /* 0x000fe4000fffe03f */
[----:B--2---:R-:W-:Y:S02]  /*3ea0*/  UIADD3 UR27, UR15, -0x61c88647, URZ ;  /* 0x9e3779b90f1b7890 */ /* 0x004fe4000fffe03f */
[----:B------:R-:W-:Y:S02]  /*3eb0*/  UIADD3 UR25, UR15, 0x3c6ef372, URZ ;  /* 0x3c6ef3720f197890 */ /* 0x000fe4000fffe03f */
[----:B------:R-:W-:-:S02]  /*3ec0*/  UIADD3 UR23, UR15, -0x255992d5, URZ ;  /* 0xdaa66d2b0f177890 */ /* 0x000fc4000fffe03f */
[----:B------:R-:W-:Y:S02]  /*3ed0*/  UIADD3 UR21, UR15, 0x78dde6e4, URZ ;  /* 0x78dde6e40f157890 */ /* 0x000fe4000fffe03f */
[----:B------:R-:W-:Y:S02]  /*3ee0*/  UIADD3 UR19, UR15, 0x1715609d, URZ ;  /* 0x1715609d0f137890 */ /* 0x000fe4000fffe03f */
[----:B------:R-:W-:Y:S02]  /*3ef0*/  UIADD3 UR18, UR14, -0x56f99767, URZ ;  /* 0xa90668990e127890 */ /* 0x000fe4000fffe03f */
[----:B------:R-:W-:Y:S02]  /*3f00*/  UIADD3 UR17, UR15, -0x4ab325aa, URZ ;  /* 0xb54cda560f117890 */ /* 0x000fe4000fffe03f */
[----:B------:R-:W-:Y:S02]  /*3f10*/  UIADD3 UR16, UR14, 0x646e171e, URZ ;  /* 0x646e171e0e107890 */ /* 0x000fe4000fffe03f */
.L_x_933:
[----:B------:R-:W0:Y:S01]  /*3f20*/  LDGDEPBAR ;  /* 0x00000000000079af */ /* 0x000e220000000000 */
[----:B------:R-:W-:Y:S01]  /*3f30*/  PLOP3.LUT P5, PT, PT, PT, UP0, 0x80, 0x0 ;  /* 0x000000000000781c */ /* 0x000fe20003faf008 */
[----:B------:R-:W-:Y:S01]  /*3f40*/  UISETP.GE.AND UP4, UPT, UR7, 0x1, UPT ;  /* 0x000000010700788c */ /* 0x000fe2000bf86270 */
[----:B------:R-:W-:Y:S02]  /*3f50*/  PLOP3.LUT P2, PT, PT, PT, UP0, 0x80, 0x0 ;  /* 0x000000000000781c */ /* 0x000fe40003f4f008 */
[----:B------:R-:W-:Y:S02]  /*3f60*/  PLOP3.LUT P6, PT, PT, PT, UP0, 0x80, 0x0 ;  /* 0x000000000000781c */ /* 0x000fe40003fcf008 */
[----:B------:R-:W-:Y:S02]  /*3f70*/  PLOP3.LUT P3, PT, PT, PT, UP0, 0x80, 0x0 ;  /* 0x000000000000781c */ /* 0x000fe40003f6f008 */
[C---:B-----5:R-:W-:Y:S02]  /*3f80*/  FSETP.NEU.FTZ.AND P4, PT, R233.reuse, -INF , PT ;  /* 0xff800000e900780b */ /* 0x060fe40003f9d000 */
[----:B------:R-:W-:Y:S02]  /*3f90*/  PLOP3.LUT P0, PT, PT, PT, UP0, 0x80, 0x0 ;  /* 0x000000000000781c */ /* 0x000fe40003f0f008 */
[----:B------:R-:W-:Y:S01]  /*3fa0*/  PLOP3.LUT P1, PT, PT, PT, UP0, 0x80, 0x0 ;  /* 0x000000000000781c */ /* 0x000fe20003f2f008 */
[----:B------:R-:W-:Y:S04]  /*3fb0*/  DEPBAR.LE SB0, 0x0 ;  /* 0x000080000000791a */ /* 0x000fe80000000000 */
[----:B------:R-:W-:Y:S06]  /*3fc0*/  BAR.SYNC.DEFER_BLOCKING 0x0 ;  /* 0x0000000000007b1d */ /* 0x000fec0000010000 */
[----:B------:R-:W-:Y:S06]  /*3fd0*/  LDSM.16.M88.4 R16, [R210] ;  /* 0x00000000d210783b */ /* 0x000fec0000000200 */
[----:B-1----:R-:W1:Y:S06]  /*3fe0*/  LDSM.16.M88.4 R8, [R209+0x10000] ;  /* 0x01000000d108783b */ /* 0x002e6c0000000200 */
[----:B------:R-:W2:Y:S06]  /*3ff0*/  LDSM.16.M88.4 R84, [R209+0x10800] ;  /* 0x01080000d154783b */ /* 0x000eac0000000200 */
[----:B------:R-:W-:Y:S06]  /*4000*/  LDSM.16.M88.4 R88, [R211] ;  /* 0x00000000d358783b */ /* 0x000fec0000000200 */
[----:B------:R-:W3:Y:S06]  /*4010*/  LDSM.16.M88.4 R92, [R2+0x10000] ;  /* 0x01000000025c783b */ /* 0x000eec0000000200 */
[----:B------:R-:W4:Y:S06]  /*4020*/  LDSM.16.M88.4 R96, [R2+0x10800] ;  /* 0x010800000260783b */ /* 0x000f2c0000000200 */
[----:B------:R-:W-:Y:S06]  /*4030*/  LDSM.16.M88.4 R100, [R215] ;  /* 0x00000000d764783b */ /* 0x000fec0000000200 */
[----:B------:R-:W4:Y:S01]  /*4040*/  LDSM.16.M88.4 R104, [R208+0x10000] ;  /* 0x01000000d068783b */ /* 0x000f220000000200 */
[C---:B-1----:R-:W-:Y:S05]  /*4050*/  HMMA.16816.F32.BF16 R4, R16.reuse, R8, RZ ;  /* 0x000000081004723c */ /* 0x042fea00000418ff */
[----:B------:R-:W1:Y:S03]  /*4060*/  LDSM.16.M88.4 R108, [R208+0x10800] ;  /* 0x01080000d06c783b */ /* 0x000e660000000200 */
[C---:B------:R-:W-:Y:S03]  /*4070*/  HMMA.16816.F32.BF16 R8, R16.reuse, R10, RZ ;  /* 0x0000000a1008723c */ /* 0x040fe600000418ff */
[----:B------:R-:W-:Y:S05]  /*4080*/  LDSM.16.M88.4 R112, [R3+0x10800] ;  /* 0x010800000370783b */ /* 0x000fea0000000200 */
[C---:B--2---:R-:W-:Y:S08]  /*4090*/  HMMA.16816.F32.BF16 R12, R16.reuse, R84, RZ ;  /* 0x00000054100c723c */ /* 0x044ff000000418ff */
[----:B------:R-:W-:Y:S01]  /*40a0*/  HMMA.16816.F32.BF16 R16, R16, R86, RZ ;  /* 0x000000561010723c */ /* 0x000fe200000418ff */
[----:B------:R-:W-:Y:S07]  /*40b0*/  LDSM.16.M88.4 R84, [R214] ;  /* 0x00000000d654783b */ /* 0x000fee0000000200 */
[C---:B---3--:R-:W-:Y:S08]  /*40c0*/  HMMA.16816.F32.BF16 R4, R88.reuse, R92, R4 ;  /* 0x0000005c5804723c */ /* 0x048ff00000041804 */
[C---:B------:R-:W-:Y:S01]  /*40d0*/  HMMA.16816.F32.BF16 R8, R88.reuse, R94, R8 ;  /* 0x0000005e5808723c */ /* 0x040fe20000041808 */
[----:B------:R-:W2:Y:S07]  /*40e0*/  LDSM.16.M88.4 R92, [R3+0x10000] ;  /* 0x01000000035c783b */ /* 0x000eae0000000200 */
[C---:B----4-:R-:W-:Y:S08]  /*40f0*/  HMMA.16816.F32.BF16 R12, R88.reuse, R96, R12 ;  /* 0x00000060580c723c */ /* 0x050ff0000004180c */
[----:B------:R-:W-:Y:S01]  /*4100*/  HMMA.16816.F32.BF16 R16, R88, R98, R16 ;  /* 0x000000625810723c */ /* 0x000fe20000041810 */
[----:B------:R-:W-:Y:S06]  /*4110*/  LDSM.16.M88.4 R88, [R210+0x2000] ;  /* 0x00200000d258783b */ /* 0x000fec0000000200 */
[----:B------:R-:W3:Y:S01]  /*4120*/  LDSM.16.M88.4 R96, [R209+0x12000] ;  /* 0x01200000d160783b */ /* 0x000ee20000000200 */
[C---:B------:R-:W-:Y:S08]  /*4130*/  HMMA.16816.F32.BF16 R4, R100.reuse, R104, R4 ;  /* 0x000000686404723c */ /* 0x040ff00000041804 */
[C---:B------:R-:W-:Y:S01]  /*4140*/  HMMA.16816.F32.BF16 R8, R100.reuse, R106, R8 ;  /* 0x0000006a6408723c */ /* 0x040fe20000041808 */
[----:B------:R-:W4:Y:S07]  /*4150*/  LDSM.16.M88.4 R104, [R209+0x12800] ;  /* 0x01280000d168783b */ /* 0x000f2e0000000200 */
[C---:B-1----:R-:W-:Y:S08]  /*4160*/  HMMA.16816.F32.BF16 R12, R100.reuse, R108, R12 ;  /* 0x0000006c640c723c */ /* 0x042ff0000004180c */
[----:B------:R-:W-:Y:S01]  /*4170*/  HMMA.16816.F32.BF16 R16, R100, R110, R16 ;  /* 0x0000006e6410723c */ /* 0x000fe20000041810 */
[----:B------:R-:W-:Y:S06]  /*4180*/  LDSM.16.M88.4 R100, [R2+0x12000] ;  /* 0x012000000264783b */ /* 0x000fec0000000200 */
[----:B------:R-:W-:Y:S01]  /*4190*/  LDSM.16.M88.4 R108, [R2+0x12800] ;  /* 0x01280000026c783b */ /* 0x000fe20000000200 */
[C---:B--2---:R-:W-:Y:S08]  /*41a0*/  HMMA.16816.F32.BF16 R4, R84.reuse, R92, R4 ;  /* 0x0000005c5404723c */ /* 0x044ff00000041804 */
[C---:B------:R-:W-:Y:S01]  /*41b0*/  HMMA.16816.F32.BF16 R8, R84.reuse, R94, R8 ;  /* 0x0000005e5408723c */ /* 0x040fe20000041808 */
[----:B------:R-:W1:Y:S07]  /*41c0*/  LDSM.16.M88.4 R92, [R211+0x2000] ;  /* 0x00200000d35c783b */ /* 0x000e6e0000000200 */
[C---:B------:R-:W-:Y:S08]  /*41d0*/  HMMA.16816.F32.BF16 R12, R84.reuse, R112, R12 ;  /* 0x00000070540c723c */ /* 0x040ff0000004180c */
[----:B------:R-:W-:Y:S01]  /*41e0*/  HMMA.16816.F32.BF16 R16, R84, R114, R16 ;  /* 0x000000725410723c */ /* 0x000fe20000041810 */
[----:B------:R-:W-:Y:S06]  /*41f0*/  LDSM.16.M88.4 R84, [R215+0x2000] ;  /* 0x00200000d754783b */ /* 0x000fec0000000200 */
[----:B------:R-:W-:Y:S01]  /*4200*/  LDSM.16.M88.4 R112, [R208+0x12800] ;  /* 0x01280000d070783b */ /* 0x000fe20000000200 */
[C---:B---3--:R-:W-:Y:S08]  /*4210*/  HMMA.16816.F32.BF16 R4, R88.reuse, R96, R4 ;  /* 0x000000605804723c */ /* 0x048ff00000041804 */
[C---:B------:R-:W-:Y:S01]  /*4220*/  HMMA.16816.F32.BF16 R8, R88.reuse, R98, R8 ;  /* 0x000000625808723c */ /* 0x040fe20000041808 */
[----:B------:R-:W2:Y:S07]  /*4230*/  LDSM.16.M88.4 R96, [R208+0x12000] ;  /* 0x01200000d060783b */ /* 0x000eae0000000200 */
[C---:B----4-:R-:W-:Y:S08]  /*4240*/  HMMA.16816.F32.BF16 R12, R88.reuse, R104, R12 ;  /* 0x00000068580c723c */ /* 0x050ff0000004180c */
[----:B------:R-:W-:Y:S01]  /*4250*/  HMMA.16816.F32.BF16 R16, R88, R106, R16 ;  /* 0x0000006a5810723c */ /* 0x000fe20000041810 */
[----:B------:R-:W-:Y:S06]  /*4260*/  LDSM.16.M88.4 R88, [R214+0x2000] ;  /* 0x00200000d658783b */ /* 0x000fec0000000200 */
[----:B------:R-:W-:Y:S01]  /*4270*/  LDSM.16.M88.4 R104, [R3+0x12800] ;  /* 0x012800000368783b */ /* 0x000fe20000000200 */
[C---:B-1----:R-:W-:Y:S08]  /*4280*/  HMMA.16816.F32.BF16 R4, R92.reuse, R100, R4 ;  /* 0x000000645c04723c */ /* 0x042ff00000041804 */
[C---:B------:R-:W-:Y:S01]  /*4290*/  HMMA.16816.F32.BF16 R8, R92.reuse, R102, R8 ;  /* 0x000000665c08723c */ /* 0x040fe20000041808 */
[----:B------:R-:W1:Y:S07]  /*42a0*/  LDSM.16.M88.4 R100, [R3+0x12000] ;  /* 0x012000000364783b */ /* 0x000e6e0000000200 */
[C---:B------:R-:W-:Y:S08]  /*42b0*/  HMMA.16816.F32.BF16 R12, R92.reuse, R108, R12 ;  /* 0x0000006c5c0c723c */ /* 0x040ff0000004180c */
[----:B------:R-:W-:Y:S01]  /*42c0*/  HMMA.16816.F32.BF16 R16, R92, R110, R16 ;  /* 0x0000006e5c10723c */ /* 0x000fe20000041810 */
[----:B------:R-:W-:Y:S06]  /*42d0*/  LDSM.16.M88.4 R92, [R210+0x4000] ;  /* 0x00400000d25c783b */ /* 0x000fec0000000200 */
[----:B------:R-:W-:Y:S01]  /*42e0*/  LDSM.16.M88.4 R108, [R209+0x14800] ;  /* 0x01480000d16c783b */ /* 0x000fe20000000200 */
[C---:B--2---:R-:W-:Y:S08]  /*42f0*/  HMMA.16816.F32.BF16 R4, R84.reuse, R96, R4 ;  /* 0x000000605404723c */ /* 0x044ff00000041804 */
[C---:B------:R-:W-:Y:S01]  /*4300*/  HMMA.16816.F32.BF16 R8, R84.reuse, R98, R8 ;  /* 0x000000625408723c */ /* 0x040fe20000041808 */
[----:B------:R-:W2:Y:S07]  /*4310*/  LDSM.16.M88.4 R96, [R209+0x14000] ;  /* 0x01400000d160783b */ /* 0x000eae0000000200 */
[C---:B------:R-:W-:Y:S08]  /*4320*/  HMMA.16816.F32.BF16 R12, R84.reuse, R112, R12 ;  /* 0x00000070540c723c */ /* 0x040ff0000004180c */
        /* <DEDUP_REMOVED lines=43> */
[----:B------:R-:W3:Y:S07]  /*45e0*/  LDSM.16.M88.4 R84, [R208+0x16800] ;  /* 0x01680000d054783b */ /* 0x000eee0000000200 */
[C---:B-1----:R-:W-:Y:S08]  /*45f0*/  HMMA.16816.F32.BF16 R4, R88.reuse, R100, R4 ;  /* 0x000000645804723c */ /* 0x042ff00000041804 */
[C---:B------:R-:W-:Y:S01]  /*4600*/  HMMA.16816.F32.BF16 R8, R88.reuse, R102, R8 ;  /* 0x000000665808723c */ /* 0x040fe20000041808 */
[----:B------:R-:W1:Y:S07]  /*4610*/  LDSM.16.M88.4 R100, [R214+0x6000] ;  /* 0x00600000d664783b */ /* 0x000e6e0000000200 */
[C---:B------:R-:W-:Y:S08]  /*4620*/  HMMA.16816.F32.BF16 R12, R88.reuse, R104, R12 ;  /* 0x00000068580c723c */ /* 0x040ff0000004180c */
[----:B------:R-:W-:Y:S01]  /*4630*/  HMMA.16816.F32.BF16 R16, R88, R106, R16 ;  /* 0x0000006a5810723c */ /* 0x000fe20000041810 */
[----:B------:R-:W4:Y:S01]  /*4640*/  @P0 S2R R88, SR_TID.X ;  /* 0x0000000000580919 */ /* 0x000f220000002100 */
[----:B------:R-:W-:Y:S05]  /*4650*/  PLOP3.LUT P0, PT, PT, PT, UP0, 0x80, 0x0 ;  /* 0x000000000000781c */ /* 0x000fea0003f0f008 */
[----:B------:R-:W-:Y:S01]  /*4660*/  FMUL.FTZ R89, R233, 1.4426950216293334961 ;  /* 0x3fb8aa3be9597820 */ /* 0x000fe20000410000 */
[C---:B--2---:R-:W-:Y:S05]  /*4670*/  HMMA.16816.F32.BF16 R4, R92.reuse, R96, R4 ;  /* 0x000000605c04723c */ /* 0x044fea0000041804 */
[----:B------:R-:W-:Y:S02]  /*4680*/  FSEL R89, R89, RZ, P4 ;  /* 0x000000ff59597208 */ /* 0x000fe40002000000 */
[----:B------:R-:W-:Y:S01]  /*4690*/  FSETP.NEU.FTZ.AND P4, PT, R234, -INF , PT ;  /* 0xff800000ea00780b */ /* 0x000fe20003f9d000 */
[C---:B------:R-:W-:Y:S08]  /*46a0*/  HMMA.16816.F32.BF16 R8, R92.reuse, R98, R8 ;  /* 0x000000625c08723c */ /* 0x040ff00000041808 */
[C---:B---3--:R-:W-:Y:S07]  /*46b0*/  HMMA.16816.F32.BF16 R12, R92.reuse, R84, R12 ;  /* 0x000000545c0c723c */ /* 0x048fee000004180c */
[----:B----4-:R-:W-:Y:S01]  /*46c0*/  @P2 IMAD.SHL.U32 R84, R88, 0x2, RZ ;  /* 0x0000000258542824 */ /* 0x010fe200078e00ff */
[----:B------:R-:W-:Y:S01]  /*46d0*/  HMMA.16816.F32.BF16 R16, R92, R86, R16 ;  /* 0x000000565c10723c */ /* 0x000fe20000041810 */
[----:B------:R-:W-:Y:S01]  /*46e0*/  IMAD.U32 R88, RZ, RZ, UR28 ;  /* 0x0000001cff587e24 */ /* 0x000fe2000f8e00ff */
[----:B------:R-:W-:Y:S02]  /*46f0*/  PLOP3.LUT P2, PT, PT, PT, UP0, 0x80, 0x0 ;  /* 0x000000000000781c */ /* 0x000fe40003f4f008 */
[----:B------:R-:W-:Y:S01]  /*4700*/  @P1 LOP3.LUT R84, R250, 0x6, R84, 0xf8, !PT ;  /* 0x00000006fa541812 */ /* 0x000fe200078ef854 */
[----:B------:R-:W-:Y:S01]  /*4710*/  IMAD.U32 R85, RZ, RZ, UR7 ;  /* 0x00000007ff557e24 */ /* 0x000fe2000f8e00ff */
[----:B------:R-:W-:Y:S02]  /*4720*/  PLOP3.LUT P1, PT, PT, PT, UP0, 0x80, 0x0 ;  /* 0x000000000000781c */ /* 0x000fe40003f2f008 */
[C---:B-1----:R-:W-:Y:S05]  /*4730*/  HMMA.16816.F32.BF16 R4, R100.reuse, R108, R4 ;  /* 0x0000006c6404723c */ /* 0x042fea0000041804 */
[----:B------:R-:W-:Y:S01]  /*4740*/  @P0 IMAD R88, R88, 0x40, R84 ;  /* 0x0000004058580824 */ /* 0x000fe200078e0254 */
[----:B------:R-:W-:Y:S01]  /*4750*/  PLOP3.LUT P0, PT, PT, PT, UP0, 0x80, 0x0 ;  /* 0x000000000000781c */ /* 0x000fe20003f0f008 */
[----:B------:R-:W-:Y:S01]  /*4760*/  IMAD.U32 R84, RZ, RZ, UR28 ;  /* 0x0000001cff547e24 */ /* 0x000fe2000f8e00ff */
[C---:B------:R-:W-:Y:S03]  /*4770*/  HMMA.16816.F32.BF16 R8, R100.reuse, R110, R8 ;  /* 0x0000006e6408723c */ /* 0x040fe60000041808 */
[----:B------:R-:W-:Y:S01]  /*4780*/  @P3 ISETP.GE.AND P3, PT, R88, UR6, PT ;  /* 0x0000000658003c0c */ /* 0x000fe2000bf66270 */
[----:B------:R-:W-:Y:S01]  /*4790*/  IMAD R84, R84, 0x2, R245 ;  /* 0x0000000254547824 */ /* 0x000fe200078e02f5 */
[----:B------:R-:W-:Y:S01]  /*47a0*/  @P1 IADD3 R86, R88, 0x1, RZ ;  /* 0x0000000158561810 */ /* 0x000fe20007ffe0ff */
[----:B------:R-:W-:Y:S01]  /*47b0*/  IMAD R85, R85, 0x4, R246 ;  /* 0x0000000455557824 */ /* 0x000fe200078e02f6 */
[----:B------:R-:W-:Y:S02]  /*47c0*/  PLOP3.LUT P1, PT, PT, PT, UP0, 0x80, 0x0 ;  /* 0x000000000000781c */ /* 0x000fe40003f2f008 */
[----:B------:R-:W-:Y:S03]  /*47d0*/  @P6 ISETP.GE.AND P6, PT, R86, UR6, PT ;  /* 0x0000000656006c0c */ /* 0x000fe6000bfc6270 */
[----:B------:R-:W-:Y:S01]  /*47e0*/  LOP3.LUT R96, R241, UR14, R84, 0x96, !PT ;  /* 0x0000000ef1607c12 */ /* 0x000fe2000f8e9654 */
[----:B------:R-:W-:Y:S01]  /*47f0*/  IMAD.WIDE.U32 R84, R85, -0x326172a9, RZ ;  /* 0xcd9e8d5755547825 */ /* 0x000fe200078e00ff */
[----:B------:R-:W-:Y:S02]  /*4800*/  @P2 IADD3 R86, R88, 0x8, RZ ;  /* 0x0000000858562810 */ /* 0x000fe40007ffe0ff */
[----:B------:R-:W-:Y:S01]  /*4810*/  @P0 FSEL R4, R4, -INF , !P3 ;  /* 0xff80000004040808 */ /* 0x000fe20005800000 */
[----:B------:R-:W-:Y:S01]  /*4820*/  IMAD.WIDE.U32 R96, R96, -0x326172a9, RZ ;  /* 0xcd9e8d5760607825 */ /* 0x000fe200078e00ff */
[----:B------:R-:W-:Y:S02]  /*4830*/  PLOP3.LUT P0, PT, PT, PT, UP0, 0x80, 0x0 ;  /* 0x000000000000781c */ /* 0x000fe40003f0f008 */
[----:B------:R-:W-:Y:S01]  /*4840*/  LOP3.LUT R90, R85, UR15, R244, 0x96, !PT ;  /* 0x0000000f555a7c12 */ /* 0x000fe2000f8e96f4 */
[--C-:B------:R-:W-:Y:S01]  /*4850*/  FFMA.FTZ R4, R4, c[0x0][0x23c], -R89.reuse ;  /* 0x00008f0004047a23 */ /* 0x100fe20000010859 */
[----:B------:R-:W-:Y:S02]  /*4860*/  @P1 FSEL R5, R5, -INF , !P6 ;  /* 0xff80000005051808 */ /* 0x000fe40007000000 */
[----:B------:R-:W-:Y:S01]  /*4870*/  PLOP3.LUT P1, PT, PT, PT, UP0, 0x80, 0x0 ;  /* 0x000000000000781c */ /* 0x000fe20003f2f008 */
[----:B------:R1:W2:Y:S01]  /*4880*/  MUFU.EX2 R131, R4 ;  /* 0x0000000400837308 */ /* 0x0002a20000000800 */
[----:B------:R-:W-:Y:S01]  /*4890*/  LOP3.LUT R92, R97, UR27, R84, 0x96, !PT ;  /* 0x0000001b615c7c12 */ /* 0x000fe2000f8e9654 */
[--C-:B------:R-:W-:Y:S01]  /*48a0*/  FFMA.FTZ R5, R5, c[0x0][0x23c], -R89.reuse ;  /* 0x00008f0005057a23 */ /* 0x100fe20000010859 */
[----:B------:R-:W-:Y:S01]  /*48b0*/  @P5 ISETP.GE.AND P5, PT, R86, UR6, PT ;  /* 0x0000000656005c0c */ /* 0x000fe2000bfa6270 */
[----:B------:R-:W-:Y:S01]  /*48c0*/  IMAD.WIDE.U32 R90, R90, -0x2daee0ad, RZ ;  /* 0xd2511f535a5a7825 */ /* 0x000fe200078e00ff */
[----:B------:R-:W3:Y:S01]  /*48d0*/  LDSM.16.M88.4 R84, [R3+0x16800] ;  /* 0x016800000354783b */ /* 0x000ee20000000200 */
[----:B------:R-:W-:Y:S02]  /*48e0*/  PLOP3.LUT P2, PT, PT, PT, UP0, 0x80, 0x0 ;  /* 0x000000000000781c */ /* 0x000fe40003f4f008 */
[----:B------:R-:W-:Y:S01]  /*48f0*/  @P0 FSEL R6, R6, -INF , !P3 ;  /* 0xff80000006060808 */ /* 0x000fe20005800000 */
[----:B------:R-:W-:Y:S01]  /*4900*/  IMAD.WIDE.U32 R92, R92, -0x2daee0ad, RZ ;  /* 0xd2511f535c5c7825 */ /* 0x000fe200078e00ff */
[----:B------:R4:W-:Y:S01]  /*4910*/  MUFU.EX2 R130, R5 ;  /* 0x0000000500827308 */ /* 0x0009e20000000800 */
[----:B------:R-:W-:Y:S02]  /*4920*/  PLOP3.LUT P0, PT, PT, PT, UP0, 0x80, 0x0 ;  /* 0x000000000000781c */ /* 0x000fe40003f0f008 */
[----:B------:R-:W-:Y:S02]  /*4930*/  PLOP3.LUT P3, PT, PT, PT, UP0, 0x80, 0x0 ;  /* 0x000000000000781c */ /* 0x000fe40003f6f008 */
[----:B------:R-:W-:Y:S04]  /*4940*/  LOP3.LUT R94, R93, UR24, R90, 0x96, !PT ;  /* 0x000000185d5e7c12 */ /* 0x000fe8000f8e965a */
[----:B------:R-:W-:Y:S01]  /*4950*/  @P2 FSEL R7, R7, -INF , !P6 ;  /* 0xff80000007072808 */ /* 0x000fe20007000000 */
[----:B------:R-:W-:Y:S01]  /*4960*/  IMAD.WIDE.U32 R94, R94, -0x326172a9, RZ ;  /* 0xcd9e8d575e5e7825 */ /* 0x000fe200078e00ff */
[----:B------:R-:W-:Y:S03]  /*4970*/  PLOP3.LUT P6, PT, PT, PT, UP0, 0x80, 0x0 ;  /* 0x000000000000781c */ /* 0x000fe60003fcf008 */
[----:B-1----:R-:W-:Y:S01]  /*4980*/  FMUL.FTZ R4, R234, 1.4426950216293334961 ;  /* 0x3fb8aa3bea047820 */ /* 0x002fe20000410000 */
[----:B------:R-:W-:Y:S02]  /*4990*/  @P0 IADD3 R90, R88, 0x10, RZ ;  /* 0x00000010585a0810 */ /* 0x000fe40007ffe0ff */
[----:B------:R-:W-:Y:S02]  /*49a0*/  PLOP3.LUT P0, PT, PT, PT, UP0, 0x80, 0x0 ;  /* 0x000000000000781c */ /* 0x000fe40003f0f008 */
[----:B------:R-:W-:Y:S02]  /*49b0*/  FSEL R4, R4, RZ, P4 ;  /* 0x000000ff04047208 */ /* 0x000fe40002000000 */
[----:B------:R-:W-:Y:S02]  /*49c0*/  PLOP3.LUT P4, PT, PT, PT, UP0, 0x80, 0x0 ;  /* 0x000000000000781c */ /* 0x000fe40003f8f008 */
[----:B------:R-:W-:Y:S01]  /*49d0*/  @P3 ISETP.GE.AND P3, PT, R90, UR6, PT ;  /* 0x000000065a003c0c */ /* 0x000fe2000bf66270 */
[--C-:B------:R-:W-:Y:S01]  /*49e0*/  FFMA.FTZ R6, R6, c[0x0][0x23c], -R4.reuse ;  /* 0x00008f0006067a23 */ /* 0x100fe20000010804 */
[----:B----4-:R-:W-:Y:S02]  /*49f0*/  @P1 IADD3 R5, R88, 0x9, RZ ;  /* 0x0000000958051810 */ /* 0x010fe40007ffe0ff */
[----:B------:R-:W-:Y:S01]  /*4a00*/  PLOP3.LUT P1, PT, PT, PT, UP0, 0x80, 0x0 ;  /* 0x000000000000781c */ /* 0x000fe20003f2f008 */
[----:B------:R1:W4:Y:S06]  /*4a10*/  MUFU.EX2 R197, R6 ;  /* 0x0000000600c57308 */ /* 0x00032c0000000800 */
[----:B------:R-:W-:Y:S01]  /*4a20*/  @P4 ISETP.GE.AND P2, PT, R5, UR6, PT ;  /* 0x0000000605004c0c */ /* 0x000fe2000bf46270 */
[C---:B---3--:R-:W-:Y:S01]  /*4a30*/  HMMA.16816.F32.BF16 R12, R100.reuse, R84, R12 ;  /* 0x00000054640c723c */ /* 0x048fe2000004180c */
[----:B------:R-:W-:Y:S02]  /*4a40*/  PLOP3.LUT P4, PT, PT, PT, UP0, 0x80, 0x0 ;  /* 0x000000000000781c */ /* 0x000fe40003f8f008 */
[----:B------:R-:W-:Y:S02]  /*4a50*/  FFMA.FTZ R5, R7, c[0x0][0x23c], -R4 ;  /* 0x00008f0007057a23 */ /* 0x000fe40000010804 */
[----:B------:R-:W-:Y:S02]  /*4a60*/  @P1 FSEL R8, R8, -INF , !P5 ;  /* 0xff80000008081808 */ /* 0x000fe40006800000 */
[----:B------:R3:W2:Y:S01]  /*4a70*/  MUFU.EX2 R196, R5 ;  /* 0x0000000500c47308 */ /* 0x0006a20000000800 */
[----:B------:R-:W-:Y:S01]  /*4a80*/  HMMA.16816.F32.BF16 R16, R100, R86, R16 ;  /* 0x000000566410723c */ /* 0x000fe20000041810 */
[----:B------:R-:W-:Y:S03]  /*4a90*/  PLOP3.LUT P1, PT, PT, PT, UP0, 0x80, 0x0 ;  /* 0x000000000000781c */ /* 0x000fe60003f2f008 */
[--C-:B------:R-:W-:Y:S01]  /*4aa0*/  FFMA.FTZ R8, R8, c[0x0][0x23c], -R89.reuse ;  /* 0x00008f0008087a23 */ /* 0x100fe20000010859 */
[----:B------:R-:W-:Y:S02]  /*4ab0*/  @P0 FSEL R9, R9, -INF , !P2 ;  /* 0xff80000009090808 */ /* 0x000fe40005000000 */
[----:B------:R-:W-:Y:S02]  /*4ac0*/  PLOP3.LUT P0, PT, PT, PT, UP0, 0x80, 0x0 ;  /* 0x000000000000781c */ /* 0x000fe40003f0f008 */
[----:B------:R2:W2:Y:S03]  /*4ad0*/  MUFU.EX2 R127, R8 ;  /* 0x00000008007f7308 */ /* 0x0004a60000000800 */
[----:B------:R-:W-:Y:S01]  /*4ae0*/  @P4 FSEL R10, R10, -INF , !P5 ;  /* 0xff8000000a0a4808 */ /* 0x000fe20006800000 */
[--C-:B------:R-:W-:Y:S01]  /*4af0*/  FFMA.FTZ R9, R9, c[0x0][0x23c], -R89.reuse ;  /* 0x00008f0009097a23 */ /* 0x100fe20000010859 */
[----:B------:R-:W-:Y:S02]  /*4b00*/  PLOP3.LUT P4, PT, PT, PT, UP0, 0x80, 0x0 ;  /* 0x000000000000781c */ /* 0x000fe40003f8f008 */
[----:B-1----:R-:W-:Y:S01]  /*4b10*/  LOP3.LUT R6, R91, UR26, R240, 0x96, !PT ;  /* 0x0000001a5b067c12 */ /* 0x002fe2000f8e96f0 */
[----:B------:R-:W-:Y:S01]  /*4b20*/  FFMA.FTZ R10, R10, c[0x0][0x23c], -R4 ;  /* 0x00008f000a0a7a23 */ /* 0x000fe20000010804 */
[----:B------:R-:W-:Y:S01]  /*4b30*/  @P1 FSEL R11, R11, -INF , !P2 ;  /* 0xff8000000b0b1808 */ /* 0x000fe20005000000 */
[----:B------:R-:W-:Y:S01]  /*4b40*/  MUFU.EX2 R126, R9 ;  /* 0x00000009007e7308 */ /* 0x000fe20000000800 */
[----:B------:R-:W-:Y:S01]  /*4b50*/  PLOP3.LUT P1, PT, PT, PT, UP0, 0x80, 0x0 ;  /* 0x000000000000781c */ /* 0x000fe20003f2f008 */
[----:B------:R-:W-:Y:S01]  /*4b60*/  IMAD.WIDE.U32 R6, R6, -0x326172a9, RZ ;  /* 0xcd9e8d5706067825 */ /* 0x000fe200078e00ff */
[----:B------:R-:W-:Y:S02]  /*4b70*/  PLOP3.LUT P5, PT, PT, PT, UP0, 0x80, 0x0 ;  /* 0x000000000000781c */ /* 0x000fe40003faf008 */
[C---:B---3--:R-:W-:Y:S02]  /*4b80*/  @P0 IADD3 R5, R88.reuse, 0x18, RZ ;  /* 0x0000001858050810 */ /* 0x048fe40007ffe0ff */
[----:B------:R-:W-:Y:S02]  /*4b90*/  PLOP3.LUT P0, PT, PT, PT, UP0, 0x80, 0x0 ;  /* 0x000000000000781c */ /* 0x000fe40003f0f008 */
[----:B------:R-:W-:Y:S01]  /*4ba0*/  LOP3.LUT R7, R7, UR25, R96, 0x96, !PT ;  /* 0x0000001907077c12 */ /* 0x000fe2000f8e9660 */
[----:B------:R1:W-:Y:S01]  /*4bb0*/  MUFU.EX2 R129, R10 ;  /* 0x0000000a00817308 */ /* 0x0003e20000000800 */
[----:B------:R-:W-:Y:S02]  /*4bc0*/  LOP3.LUT R90, R95, UR23, R6, 0x96, !PT ;  /* 0x000000175f5a7c12 */ /* 0x000fe4000f8e9606 */
[----:B------:R-:W-:Y:S01]  /*4bd0*/  PLOP3.LUT P2, PT, PT, PT, UP0, 0x80, 0x0 ;  /* 0x000000000000781c */ /* 0x000fe20003f4f008 */
[----:B------:R-:W-:Y:S01]  /*4be0*/  IMAD.WIDE.U32 R6, R7, -0x2daee0ad, RZ ;  /* 0xd2511f5307067825 */ /* 0x000fe200078e00ff */
[----:B--2---:R-:W-:Y:S02]  /*4bf0*/  @P6 IADD3 R8, R88, 0x11, RZ ;  /* 0x0000001158086810 */ /* 0x004fe40007ffe0ff */
[----:B------:R-:W-:Y:S01]  /*4c00*/  @P1 FSEL R12, R12, -INF , !P3 ;  /* 0xff8000000c0c1808 */ /* 0x000fe20005800000 */
[----:B------:R-:W-:Y:S01]  /*4c10*/  IMAD.WIDE.U32 R90, R90, -0x2daee0ad, RZ ;  /* 0xd2511f535a5a7825 */ /* 0x000fe200078e00ff */
[----:B------:R-:W-:Y:S02]  /*4c20*/  @P4 ISETP.GE.AND P4, PT, R8, UR6, PT ;  /* 0x0000000608004c0c */ /* 0x000fe4000bf86270 */
[----:B------:R-:W-:Y:S01]  /*4c30*/  LOP3.LUT R7, R7, UR22, R92, 0x96, !PT ;  /* 0x0000001607077c12 */ /* 0x000fe2000f8e965c */
[--C-:B------:R-:W-:Y:S01]  /*4c40*/  FFMA.FTZ R12, R12, c[0x0][0x23c], -R89.reuse ;  /* 0x00008f000c0c7a23 */ /* 0x100fe20000010859 */
[----:B------:R-:W-:Y:S01]  /*4c50*/  @P5 ISETP.GE.AND P5, PT, R5, UR6, PT ;  /* 0x0000000605005c0c */ /* 0x000fe2000bfa6270 */
[----:B------:R-:W-:Y:S01]  /*4c60*/  FFMA.FTZ R5, R11, c[0x0][0x23c], -R4 ;  /* 0x00008f000b057a23 */ /* 0x000fe20000010804 */
[----:B------:R-:W-:Y:S01]  /*4c70*/  LOP3.LUT R91, R91, UR20, R6, 0x96, !PT ;  /* 0x000000145b5b7c12 */ /* 0x000fe2000f8e9606 */
[----:B------:R-:W-:Y:S01]  /*4c80*/  IMAD.WIDE.U32 R6, R7, -0x326172a9, RZ ;  /* 0xcd9e8d5707067825 */ /* 0x000fe200078e00ff */
[----:B------:R-:W2:Y:S01]  /*4c90*/  MUFU.EX2 R123, R12 ;  /* 0x0000000c007b7308 */ /* 0x000ea20000000800 */
[----:B------:R-:W-:Y:S02]  /*4ca0*/  @P2 IADD3 R88, R88, 0x19, RZ ;  /* 0x0000001958582810 */ /* 0x000fe40007ffe0ff */
[----:B------:R-:W-:Y:S01]  /*4cb0*/  IMAD.WIDE.U32 R84, R91, -0x326172a9, RZ ;  /* 0xcd9e8d575b547825 */ /* 0x000fe200078e00ff */
[----:B------:R-:W-:Y:S02]  /*4cc0*/  PLOP3.LUT P6, PT, PT, PT, UP0, 0x80, 0x0 ;  /* 0x000000000000781c */ /* 0x000fe40003fcf008 */
[----:B------:R-:W-:Y:S02]  /*4cd0*/  @P0 FSEL R13, R13, -INF , !P4 ;  /* 0xff8000000d0d0808 */ /* 0x000fe40006000000 */
[----:B-1----:R-:W-:Y:S02]  /*4ce0*/  LOP3.LUT R10, R7, UR21, R94, 0x96, !PT ;  /* 0x00000015070a7c12 */ /* 0x002fe4000f8e965e */
[----:B------:R1:W3:Y:S01]  /*4cf0*/  MUFU.EX2 R128, R5 ;  /* 0x0000000500807308 */ /* 0x0002e20000000800 */
[----:B------:R-:W-:Y:S01]  /*4d00*/  FFMA.FTZ R13, R13, c[0x0][0x23c], -R89 ;  /* 0x00008f000d0d7a23 */ /* 0x000fe20000010859 */
[----:B------:R-:W-:Y:S01]  /*4d10*/  PLOP3.LUT P2, PT, PT, PT, UP0, 0x80, 0x0 ;  /* 0x000000000000781c */ /* 0x000fe20003f4f008 */
[----:B------:R-:W-:Y:S01]  /*4d20*/  IMAD.WIDE.U32 R10, R10, -0x2daee0ad, RZ ;  /* 0xd2511f530a0a7825 */ /* 0x000fe200078e00ff */
[----:B------:R-:W-:Y:S02]  /*4d30*/  LOP3.LUT R8, R85, UR19, R6, 0x96, !PT ;  /* 0x0000001355087c12 */ /* 0x000fe4000f8e9606 */
[----:B------:R-:W-:Y:S02]  /*4d40*/  PLOP3.LUT P1, PT, PT, PT, UP0, 0x80, 0x0 ;  /* 0x000000000000781c */ /* 0x000fe40003f2f008 */
[----:B------:R-:W-:Y:S01]  /*4d50*/  LOP3.LUT R6, R11, UR18, R90, 0x96, !PT ;  /* 0x000000120b067c12 */ /* 0x000fe2000f8e965a */
[----:B------:R-:W-:Y:S01]  /*4d60*/  IMAD.WIDE.U32 R8, R8, -0x2daee0ad, RZ ;  /* 0xd2511f5308087825 */ /* 0x000fe200078e00ff */
[----:B------:R2:W-:Y:S01]  /*4d70*/  MUFU.EX2 R122, R13 ;  /* 0x0000000d007a7308 */ /* 0x0005e20000000800 */
[----:B------:R-:W-:Y:S02]  /*4d80*/  PLOP3.LUT P0, PT, PT, PT, UP0, 0x80, 0x0 ;  /* 0x000000000000781c */ /* 0x000fe40003f0f008 */
[----:B------:R-:W-:Y:S01]  /*4d90*/  IMAD.WIDE.U32 R6, R6, -0x326172a9, RZ ;  /* 0xcd9e8d5706067825 */ /* 0x000fe200078e00ff */
[----:B------:R-:W-:Y:S02]  /*4da0*/  @P6 ISETP.GE.AND P6, PT, R88, UR6, PT ;  /* 0x0000000658006c0c */ /* 0x000fe4000bfc6270 */
[----:B------:R-:W-:Y:S02]  /*4db0*/  @P2 FSEL R14, R14, -INF , !P3 ;  /* 0xff8000000e0e2808 */ /* 0x000fe40005800000 */
[----:B------:R-:W-:Y:S02]  /*4dc0*/  PLOP3.LUT P3, PT, PT, PT, UP0, 0x80, 0x0 ;  /* 0x000000000000781c */ /* 0x000fe40003f6f008 */
[----:B------:R-:W-:Y:S01]  /*4dd0*/  PLOP3.LUT P2, PT, PT, PT, UP0, 0x80, 0x0 ;  /* 0x000000000000781c */ /* 0x000fe20003f4f008 */
[----:B------:R-:W-:Y:S01]  /*4de0*/  FFMA.FTZ R14, R14, c[0x0][0x23c], -R4 ;  /* 0x00008f000e0e7a23 */ /* 0x000fe20000010804 */
[----:B------:R-:W-:Y:S02]  /*4df0*/  @P1 FSEL R15, R15, -INF , !P4 ;  /* 0xff8000000f0f1808 */ /* 0x000fe40006000000 */
[----:B-1----:R-:W-:Y:S01]  /*4e00*/  LOP3.LUT R5, R7, UR17, R84, 0x96, !PT ;  /* 0x0000001107057c12 */ /* 0x002fe2000f8e9654 */
[----:B------:R-:W-:Y:S01]  /*4e10*/  MUFU.EX2 R125, R14 ;  /* 0x0000000e007d7308 */ /* 0x000fe20000000800 */
[----:B------:R-:W-:Y:S01]  /*4e20*/  PLOP3.LUT P1, PT, PT, PT, UP0, 0x80, 0x0 ;  /* 0x000000000000781c */ /* 0x000fe20003f2f008 */
[----:B------:R-:W-:Y:S01]  /*4e30*/  FFMA.FTZ R15, R15, c[0x0][0x23c], -R4 ;  /* 0x00008f000f0f7a23 */ /* 0x000fe20000010804 */
[C---:B------:R-:W-:Y:S02]  /*4e40*/  LOP3.LUT R11, R8.reuse, 0xff, RZ, 0xc0, !PT ;  /* 0x000000ff080b7812 */ /* 0x040fe400078ec0ff */
[--C-:B------:R-:W-:Y:S02]  /*4e50*/  SHF.R.U32.HI R85, RZ, 0x18, R8.reuse ;  /* 0x00000018ff557819 */ /* 0x100fe40000011608 */
[----:B------:R-:W-:Y:S02]  /*4e60*/  LOP3.LUT R87, R8, 0xffff, RZ, 0xc0, !PT ;  /* 0x0000ffff08577812 */ /* 0x000fe400078ec0ff */
[----:B------:R-:W-:Y:S01]  /*4e70*/  SHF.R.U32.HI R86, RZ, 0x10, R8 ;  /* 0x00000010ff567819 */ /* 0x000fe20000011608 */
[----:B------:R-:W1:Y:S01]  /*4e80*/  MUFU.EX2 R124, R15 ;  /* 0x0000000f007c7308 */ /* 0x000e620000000800 */
[----:B------:R-:W-:Y:S02]  /*4e90*/  LOP3.LUT R10, R9, UR16, R10, 0x96, !PT ;  /* 0x00000010090a7c12 */ /* 0x000fe4000f8e960a */
[--C-:B------:R-:W-:Y:S02]  /*4ea0*/  SHF.R.U32.HI R9, RZ, 0x18, R6.reuse ;  /* 0x00000018ff097819 */ /* 0x100fe40000011606 */
[C---:B------:R-:W-:Y:S02]  /*4eb0*/  LOP3.LUT R12, R6.reuse, 0xff, RZ, 0xc0, !PT ;  /* 0x000000ff060c7812 */ /* 0x040fe400078ec0ff */
[----:B------:R-:W-:Y:S02]  /*4ec0*/  LOP3.LUT R8, R6, 0xffff, RZ, 0xc0, !PT ;  /* 0x0000ffff06087812 */ /* 0x000fe400078ec0ff */
[----:B--2---:R-:W-:Y:S02]  /*4ed0*/  SHF.R.U32.HI R13, RZ, 0x10, R6 ;  /* 0x00000010ff0d7819 */ /* 0x004fe40000011606 */
[C---:B------:R-:W-:Y:S02]  /*4ee0*/  LOP3.LUT R7, R5.reuse, 0xff, RZ, 0xc0, !PT ;  /* 0x000000ff05077812 */ /* 0x040fe400078ec0ff */
[----:B------:R-:W-:Y:S02]  /*4ef0*/  LOP3.LUT R6, R5, 0xffff, RZ, 0xc0, !PT ;  /* 0x0000ffff05067812 */ /* 0x000fe400078ec0ff */
[----:B------:R-:W-:Y:S02]  /*4f00*/  @P0 FSEL R16, R16, -INF , !P5 ;  /* 0xff80000010100808 */ /* 0x000fe40006800000 */
[----:B------:R-:W-:Y:S02]  /*4f10*/  ISETP.LE.U32.AND P0, PT, R7, UR29, PT ;  /* 0x0000001d07007c0c */ /* 0x000fe4000bf03070 */
[----:B------:R-:W-:Y:S01]  /*4f20*/  SHF.R.U32.HI R7, RZ, 0x10, R5 ;  /* 0x00000010ff077819 */ /* 0x000fe20000011605 */
[----:B------:R-:W-:Y:S01]  /*4f30*/  FFMA.FTZ R16, R16, c[0x0][0x23c], -R89 ;  /* 0x00008f0010107a23 */ /* 0x000fe20000010859 */
[----:B------:R-:W-:Y:S02]  /*4f40*/  SHF.R.U32.HI R6, RZ, 0x8, R6 ;  /* 0x00000008ff067819 */ /* 0x000fe40000011606 */
[----:B------:R-:W-:Y:S01]  /*4f50*/  @P2 FSEL R19, R19, -INF , !P6 ;  /* 0xff80000013132808 */ /* 0x000fe20007000000 */
[----:B------:R-:W-:Y:S01]  /*4f60*/  MUFU.EX2 R119, R16 ;  /* 0x0000001000777308 */ /* 0x000fe20000000800 */
[----:B------:R-:W-:Y:S02]  /*4f70*/  @P3 FSEL R18, R18, -INF , !P5 ;  /* 0xff80000012123808 */ /* 0x000fe40006800000 */
[----:B------:R-:W-:Y:S02]  /*4f80*/  LOP3.LUT R7, R7, 0xff, RZ, 0xc0, !PT ;  /* 0x000000ff07077812 */ /* 0x000fe400078ec0ff */
[----:B------:R-:W-:Y:S01]  /*4f90*/  LOP3.LUT R6, R6, 0xffff, RZ, 0xc0, !PT ;  /* 0x0000ffff06067812 */ /* 0x000fe200078ec0ff */
[--C-:B------:R-:W-:Y:S01]  /*4fa0*/  FFMA.FTZ R18, R18, c[0x0][0x23c], -R4.reuse ;  /* 0x00008f0012127a23 */ /* 0x100fe20000010804 */
[----:B------:R-:W-:Y:S01]  /*4fb0*/  @P1 FSEL R17, R17, -INF , !P6 ;  /* 0xff80000011111808 */ /* 0x000fe20007000000 */
[----:B------:R-:W-:Y:S01]  /*4fc0*/  FFMA.FTZ R4, R19, c[0x0][0x23c], -R4 ;  /* 0x00008f0013047a23 */ /* 0x000fe20000010804 */
[----:B------:R-:W-:Y:S01]  /*4fd0*/  ISETP.LE.U32.AND P1, PT, R7, UR29, PT ;  /* 0x0000001d07007c0c */ /* 0x000fe2000bf23070 */
[----:B------:R-:W-:Y:S01]  /*4fe0*/  @!P0 FADD.FTZ R131, -R131, -RZ ;  /* 0x800000ff83838221 */ /* 0x000fe20000010100 */
[----:B------:R-:W-:Y:S01]  /*4ff0*/  ISETP.LE.U32.AND P5, PT, R6, UR29, PT ;  /* 0x0000001d06007c0c */ /* 0x000fe2000bfa3070 */
[----:B------:R2:W-:Y:S01]  /*5000*/  MUFU.EX2 R120, R4 ;  /* 0x0000000400787308 */ /* 0x0005e20000000800 */
[----:B------:R-:W-:Y:S01]  /*5010*/  SHF.R.U32.HI R5, RZ, 0x18, R5 ;  /* 0x00000018ff057819 */ /* 0x000fe20000011605 */
[----:B------:R-:W-:Y:S01]  /*5020*/  FFMA.FTZ R89, R17, c[0x0][0x23c], -R89 ;  /* 0x00008f0011597a23 */ /* 0x000fe20000010859 */
[----:B------:R-:W-:Y:S02]  /*5030*/  SHF.R.U32.HI R6, RZ, 0x8, R8 ;  /* 0x00000008ff067819 */ /* 0x000fe40000011608 */
[----:B------:R-:W-:Y:S02]  /*5040*/  ISETP.LE.U32.AND P6, PT, R5, UR29, PT ;  /* 0x0000001d05007c0c */ /* 0x000fe4000bfc3070 */
[----:B------:R-:W-:Y:S02]  /*5050*/  ISETP.LE.U32.AND P2, PT, R12, UR29, PT ;  /* 0x0000001d0c007c0c */ /* 0x000fe4000bf43070 */
[----:B------:R-:W-:Y:S01]  /*5060*/  LOP3.LUT R5, R10, 0xff, RZ, 0xc0, !PT ;  /* 0x000000ff0a057812 */ /* 0x000fe200078ec0ff */
[----:B----4-:R-:W-:Y:S01]  /*5070*/  @!P1 FADD.FTZ R197, -R197, -RZ ;  /* 0x800000ffc5c59221 */ /* 0x010fe20000010100 */
[----:B------:R-:W-:Y:S01]  /*5080*/  LOP3.LUT R6, R6, 0xffff, RZ, 0xc0, !PT ;  /* 0x0000ffff06067812 */ /* 0x000fe200078ec0ff */
[----:B------:R-:W-:Y:S01]  /*5090*/  @!P5 FADD.FTZ R130, -R130, -RZ ;  /* 0x800000ff8282d221 */ /* 0x000fe20000010100 */
[----:B------:R-:W-:Y:S01]  /*50a0*/  ISETP.LE.U32.AND P5, PT, R5, UR29, PT ;  /* 0x0000001d05007c0c */ /* 0x000fe2000bfa3070 */
[----:B------:R-:W-:Y:S01]  /*50b0*/  MUFU.EX2 R118, R89 ;  /* 0x0000005900767308 */ /* 0x000fe20000000800 */
[----:B------:R-:W-:Y:S02]  /*50c0*/  LOP3.LUT R5, R13, 0xff, RZ, 0xc0, !PT ;  /* 0x000000ff0d057812 */ /* 0x000fe400078ec0ff */
[----:B------:R-:W-:Y:S01]  /*50d0*/  ISETP.LE.U32.AND P1, PT, R6, UR29, PT ;  /* 0x0000001d06007c0c */ /* 0x000fe2000bf23070 */
[----:B------:R-:W-:Y:S01]  /*50e0*/  @!P6 FADD.FTZ R196, -R196, -RZ ;  /* 0x800000ffc4c4e221 */ /* 0x000fe20000010100 */
[----:B------:R-:W-:Y:S01]  /*50f0*/  ISETP.LE.U32.AND P0, PT, R9, UR29, PT ;  /* 0x0000001d09007c0c */ /* 0x000fe2000bf03070 */
[----:B------:R-:W-:Y:S01]  /*5100*/  @!P2 FADD.FTZ R127, -R127, -RZ ;  /* 0x800000ff7f7fa221 */ /* 0x000fe20000010100 */
[----:B------:R-:W-:Y:S02]  /*5110*/  ISETP.LE.U32.AND P6, PT, R5, UR29, PT ;  /* 0x0000001d05007c0c */ /* 0x000fe4000bfc3070 */
[--C-:B------:R-:W-:Y:S01]  /*5120*/  SHF.R.U32.HI R5, RZ, 0x18, R10.reuse ;  /* 0x00000018ff057819 */ /* 0x100fe2000001160a */
[----:B------:R-:W4:Y:S01]  /*5130*/  MUFU.EX2 R121, R18 ;  /* 0x0000001200797308 */ /* 0x000f220000000800 */
[----:B------:R-:W-:Y:S01]  /*5140*/  SHF.R.U32.HI R6, RZ, 0x10, R10 ;  /* 0x00000010ff067819 */ /* 0x000fe2000001160a */
[----:B------:R-:W-:Y:S01]  /*5150*/  @!P5 FADD.FTZ R123, -R123, -RZ ;  /* 0x800000ff7b7bd221 */ /* 0x000fe20000010100 */
[----:B------:R-:W-:Y:S02]  /*5160*/  LOP3.LUT R10, R10, 0xffff, RZ, 0xc0, !PT ;  /* 0x0000ffff0a0a7812 */ /* 0x000fe400078ec0ff */
[----:B------:R-:W-:Y:S01]  /*5170*/  ISETP.LE.U32.AND P2, PT, R5, UR29, PT ;  /* 0x0000001d05007c0c */ /* 0x000fe2000bf43070 */
[----:B------:R-:W-:Y:S01]  /*5180*/  @!P1 FADD.FTZ R126, -R126, -RZ ;  /* 0x800000ff7e7e9221 */ /* 0x000fe20000010100 */
[----:B------:R-:W-:Y:S01]  /*5190*/  SHF.R.U32.HI R5, RZ, 0x8, R10 ;  /* 0x00000008ff057819 */ /* 0x000fe2000001160a */
[----:B---3--:R-:W-:Y:S01]  /*51a0*/  @!P0 FADD.FTZ R128, -R128, -RZ ;  /* 0x800000ff80808221 */ /* 0x008fe20000010100 */
[----:B------:R-:W-:Y:S01]  /*51b0*/  LOP3.LUT R6, R6, 0xff, RZ, 0xc0, !PT ;  /* 0x000000ff06067812 */ /* 0x000fe200078ec0ff */
[----:B------:R-:W-:Y:S01]  /*51c0*/  @!P6 FADD.FTZ R129, -R129, -RZ ;  /* 0x800000ff8181e221 */ /* 0x000fe20000010100 */
[----:B------:R-:W-:Y:S02]  /*51d0*/  LOP3.LUT R5, R5, 0xffff, RZ, 0xc0, !PT ;  /* 0x0000ffff05057812 */ /* 0x000fe400078ec0ff */
[----:B------:R-:W-:Y:S02]  /*51e0*/  ISETP.LE.U32.AND P1, PT, R6, UR29, PT ;  /* 0x0000001d06007c0c */ /* 0x000fe4000bf23070 */
[----:B------:R-:W-:Y:S02]  /*51f0*/  LOP3.LUT R6, R86, 0xff, RZ, 0xc0, !PT ;  /* 0x000000ff56067812 */ /* 0x000fe400078ec0ff */
[----:B--2---:R-:W-:Y:S01]  /*5200*/  SHF.R.U32.HI R4, RZ, 0x8, R87 ;  /* 0x00000008ff047819 */ /* 0x004fe20000011657 */
[----:B-1----:R-:W-:Y:S01]  /*5210*/  @!P2 FADD.FTZ R124, -R124, -RZ ;  /* 0x800000ff7c7ca221 */ /* 0x002fe20000010100 */
[----:B------:R-:W-:Y:S02]  /*5220*/  ISETP.LE.U32.AND P0, PT, R6, UR29, PT ;  /* 0x0000001d06007c0c */ /* 0x000fe4000bf03070 */
[----:B------:R-:W-:Y:S02]  /*5230*/  F2FP.RELU.BF16.PACK_AB R6, R130, R131 ;  /* 0x000000838206723e */ /* 0x000fe400000018ff */
[----:B------:R-:W-:Y:S02]  /*5240*/  ISETP.LE.U32.AND P6, PT, R5, UR29, PT ;  /* 0x0000001d05007c0c */ /* 0x000fe4000bfc3070 */
[----:B------:R-:W-:Y:S01]  /*5250*/  F2FP.RELU.BF16.PACK_AB R5, R196, R197 ;  /* 0x000000c5c405723e */ /* 0x000fe200000018ff */
[----:B------:R1:W-:Y:S01]  /*5260*/  STS [R227+0x22000], R6 ;  /* 0x02200006e3007388 */ /* 0x0003e20000000800 */
[----:B------:R-:W-:Y:S01]  /*5270*/  LOP3.LUT R4, R4, 0xffff, RZ, 0xc0, !PT ;  /* 0x0000ffff04047812 */ /* 0x000fe200078ec0ff */
[----:B------:R-:W-:Y:S01]  /*5280*/  @!P1 FADD.FTZ R125, -R125, -RZ ;  /* 0x800000ff7d7d9221 */ /* 0x000fe20000010100 */
[----:B------:R-:W-:Y:S02]  /*5290*/  ISETP.LE.U32.AND P4, PT, R11, UR29, PT ;  /* 0x0000001d0b007c0c */ /* 0x000fe4000bf83070 */
[----:B------:R-:W-:Y:S01]  /*52a0*/  ISETP.LE.U32.AND P5, PT, R4, UR29, PT ;  /* 0x0000001d04007c0c */ /* 0x000fe2000bfa3070 */
[----:B------:R2:W-:Y:S01]  /*52b0*/  STS [R227+0x22400], R5 ;  /* 0x02240005e3007388 */ /* 0x0005e20000000800 */
[----:B------:R-:W-:Y:S01]  /*52c0*/  F2FP.RELU.BF16.PACK_AB R4, R126, R127 ;  /* 0x0000007f7e04723e */ /* 0x000fe200000018ff */
[----:B----4-:R-:W-:Y:S01]  /*52d0*/  @!P0 FADD.FTZ R121, -R121, -RZ ;  /* 0x800000ff79798221 */ /* 0x010fe20000010100 */
[----:B------:R-:W-:Y:S01]  /*52e0*/  ISETP.LE.U32.AND P3, PT, R85, UR29, PT ;  /* 0x0000001d55007c0c */ /* 0x000fe2000bf63070 */
[----:B------:R-:W-:Y:S01]  /*52f0*/  @!P6 FADD.FTZ R122, -R122, -RZ ;  /* 0x800000ff7a7ae221 */ /* 0x000fe20000010100 */
[----:B------:R-:W-:Y:S01]  /*5300*/  F2FP.RELU.BF16.PACK_AB R8, R128, R129 ;  /* 0x000000818008723e */ /* 0x000fe200000018ff */
[----:B------:R3:W-:Y:S01]  /*5310*/  STS [R232+0x22000], R4 ;  /* 0x02200004e8007388 */ /* 0x0007e20000000800 */
[----:B------:R-:W-:Y:S02]  /*5320*/  FSETP.GE.FTZ.AND P2, PT, R131, RZ, PT ;  /* 0x000000ff8300720b */ /* 0x000fe40003f56000 */
[----:B------:R-:W-:Y:S01]  /*5330*/  F2FP.RELU.BF16.PACK_AB R7, R122, R123 ;  /* 0x0000007b7a07723e */ /* 0x000fe200000018ff */
[----:B------:R-:W-:Y:S01]  /*5340*/  @!P4 FADD.FTZ R119, -R119, -RZ ;  /* 0x800000ff7777c221 */ /* 0x000fe20000010100 */
[----:B------:R-:W-:Y:S01]  /*5350*/  FSETP.GE.FTZ.AND P1, PT, R130, RZ, PT ;  /* 0x000000ff8200720b */ /* 0x000fe20003f36000 */
[----:B------:R-:W-:Y:S01]  /*5360*/  STS [R232+0x22400], R8 ;  /* 0x02240008e8007388 */ /* 0x000fe20000000800 */
[----:B------:R-:W-:Y:S03]  /*5370*/  @!P5 FADD.FTZ R118, -R118, -RZ ;  /* 0x800000ff7676d221 */ /* 0x000fe60000010100 */
[----:B------:R-:W-:Y:S01]  /*5380*/  @!P3 FADD.FTZ R120, -R120, -RZ ;  /* 0x800000ff7878b221 */ /* 0x000fe20000010100 */
[----:B------:R-:W-:Y:S01]  /*5390*/  FSETP.GE.FTZ.AND P3, PT, R123, RZ, PT ;  /* 0x000000ff7b00720b */ /* 0x000fe20003f76000 */
[----:B------:R-:W-:Y:S01]  /*53a0*/  STS [R230+0x22000], R7 ;  /* 0x02200007e6007388 */ /* 0x000fe20000000800 */
[----:B-1----:R-:W-:Y:S05]  /*53b0*/  F2FP.RELU.BF16.PACK_AB R6, R124, R125 ;  /* 0x0000007d7c06723e */ /* 0x002fea00000018ff */
[----:B------:R-:W-:Y:S01]  /*53c0*/  STS [R230+0x22400], R6 ;  /* 0x02240006e6007388 */ /* 0x000fe20000000800 */
[----:B--2---:R-:W-:Y:S05]  /*53d0*/  F2FP.RELU.BF16.PACK_AB R5, R118, R119 ;  /* 0x000000777605723e */ /* 0x004fea00000018ff */
[----:B------:R-:W-:Y:S01]  /*53e0*/  STS [R231+0x22000], R5 ;  /* 0x02200005e7007388 */ /* 0x000fe20000000800 */
[----:B---3--:R-:W-:Y:S05]  /*53f0*/  F2FP.RELU.BF16.PACK_AB R4, R120, R121 ;  /* 0x000000797804723e */ /* 0x008fea00000018ff */
        /* <DEDUP_REMOVED lines=29> */
[----:B------:R-:W-:Y:S01]  /*55d0*/  IMAD.U32 R100, RZ, RZ, UR11 ;  /* 0x0000000bff647e24 */ /* 0x000fe2000f8e00ff */
[C---:B------:R-:W-:Y:S01]  /*55e0*/  HMMA.16816.F32.BF16 R4, R108.reuse, R112, R4 ;  /* 0x000000706c04723c */ /* 0x040fe20000041804 */
[----:B------:R-:W-:Y:S04]  /*55f0*/  IMAD.U32 R101, RZ, RZ, UR10 ;  /* 0x0000000aff657e24 */ /* 0x000fe8000f8e00ff */
[C---:B------:R-:W-:Y:S03]  /*5600*/  LEA R116, P0, R238.reuse, R100, 0x2 ;  /* 0x00000064ee747211 */ /* 0x040fe600078010ff */
[C---:B------:R-:W-:Y:S04]  /*5610*/  HMMA.16816.F32.BF16 R8, R108.reuse, R114, R8 ;  /* 0x000000726c08723c */ /* 0x040fe80000041808 */
[----:B------:R-:W-:Y:S02]  /*5620*/  LEA.HI.X.SX32 R117, R238, R101, 0x2, P0 ;  /* 0x00000065ee757211 */ /* 0x000fe400000f16ff */
[----:B------:R-:W4:Y:S01]  /*5630*/  LDSM.16.M88.4 R100, [R211+0xa000] ;  /* 0x00a00000d364783b */ /* 0x000f220000000200 */
[----:B------:R-:W-:Y:S01]  /*5640*/  FSETP.GE.FTZ.AND P0, PT, R127, RZ, PT ;  /* 0x000000ff7f00720b */ /* 0x000fe20003f16000 */
[C---:B--2---:R-:W-:Y:S04]  /*5650*/  HMMA.16816.F32.BF16 R12, R108.reuse, R88, R12 ;  /* 0x000000586c0c723c */ /* 0x044fe8000004180c */
[----:B------:R-:W2:Y:S04]  /*5660*/  LDG.E R113, [R116.64] ;  /* 0x0000000474717981 */ /* 0x000ea8000c1e1900 */
[----:B------:R-:W-:Y:S02]  /*5670*/  HMMA.16816.F32.BF16 R16, R108, R90, R16 ;  /* 0x0000005a6c10723c */ /* 0x000fe40000041810 */
[----:B------:R-:W4:Y:S06]  /*5680*/  LDSM.16.M88.4 R88, [R2+0x1a800] ;  /* 0x01a800000258783b */ /* 0x000f2c0000000200 */
[C---:B---3--:R-:W-:Y:S01]  /*5690*/  HMMA.16816.F32.BF16 R4, R92.reuse, R96, R4 ;  /* 0x000000605c04723c */ /* 0x048fe20000041804 */
[----:B------:R-:W3:Y:S06]  /*56a0*/  LDG.E R112, [R116.64+0x20] ;  /* 0x0000200474707981 */ /* 0x000eec000c1e1900 */
[----:B------:R-:W-:Y:S01]  /*56b0*/  LDSM.16.M88.4 R108, [R208+0x1a000] ;  /* 0x01a00000d06c783b */ /* 0x000fe20000000200 */
[C---:B------:R-:W-:Y:S05]  /*56c0*/  HMMA.16816.F32.BF16 R8, R92.reuse, R98, R8 ;  /* 0x000000625c08723c */ /* 0x040fea0000041808 */
[----:B------:R-:W4:Y:S03]  /*56d0*/  LDSM.16.M88.4 R96, [R215+0xa000] ;  /* 0x00a00000d760783b */ /* 0x000f260000000200 */
[C---:B-1----:R-:W-:Y:S08]  /*56e0*/  HMMA.16816.F32.BF16 R12, R92.reuse, R84, R12 ;  /* 0x000000545c0c723c */ /* 0x042ff0000004180c */
[----:B------:R-:W-:Y:S01]  /*56f0*/  HMMA.16816.F32.BF16 R16, R92, R86, R16 ;  /* 0x000000565c10723c */ /* 0x000fe20000041810 */
[----:B------:R-:W1:Y:S06]  /*5700*/  LDSM.16.M88.4 R84, [R208+0x1a800] ;  /* 0x01a80000d054783b */ /* 0x000e6c0000000200 */
[----:B------:R-:W-:Y:S01]  /*5710*/  LDSM.16.M88.4 R92, [R214+0xa000] ;  /* 0x00a00000d65c783b */ /* 0x000fe20000000200 */
[C---:B----4-:R-:W-:Y:S08]  /*5720*/  HMMA.16816.F32.BF16 R4, R100.reuse, R104, R4 ;  /* 0x000000686404723c */ /* 0x050ff00000041804 */
[C---:B------:R-:W-:Y:S01]  /*5730*/  HMMA.16816.F32.BF16 R8, R100.reuse, R106, R8 ;  /* 0x0000006a6408723c */ /* 0x040fe20000041808 */
[----:B------:R-:W4:Y:S07]  /*5740*/  LDSM.16.M88.4 R104, [R3+0x1a000] ;  /* 0x01a000000368783b */ /* 0x000f2e0000000200 */
[C---:B------:R-:W-:Y:S08]  /*5750*/  HMMA.16816.F32.BF16 R12, R100.reuse, R88, R12 ;  /* 0x00000058640c723c */ /* 0x040ff0000004180c */
[----:B------:R-:W-:Y:S01]  /*5760*/  HMMA.16816.F32.BF16 R16, R100, R90, R16 ;  /* 0x0000005a6410723c */ /* 0x000fe20000041810 */
[----:B------:R-:W4:Y:S06]  /*5770*/  LDSM.16.M88.4 R88, [R3+0x1a800] ;  /* 0x01a800000358783b */ /* 0x000f2c0000000200 */
        /* <DEDUP_REMOVED lines=41> */
[----:B------:R-:W2:Y:S06]  /*5a10*/  LDSM.16.M88.4 R88, [R2+0x1e800] ;  /* 0x01e800000258783b */ /* 0x000eac0000000200 */
[----:B------:R-:W-:Y:S01]  /*5a20*/  LDSM.16.M88.4 R100, [R215+0xe000] ;  /* 0x00e00000d764783b */ /* 0x000fe20000000200 */
[C---:B------:R-:W-:Y:S08]  /*5a30*/  HMMA.16816.F32.BF16 R4, R96.reuse, R108, R4 ;  /* 0x0000006c6004723c */ /* 0x040ff00000041804 */
[C---:B------:R-:W-:Y:S01]  /*5a40*/  HMMA.16816.F32.BF16 R8, R96.reuse, R110, R8 ;  /* 0x0000006e6008723c */ /* 0x040fe20000041808 */
[----:B------:R-:W3:Y:S07]  /*5a50*/  LDSM.16.M88.4 R108, [R208+0x1e000] ;  /* 0x01e00000d06c783b */ /* 0x000eee0000000200 */
[C---:B-1----:R-:W-:Y:S08]  /*5a60*/  HMMA.16816.F32.BF16 R12, R96.reuse, R84, R12 ;  /* 0x00000054600c723c */ /* 0x042ff0000004180c */
[----:B------:R-:W-:Y:S01]  /*5a70*/  HMMA.16816.F32.BF16 R16, R96, R86, R16 ;  /* 0x000000566010723c */ /* 0x000fe20000041810 */
[----:B------:R-:W1:Y:S06]  /*5a80*/  LDSM.16.M88.4 R84, [R208+0x1e800] ;  /* 0x01e80000d054783b */ /* 0x000e6c0000000200 */
[----:B------:R-:W-:Y:S01]  /*5a90*/  LDSM.16.M88.4 R96, [R214+0xe000] ;  /* 0x00e00000d660783b */ /* 0x000fe20000000200 */
[C---:B----4-:R-:W-:Y:S08]  /*5aa0*/  HMMA.16816.F32.BF16 R4, R92.reuse, R104, R4 ;  /* 0x000000685c04723c */ /* 0x050ff00000041804 */
[C---:B------:R-:W-:Y:S01]  /*5ab0*/  HMMA.16816.F32.BF16 R8, R92.reuse, R106, R8 ;  /* 0x0000006a5c08723c */ /* 0x040fe20000041808 */
[----:B------:R-:W4:Y:S07]  /*5ac0*/  LDSM.16.M88.4 R104, [R3+0x1e000] ;  /* 0x01e000000368783b */ /* 0x000f2e0000000200 */
[C---:B--2---:R-:W-:Y:S08]  /*5ad0*/  HMMA.16816.F32.BF16 R12, R92.reuse, R88, R12 ;  /* 0x000000585c0c723c */ /* 0x044ff0000004180c */
[----:B------:R-:W-:Y:S01]  /*5ae0*/  HMMA.16816.F32.BF16 R16, R92, R90, R16 ;  /* 0x0000005a5c10723c */ /* 0x000fe20000041810 */
[----:B------:R-:W2:Y:S07]  /*5af0*/  LDSM.16.M88.4 R88, [R3+0x1e800] ;  /* 0x01e800000358783b */ /* 0x000eae0000000200 */
[C---:B---3--:R-:W-:Y:S08]  /*5b00*/  HMMA.16816.F32.BF16 R4, R100.reuse, R108, R4 ;  /* 0x0000006c6404723c */ /* 0x048ff00000041804 */
[C---:B------:R-:W-:Y:S08]  /*5b10*/  HMMA.16816.F32.BF16 R8, R100.reuse, R110, R8 ;  /* 0x0000006e6408723c */ /* 0x040ff00000041808 */
[C---:B-1----:R-:W-:Y:S08]  /*5b20*/  HMMA.16816.F32.BF16 R12, R100.reuse, R84, R12 ;  /* 0x00000054640c723c */ /* 0x042ff0000004180c */
[----:B------:R-:W-:Y:S08]  /*5b30*/  HMMA.16816.F32.BF16 R16, R100, R86, R16 ;  /* 0x000000566410723c */ /* 0x000ff00000041810 */
[C---:B----4-:R-:W-:Y:S08]  /*5b40*/  HMMA.16816.F32.BF16 R4, R96.reuse, R104, R4 ;  /* 0x000000686004723c */ /* 0x050ff00000041804 */
[C---:B------:R-:W-:Y:S08]  /*5b50*/  HMMA.16816.F32.BF16 R8, R96.reuse, R106, R8 ;  /* 0x0000006a6008723c */ /* 0x040ff00000041808 */
[C---:B--2---:R-:W-:Y:S08]  /*5b60*/  HMMA.16816.F32.BF16 R12, R96.reuse, R88, R12 ;  /* 0x00000058600c723c */ /* 0x044ff0000004180c */
[----:B------:R-:W-:Y:S04]  /*5b70*/  HMMA.16816.F32.BF16 R16, R96, R90, R16 ;  /* 0x0000005a6010723c */ /* 0x000fe80000041810 */
[C---:B------:R-:W-:Y:S02]  /*5b80*/  FADD.FTZ R84, -R113.reuse, R4 ;  /* 0x0000000471547221 */ /* 0x040fe40000010100 */
[C---:B------:R-:W-:Y:S02]  /*5b90*/  FADD.FTZ R5, -R113.reuse, R5 ;  /* 0x0000000571057221 */ /* 0x040fe40000010100 */
[C---:B------:R-:W-:Y:S01]  /*5ba0*/  FADD.FTZ R4, -R113.reuse, R8 ;  /* 0x0000000871047221 */ /* 0x040fe20000010100 */
[-C--:B------:R-:W-:Y:S02]  /*5bb0*/  FSEL R8, R84, R113.reuse, P2 ;  /* 0x0000007154087208 */ /* 0x080fe40001000000 */
[----:B------:R-:W-:Y:S01]  /*5bc0*/  FSETP.GE.FTZ.AND P2, PT, R122, RZ, PT ;  /* 0x000000ff7a00720b */ /* 0x000fe20003f56000 */
[----:B------:R-:W-:Y:S01]  /*5bd0*/  FADD.FTZ R9, -R113, R9 ;  /* 0x0000000971097221 */ /* 0x000fe20000010100 */
[-C--:B------:R-:W-:Y:S01]  /*5be0*/  FSEL R5, R5, R113.reuse, P1 ;  /* 0x0000007105057208 */ /* 0x080fe20000800000 */
[----:B------:R-:W-:Y:S01]  /*5bf0*/  FMUL.FTZ R8, R131, R8 ;  /* 0x0000000883087220 */ /* 0x000fe20000410000 */
[----:B------:R-:W-:Y:S01]  /*5c00*/  FSEL R4, R4, R113, P0 ;  /* 0x0000007104047208 */ /* 0x000fe20000000000 */
[----:B------:R-:W-:Y:S01]  /*5c10*/  FADD.FTZ R12, -R113, R12 ;  /* 0x0000000c710c7221 */ /* 0x000fe20000010100 */
[----:B------:R-:W-:Y:S01]  /*5c20*/  FSETP.GE.FTZ.AND P0, PT, R118, RZ, PT ;  /* 0x000000ff7600720b */ /* 0x000fe20003f16000 */
[----:B------:R-:W-:Y:S01]  /*5c30*/  FMUL.FTZ R5, R130, R5 ;  /* 0x0000000582057220 */ /* 0x000fe20000410000 */
[----:B------:R-:W-:Y:S01]  /*5c40*/  FSETP.GE.FTZ.AND P1, PT, R126, RZ, PT ;  /* 0x000000ff7e00720b */ /* 0x000fe20003f36000 */
[----:B------:R-:W-:Y:S01]  /*5c50*/  FMUL.FTZ R84, R127, R4 ;  /* 0x000000047f547220 */ /* 0x000fe20000410000 */
[-C--:B------:R-:W-:Y:S01]  /*5c60*/  FSEL R12, R12, R113.reuse, P3 ;  /* 0x000000710c0c7208 */ /* 0x080fe20001800000 */
[----:B------:R-:W-:Y:S01]  /*5c70*/  FADD.FTZ R13, -R113, R13 ;  /* 0x0000000d710d7221 */ /* 0x000fe20000010100 */
[----:B------:R-:W-:Y:S01]  /*5c80*/  F2FP.BF16.PACK_AB R4, R5, R8 ;  /* 0x000000080504723e */ /* 0x000fe200000010ff */
[----:B------:R-:W-:Y:S01]  /*5c90*/  FADD.FTZ R16, -R113, R16 ;  /* 0x0000001071107221 */ /* 0x000fe20000010100 */
[-C--:B------:R-:W-:Y:S01]  /*5ca0*/  FSEL R9, R9, R113.reuse, P1 ;  /* 0x0000007109097208 */ /* 0x080fe20000800000 */
[C---:B------:R-:W-:Y:S01]  /*5cb0*/  FADD.FTZ R6, -R112.reuse, R6 ;  /* 0x0000000670067221 */ /* 0x040fe20000010100 */
[----:B------:R-:W-:Y:S01]  /*5cc0*/  FSETP.GE.FTZ.AND P1, PT, R119, RZ, PT ;  /* 0x000000ff7700720b */ /* 0x000fe20003f36000 */
[----:B------:R1:W-:Y:S01]  /*5cd0*/  STS [R227+0x20000], R4 ;  /* 0x02000004e3007388 */ /* 0x0003e20000000800 */
[-C--:B------:R-:W-:Y:S01]  /*5ce0*/  FSEL R13, R13, R113.reuse, P2 ;  /* 0x000000710d0d7208 */ /* 0x080fe20001000000 */
[----:B------:R-:W-:Y:S01]  /*5cf0*/  FADD.FTZ R11, -R112, R11 ;  /* 0x0000000b700b7221 */ /* 0x000fe20000010100 */
[----:B------:R-:W-:Y:S01]  /*5d00*/  FSEL R16, R16, R113, P1 ;  /* 0x0000007110107208 */ /* 0x000fe20000800000 */
[----:B------:R-:W-:Y:S01]  /*5d10*/  @P0 FADD.FTZ R113, -R113, R17 ;  /* 0x0000001171710221 */ /* 0x000fe20000010100 */
[----:B------:R-:W-:Y:S01]  /*5d20*/  FSETP.GE.FTZ.AND P0, PT, R196, RZ, PT ;  /* 0x000000ffc400720b */ /* 0x000fe20003f16000 */
[----:B------:R-:W-:Y:S01]  /*5d30*/  FMUL.FTZ R12, R123, R12 ;  /* 0x0000000c7b0c7220 */ /* 0x000fe20000410000 */
[C---:B------:R-:W-:Y:S01]  /*5d40*/  FSETP.GE.FTZ.AND P1, PT, R197.reuse, RZ, PT ;  /* 0x000000ffc500720b */ /* 0x040fe20003f36000 */
[----:B------:R-:W-:Y:S01]  /*5d50*/  FMUL.FTZ R8, R122, R13 ;  /* 0x0000000d7a087220 */ /* 0x000fe20000410000 */
[----:B------:R-:W-:Y:S01]  /*5d60*/  FSETP.GE.FTZ.AND P2, PT, R124, RZ, PT ;  /* 0x000000ff7c00720b */ /* 0x000fe20003f56000 */
[----:B------:R-:W-:Y:S01]  /*5d70*/  FADD.FTZ R15, -R112, R15 ;  /* 0x0000000f700f7221 */ /* 0x000fe20000010100 */
[----:B------:R-:W-:Y:S01]  /*5d80*/  FSEL R6, R6, R112, P1 ;  /* 0x0000007006067208 */ /* 0x000fe20000800000 */
[----:B------:R-:W-:Y:S01]  /*5d90*/  FMUL.FTZ R9, R126, R9 ;  /* 0x000000097e097220 */ /* 0x000fe20000410000 */
[----:B------:R-:W-:Y:S01]  /*5da0*/  FSETP.GE.FTZ.AND P1, PT, R128, RZ, PT ;  /* 0x000000ff8000720b */ /* 0x000fe20003f36000 */
[----:B------:R-:W-:Y:S01]  /*5db0*/  FADD.FTZ R18, -R112, R18 ;  /* 0x0000001270127221 */ /* 0x000fe20000010100 */
[----:B------:R-:W-:Y:S01]  /*5dc0*/  F2FP.BF16.PACK_AB R8, R8, R12 ;  /* 0x0000000c0808723e */ /* 0x000fe200000010ff */
[----:B------:R-:W-:Y:S01]  /*5dd0*/  FMUL.FTZ R13, R197, R6 ;  /* 0x00000006c50d7220 */ /* 0x000fe20000410000 */
[----:B------:R-:W-:Y:S01]  /*5de0*/  FSETP.GE.FTZ.AND P3, PT, R125, RZ, PT ;  /* 0x000000ff7d00720b */ /* 0x000fe20003f76000 */
[----:B------:R-:W-:Y:S01]  /*5df0*/  FMUL.FTZ R16, R119, R16 ;  /* 0x0000001077107220 */ /* 0x000fe20000410000 */
[----:B------:R-:W-:Y:S01]  /*5e00*/  FSEL R15, R15, R112, P2 ;  /* 0x000000700f0f7208 */ /* 0x000fe20001000000 */
[----:B------:R-:W-:Y:S01]  /*5e10*/  FMUL.FTZ R113, R118, R113 ;  /* 0x0000007176717220 */ /* 0x000fe20000410000 */
[----:B------:R-:W-:Y:S01]  /*5e20*/  F2FP.BF16.PACK_AB R9, R9, R84 ;  /* 0x000000540909723e */ /* 0x000fe200000010ff */
[----:B-1----:R-:W-:Y:S03]  /*5e30*/  FADD.FTZ R4, -R112, R7 ;  /* 0x0000000770047221 */ /* 0x002fe60000010100 */
[----:B------:R-:W-:Y:S02]  /*5e40*/  F2FP.BF16.PACK_AB R7, R113, R16 ;  /* 0x000000107107723e */ /* 0x000fe400000010ff */
[-C--:B------:R-:W-:Y:S01]  /*5e50*/  FSEL R5, R4, R112.reuse, P0 ;  /* 0x0000007004057208 */ /* 0x080fe20000000000 */
[----:B------:R-:W-:Y:S01]  /*5e60*/  FADD.FTZ R4, -R112, R10 ;  /* 0x0000000a70047221 */ /* 0x000fe20000010100 */
[C---:B------:R-:W-:Y:S03]  /*5e70*/  FSETP.GE.FTZ.AND P0, PT, R129.reuse, RZ, PT ;  /* 0x000000ff8100720b */ /* 0x040fe60003f16000 */
[----:B------:R-:W-:Y:S01]  /*5e80*/  FMUL.FTZ R10, R196, R5 ;  /* 0x00000005c40a7220 */ /* 0x000fe20000410000 */
[----:B------:R-:W-:Y:S01]  /*5e90*/  FSEL R4, R4, R112, P0 ;  /* 0x0000007004047208 */ /* 0x000fe20000000000 */
[----:B------:R-:W-:Y:S01]  /*5ea0*/  FADD.FTZ R5, -R112, R14 ;  /* 0x0000000e70057221 */ /* 0x000fe20000010100 */
[----:B------:R-:W-:Y:S03]  /*5eb0*/  FSETP.GE.FTZ.AND P0, PT, R120, RZ, PT ;  /* 0x000000ff7800720b */ /* 0x000fe60003f16000 */
[----:B------:R-:W-:Y:S01]  /*5ec0*/  FMUL.FTZ R12, R129, R4 ;  /* 0x00000004810c7220 */ /* 0x000fe20000410000 */
[-C--:B------:R-:W-:Y:S02]  /*5ed0*/  FSEL R4, R11, R112.reuse, P1 ;  /* 0x000000700b047208 */ /* 0x080fe40000800000 */
[----:B------:R-:W-:Y:S02]  /*5ee0*/  FSEL R5, R5, R112, P3 ;  /* 0x0000007005057208 */ /* 0x000fe40001800000 */
[----:B------:R-:W-:Y:S01]  /*5ef0*/  FSETP.GE.FTZ.AND P1, PT, R121, RZ, PT ;  /* 0x000000ff7900720b */ /* 0x000fe20003f36000 */
[----:B------:R-:W-:Y:S01]  /*5f00*/  FMUL.FTZ R6, R128, R4 ;  /* 0x0000000480067220 */ /* 0x000fe20000410000 */
[----:B------:R-:W-:Y:S01]  /*5f10*/  F2FP.BF16.PACK_AB R4, R10, R13 ;  /* 0x0000000d0a04723e */ /* 0x000fe200000010ff */
[----:B------:R-:W-:Y:S01]  /*5f20*/  FMUL.FTZ R10, R125, R5 ;  /* 0x000000057d0a7220 */ /* 0x000fe20000410000 */
[----:B------:R-:W-:Y:S01]  /*5f30*/  FSEL R18, R18, R112, P1 ;  /* 0x0000007012127208 */ /* 0x000fe20000800000 */
[----:B------:R-:W-:Y:S01]  /*5f40*/  FMUL.FTZ R5, R124, R15 ;  /* 0x0000000f7c057220 */ /* 0x000fe20000410000 */
[----:B------:R-:W-:Y:S01]  /*5f50*/  F2FP.BF16.PACK_AB R6, R6, R12 ;  /* 0x0000000c0606723e */ /* 0x000fe200000010ff */
[----:B------:R1:W-:Y:S01]  /*5f60*/  STS [R227+0x20400], R4 ;  /* 0x02040004e3007388 */ /* 0x0003e20000000800 */
[----:B------:R-:W-:Y:S01]  /*5f70*/  @P0 FADD.FTZ R112, -R112, R19 ;  /* 0x0000001370700221 */ /* 0x000fe20000010100 */
[----:B------:R-:W-:Y:S01]  /*5f80*/  PLOP3.LUT P1, PT, PT, PT, UP4, 0x80, 0x0 ;  /* 0x000000000000781c */ /* 0x000fe20003f2f048 */
[----:B------:R-:W-:Y:S01]  /*5f90*/  FMUL.FTZ R18, R121, R18 ;  /* 0x0000001279127220 */ /* 0x000fe20000410000 */
[----:B------:R-:W-:Y:S01]  /*5fa0*/  F2FP.BF16.PACK_AB R5, R5, R10 ;  /* 0x0000000a0505723e */ /* 0x000fe200000010ff */
[----:B------:R-:W-:Y:S01]  /*5fb0*/  FMUL.FTZ R112, R120, R112 ;  /* 0x0000007078707220 */ /* 0x000fe20000410000 */
[----:B------:R-:W-:Y:S01]  /*5fc0*/  STS [R232+0x20000], R9 ;  /* 0x02000009e8007388 */ /* 0x000fe20000000800 */
[C---:B------:R-:W-:Y:S04]  /*5fd0*/  LEA R220, P0, R249.reuse, R220, 0x2 ;  /* 0x000000dcf9dc7211 */ /* 0x040fe800078010ff */
[----:B------:R-:W-:Y:S01]  /*5fe0*/  LEA.HI.X.SX32 R221, R249, R221, 0x2, P0 ;  /* 0x000000ddf9dd7211 */ /* 0x000fe200000f16ff */
[----:B------:R-:W-:Y:S06]  /*5ff0*/  STS [R232+0x20400], R6 ;  /* 0x02040006e8007388 */ /* 0x000fec0000000800 */
[----:B------:R-:W-:Y:S06]  /*6000*/  STS [R230+0x20000], R8 ;  /* 0x02000008e6007388 */ /* 0x000fec0000000800 */
[----:B------:R-:W-:Y:S01]  /*6010*/  STS [R230+0x20400], R5 ;  /* 0x02040005e6007388 */ /* 0x000fe20000000800 */
[----:B-1----:R-:W-:Y:S05]  /*6020*/  F2FP.BF16.PACK_AB R4, R112, R18 ;  /* 0x000000127004723e */ /* 0x002fea00000010ff */
        /* <DEDUP_REMOVED lines=158> */
.L_x_931:
[----:B------:R-:W-:Y:S01]  /*6a10*/  LDSM.16.M88.4 R128, [R216] ;  /* 0x00000000d880783b */ /* 0x000fe20000000200 */
[----:B------:R-:W-:Y:S01]  /*6a20*/  @UP4 UIADD3 UR13, UP1, UR8, -0x100, URZ ;  /* 0xffffff00080d4890 */ /* 0x000fe2000ff3e03f */
[----:B------:R-:W-:Y:S03]  /*6a30*/  IMAD.MOV.U32 R248, RZ, RZ, 0x4 ;  /* 0x00000004fff87424 */ /* 0x000fe600078e00ff */
[----:B------:R-:W2:Y:S01]  /*6a40*/  LDSM.16.MT88.4 R16, [R0+0x10000] ;  /* 0x010000000010783b */ /* 0x000ea20000004200 */
[----:B------:R-:W-:Y:S02]  /*6a50*/  @UP4 UIADD3.X UR12, UR9, -0x1, URZ, UP1, !UPT ;  /* 0xffffffff090c4890 */ /* 0x000fe40008ffe43f */
[----:B------:R-:W-:Y:S02]  /*6a60*/  @UP4 UMOV UR8, UR13 ;  /* 0x0000000d00084c82 */ /* 0x000fe40008000000 */
[----:B------:R-:W3:Y:S01]  /*6a70*/  LDSM.16.M88.4 R124, [R216+0x1000] ;  /* 0x00100000d87c783b */ /* 0x000ee20000000200 */
[----:B------:R-:W-:Y:S02]  /*6a80*/  @UP4 UIADD3 UR11, UP1, UR11, -0x100, URZ ;  /* 0xffffff000b0b4890 */ /* 0x000fe4000ff3e03f */
[----:B------:R-:W-:Y:S02]  /*6a90*/  @UP4 UMOV UR9, UR12 ;  /* 0x0000000c00094c82 */ /* 0x000fe40008000000 */
[----:B------:R-:W4:Y:S01]  /*6aa0*/  LDSM.16.MT88.4 R96, [R0+0x12000] ;  /* 0x012000000060783b */ /* 0x000f220000004200 */
[----:B------:R-:W-:Y:S04]  /*6ab0*/  @UP4 UIADD3.X UR10, UR10, -0x1, URZ, UP1, !UPT ;  /* 0xffffffff0a0a4890 */ /* 0x000fe80008ffe43f */
[----:B------:R-:W1:Y:S05]  /*6ac0*/  LDSM.16.MT88.4 R112, [R0+0x14000] ;  /* 0x014000000070783b */ /* 0x000e6a0000004200 */
[----:B------:R-:W1:Y:S05]  /*6ad0*/  LDSM.16.MT88.4 R196, [R0+0x16000] ;  /* 0x0160000000c4783b */ /* 0x000e6a0000004200 */
[----:B------:R-:W-:Y:S05]  /*6ae0*/  LDSM.16.M88.4 R200, [R219] ;  /* 0x00000000dbc8783b */ /* 0x000fea0000000200 */
[----:B------:R-:W-:Y:S01]  /*6af0*/  LDSM.16.M88.4 R204, [R219+0x1000] ;  /* 0x00100000dbcc783b */ /* 0x000fe20000000200 */
        /* <DEDUP_REMOVED lines=78> */
[----:B------:R-:W-:Y:S01]  /*6fe0*/  @P1 IMAD.WIDE R196, R238, R248, UR8 ;  /* 0x00000008eec41e25 */ /* 0x000fe2000f8e02f8 */
[-C--:B------:R-:W-:Y:S04]  /*6ff0*/  HMMA.16816.F32.BF16 R124, R204, R198.reuse, R124 ;  /* 0x000000c6cc7c723c */ /* 0x080fe8000004187c */
[----:B------:R1:W5:Y:S03]  /*7000*/  @P1 LDG.E R233, [R196.64] ;  /* 0x00000004c4e91981 */ /* 0x000366000c1e1900 */
[C---:B------:R-:W-:Y:S01]  /*7010*/  IMAD.SHL.U32 R204, R247.reuse, 0x8, RZ ;  /* 0x00000008f7cc7824 */ /* 0x040fe200078e00ff */
[----:B------:R-:W-:Y:S01]  /*7020*/  HMMA.16816.F32.BF16 R128, R200, R198, R128 ;  /* 0x000000c6c880723c */ /* 0x000fe20000041880 */
[----:B------:R1:W5:Y:S03]  /*7030*/  @P1 LDG.E R234, [R196.64+0x20] ;  /* 0x00002004c4ea1981 */ /* 0x000366000c1e1900 */
[C---:B------:R-:W-:Y:S02]  /*7040*/  IMAD.SHL.U32 R205, R247.reuse, 0x10, RZ ;  /* 0x00000010f7cd7824 */ /* 0x040fe400078e00ff */
[----:B------:R2:W-:Y:S01]  /*7050*/  RED.E.ADD.F32.FTZ.RN.STRONG.GPU [R220.64], R4 ;  /* 0x00000004dc00798e */ /* 0x0005e2000c10e784 */
[----:B------:R-:W-:Y:S02]  /*7060*/  IMAD R201, R247, 0x18, RZ ;  /* 0x00000018f7c97824 */ /* 0x000fe400078e02ff */
[-C--:B------:R-:W-:Y:S03]  /*7070*/  LEA R198, P2, R205, R220.reuse, 0x2 ;  /* 0x000000dccdc67211 */ /* 0x080fe600078410ff */
[----:B------:R-:W-:Y:S01]  /*7080*/  IMAD.SHL.U32 R203, R247, 0x20, RZ ;  /* 0x00000020f7cb7824 */ /* 0x000fe200078e00ff */
[-C--:B------:R-:W-:Y:S01]  /*7090*/  LEA.HI.X.SX32 R199, R205, R221.reuse, 0x2, P2 ;  /* 0x000000ddcdc77211 */ /* 0x080fe200010f16ff */
[C---:B------:R-:W-:Y:S02]  /*70a0*/  IMAD R206, R247.reuse, 0x28, RZ ;  /* 0x00000028f7ce7824 */ /* 0x040fe400078e02ff */
[----:B------:R-:W-:Y:S01]  /*70b0*/  IMAD R202, R247, 0x30, RZ ;  /* 0x00000030f7ca7824 */ /* 0x000fe200078e02ff */
[-C--:B------:R-:W-:Y:S02]  /*70c0*/  LEA R200, P2, R203, R220.reuse, 0x2 ;  /* 0x000000dccbc87211 */ /* 0x080fe400078410ff */
[CC--:B-1----:R-:W-:Y:S04]  /*70d0*/  LEA R196, P0, R204.reuse, R220.reuse, 0x2 ;  /* 0x000000dcccc47211 */ /* 0x0c2fe800078010ff */
[-C--:B------:R-:W-:Y:S02]  /*70e0*/  LEA.HI.X.SX32 R197, R204, R221.reuse, 0x2, P0 ;  /* 0x000000ddccc57211 */ /* 0x080fe400000f16ff */
[CC--:B--2---:R-:W-:Y:S03]  /*70f0*/  LEA R4, P0, R201.reuse, R220.reuse, 0x2 ;  /* 0x000000dcc9047211 */ /* 0x0c4fe600078010ff */
[----:B------:R1:W-:Y:S05]  /*7100*/  RED.E.ADD.F32.FTZ.RN.STRONG.GPU [R196.64], R5 ;  /* 0x00000005c400798e */ /* 0x0003ea000c10e784 */
[----:B------:R2:W-:Y:S01]  /*7110*/  RED.E.ADD.F32.FTZ.RN.STRONG.GPU [R198.64], R6 ;  /* 0x00000006c600798e */ /* 0x0005e2000c10e784 */
[-C--:B-1----:R-:W-:Y:S02]  /*7120*/  LEA.HI.X.SX32 R5, R201, R221.reuse, 0x2, P0 ;  /* 0x000000ddc9057211 */ /* 0x082fe400000f16ff */
[-C--:B------:R-:W-:Y:S03]  /*7130*/  LEA.HI.X.SX32 R201, R203, R221.reuse, 0x2, P2 ;  /* 0x000000ddcbc97211 */ /* 0x080fe600010f16ff */
[----:B------:R1:W-:Y:S01]  /*7140*/  RED.E.ADD.F32.FTZ.RN.STRONG.GPU [R4.64], R7 ;  /* 0x000000070400798e */ /* 0x0003e2000c10e784 */
[CC--:B--2---:R-:W-:Y:S04]  /*7150*/  LEA R198, P0, R206.reuse, R220.reuse, 0x2 ;  /* 0x000000dccec67211 */ /* 0x0c4fe800078010ff */
[----:B------:R-:W-:Y:S01]  /*7160*/  RED.E.ADD.F32.FTZ.RN.STRONG.GPU [R200.64], R8 ;  /* 0x00000008c800798e */ /* 0x000fe2000c10e784 */
[-C--:B------:R-:W-:Y:S05]  /*7170*/  LEA.HI.X.SX32 R199, R206, R221.reuse, 0x2, P0 ;  /* 0x000000ddcec77211 */ /* 0x080fea00000f16ff */
        /* <DEDUP_REMOVED lines=345> */
.L_x_932:
[----:B------:R-:W-:Y:S01]  /*8710*/  ISETP.LT.AND P0, PT, RZ, UR7, PT ;  /* 0x00000007ff007c0c */ /* 0x000fe2000bf01270 */
[----:B------:R-:W-:Y:S11]  /*8720*/  UIADD3 UR7, UR7, -0x1, URZ ;  /* 0xffffffff07077890 */ /* 0x000ff6000fffe03f */
[----:B------:R-:W-:Y:S01]  /*8730*/  @!UPT UIADD3 URZ, URZ, URZ, URZ ;  /* 0x0000003f3f3ff290 */ /* 0x000fe2000fffe03f */
[----:B------:R-:W-:-:S05]  /*8740*/  @P0 BRA `(.L_x_933) ;  /* 0xffffb7d000000947 */ /* 0x000fca000383ffff */
[----:B------:R-:W-:Y:S01]  /*8750*/  BAR.SYNC.DEFER_BLOCKING 0x0 ;  /* 0x0000000000007b1d */ /* 0x000fe20000010000 */
[----:B------:R-:W-:Y:S01]  /*8760*/  FMUL.FTZ R84, R64, c[0x0][0x2dc] ;  /* 0x0000b70040547a20 */ /* 0x000fe20000410000 */
[----:B------:R-:W-:Y:S01]  /*8770*/  UISETP.NE.AND UP0, UPT, UR31, -0x1, UPT ;  /* 0xffffffff1f00788c */ /* 0x000fe2000bf05270 */
[----:B------:R-:W-:Y:S02]  /*8780*/  FMUL.FTZ R64, R62, c[0x0][0x2dc] ;  /* 0x0000b7003e407a20 */ /* 0x000fe40000410000 */
[----:B-1----:R-:W-:Y:S01]  /*8790*/  FMUL.FTZ R12, R63, c[0x0][0x2dc] ;  /* 0x0000b7003f0c7a20 */ /* 0x002fe20000410000 */
[----:B------:R-:W-:Y:S01]  /*87a0*/  ULDC.64 UR10, c[0x0][0x3a0] ;  /* 0x0000e800000a7ab9 */ /* 0x000fe20000000a00 */
[----:B------:R-:W-:Y:S01]  /*87b0*/  FMUL.FTZ R85, R58, c[0x0][0x2dc] ;  /* 0x0000b7003a557a20 */ /* 0x000fe20000410000 */
[----:B------:R-:W-:Y:S01]  /*87c0*/  PLOP3.LUT P0, PT, PT, PT, UP0, 0x80, 0x0 ;  /* 0x000000000000781c */ /* 0x000fe20003f0f008 */
[----:B------:R-:W-:Y:S01]  /*87d0*/  FMUL.FTZ R16, R59, c[0x0][0x2dc] ;  /* 0x0000b7003b107a20 */ /* 0x000fe20000410000 */
[----:B------:R-:W-:Y:S01]  /*87e0*/  F2FP.BF16.PACK_AB R12, R12, R64 ;  /* 0x000000400c0c723e */ /* 0x000fe200000010ff */
[----:B------:R-:W-:-:S02]  /*87f0*/  FMUL.FTZ R15, R65, c[0x0][0x2dc] ;  /* 0x0000b700410f7a20 */ /* 0x000fc40000410000 */
[----:B------:R-:W-:Y:S01]  /*8800*/  FMUL.FTZ R132, R132, c[0x0][0x2e0] ;  /* 0x0000b80084847a20 */ /* 0x000fe20000410000 */
[----:B------:R-:W-:Y:S01]  /*8810*/  F2FP.BF16.PACK_AB R16, R16, R85 ;  /* 0x000000551010723e */ /* 0x000fe200000010ff */
[----:B------:R-:W-:Y:S01]  /*8820*/  FMUL.FTZ R63, R133, c[0x0][0x2e0] ;  /* 0x0000b800853f7a20 */ /* 0x000fe20000410000 */
[----:B------:R-:W-:Y:S01]  /*8830*/  F2FP.BF16.PACK_AB R15, R15, R84 ;  /* 0x000000540f0f723e */ /* 0x000fe200000010ff */
[----:B------:R-:W-:Y:S01]  /*8840*/  FMUL.FTZ R134, R134, c[0x0][0x2e0] ;  /* 0x0000b80086867a20 */ /* 0x000fe20000410000 */
[----:B------:R-:W-:Y:S01]  /*8850*/  @UP0 UIADD3 UR7, UR30, UR31, URZ ;  /* 0x0000001f1e070290 */ /* 0x000fe2000fffe03f */
[----:B------:R-:W-:Y:S01]  /*8860*/  FMUL.FTZ R62, R135, c[0x0][0x2e0] ;  /* 0x0000b800873e7a20 */ /* 0x000fe20000410000 */
[----:B------:R-:W-:Y:S01]  /*8870*/  F2FP.BF16.PACK_AB R63, R63, R132 ;  /* 0x000000843f3f723e */ /* 0x000fe200000010ff */
[----:B------:R-:W-:Y:S01]  /*8880*/  FMUL.FTZ R65, R60, c[0x0][0x2dc] ;  /* 0x0000b7003c417a20 */ /* 0x000fe20000410000 */
[----:B------:R-:W-:Y:S01]  /*8890*/  @UP0 UIMAD.WIDE.U32 UR8, UR7, UR10, URZ ;  /* 0x0000000a070802a5 */ /* 0x000fe2000f8e003f */
        /* <DEDUP_REMOVED lines=11> */
[----:B------:R-:W-:Y:S01]  /*8950*/  @UP0 UIMAD UR15, UR7, UR11, UR9 ;  /* 0x0000000b070f02a4 */ /* 0x000fe2000f8e0209 */
        /* <DEDUP_REMOVED lines=11> */
[----:B------:R-:W-:Y:S01]  /*8a10*/  @UP0 UMOV UR14, UR8 ;  /* 0x00000008000e0c82 */ /* 0x000fe20008000000 */
[----:B------:R-:W-:Y:S01]  /*8a20*/  FMUL.FTZ R87, R54, c[0x0][0x2dc] ;  /* 0x0000b70036577a20 */ /* 0x000fe20000410000 */
[----:B------:R-:W-:Y:S01]  /*8a30*/  F2FP.BF16.PACK_AB R60, R60, R138 ;  /* 0x0000008a3c3c723e */ /* 0x000fe200000010ff */
[----:B------:R-:W-:Y:S01]  /*8a40*/  FMUL.FTZ R18, R55, c[0x0][0x2dc] ;  /* 0x0000b70037127a20 */ /* 0x000fe20000410000 */
[----:B------:R1:W-:Y:S01]  /*8a50*/  STS [R242+0x1000], R61 ;  /* 0x0010003df2007388 */ /* 0x0003e20000000800 */
[----:B------:R-:W-:-:S02]  /*8a60*/  FMUL.FTZ R140, R140, c[0x0][0x2e0] ;  /* 0x0000b8008c8c7a20 */ /* 0x000fc40000410000 */
[----:B------:R-:W-:Y:S01]  /*8a70*/  FMUL.FTZ R57, R141, c[0x0][0x2e0] ;  /* 0x0000b8008d397a20 */ /* 0x000fe20000410000 */
[----:B------:R1:W-:Y:S01]  /*8a80*/  STS [R242+0x1400], R60 ;  /* 0x0014003cf2007388 */ /* 0x0003e20000000800 */
[----:B------:R-:W-:Y:S01]  /*8a90*/  FMUL.FTZ R142, R142, c[0x0][0x2e0] ;  /* 0x0000b8008e8e7a20 */ /* 0x000fe20000410000 */
[----:B------:R-:W-:Y:S01]  /*8aa0*/  F2FP.BF16.PACK_AB R18, R18, R87 ;  /* 0x000000571212723e */ /* 0x000fe200000010ff */
[----:B------:R-:W-:Y:S01]  /*8ab0*/  FMUL.FTZ R56, R143, c[0x0][0x2e0] ;  /* 0x0000b8008f387a20 */ /* 0x000fe20000410000 */
[----:B------:R-:W-:Y:S01]  /*8ac0*/  F2FP.BF16.PACK_AB R57, R57, R140 ;  /* 0x0000008c3939723e */ /* 0x000fe200000010ff */
[----:B------:R-:W-:Y:S02]  /*8ad0*/  FMUL.FTZ R91, R50, c[0x0][0x2dc] ;  /* 0x0000b700325b7a20 */ /* 0x000fe40000410000 */
        /* <DEDUP_REMOVED lines=10> */
[----:B------:R-:W-:-:S02]  /*8b80*/  FMUL.FTZ R107, R23, c[0x0][0x2dc] ;  /* 0x0000b700176b7a20 */ /* 0x000fc40000410000 */
[----:B------:R-:W-:Y:S01]  /*8b90*/  FMUL.FTZ R88, R52, c[0x0][0x2dc] ;  /* 0x0000b70034587a20 */ /* 0x000fe20000410000 */
[----:B------:R-:W-:Y:S01]  /*8ba0*/  F2FP.BF16.PACK_AB R54, R54, R150 ;  /* 0x000000963636723e */ /* 0x000fe200000010ff */
[----:B------:R-:W-:Y:S01]  /*8bb0*/  FMUL.FTZ R19, R53, c[0x0][0x2dc] ;  /* 0x0000b70035137a20 */ /* 0x000fe20000410000 */
[----:B------:R1:W-:Y:S01]  /*8bc0*/  STS [R242+0x2000], R55 ;  /* 0x00200037f2007388 */ /* 0x0003e20000000800 */
[----:B------:R-:W-:Y:S02]  /*8bd0*/  FMUL.FTZ R160, R160, c[0x0][0x2e0] ;  /* 0x0000b800a0a07a20 */ /* 0x000fe40000410000 */
[----:B------:R-:W-:Y:S01]  /*8be0*/  FMUL.FTZ R51, R161, c[0x0][0x2e0] ;  /* 0x0000b800a1337a20 */ /* 0x000fe20000410000 */
[----:B------:R1:W-:Y:S01]  /*8bf0*/  STS [R242+0x2400], R54 ;  /* 0x00240036f2007388 */ /* 0x0003e20000000800 */
[----:B------:R-:W-:Y:S01]  /*8c00*/  FMUL.FTZ R162, R162, c[0x0][0x2e0] ;  /* 0x0000b800a2a27a20 */ /* 0x000fe20000410000 */
[----:B------:R-:W-:Y:S01]  /*8c10*/  F2FP.BF16.PACK_AB R19, R19, R88 ;  /* 0x000000581313723e */ /* 0x000fe200000010ff */
        /* <DEDUP_REMOVED lines=128> */
[----:B------:R1:W-:Y:S01]  /*9420*/  STS [R243+0x7000], R188 ;  /* 0x007000bcf3007388 */ /* 0x0003e20000000800 */
[----:B------:R-:W-:-:S02]  /*9430*/  FMUL.FTZ R68, R68, c[0x0][0x2dc] ;  /* 0x0000b70044447a20 */ /* 0x000fc40000410000 */
        /* <DEDUP_REMOVED lines=30> */
[----:B------:R-:W-:-:S03]  /*9620*/  F2FP.BF16.PACK_AB R5, R5, R76 ;  /* 0x0000004c0505723e */ /* 0x000fc600000010ff */
[----:B------:R1:W-:Y:S01]  /*9630*/  STS [R243+0x9400], R28 ;  /* 0x0094001cf3007388 */ /* 0x0003e20000000800 */
[----:B------:R-:W-:-:S03]  /*9640*/  F2FP.BF16.PACK_AB R4, R4, R78 ;  /* 0x0000004e0404723e */ /* 0x000fc600000010ff */
        /* <DEDUP_REMOVED lines=38> */
.L_x_934:
        /* <DEDUP_REMOVED lines=19> */
.L_x_935:
[----:B------:R-:W-:Y:S01]  /*99e0*/  BAR.SYNC.DEFER_BLOCKING 0x0 ;  /* 0x0000000000007b1d */ /* 0x000fe20000010000 */
[----:B------:R-:W-:Y:S01]  /*99f0*/  USHF.L.U32 UR7, UR28, 0x6, URZ ;  /* 0x000000061c077899 */ /* 0x000fe2000800063f */
[--C-:B-1----:R-:W-:Y:S01]  /*9a00*/  SHF.R.S32.HI R7, RZ, 0x1f, R228.reuse ;  /* 0x0000001fff077819 */ /* 0x102fe200000114e4 */
        /* <DEDUP_REMOVED lines=53> */
.L_x_937:
[----:B--23--:R-:W-:Y:S05]  /*9d60*/  BSYNC B0 ;  /* 0x0000000000007941 */ /* 0x00cfea0003800000 */
.L_x_936:
        /* <DEDUP_REMOVED lines=21> */
.L_x_939:
[----:B------:R-:W-:Y:S05]  /*9ec0*/  BSYNC B0 ;  /* 0x0000000000007941 */ /* 0x000fea0003800000 */
.L_x_938:
        /* <DEDUP_REMOVED lines=31> */
.L_x_941:
[----:B------:R-:W-:Y:S05]  /*a0c0*/  BSYNC B0 ;  /* 0x0000000000007941 */ /* 0x000fea0003800000 */
.L_x_940:
        /* <DEDUP_REMOVED lines=20> */
.L_x_914:
        /* <DEDUP_REMOVED lines=20> */
.L_x_943:
        /* <DEDUP_REMOVED lines=18> */
.L_x_944:
        /* <DEDUP_REMOVED lines=37> */
.L_x_946:
[----:B------:R-:W-:Y:S05]  /*a6c0*/  BSYNC B0 ;  /* 0x0000000000007941 */ /* 0x000fea0003800000 */
.L_x_945:
        /* <DEDUP_REMOVED lines=21> */
.L_x_948:
[----:B------:R-:W-:Y:S05]  /*a820*/  BSYNC B0 ;  /* 0x0000000000007941 */ /* 0x000fea0003800000 */
.L_x_947:
        /* <DEDUP_REMOVED lines=31> */
.L_x_950:
[----:B------:R-:W-:Y:S05]  /*aa20*/  BSYNC B0 ;  /* 0x0000000000007941 */ /* 0x000fea0003800000 */
.L_x_949:
        /* <DEDUP_REMOVED lines=18> */
.L_x_942:
[----:B------:R-:W-:Y:S05]  /*ab50*/  BSYNC B1 ;  /* 0x0000000000017941 */ /* 0x000fea0003800000 */
.L_x_909:
        /* <DEDUP_REMOVED lines=12> */
.L_x_951:
[----:B------:R-:W-:Y:S05]  /*ac20*/  EXIT ;  /* 0x000000000000794d */ /* 0x000fea0003800000 */
.L_x_953:
        /* <DEDUP_REMOVED lines=13> */
.L_x_2025:


//--------------------- .text._ZN5flash44flash_bwd_dq_dk_dv_loop_seqk_parallel_kernelI23Flash_bwd_kernel_traitsILi256ELi64ELi64ELi8ELi4ELi2ELi2ELb0ELb1EN7cutlass10bfloat16_tE19Flash_kernel_traitsILi256ELi64ELi64ELi8ES3_EELb0ELb0ELb0ELb0ELb0ELb0ELb1EEEvNS_16Flash_bwd_paramsE --------------------------
	.section	.text._ZN5flash44flash_bwd_dq_dk_dv_loop_seqk_parallel_kernelI23Flash_bwd_kernel_traitsILi256ELi64ELi64ELi8ELi4ELi2ELi2ELb0ELb1EN7cutlass10bfloat16_tE19Flash_kernel_traitsILi256ELi64ELi64ELi8ES3_EELb0ELb0ELb0ELb0ELb0ELb0ELb1EEEvNS_16Flash_bwd_paramsE,"ax",@progbits
	.sectioninfo	@"SHI_REGISTERS=255"
	.align	128
        .global         _ZN5flash44flash_bwd_dq_dk_dv_loop_seqk_parallel_kernelI23Flash_bwd_kernel_traitsILi256ELi64ELi64ELi8ELi4ELi2ELi2ELb0ELb1EN7cutlass10bfloat16_tE19Flash_kernel_traitsILi256ELi64ELi64ELi8ES3_EELb0ELb0ELb0ELb0ELb0ELb0ELb1EEEvNS_16Flash_bwd_paramsE
        .type           _ZN5flash44flash_bwd_dq_dk_dv_loop_seqk_parallel_kernelI23Flash_bwd_kernel_traitsILi256ELi64ELi64ELi8ELi4ELi2ELi2ELb0ELb1EN7cutlass10bfloat16_tE19Flash_kernel_traitsILi256ELi64ELi64ELi8ES3_EELb0ELb0ELb0ELb0ELb0ELb0ELb1EEEvNS_16Flash_bwd_paramsE,@function
        .size           _ZN5flash44flash_bwd_dq_dk_dv_loop_seqk_parallel_kernelI23Flash_bwd_kernel_traitsILi256ELi64ELi64ELi8ELi4ELi2ELi2ELb0ELb1EN7cutlass10bfloat16_tE19Flash_kernel_traitsILi256ELi64ELi64ELi8ES3_EELb0ELb0ELb0ELb0ELb0ELb0ELb1EEEvNS_16Flash_bwd_paramsE,(.L_x_2026 - _ZN5flash44flash_bwd_dq_dk_dv_loop_seqk_parallel_kernelI23Flash_bwd_kernel_traitsILi256ELi64ELi64ELi8ELi4ELi2ELi2ELb0ELb1EN7cutlass10bfloat16_tE19Flash_kernel_traitsILi256ELi64ELi64ELi8ES3_EELb0ELb0ELb0ELb0ELb0ELb0ELb1EEEvNS_16Flash_bwd_paramsE)
        .other          _ZN5flash44flash_bwd_dq_dk_dv_loop_seqk_parallel_kernelI23Flash_bwd_kernel_traitsILi256ELi64ELi64ELi8ELi4ELi2ELi2ELb0ELb1EN7cutlass10bfloat16_tE19Flash_kernel_traitsILi256ELi64ELi64ELi8ES3_EELb0ELb0ELb0ELb0ELb0ELb0ELb1EEEvNS_16Flash_bwd_paramsE,@"STO_CUDA_ENTRY STV_DEFAULT"
_ZN5flash44flash_bwd_dq_dk_dv_loop_seqk_parallel_kernelI23Flash_bwd_kernel_traitsILi256ELi64ELi64ELi8ELi4ELi2ELi2ELb0ELb1EN7cutlass10bfloat16_tE19Flash_kernel_traitsILi256ELi64ELi64ELi8ES3_EELb0ELb0ELb0ELb0ELb0ELb0ELb1EEEvNS_16Flash_bwd_paramsE:
.text._ZN5flash44flash_bwd_dq_dk_dv_loop_seqk_parallel_kernelI23Flash_bwd_kernel_traitsILi256ELi64ELi64ELi8ELi4ELi2ELi2ELb0ELb1EN7cutlass10bfloat16_tE19Flash_kernel_traitsILi256ELi64ELi64ELi8ES3_EELb0ELb0ELb0ELb0ELb0ELb0ELb1EEEvNS_16Flash_bwd_paramsE:
        /* <DEDUP_REMOVED lines=187> */
.L_x_998:
        /* <DEDUP_REMOVED lines=62> */
.L_x_954:
        /* <DEDUP_REMOVED lines=58> */
.L_x_956:
        /* <DEDUP_REMOVED lines=42> */
.L_x_957:
        /* <DEDUP_REMOVED lines=45> */
.L_x_958:
[----:B------:R-:W-:-:S03]  /*18a0*/  UMOV UR11, UR49 ;  /* 0x00000031000b7c82 */ /* 0x000fc60008000000 */
.L_x_959:
[----:B------:R-:W-:Y:S01]  /*18b0*/  IADD3 R17, P0, R229, UR15, RZ ;  /* 0x0000000fe5117c10 */ /* 0x000fe2000ff1e0ff */
[----:B------:R-:W-:Y:S01]  /*18c0*/  IMAD.U32 R14, RZ, RZ, UR15 ;  /* 0x0000000fff0e7e24 */ /* 0x000fe2000f8e00ff */
[--C-:B------:R-:W-:Y:S01]  /*18d0*/  SHF.R.S32.HI R233, RZ, 0x1f, R232.reuse ;  /* 0x0000001fffe97819 */ /* 0x100fe200000114e8 */
[----:B------:R-:W-:Y:S01]  /*18e0*/  UIADD3 UR8, UP5, UP4, UR8, UR44, UR46 ;  /* 0x0000002c08087290 */ /* 0x000fe2000fcbe02e */
[----:B------:R-:W-:Y:S01]  /*18f0*/  IADD3.X R9, R4, UR32, RZ, P0, !PT ;  /* 0x0000002004097c10 */ /* 0x000fe200087fe4ff */
[----:B------:R-:W-:Y:S01]  /*1900*/  IMAD.U32 R18, RZ, RZ, UR35 ;  /* 0x00000023ff127e24 */ /* 0x000fe2000f8e00ff */
[----:B------:R-:W-:Y:S01]  /*1910*/  IADD3 R10, P0, R232, UR18, RZ ;  /* 0x00000012e80a7c10 */ /* 0x000fe2000ff1e0ff */
[----:B------:R-:W-:Y:S01]  /*1920*/  UIADD3 UR26, UP1, UP0, UR26, UR8, UR28 ;  /* 0x000000081a1a7290 */ /* 0x000fe2000f83e01c */
[----:B------:R-:W-:Y:S01]  /*1930*/  IMAD.WIDE.U32 R22, R17, c[0x0][0x190], R232 ;  /* 0x0000640011167a25 */ /* 0x000fe200078e00e8 */
[----:B------:R-:W-:Y:S01]  /*1940*/  UIADD3.X UR7, UR10, UR47, UR52, UP5, UP4 ;  /* 0x0000002f0a077290 */ /* 0x000fe2000afe8434 */
[----:B------:R-:W-:Y:S01]  /*1950*/  IADD3.X R11, R233, UR19, RZ, P0, !PT ;  /* 0x00000013e90b7c10 */ /* 0x000fe200087fe4ff */
[----:B------:R-:W-:Y:S01]  /*1960*/  ULDC.64 UR8, c[0x0][0x370] ;  /* 0x0000dc0000087ab9 */ /* 0x000fe20000000a00 */
[----:B------:R-:W-:Y:S01]  /*1970*/  IMAD R16, R9, c[0x0][0x190], RZ ;  /* 0x0000640009107a24 */ /* 0x000fe200078e02ff */
[----:B------:R-:W-:Y:S01]  /*1980*/  UIADD3.X UR12, UR12, UR7, UR13, UP1, UP0 ;  /* 0x000000070c0c7290 */ /* 0x000fe20008fe040d */
[----:B------:R-:W-:Y:S01]  /*1990*/  IADD3 R24, P2, R22, UR31, RZ ;  /* 0x0000001f16187c10 */ /* 0x000fe2000ff5e0ff */
[----:B------:R-:W-:Y:S01]  /*19a0*/  IMAD.WIDE.U32 R14, R14, c[0x0][0x370], R10 ;  /* 0x0000dc000e0e7a25 */ /* 0x000fe200078e000a */
[----:B------:R-:W-:Y:S01]  /*19b0*/  UIMAD UR7, UR32, UR8, URZ ;  /* 0x00000008200772a4 */ /* 0x000fe2000f8e023f */
[----:B------:R-:W1:Y:S01]  /*19c0*/  S2R R10, SR_TID.X ;  /* 0x00000000000a7919 */ /* 0x000e620000002100 */
[----:B------:R-:W-:Y:S01]  /*19d0*/  UISETP.GE.AND UP0, UPT, UR30, 0x1, UPT ;  /* 0x000000011e00788c */ /* 0x000fe2000bf06270 */
[----:B------:R-:W-:Y:S01]  /*19e0*/  IMAD R21, R17, c[0x0][0x194], R16 ;  /* 0x0000650011157a24 */ /* 0x000fe200078e0210 */
[----:B------:R-:W-:Y:S01]  /*19f0*/  UIMAD UR10, UR15, UR9, UR7 ;  /* 0x000000090f0a72a4 */ /* 0x000fe2000f8e0207 */
[----:B------:R-:W-:Y:S01]  /*1a00*/  BSSY B1, `(.L_x_955) ;  /* 0x0000897000017945 */ /* 0x000fe20003800000 */
[----:B------:R-:W-:-:S02]  /*1a10*/  UIADD3 UR14, UR15, UR14, URZ ;  /* 0x0000000e0f0e7290 */ /* 0x000fc4000fffe03f */
[----:B------:R-:W-:Y:S01]  /*1a20*/  PLOP3.LUT P0, PT, PT, PT, UP0, 0x80, 0x0 ;  /* 0x000000000000781c */ /* 0x000fe20003f0f008 */
[----:B------:R-:W-:Y:S01]  /*1a30*/  ULDC.64 UR8, c[0x0][0x378] ;  /* 0x0000de0000087ab9 */ /* 0x000fe20000000a00 */
[----:B------:R-:W-:Y:S01]  /*1a40*/  IADD3 R15, R15, UR10, RZ ;  /* 0x0000000a0f0f7c10 */ /* 0x000fe2000fffe0ff */
[----:B------:R-:W-:Y:S01]  /*1a50*/  UIMAD UR7, UR60, UR8, URZ ;  /* 0x000000083c0772a4 */ /* 0x000fe2000f8e023f */
[----:B------:R-:W-:Y:S01]  /*1a60*/  IADD3.X R25, R23, UR29, R21, P2, !PT ;  /* 0x0000001d17197c10 */ /* 0x000fe200097fe415 */
[----:B------:R-:W-:Y:S02]  /*1a70*/  UIADD3 UR8, UR15, UR11, URZ ;  /* 0x0000000b0f087290 */ /* 0x000fe4000fffe03f */
[----:B------:R-:W-:Y:S01]  /*1a80*/  IMAD.WIDE.U32 R18, R18, c[0x0][0x378], R14 ;  /* 0x0000de0012127a25 */ /* 0x000fe200078e000e */
[----:B------:R-:W-:Y:S02]  /*1a90*/  ULDC.64 UR10, c[0x0][0x3c8] ;  /* 0x0000f200000a7ab9 */ /* 0x000fe40000000a00 */
[----:B------:R-:W-:-:S02]  /*1aa0*/  UIMAD UR16, UR35, UR9, UR7 ;  /* 0x00000009231072a4 */ /* 0x000fc4000f8e0207 */
[----:B------:R-:W-:Y:S02]  /*1ab0*/  UIMAD.WIDE UR8, UR8, UR61, UR10 ;  /* 0x0000003d080872a5 */ /* 0x000fe4000f8e020a */
[----:B------:R-:W-:Y:S02]  /*1ac0*/  ULEA.HI.SX32 UR7, UR34, 0xffffffff, 0x1a ;  /* 0xffffffff22077891 */ /* 0x000fe4000f8fd23f */
[----:B------:R-:W-:Y:S01]  /*1ad0*/  ULDC.64 UR10, c[0x0][0x200] ;  /* 0x00008000000a7ab9 */ /* 0x000fe20000000a00 */
[----:B-1----:R-:W-:Y:S01]  /*1ae0*/  SHF.R.S32.HI R11, RZ, 0x1f, R10 ;  /* 0x0000001fff0b7819 */ /* 0x002fe2000001140a */
[----:B------:R-:W-:Y:S01]  /*1af0*/  UIMAD.WIDE UR14, UR14, UR61, UR10 ;  /* 0x0000003d0e0e72a5 */ /* 0x000fe2000f8e020a */
[----:B------:R-:W-:Y:S02]  /*1b00*/  IADD3 R19, R19, UR16, RZ ;  /* 0x0000001013137c10 */ /* 0x000fe4000fffe0ff */
[----:B------:R-:W-:-:S04]  /*1b10*/  LEA.HI R12, R11, R10, RZ, 0x5 ;  /* 0x0000000a0b0c7211 */ /* 0x000fc800078f28ff */
[----:B------:R-:W-:-:S05]  /*1b20*/  LOP3.LUT R11, R12, 0xffffffe0, RZ, 0xc0, !PT ;  /* 0xffffffe00c0b7812 */ /* 0x000fca00078ec0ff */
[----:B------:R-:W-:Y:S01]  /*1b30*/  IMAD.IADD R11, R10, 0x1, -R11 ;  /* 0x000000010a0b7824 */ /* 0x000fe200078e0a0b */
[----:B------:R-:W-:-:S05]  /*1b40*/  SHF.R.S32.HI R10, RZ, 0x5, R12 ;  /* 0x00000005ff0a7819 */ /* 0x000fca000001140c */
[----:B------:R-:W-:-:S05]  /*1b50*/  IMAD R13, R10, UR45, R11 ;  /* 0x0000002d0a0d7c24 */ /* 0x000fca000f8e020b */
[----:B------:R-:W-:-:S04]  /*1b60*/  IADD3 R14, P1, R13, UR26, RZ ;  /* 0x0000001a0d0e7c10 */ /* 0x000fc8000ff3e0ff */
[----:B------:R-:W-:Y:S02]  /*1b70*/  LEA.HI.X.SX32 R13, R13, UR12, 0x1, P1 ;  /* 0x0000000c0d0d7c11 */ /* 0x000fe400088f0eff */
[----:B------:R-:W-:-:S04]  /*1b80*/  LEA R250, P1, R14, c[0x0][0x350], 0x2 ;  /* 0x0000d4000efa7a11 */ /* 0x000fc800078210ff */
[----:B------:R-:W-:Y:S01]  /*1b90*/  LEA.HI.X R251, R14, c[0x0][0x354], R13, 0x2, P1 ;  /* 0x0000d5000efb7a11 */ /* 0x000fe200008f140d */
[----:B------:R-:W-:Y:S05]  /*1ba0*/  @!P0 BRA `(.L_x_960) ;  /* 0x00007e8000008947 */ /* 0x000fea0003800000 */
[----:B------:R-:W-:Y:S01]  /*1bb0*/  PLOP3.LUT P0, PT, PT, PT, UP3, 0x80, 0x0 ;  /* 0x000000000000781c */ /* 0x000fe20003f0f038 */
[----:B------:R-:W-:Y:S01]  /*1bc0*/  UIMAD UR12, UR7, -0x40, UR30 ;  /* 0xffffffc0070c78a4 */ /* 0x000fe2000f8e021e */
[----:B------:R-:W-:Y:S01]  /*1bd0*/  IMAD.U32 R22, RZ, RZ, UR35 ;  /* 0x00000023ff167e24 */ /* 0x000fe2000f8e00ff */
[----:B------:R-:W-:Y:S01]  /*1be0*/  UMOV UR11, UR8 ;  /* 0x00000008000b7c82 */ /* 0x000fe20008000000 */
[----:B------:R-:W-:Y:S01]  /*1bf0*/  IMAD R14, R4, c[0x0][0x370], RZ ;  /* 0x0000dc00040e7a24 */ /* 0x000fe200078e02ff */
[----:B------:R-:W-:Y:S01]  /*1c00*/  UMOV UR10, UR9 ;  /* 0x00000009000a7c82 */ /* 0x000fe20008000000 */
[----:B------:R-:W-:-:S07]  /*1c10*/  IMAD.WIDE.U32 R18, R229, c[0x0][0x370], R18 ;  /* 0x0000dc00e5127a25 */ /* 0x000fce00078e0012 */
[----:B------:R-:W-:Y:S01]  /*1c20*/  @P0 BAR.SYNC.DEFER_BLOCKING 0x0 ;  /* 0x0000000000000b1d */ /* 0x000fe20000010000 */
[----:B------:R-:W-:Y:S01]  /*1c30*/  ISETP.GE.AND P6, PT, R229, UR12, PT ;  /* 0x0000000ce5007c0c */ /* 0x000fe2000bfc6270 */
[----:B------:R-:W-:Y:S01]  /*1c40*/  IMAD.WIDE.U32 R22, R22, c[0x0][0x1a8], R24 ;  /* 0x00006a0016167a25 */ /* 0x000fe200078e0018 */
[----:B------:R-:W-:-:S03]  /*1c50*/  LEA R244, P0, R18, c[0x0][0x330], 0x1 ;  /* 0x0000cc0012f47a11 */ /* 0x000fc600078008ff */
[----:B------:R-:W-:Y:S01]  /*1c60*/  ULDC.64 UR8, c[0x0][0x1a8] ;  /* 0x00006a0000087ab9 */ /* 0x000fe20000000a00 */
[----:B------:R-:W-:Y:S01]  /*1c70*/  IMAD R15, R229, c[0x0][0x374], R14 ;  /* 0x0000dd00e50f7a24 */ /* 0x000fe200078e020e */
[----:B------:R-:W-:Y:S01]  /*1c80*/  UIMAD UR13, UR60, UR8, URZ ;  /* 0x000000083c0d72a4 */ /* 0x000fe2000f8e023f */
[----:B------:R-:W-:Y:S01]  /*1c90*/  LEA R242, P1, R22, c[0x0][0x160], 0x1 ;  /* 0x0000580016f27a11 */ /* 0x000fe200078208ff */
[----:B------:R-:W-:Y:S01]  /*1ca0*/  BSSY B0, `(.L_x_961) ;  /* 0x0000033000007945 */ /* 0x000fe20003800000 */
[----:B------:R-:W-:Y:S01]  /*1cb0*/  IMAD.IADD R15, R19, 0x1, R15 ;  /* 0x00000001130f7824 */ /* 0x000fe200078e020f */
[----:B------:R-:W-:Y:S02]  /*1cc0*/  UIMAD UR13, UR35, UR9, UR13 ;  /* 0x00000009230d72a4 */ /* 0x000fe4000f8e020d */
[----:B------:R-:W-:Y:S02]  /*1cd0*/  UMOV UR8, UR15 ;  /* 0x0000000f00087c82 */ /* 0x000fe40008000000 */
[----:B------:R-:W-:Y:S01]  /*1ce0*/  UMOV UR9, UR14 ;  /* 0x0000000e00097c82 */ /* 0x000fe20008000000 */
[----:B------:R-:W-:-:S02]  /*1cf0*/  LEA.HI.X R245, R18, c[0x0][0x334], R15, 0x1, P0 ;  /* 0x0000cd0012f57a11 */ /* 0x000fc400000f0c0f */
[----:B------:R-:W-:-:S04]  /*1d00*/  IADD3 R16, R23, UR13, RZ ;  /* 0x0000000d17107c10 */ /* 0x000fc8000fffe0ff */
[----:B------:R-:W-:Y:S01]  /*1d10*/  LEA.HI.X R241, R22, c[0x0][0x164], R16, 0x1, P1 ;  /* 0x0000590016f17a11 */ /* 0x000fe200008f0c10 */
        /* <DEDUP_REMOVED lines=43> */
.L_x_962:
[----:B------:R-:W-:Y:S05]  /*1fd0*/  BSYNC B0 ;  /* 0x0000000000007941 */ /* 0x000fea0003800000 */
.L_x_961:
        /* <DEDUP_REMOVED lines=48> */
.L_x_964:
[----:B------:R-:W-:Y:S05]  /*22e0*/  BSYNC B0 ;  /* 0x0000000000007941 */ /* 0x000fea0003800000 */
.L_x_963:
[----:B------:R1:W-:Y:S01]  /*22f0*/  @P6 STS.128 [R225], RZ ;  /* 0x000000ffe1006388 */ /* 0x0003e20000000c00 */
[----:B------:R-:W-:Y:S03]  /*2300*/  BSSY B0, `(.L_x_965) ;  /* 0x000002a000007945 */ /* 0x000fe60003800000 */
[----:B------:R1:W-:Y:S04]  /*2310*/  @P6 STS.128 [R225+0x2000], RZ ;  /* 0x002000ffe1006388 */ /* 0x0003e80000000c00 */
[----:B------:R1:W-:Y:S04]  /*2320*/  @P6 STS.128 [R225+0x4000], RZ ;  /* 0x004000ffe1006388 */ /* 0x0003e80000000c00 */
[----:B------:R1:W-:Y:S01]  /*2330*/  @P6 STS.128 [R225+0x6000], RZ ;  /* 0x006000ffe1006388 */ /* 0x0003e20000000c00 */
[----:B------:R-:W-:Y:S05]  /*2340*/  @P6 BRA `(.L_x_966) ;  /* 0x0000025000006947 */ /* 0x000fea0003800000 */
[----:B-1----:R-:W-:Y:S01]  /*2350*/  IMAD.U32 R18, RZ, RZ, UR31 ;  /* 0x0000001fff127e24 */ /* 0x002fe2000f8e00ff */
        /* <DEDUP_REMOVED lines=36> */
.L_x_966:
[----:B------:R-:W-:Y:S05]  /*25a0*/  BSYNC B0 ;  /* 0x0000000000007941 */ /* 0x000fea0003800000 */
.L_x_965:
        /* <DEDUP_REMOVED lines=45> */
.L_x_968:
[----:B------:R-:W-:Y:S05]  /*2880*/  BSYNC B0 ;  /* 0x0000000000007941 */ /* 0x000fea0003800000 */
.L_x_967:
[----:B------:R-:W-:Y:S01]  /*2890*/  SHF.R.S32.HI R13, RZ, 0x1f, R12 ;  /* 0x0000001fff0d7819 */ /* 0x000fe2000001140c */
[----:B------:R-:W-:Y:S01]  /*28a0*/  UIADD3 UR13, -UR20, UR6, URZ ;  /* 0x00000006140d7290 */ /* 0x000fe2000fffe13f */
[----:B------:R-:W-:Y:S01]  /*28b0*/  SHF.R.S32.HI R12, RZ, 0x1f, R11 ;  /* 0x0000001fff0c7819 */ /* 0x000fe2000001140b */
[----:B------:R-:W-:Y:S01]  /*28c0*/  ULDC.64 UR14, c[0x0][0x198] ;  /* 0x00006600000e7ab9 */ /* 0x000fe20000000a00 */
[----:B------:R-:W-:Y:S01]  /*28d0*/  LEA.HI R13, R13, R10, RZ, 0x2 ;  /* 0x0000000a0d0d7211 */ /* 0x000fe200078f10ff */
[----:B------:R-:W-:Y:S01]  /*28e0*/  IMAD.MOV.U32 R248, RZ, RZ, 0x7f800000 ;  /* 0x7f800000fff87424 */ /* 0x000fe200078e00ff */
[----:B------:R-:W-:Y:S01]  /*28f0*/  LEA.HI R12, R12, R11, RZ, 0x2 ;  /* 0x0000000b0c0c7211 */ /* 0x000fe200078f10ff */
[----:B------:R-:W-:Y:S01]  /*2900*/  IMAD.MOV.U32 R249, RZ, RZ, 0x7f800000 ;  /* 0x7f800000fff97424 */ /* 0x000fe200078e00ff */
[----:B------:R-:W-:Y:S02]  /*2910*/  LOP3.LUT R13, R13, 0xfffffffc, RZ, 0xc0, !PT ;  /* 0xfffffffc0d0d7812 */ /* 0x000fe400078ec0ff */
[----:B------:R-:W-:-:S03]  /*2920*/  SHF.R.S32.HI R11, RZ, 0x2, R12 ;  /* 0x00000002ff0b7819 */ /* 0x000fc6000001140c */
[----:B------:R-:W-:-:S04]  /*2930*/  IMAD.IADD R10, R10, 0x1, -R13 ;  /* 0x000000010a0a7824 */ /* 0x000fc800078e0a0d */
[----:B------:R-:W-:Y:S01]  /*2940*/  IMAD R11, R10, 0x10, R11 ;  /* 0x000000100a0b7824 */ /* 0x000fe200078e020b */
[----:B------:R-:W-:-:S03]  /*2950*/  ISETP.GE.AND P5, PT, R229, UR13, PT ;  /* 0x0000000de5007c0c */ /* 0x000fc6000bfa6270 */
[C---:B------:R-:W-:Y:S01]  /*2960*/  IMAD.SHL.U32 R247, R11.reuse, 0x4, RZ ;  /* 0x000000040bf77824 */ /* 0x040fe200078e00ff */
[C---:B------:R-:W-:Y:S02]  /*2970*/  IADD3 R10, R11.reuse, 0x8, RZ ;  /* 0x000000080b0a7810 */ /* 0x040fe40007ffe0ff */
[----:B------:R-:W-:Y:S02]  /*2980*/  SHF.R.S32.HI R246, RZ, 0x1f, R11 ;  /* 0x0000001ffff67819 */ /* 0x000fe4000001140b */
[C---:B------:R-:W-:Y:S02]  /*2990*/  ISETP.GE.AND P2, PT, R11.reuse, UR12, PT ;  /* 0x0000000c0b007c0c */ /* 0x040fe4000bf46270 */
        /* <DEDUP_REMOVED lines=70> */
.L_x_970:
[----:B------:R-:W-:Y:S05]  /*2e00*/  BSYNC B0 ;  /* 0x0000000000007941 */ /* 0x000fea0003800000 */
.L_x_969:
        /* <DEDUP_REMOVED lines=55> */
.L_x_972:
[----:B------:R-:W-:Y:S05]  /*3180*/  BSYNC B0 ;  /* 0x0000000000007941 */ /* 0x000fea0003800000 */
.L_x_971:
        /* <DEDUP_REMOVED lines=64> */
.L_x_974:
[----:B------:R-:W-:Y:S05]  /*3590*/  BSYNC B0 ;  /* 0x0000000000007941 */ /* 0x000fea0003800000 */
.L_x_973:
        /* <DEDUP_REMOVED lines=54> */
.L_x_976:
[----:B------:R-:W-:Y:S05]  /*3900*/  BSYNC B0 ;  /* 0x0000000000007941 */ /* 0x000fea0003800000 */
.L_x_975:
[----:B------:R-:W0:Y:S01]  /*3910*/  LDGDEPBAR ;  /* 0x00000000000079af */ /* 0x000e220000000000 */
[----:B------:R-:W-:Y:S01]  /*3920*/  MOV R239, c[0x0][0x22c] ;  /* 0x00008b0000ef7a02 */ /* 0x000fe20000000f00 */
[----:B------:R-:W-:Y:S01]  /*3930*/  CS2R R190, SRZ ;  /* 0x0000000000be7805 */ /* 0x000fe2000001ff00 */
        /* <DEDUP_REMOVED lines=61> */
[----:B------:R-:W-:Y:S01]  /*3d10*/  CS2R R24, SRZ ;  /* 0x0000000000187805 */ /* 0x000fe2000001ff00 */
[----:B------:R-:W-:Y:S01]  /*3d20*/  CS2R R22, SRZ ;  /* 0x0000000000167805 */ /* 0x000fe2000001ff00 */
[----:B-1----:R-:W-:Y:S01]  /*3d30*/  CS2R R20, SRZ ;  /* 0x0000000000147805 */ /* 0x002fe2000001ff00 */
[----:B------:R-:W-:Y:S01]  /*3d40*/  LEA R240, -R239, RZ, 0x6 ;  /* 0x000000ffeff07211 */ /* 0x000fe200078e31ff */
[----:B------:R-:W-:-:S03]  /*3d50*/  UIADD3 UR14, UR20, 0x40, URZ ;  /* 0x00000040140e7890 */ /* 0x000fc6000fffe03f */
.L_x_979:
[----:B------:R-:W0:Y:S01]  /*3d60*/  LDGDEPBAR ;  /* 0x00000000000079af */ /* 0x000e220000000000 */
[----:B------:R-:W-:Y:S01]  /*3d70*/  UISETP.GE.AND UP0, UPT, UR14, UR6, UPT ;  /* 0x000000060e00728c */ /* 0x000fe2000bf06270 */
[----:B-----5:R-:W-:Y:S01]  /*3d80*/  FMUL.FTZ R203, R248, 1.4426950216293334961 ;  /* 0x3fb8aa3bf8cb7820 */ /* 0x020fe20000410000 */
[----:B------:R-:W-:Y:S01]  /*3d90*/  MOV R131, UR21 ;  /* 0x0000001500837c02 */ /* 0x000fe20008000f00 */
[----:B------:R-:W-:Y:S03]  /*3da0*/  UISETP.GE.AND UP4, UPT, UR7, 0x1, UPT ;  /* 0x000000010700788c */ /* 0x000fe6000bf86270 */
[----:B------:R-:W-:Y:S02]  /*3db0*/  PLOP3.LUT P2, PT, PT, PT, UP0, 0x80, 0x0 ;  /* 0x000000000000781c */ /* 0x000fe40003f4f008 */
[----:B------:R-:W-:Y:S02]  /*3dc0*/  PLOP3.LUT P0, PT, PT, PT, UP0, 0x80, 0x0 ;  /* 0x000000000000781c */ /* 0x000fe40003f0f008 */
[----:B------:R-:W-:Y:S02]  /*3dd0*/  PLOP3.LUT P5, PT, PT, PT, UP0, 0x80, 0x0 ;  /* 0x000000000000781c */ /* 0x000fe40003faf008 */
[----:B------:R-:W-:Y:S02]  /*3de0*/  PLOP3.LUT P1, PT, PT, PT, UP0, 0x80, 0x0 ;  /* 0x000000000000781c */ /* 0x000fe40003f2f008 */
[----:B------:R-:W-:Y:S02]  /*3df0*/  PLOP3.LUT P4, PT, PT, PT, UP0, 0x80, 0x0 ;  /* 0x000000000000781c */ /* 0x000fe40003f8f008 */
[----:B------:R-:W-:Y:S02]  /*3e00*/  PLOP3.LUT P3, PT, PT, PT, UP0, 0x80, 0x0 ;  /* 0x000000000000781c */ /* 0x000fe40003f6f008 */
[----:B------:R-:W-:Y:S03]  /*3e10*/  PLOP3.LUT P6, PT, PT, PT, UP0, 0x80, 0x0 ;  /* 0x000000000000781c */ /* 0x000fe60003fcf008 */
[----:B------:R-:W-:Y:S01]  /*3e20*/  @P0 LEA R196, R131, R224, 0x6 ;  /* 0x000000e083c40211 */ /* 0x000fe200078e30ff */
[----:B------:R-:W-:Y:S04]  /*3e30*/  DEPBAR.LE SB0, 0x0 ;  /* 0x000080000000791a */ /* 0x000fe80000000000 */
[----:B------:R-:W-:Y:S01]  /*3e40*/  BAR.SYNC.DEFER_BLOCKING 0x0 ;  /* 0x0000000000007b1d */ /* 0x000fe20000010000 */
[----:B------:R-:W-:Y:S02]  /*3e50*/  PLOP3.LUT P0, PT, PT, PT, UP0, 0x80, 0x0 ;  /* 0x000000000000781c */ /* 0x000fe40003f0f008 */
[C---:B------:R-:W-:Y:S02]  /*3e60*/  @P5 ISETP.GE.AND P5, PT, R196.reuse, UR6, PT ;  /* 0x00000006c4005c0c */ /* 0x040fe4000bfa6270 */
[----:B------:R-:W-:Y:S02]  /*3e70*/  @P1 IADD3 R131, R196, 0x1, RZ ;  /* 0x00000001c4831810 */ /* 0x000fe40007ffe0ff */
[----:B------:R-:W-:Y:S02]  /*3e80*/  FSETP.NEU.FTZ.AND P1, PT, R248, -INF , PT ;  /* 0xff800000f800780b */ /* 0x000fe40003f3d000 */
[----:B------:R-:W-:Y:S01]  /*3e90*/  @P4 ISETP.GE.AND P4, PT, R131, UR6, PT ;  /* 0x0000000683004c0c */ /* 0x000fe2000bf86270 */
[----:B------:R-:W-:Y:S01]  /*3ea0*/  FMUL.FTZ R131, R249, 1.4426950216293334961 ;  /* 0x3fb8aa3bf9837820 */ /* 0x000fe20000410000 */
[----:B------:R-:W-:Y:S02]  /*3eb0*/  FSEL R203, R203, RZ, P1 ;  /* 0x000000ffcbcb7208 */ /* 0x000fe40000800000 */
[----:B------:R-:W-:Y:S02]  /*3ec0*/  FSETP.NEU.FTZ.AND P1, PT, R249, -INF , PT ;  /* 0xff800000f900780b */ /* 0x000fe40003f3d000 */
[----:B------:R-:W-:Y:S02]  /*3ed0*/  @P3 IADD3 R197, R196, 0x8, RZ ;  /* 0x00000008c4c53810 */ /* 0x000fe40007ffe0ff */
[----:B------:R-:W-:Y:S02]  /*3ee0*/  FSEL R131, R131, RZ, P1 ;  /* 0x000000ff83837208 */ /* 0x000fe40000800000 */
[----:B------:R-:W-:Y:S02]  /*3ef0*/  PLOP3.LUT P1, PT, PT, PT, UP0, 0x80, 0x0 ;  /* 0x000000000000781c */ /* 0x000fe40003f2f008 */
[----:B------:R-:W-:Y:S02]  /*3f00*/  @P6 ISETP.GE.AND P6, PT, R197, UR6, PT ;  /* 0x00000006c5006c0c */ /* 0x000fe4000bfc6270 */
[----:B------:R-:W-:Y:S01]  /*3f10*/  PLOP3.LUT P3, PT, PT, PT, UP0, 0x80, 0x0 ;  /* 0x000000000000781c */ /* 0x000fe20003f6f008 */
        /* <DEDUP_REMOVED lines=8> */
[C---:B-1----:R-:W-:Y:S08]  /*3fa0*/  HMMA.16816.F32.BF16 R4, R84.reuse, R88, RZ ;  /* 0x000000585404723c */ /* 0x042ff000000418ff */
[C---:B------:R-:W-:Y:S01]  /*3fb0*/  HMMA.16816.F32.BF16 R8, R84.reuse, R90, RZ ;  /* 0x0000005a5408723c */ /* 0x040fe200000418ff */
[----:B------:R-:W-:Y:S07]  /*3fc0*/  LDSM.16.M88.4 R88, [R219] ;  /* 0x00000000db58783b */ /* 0x000fee0000000200 */
[C---:B--2---:R-:W-:Y:S08]  /*3fd0*/  HMMA.16816.F32.BF16 R12, R84.reuse, R92, RZ ;  /* 0x0000005c540c723c */ /* 0x044ff000000418ff */
[----:B------:R-:W-:Y:S01]  /*3fe0*/  HMMA.16816.F32.BF16 R16, R84, R94, RZ ;  /* 0x0000005e5410723c */ /* 0x000fe200000418ff */
[----:B------:R-:W1:Y:S06]  /*3ff0*/  LDSM.16.M88.4 R84, [R3+0x10800] ;  /* 0x010800000354783b */ /* 0x000e6c0000000200 */
[----:B------:R-:W2:Y:S01]  /*4000*/  LDSM.16.M88.4 R92, [R2+0x10000] ;  /* 0x01000000025c783b */ /* 0x000ea20000000200 */
[C---:B---3--:R-:W-:Y:S08]  /*4010*/  HMMA.16816.F32.BF16 R4, R96.reuse, R100, R4 ;  /* 0x000000646004723c */ /* 0x048ff00000041804 */
[C---:B------:R-:W-:Y:S01]  /*4020*/  HMMA.16816.F32.BF16 R8, R96.reuse, R102, R8 ;  /* 0x000000666008723c */ /* 0x040fe20000041808 */
[----:B------:R-:W-:Y:S07]  /*4030*/  LDSM.16.M88.4 R100, [R223+0x2000] ;  /* 0x00200000df64783b */ /* 0x000fee0000000200 */
[C---:B----4-:R-:W-:Y:S08]  /*4040*/  HMMA.16816.F32.BF16 R12, R96.reuse, R104, R12 ;  /* 0x00000068600c723c */ /* 0x050ff0000004180c */
        /* <DEDUP_REMOVED lines=81> */
[C---:B------:R-:W-:Y:S08]  /*4560*/  HMMA.16816.F32.BF16 R8, R100.reuse, R106, R8 ;  /* 0x0000006a6408723c */ /* 0x040ff00000041808 */
[C---:B--2---:R-:W-:Y:S08]  /*4570*/  HMMA.16816.F32.BF16 R12, R100.reuse, R88, R12 ;  /* 0x00000058640c723c */ /* 0x044ff0000004180c */
[----:B------:R-:W-:Y:S08]  /*4580*/  HMMA.16816.F32.BF16 R16, R100, R90, R16 ;  /* 0x0000005a6410723c */ /* 0x000ff00000041810 */
[C---:B------:R-:W-:Y:S08]  /*4590*/  HMMA.16816.F32.BF16 R4, R108.reuse, R112, R4 ;  /* 0x000000706c04723c */ /* 0x040ff00000041804 */
[C---:B------:R-:W-:Y:S08]  /*45a0*/  HMMA.16816.F32.BF16 R8, R108.reuse, R114, R8 ;  /* 0x000000726c08723c */ /* 0x040ff00000041808 */
[C---:B-1----:R-:W-:Y:S08]  /*45b0*/  HMMA.16816.F32.BF16 R12, R108.reuse, R84, R12 ;  /* 0x000000546c0c723c */ /* 0x042ff0000004180c */
[----:B------:R-:W-:Y:S01]  /*45c0*/  HMMA.16816.F32.BF16 R16, R108, R86, R16 ;  /* 0x000000566c10723c */ /* 0x000fe20000041810 */
[----:B------:R-:W1:Y:S07]  /*45d0*/  LDSM.16.M88.4 R84, [R2+0x16800] ;  /* 0x016800000254783b */ /* 0x000e6e0000000200 */
[C---:B---3--:R-:W-:Y:S08]  /*45e0*/  HMMA.16816.F32.BF16 R4, R92.reuse, R96, R4 ;  /* 0x000000605c04723c */ /* 0x048ff00000041804 */
[C---:B------:R-:W-:Y:S11]  /*45f0*/  HMMA.16816.F32.BF16 R8, R92.reuse, R98, R8 ;  /* 0x000000625c08723c */ /* 0x040ff60000041808 */
[----:B------:R-:W-:Y:S05]  /*4600*/  @!UPT UIADD3 URZ, URZ, URZ, URZ ;  /* 0x0000003f3f3ff290 */ /* 0x000fea000fffe03f */
[----:B------:R-:W-:Y:S02]  /*4610*/  FMUL.FTZ R116, R4, c[0x0][0x2ec] ;  /* 0x0000bb0004747a20 */ /* 0x000fe40000410000 */
[----:B------:R-:W-:Y:S02]  /*4620*/  FMUL.FTZ R117, R5, c[0x0][0x2ec] ;  /* 0x0000bb0005757a20 */ /* 0x000fe40000410000 */
[----:B------:R-:W-:Y:S02]  /*4630*/  FMUL.FTZ R118, R6, c[0x0][0x2ec] ;  /* 0x0000bb0006767a20 */ /* 0x000fe40000410000 */
[----:B------:R-:W2:Y:S01]  /*4640*/  MUFU.TANH R116, R116 ;  /* 0x0000007400747308 */ /* 0x000ea20000002400 */
[----:B------:R-:W-:Y:S01]  /*4650*/  FMUL.FTZ R119, R7, c[0x0][0x2ec] ;  /* 0x0000bb0007777a20 */ /* 0x000fe20000410000 */
[C---:B-1----:R-:W-:Y:S03]  /*4660*/  HMMA.16816.F32.BF16 R12, R92.reuse, R84, R12 ;  /* 0x000000545c0c723c */ /* 0x042fe6000004180c */
[----:B------:R-:W-:Y:S02]  /*4670*/  FMUL.FTZ R120, R8, c[0x0][0x2ec] ;  /* 0x0000bb0008787a20 */ /* 0x000fe40000410000 */
[----:B------:R-:W-:Y:S03]  /*4680*/  FMUL.FTZ R121, R9, c[0x0][0x2ec] ;  /* 0x0000bb0009797a20 */ /* 0x000fe60000410000 */
[----:B------:R-:W1:Y:S01]  /*4690*/  MUFU.TANH R117, R117 ;  /* 0x0000007500757308 */ /* 0x000e620000002400 */
[----:B------:R-:W-:Y:S03]  /*46a0*/  HMMA.16816.F32.BF16 R16, R92, R86, R16 ;  /* 0x000000565c10723c */ /* 0x000fe60000041810 */
[----:B------:R-:W-:Y:S02]  /*46b0*/  FMUL.FTZ R122, R10, c[0x0][0x2ec] ;  /* 0x0000bb000a7a7a20 */ /* 0x000fe40000410000 */
[----:B------:R-:W-:Y:S04]  /*46c0*/  FMUL.FTZ R123, R11, c[0x0][0x2ec] ;  /* 0x0000bb000b7b7a20 */ /* 0x000fe80000410000 */
[----:B------:R-:W3:Y:S03]  /*46d0*/  MUFU.TANH R118, R118 ;  /* 0x0000007600767308 */ /* 0x000ee60000002400 */
[----:B--2---:R-:W-:Y:S02]  /*46e0*/  MOV R198, R116 ;  /* 0x0000007400c67202 */ /* 0x004fe40000000f00 */
[----:B------:R-:W-:Y:S01]  /*46f0*/  @P0 FSEL R198, R116, -INF , !P5 ;  /* 0xff80000074c60808 */ /* 0x000fe20006800000 */
[----:B------:R-:W-:Y:S01]  /*4700*/  FMUL.FTZ R124, R12, c[0x0][0x2ec] ;  /* 0x0000bb000c7c7a20 */ /* 0x000fe20000410000 */
[----:B------:R-:W-:Y:S01]  /*4710*/  PLOP3.LUT P0, PT, PT, PT, UP0, 0x80, 0x0 ;  /* 0x000000000000781c */ /* 0x000fe20003f0f008 */
[----:B------:R-:W-:Y:S02]  /*4720*/  FMUL.FTZ R125, R13, c[0x0][0x2ec] ;  /* 0x0000bb000d7d7a20 */ /* 0x000fe40000410000 */
[----:B------:R-:W2:Y:S01]  /*4730*/  MUFU.TANH R119, R119 ;  /* 0x0000007700777308 */ /* 0x000ea20000002400 */
[--C-:B------:R-:W-:Y:S02]  /*4740*/  FFMA.FTZ R210, R198, c[0x0][0x23c], -R203.reuse ;  /* 0x00008f00c6d27a23 */ /* 0x100fe400000108cb */
[----:B------:R-:W-:Y:S01]  /*4750*/  FMUL.FTZ R126, R14, c[0x0][0x2ec] ;  /* 0x0000bb000e7e7a20 */ /* 0x000fe20000410000 */
[----:B-1----:R-:W-:Y:S01]  /*4760*/  MOV R198, R117 ;  /* 0x0000007500c67202 */ /* 0x002fe20000000f00 */
[----:B------:R-:W-:Y:S01]  /*4770*/  FMUL.FTZ R127, R15, c[0x0][0x2ec] ;  /* 0x0000bb000f7f7a20 */ /* 0x000fe20000410000 */
[----:B------:R-:W-:Y:S01]  /*4780*/  @P2 FSEL R198, R117, -INF , !P4 ;  /* 0xff80000075c62808 */ /* 0x000fe20006000000 */
[----:B------:R-:W-:Y:S01]  /*4790*/  FMUL.FTZ R128, R16, c[0x0][0x2ec] ;  /* 0x0000bb0010807a20 */ /* 0x000fe20000410000 */
[----:B------:R-:W-:Y:S01]  /*47a0*/  PLOP3.LUT P2, PT, PT, PT, UP0, 0x80, 0x0 ;  /* 0x000000000000781c */ /* 0x000fe20003f4f008 */
[----:B------:R-:W-:Y:S01]  /*47b0*/  FMUL.FTZ R129, R17, c[0x0][0x2ec] ;  /* 0x0000bb0011817a20 */ /* 0x000fe20000410000 */
[----:B------:R-:W1:Y:S01]  /*47c0*/  MUFU.TANH R120, R120 ;  /* 0x0000007800787308 */ /* 0x000e620000002400 */
[----:B------:R-:W-:Y:S02]  /*47d0*/  FFMA.FTZ R209, R198, c[0x0][0x23c], -R203 ;  /* 0x00008f00c6d17a23 */ /* 0x000fe400000108cb */
[----:B------:R-:W-:Y:S01]  /*47e0*/  FMUL.FTZ R130, R18, c[0x0][0x2ec] ;  /* 0x0000bb0012827a20 */ /* 0x000fe20000410000 */
[-C--:B---3--:R-:W-:Y:S01]  /*47f0*/  MOV R198, R118.reuse ;  /* 0x0000007600c67202 */ /* 0x088fe20000000f00 */
[----:B------:R-:W-:Y:S01]  /*4800*/  FMUL.FTZ R211, R19, c[0x0][0x2ec] ;  /* 0x0000bb0013d37a20 */ /* 0x000fe20000410000 */
[C---:B------:R-:W-:Y:S01]  /*4810*/  @P0 FSEL R198, R118.reuse, -INF , !P5 ;  /* 0xff80000076c60808 */ /* 0x040fe20006800000 */
[----:B------:R-:W-:Y:S01]  /*4820*/  FFMA.FTZ R118, -R118, R118, 1 ;  /* 0x3f80000076767423 */ /* 0x000fe20000010176 */
[----:B------:R-:W-:Y:S01]  /*4830*/  PLOP3.LUT P0, PT, PT, PT, UP0, 0x80, 0x0 ;  /* 0x000000000000781c */ /* 0x000fe20003f0f008 */
[----:B------:R-:W-:Y:S01]  /*4840*/  FFMA.FTZ R116, -R116, R116, 1 ;  /* 0x3f80000074747423 */ /* 0x000fe20000010174 */
[----:B------:R-:W3:Y:S01]  /*4850*/  MUFU.TANH R121, R121 ;  /* 0x0000007900797308 */ /* 0x000ee20000002400 */
[----:B------:R-:W-:Y:S01]  /*4860*/  @P2 IADD3 R197, R196, 0x9, RZ ;  /* 0x00000009c4c52810 */ /* 0x000fe20007ffe0ff */
[--C-:B------:R-:W-:Y:S01]  /*4870*/  FFMA.FTZ R202, R198, c[0x0][0x23c], -R131.reuse ;  /* 0x00008f00c6ca7a23 */ /* 0x100fe20000010883 */
[----:B------:R-:W-:Y:S01]  /*4880*/  PLOP3.LUT P5, PT, PT, PT, UP0, 0x80, 0x0 ;  /* 0x000000000000781c */ /* 0x000fe20003faf008 */
[----:B------:R-:W-:Y:S01]  /*4890*/  FMUL.FTZ R118, R118, c[0x0][0x2ec] ;  /* 0x0000bb0076767a20 */ /* 0x000fe20000410000 */
[----:B--2---:R-:W-:Y:S01]  /*48a0*/  MOV R198, R119 ;  /* 0x0000007700c67202 */ /* 0x004fe20000000f00 */
[----:B------:R-:W-:Y:S01]  /*48b0*/  FMUL.FTZ R116, R116, c[0x0][0x2ec] ;  /* 0x0000bb0074747a20 */ /* 0x000fe20000410000 */
[----:B------:R-:W-:Y:S01]  /*48c0*/  @P1 FSEL R198, R119, -INF , !P4 ;  /* 0xff80000077c61808 */ /* 0x000fe20006000000 */
[----:B------:R-:W-:Y:S01]  /*48d0*/  FFMA.FTZ R117, -R117, R117, 1 ;  /* 0x3f80000075757423 */ /* 0x000fe20000010175 */
[----:B------:R-:W-:Y:S01]  /*48e0*/  PLOP3.LUT P1, PT, PT, PT, UP0, 0x80, 0x0 ;  /* 0x000000000000781c */ /* 0x000fe20003f2f008 */
[----:B------:R-:W2:Y:S01]  /*48f0*/  MUFU.TANH R122, R122 ;  /* 0x0000007a007a7308 */ /* 0x000ea20000002400 */
[----:B------:R-:W-:Y:S01]  /*4900*/  @P3 ISETP.GE.AND P3, PT, R197, UR6, PT ;  /* 0x00000006c5003c0c */ /* 0x000fe2000bf66270 */
[----:B------:R-:W-:Y:S01]  /*4910*/  FFMA.FTZ R201, R198, c[0x0][0x23c], -R131 ;  /* 0x00008f00c6c97a23 */ /* 0x000fe20000010883 */
[----:B------:R-:W-:Y:S01]  /*4920*/  PLOP3.LUT P4, PT, PT, PT, UP0, 0x80, 0x0 ;  /* 0x000000000000781c */ /* 0x000fe20003f8f008 */
[----:B------:R-:W-:Y:S01]  /*4930*/  FMUL.FTZ R117, R117, c[0x0][0x2ec] ;  /* 0x0000bb0075757a20 */ /* 0x000fe20000410000 */
[-C--:B-1----:R-:W-:Y:S01]  /*4940*/  MOV R198, R120.reuse ;  /* 0x0000007800c67202 */ /* 0x082fe20000000f00 */
[----:B------:R-:W-:Y:S01]  /*4950*/  FFMA.FTZ R119, -R119, R119, 1 ;  /* 0x3f80000077777423 */ /* 0x000fe20000010177 */
[C---:B------:R-:W-:Y:S01]  /*4960*/  @P0 FSEL R198, R120.reuse, -INF , !P6 ;  /* 0xff80000078c60808 */ /* 0x040fe20007000000 */
[----:B------:R-:W-:Y:S01]  /*4970*/  FFMA.FTZ R120, -R120, R120, 1 ;  /* 0x3f80000078787423 */ /* 0x000fe20000010178 */
[----:B------:R-:W-:Y:S01]  /*4980*/  PLOP3.LUT P0, PT, PT, PT, UP0, 0x80, 0x0 ;  /* 0x000000000000781c */ /* 0x000fe20003f0f008 */
[----:B------:R-:W1:Y:S01]  /*4990*/  MUFU.TANH R123, R123 ;  /* 0x0000007b007b7308 */ /* 0x000e620000002400 */
[----:B------:R-:W-:Y:S01]  /*49a0*/  PLOP3.LUT P2, PT, PT, PT, UP0, 0x80, 0x0 ;  /* 0x000000000000781c */ /* 0x000fe20003f4f008 */
[--C-:B------:R-:W-:Y:S01]  /*49b0*/  FFMA.FTZ R208, R198, c[0x0][0x23c], -R203.reuse ;  /* 0x00008f00c6d07a23 */ /* 0x100fe200000108cb */
[-C--:B---3--:R-:W-:Y:S01]  /*49c0*/  MOV R198, R121.reuse ;  /* 0x0000007900c67202 */ /* 0x088fe20000000f00 */
[----:B------:R-:W-:Y:S01]  /*49d0*/  FMUL.FTZ R120, R120, c[0x0][0x2ec] ;  /* 0x0000bb0078787a20 */ /* 0x000fe20000410000 */
[----:B------:R-:W-:Y:S01]  /*49e0*/  @P1 FSEL R198, R121, -INF , !P3 ;  /* 0xff80000079c61808 */ /* 0x000fe20005800000 */
[----:B------:R-:W-:Y:S01]  /*49f0*/  FMUL.FTZ R119, R119, c[0x0][0x2ec] ;  /* 0x0000bb0077777a20 */ /* 0x000fe20000410000 */
[----:B------:R-:W-:Y:S01]  /*4a00*/  PLOP3.LUT P1, PT, PT, PT, UP0, 0x80, 0x0 ;  /* 0x000000000000781c */ /* 0x000fe20003f2f008 */
[----:B------:R-:W-:Y:S02]  /*4a10*/  FFMA.FTZ R121, -R121, R121, 1 ;  /* 0x3f80000079797423 */ /* 0x000fe40000010179 */
[----:B------:R-:W3:Y:S01]  /*4a20*/  MUFU.TANH R124, R124 ;  /* 0x0000007c007c7308 */ /* 0x000ee20000002400 */
[----:B------:R-:W-:Y:S01]  /*4a30*/  FFMA.FTZ R207, R198, c[0x0][0x23c], -R203 ;  /* 0x00008f00c6cf7a23 */ /* 0x000fe200000108cb */
[----:B------:R-:W-:Y:S01]  /*4a40*/  @P4 IADD3 R197, R196, 0x10, RZ ;  /* 0x00000010c4c54810 */ /* 0x000fe20007ffe0ff */
[----:B------:R-:W-:Y:S01]  /*4a50*/  FMUL.FTZ R121, R121, c[0x0][0x2ec] ;  /* 0x0000bb0079797a20 */ /* 0x000fe20000410000 */
[-C--:B--2---:R-:W-:Y:S02]  /*4a60*/  MOV R198, R122.reuse ;  /* 0x0000007a00c67202 */ /* 0x084fe40000000f00 */
[C---:B------:R-:W-:Y:S01]  /*4a70*/  @P0 FSEL R198, R122.reuse, -INF , !P6 ;  /* 0xff8000007ac60808 */ /* 0x040fe20007000000 */
[----:B------:R-:W-:Y:S01]  /*4a80*/  FFMA.FTZ R122, -R122, R122, 1 ;  /* 0x3f8000007a7a7423 */ /* 0x000fe2000001017a */
[----:B------:R-:W-:Y:S02]  /*4a90*/  PLOP3.LUT P6, PT, PT, PT, UP0, 0x80, 0x0 ;  /* 0x000000000000781c */ /* 0x000fe40003fcf008 */
[----:B------:R-:W2:Y:S01]  /*4aa0*/  MUFU.TANH R125, R125 ;  /* 0x0000007d007d7308 */ /* 0x000ea20000002400 */
[----:B------:R-:W-:Y:S01]  /*4ab0*/  @P5 ISETP.GE.AND P5, PT, R197, UR6, PT ;  /* 0x00000006c5005c0c */ /* 0x000fe2000bfa6270 */
[--C-:B------:R-:W-:Y:S01]  /*4ac0*/  FFMA.FTZ R200, R198, c[0x0][0x23c], -R131.reuse ;  /* 0x00008f00c6c87a23 */ /* 0x100fe20000010883 */
[----:B------:R-:W-:Y:S01]  /*4ad0*/  PLOP3.LUT P0, PT, PT, PT, UP0, 0x80, 0x0 ;  /* 0x000000000000781c */ /* 0x000fe20003f0f008 */
[----:B------:R-:W-:Y:S01]  /*4ae0*/  FMUL.FTZ R122, R122, c[0x0][0x2ec] ;  /* 0x0000bb007a7a7a20 */ /* 0x000fe20000410000 */
[----:B------:R-:W-:Y:S02]  /*4af0*/  @P2 IADD3 R197, R196, 0x11, RZ ;  /* 0x00000011c4c52810 */ /* 0x000fe40007ffe0ff */
[-C--:B-1----:R-:W-:Y:S02]  /*4b00*/  MOV R198, R123.reuse ;  /* 0x0000007b00c67202 */ /* 0x082fe40000000f00 */
[----:B------:R-:W-:Y:S01]  /*4b10*/  PLOP3.LUT P2, PT, PT, PT, UP0, 0x80, 0x0 ;  /* 0x000000000000781c */ /* 0x000fe20003f4f008 */
[----:B------:R-:W1:Y:S01]  /*4b20*/  MUFU.TANH R126, R126 ;  /* 0x0000007e007e7308 */ /* 0x000e620000002400 */
[----:B------:R-:W-:Y:S02]  /*4b30*/  @P6 ISETP.GE.AND P6, PT, R197, UR6, PT ;  /* 0x00000006c5006c0c */ /* 0x000fe4000bfc6270 */
[C---:B------:R-:W-:Y:S01]  /*4b40*/  @P1 FSEL R198, R123.reuse, -INF , !P3 ;  /* 0xff8000007bc61808 */ /* 0x040fe20005800000 */
[----:B------:R-:W-:Y:S01]  /*4b50*/  FFMA.FTZ R123, -R123, R123, 1 ;  /* 0x3f8000007b7b7423 */ /* 0x000fe2000001017b */
[----:B------:R-:W-:Y:S02]  /*4b60*/  PLOP3.LUT P1, PT, PT, PT, UP0, 0x80, 0x0 ;  /* 0x000000000000781c */ /* 0x000fe40003f2f008 */
[----:B------:R-:W-:Y:S01]  /*4b70*/  PLOP3.LUT P3, PT, PT, PT, UP0, 0x80, 0x0 ;  /* 0x000000000000781c */ /* 0x000fe20003f6f008 */
[----:B------:R-:W-:Y:S01]  /*4b80*/  FFMA.FTZ R199, R198, c[0x0][0x23c], -R131 ;  /* 0x00008f00c6c77a23 */ /* 0x000fe20000010883 */
[-C--:B---3--:R-:W-:Y:S01]  /*4b90*/  MOV R198, R124.reuse ;  /* 0x0000007c00c67202 */ /* 0x088fe20000000f00 */
[----:B------:R-:W3:Y:S01]  /*4ba0*/  MUFU.TANH R127, R127 ;  /* 0x0000007f007f7308 */ /* 0x000ee20000002400 */
[C---:B------:R-:W-:Y:S01]  /*4bb0*/  @P0 FSEL R198, R124.reuse, -INF , !P5 ;  /* 0xff8000007cc60808 */ /* 0x040fe20006800000 */
[----:B------:R-:W-:Y:S01]  /*4bc0*/  FMUL.FTZ R123, R123, c[0x0][0x2ec] ;  /* 0x0000bb007b7b7a20 */ /* 0x000fe20000410000 */
[----:B------:R-:W-:Y:S01]  /*4bd0*/  PLOP3.LUT P4, PT, PT, PT, UP0, 0x80, 0x0 ;  /* 0x000000000000781c */ /* 0x000fe20003f8f008 */
[----:B------:R-:W-:Y:S01]  /*4be0*/  FFMA.FTZ R124, -R124, R124, 1 ;  /* 0x3f8000007c7c7423 */ /* 0x000fe2000001017c */
[----:B------:R-:W-:Y:S01]  /*4bf0*/  PLOP3.LUT P0, PT, PT, PT, UP0, 0x80, 0x0 ;  /* 0x000000000000781c */ /* 0x000fe20003f0f008 */
[--C-:B------:R-:W-:Y:S01]  /*4c00*/  FFMA.FTZ R206, R198, c[0x0][0x23c], -R203.reuse ;  /* 0x00008f00c6ce7a23 */ /* 0x100fe200000108cb */
[-C--:B--2---:R-:W-:Y:S01]  /*4c10*/  MOV R198, R125.reuse ;  /* 0x0000007d00c67202 */ /* 0x084fe20000000f00 */
[----:B------:R-:W-:Y:S01]  /*4c20*/  FMUL.FTZ R124, R124, c[0x0][0x2ec] ;  /* 0x0000bb007c7c7a20 */ /* 0x000fe20000410000 */
[C---:B------:R-:W-:Y:S01]  /*4c30*/  @P2 FSEL R198, R125.reuse, -INF , !P6 ;  /* 0xff8000007dc62808 */ /* 0x040fe20007000000 */
[----:B------:R-:W2:Y:S01]  /*4c40*/  MUFU.TANH R128, R128 ;  /* 0x0000008000807308 */ /* 0x000ea20000002400 */
[----:B------:R-:W-:Y:S01]  /*4c50*/  PLOP3.LUT P2, PT, PT, PT, UP0, 0x80, 0x0 ;  /* 0x000000000000781c */ /* 0x000fe20003f4f008 */
[----:B------:R-:W-:Y:S01]  /*4c60*/  FFMA.FTZ R125, -R125, R125, 1 ;  /* 0x3f8000007d7d7423 */ /* 0x000fe2000001017d */
[----:B------:R-:W-:Y:S01]  /*4c70*/  @P3 IADD3 R197, R196, 0x18, RZ ;  /* 0x00000018c4c53810 */ /* 0x000fe20007ffe0ff */
[----:B------:R-:W-:Y:S01]  /*4c80*/  FFMA.FTZ R205, R198, c[0x0][0x23c], -R203 ;  /* 0x00008f00c6cd7a23 */ /* 0x000fe200000108cb */
[-C--:B-1----:R-:W-:Y:S01]  /*4c90*/  MOV R204, R126.reuse ;  /* 0x0000007e00cc7202 */ /* 0x082fe20000000f00 */
[----:B------:R-:W-:Y:S01]  /*4ca0*/  FMUL.FTZ R125, R125, c[0x0][0x2ec] ;  /* 0x0000bb007d7d7a20 */ /* 0x000fe20000410000 */
[C---:B------:R-:W-:Y:S01]  /*4cb0*/  @P1 FSEL R204, R126.reuse, -INF , !P5 ;  /* 0xff8000007ecc1808 */ /* 0x040fe20006800000 */
[----:B------:R-:W-:Y:S01]  /*4cc0*/  FFMA.FTZ R126, -R126, R126, 1 ;  /* 0x3f8000007e7e7423 */ /* 0x000fe2000001017e */
[----:B------:R-:W-:Y:S01]  /*4cd0*/  PLOP3.LUT P1, PT, PT, PT, UP0, 0x80, 0x0 ;  /* 0x000000000000781c */ /* 0x000fe20003f2f008 */
[----:B------:R-:W1:Y:S01]  /*4ce0*/  MUFU.TANH R129, R129 ;  /* 0x0000008100817308 */ /* 0x000e620000002400 */
[----:B------:R-:W-:Y:S01]  /*4cf0*/  @P4 IADD3 R196, R196, 0x19, RZ ;  /* 0x00000019c4c44810 */ /* 0x000fe20007ffe0ff */
[--C-:B------:R-:W-:Y:S02]  /*4d00*/  FFMA.FTZ R198, R204, c[0x0][0x23c], -R131.reuse ;  /* 0x00008f00ccc67a23 */ /* 0x100fe40000010883 */
[----:B------:R-:W-:Y:S01]  /*4d10*/  @P2 ISETP.GE.AND P3, PT, R197, UR6, PT ;  /* 0x00000006c5002c0c */ /* 0x000fe2000bf66270 */
[----:B------:R-:W-:Y:S01]  /*4d20*/  FMUL.FTZ R126, R126, c[0x0][0x2ec] ;  /* 0x0000bb007e7e7a20 */ /* 0x000fe20000410000 */
[----:B------:R-:W-:Y:S02]  /*4d30*/  PLOP3.LUT P2, PT, PT, PT, UP0, 0x80, 0x0 ;  /* 0x000000000000781c */ /* 0x000fe40003f4f008 */
[-C--:B---3--:R-:W-:Y:S02]  /*4d40*/  MOV R252, R127.reuse ;  /* 0x0000007f00fc7202 */ /* 0x088fe40000000f00 */
[----:B------:R-:W3:Y:S01]  /*4d50*/  MUFU.TANH R130, R130 ;  /* 0x0000008200827308 */ /* 0x000ee20000002400 */
[C---:B------:R-:W-:Y:S01]  /*4d60*/  @P0 FSEL R252, R127.reuse, -INF , !P6 ;  /* 0xff8000007ffc0808 */ /* 0x040fe20007000000 */
[----:B------:R-:W-:Y:S01]  /*4d70*/  FFMA.FTZ R127, -R127, R127, 1 ;  /* 0x3f8000007f7f7423 */ /* 0x000fe2000001017f */
[----:B------:R-:W-:Y:S02]  /*4d80*/  @P1 ISETP.GE.AND P1, PT, R196, UR6, PT ;  /* 0x00000006c4001c0c */ /* 0x000fe4000bf26270 */
[----:B------:R-:W-:Y:S01]  /*4d90*/  PLOP3.LUT P0, PT, PT, PT, UP0, 0x80, 0x0 ;  /* 0x000000000000781c */ /* 0x000fe20003f0f008 */
[----:B------:R-:W-:Y:S01]  /*4da0*/  FFMA.FTZ R197, R252, c[0x0][0x23c], -R131 ;  /* 0x00008f00fcc57a23 */ /* 0x000fe20000010883 */
[-C--:B--2---:R-:W-:Y:S01]  /*4db0*/  MOV R196, R128.reuse ;  /* 0x0000008000c47202 */ /* 0x084fe20000000f00 */
[----:B------:R-:W-:Y:S01]  /*4dc0*/  FMUL.FTZ R127, R127, c[0x0][0x2ec] ;  /* 0x0000bb007f7f7a20 */ /* 0x000fe20000410000 */
[C---:B------:R-:W-:Y:S01]  /*4dd0*/  @P2 FSEL R196, R128.reuse, -INF , !P3 ;  /* 0xff80000080c42808 */ /* 0x040fe20005800000 */
[----:B------:R-:W2:Y:S01]  /*4de0*/  MUFU.TANH R211, R211 ;  /* 0x000000d300d37308 */ /* 0x000ea20000002400 */
[----:B------:R-:W-:Y:S01]  /*4df0*/  PLOP3.LUT P2, PT, PT, PT, UP0, 0x80, 0x0 ;  /* 0x000000000000781c */ /* 0x000fe20003f4f008 */
[----:B------:R-:W-:Y:S01]  /*4e00*/  FFMA.FTZ R128, -R128, R128, 1 ;  /* 0x3f80000080807423 */ /* 0x000fe20000010180 */
[-C--:B-1----:R-:W-:Y:S01]  /*4e10*/  MOV R252, R129.reuse ;  /* 0x0000008100fc7202 */ /* 0x082fe20000000f00 */
[--C-:B------:R-:W-:Y:S04]  /*4e20*/  FFMA.FTZ R204, R196, c[0x0][0x23c], -R203.reuse ;  /* 0x00008f00c4cc7a23 */ /* 0x100fe800000108cb */
[C---:B------:R-:W-:Y:S01]  /*4e30*/  @P0 FSEL R252, R129.reuse, -INF , !P1 ;  /* 0xff80000081fc0808 */ /* 0x040fe20004800000 */
[----:B------:R-:W-:Y:S01]  /*4e40*/  FFMA.FTZ R129, -R129, R129, 1 ;  /* 0x3f80000081817423 */ /* 0x000fe20000010181 */
[----:B------:R-:W-:Y:S01]  /*4e50*/  PLOP3.LUT P0, PT, PT, PT, UP0, 0x80, 0x0 ;  /* 0x000000000000781c */ /* 0x000fe20003f0f008 */
[----:B------:R-:W-:Y:S02]  /*4e60*/  MUFU.EX2 R210, R210 ;  /* 0x000000d200d27308 */ /* 0x000fe40000000800 */
[----:B------:R-:W-:Y:S01]  /*4e70*/  FFMA.FTZ R203, R252, c[0x0][0x23c], -R203 ;  /* 0x00008f00fccb7a23 */ /* 0x000fe200000108cb */
[-C--:B---3--:R-:W-:Y:S02]  /*4e80*/  MOV R252, R130.reuse ;  /* 0x0000008200fc7202 */ /* 0x088fe40000000f00 */
[C---:B------:R-:W-:Y:S01]  /*4e90*/  @P2 FSEL R252, R130.reuse, -INF , !P3 ;  /* 0xff80000082fc2808 */ /* 0x040fe20005800000 */
[----:B------:R-:W-:Y:S04]  /*4ea0*/  FFMA.FTZ R130, -R130, R130, 1 ;  /* 0x3f80000082827423 */ /* 0x000fe80000010182 */
[----:B------:R-:W1:Y:S01]  /*4eb0*/  MUFU.EX2 R209, R209 ;  /* 0x000000d100d17308 */ /* 0x000e620000000800 */
[--C-:B------:R-:W-:Y:S01]  /*4ec0*/  FFMA.FTZ R196, R252, c[0x0][0x23c], -R131.reuse ;  /* 0x00008f00fcc47a23 */ /* 0x100fe20000010883 */
[-C--:B--2---:R-:W-:Y:S01]  /*4ed0*/  MOV R252, R211.reuse ;  /* 0x000000d300fc7202 */ /* 0x084fe20000000f00 */
[----:B------:R-:W-:Y:S01]  /*4ee0*/  FMUL.FTZ R130, R130, c[0x0][0x2ec] ;  /* 0x0000bb0082827a20 */ /* 0x000fe20000410000 */
[C---:B------:R-:W-:Y:S01]  /*4ef0*/  @P0 FSEL R252, R211.reuse, -INF , !P1 ;  /* 0xff800000d3fc0808 */ /* 0x040fe20004800000 */
[----:B------:R-:W-:Y:S01]  /*4f00*/  FFMA.FTZ R211, -R211, R211, 1 ;  /* 0x3f800000d3d37423 */ /* 0x000fe200000101d3 */
[----:B------:R-:W-:Y:S02]  /*4f10*/  IADD3 R114, P0, R247, UR11, RZ ;  /* 0x0000000bf7727c10 */ /* 0x000fe4000ff1e0ff */
[----:B------:R-:W-:Y:S02]  /*4f20*/  PLOP3.LUT P1, PT, PT, PT, UP4, 0x80, 0x0 ;  /* 0x000000000000781c */ /* 0x000fe40003f2f048 */
[----:B------:R-:W-:Y:S01]  /*4f30*/  MUFU.EX2 R202, R202 ;  /* 0x000000ca00ca7308 */ /* 0x000fe20000000800 */
[----:B------:R-:W-:Y:S01]  /*4f40*/  FFMA.FTZ R131, R252, c[0x0][0x23c], -R131 ;  /* 0x00008f00fc837a23 */ /* 0x000fe20000010883 */
[----:B------:R-:W-:Y:S01]  /*4f50*/  IADD3.X R115, R246, UR10, RZ, P0, !PT ;  /* 0x0000000af6737c10 */ /* 0x000fe200087fe4ff */
[----:B------:R-:W-:Y:S01]  /*4f60*/  FMUL.FTZ R211, R211, c[0x0][0x2ec] ;  /* 0x0000bb00d3d37a20 */ /* 0x000fe20000410000 */
[C---:B------:R-:W-:Y:S04]  /*4f70*/  LEA R250, P0, R240.reuse, R250, 0x2 ;  /* 0x000000faf0fa7211 */ /* 0x040fe800078010ff */
[----:B------:R-:W-:Y:S02]  /*4f80*/  LEA.HI.X.SX32 R251, R240, R251, 0x2, P0 ;  /* 0x000000fbf0fb7211 */ /* 0x000fe400000f16ff */
[----:B------:R-:W2:Y:S01]  /*4f90*/  MUFU.EX2 R201, R201 ;  /* 0x000000c900c97308 */ /* 0x000ea20000000800 */
[----:B-1----:R-:W-:Y:S05]  /*4fa0*/  F2FP.BF16.PACK_AB R15, R209, R210 ;  /* 0x000000d2d10f723e */ /* 0x002fea00000010ff */
[----:B------:R-:W-:Y:S04]  /*4fb0*/  STS [R234+0x22000], R15 ;  /* 0x0220000fea007388 */ /* 0x000fe80000000800 */
[----:B------:R-:W-:Y:S10]  /*4fc0*/  MUFU.EX2 R208, R208 ;  /* 0x000000d000d07308 */ /* 0x000ff40000000800 */
[----:B------:R-:W1:Y:S01]  /*4fd0*/  MUFU.EX2 R207, R207 ;  /* 0x000000cf00cf7308 */ /* 0x000e620000000800 */
[----:B--2---:R-:W-:Y:S05]  /*4fe0*/  F2FP.BF16.PACK_AB R13, R201, R202 ;  /* 0x000000cac90d723e */ /* 0x004fea00000010ff */
[----:B------:R-:W-:Y:S04]  /*4ff0*/  STS [R234+0x22400], R13 ;  /* 0x0224000dea007388 */ /* 0x000fe80000000800 */
[----:B------:R-:W-:Y:S10]  /*5000*/  MUFU.EX2 R200, R200 ;  /* 0x000000c800c87308 */ /* 0x000ff40000000800 */
        /* <DEDUP_REMOVED lines=18> */
[----:B------:R-:W-:Y:S01]  /*5130*/  STS [R238+0x22000], R252 ;  /* 0x022000fcee007388 */ /* 0x000fe20000000800 */
[----:B--2---:R-:W-:Y:S05]  /*5140*/  F2FP.BF16.PACK_AB R243, R131, R196 ;  /* 0x000000c483f3723e */ /* 0x004fea00000010ff */
[----:B------:R1:W-:Y:S06]  /*5150*/  STS [R238+0x22400], R243 ;  /* 0x022400f3ee007388 */ /* 0x0003ec0000000800 */
[----:B------:R-:W-:Y:S06]  /*5160*/  LDSM.16.M88.4 R84, [R223+0x8000] ;  /* 0x00800000df54783b */ /* 0x000fec0000000200 */
[----:B------:R-:W2:Y:S06]  /*5170*/  LDSM.16.M88.4 R88, [R222+0x18000] ;  /* 0x01800000de58783b */ /* 0x000eac0000000200 */
[----:B------:R-:W3:Y:S06]  /*5180*/  LDSM.16.M88.4 R92, [R222+0x18800] ;  /* 0x01880000de5c783b */ /* 0x000eec0000000200 */
[----:B------:R-:W-:Y:S06]  /*5190*/  LDSM.16.M88.4 R96, [R221+0x8000] ;  /* 0x00800000dd60783b */ /* 0x000fec0000000200 */
[----:B------:R-:W3:Y:S06]  /*51a0*/  LDSM.16.M88.4 R100, [R212+0x18000] ;  /* 0x01800000d464783b */ /* 0x000eec0000000200 */
[----:B-1----:R-:W4:Y:S06]  /*51b0*/  LDG.E R243, [R114.64] ;  /* 0x0000000472f37981 */ /* 0x002f2c000c1e1900 */
[----:B------:R-:W1:Y:S06]  /*51c0*/  LDSM.16.M88.4 R104, [R212+0x18800] ;  /* 0x01880000d468783b */ /* 0x000e6c0000000200 */
[----:B------:R-:W4:Y:S01]  /*51d0*/  LDG.E R252, [R114.64+0x20] ;  /* 0x0000200472fc7981 */ /* 0x000f22000c1e1900 */
[C---:B--2---:R-:W-:Y:S05]  /*51e0*/  HMMA.16816.F32.BF16 R4, R84.reuse, R88, RZ ;  /* 0x000000585404723c */ /* 0x044fea00000418ff */
[----:B------:R-:W-:Y:S03]  /*51f0*/  LDSM.16.M88.4 R108, [R220+0x8000] ;  /* 0x00800000dc6c783b */ /* 0x000fe60000000200 */
[C---:B------:R-:W-:Y:S03]  /*5200*/  HMMA.16816.F32.BF16 R8, R84.reuse, R90, RZ ;  /* 0x0000005a5408723c */ /* 0x040fe600000418ff */
[----:B------:R-:W2:Y:S05]  /*5210*/  LDSM.16.M88.4 R88, [R3+0x18000] ;  /* 0x018000000358783b */ /* 0x000eaa0000000200 */
[C---:B---3--:R-:W-:Y:S08]  /*5220*/  HMMA.16816.F32.BF16 R12, R84.reuse, R92, RZ ;  /* 0x0000005c540c723c */ /* 0x048ff000000418ff */
[----:B------:R-:W-:Y:S01]  /*5230*/  HMMA.16816.F32.BF16 R16, R84, R94, RZ ;  /* 0x0000005e5410723c */ /* 0x000fe200000418ff */
[----:B------:R-:W3:Y:S06]  /*5240*/  LDSM.16.M88.4 R84, [R3+0x18800] ;  /* 0x018800000354783b */ /* 0x000eec0000000200 */
        /* <DEDUP_REMOVED lines=90> */
[----:B------:R-:W1:Y:S07]  /*57f0*/  LDSM.16.M88.4 R88, [R2+0x1e800] ;  /* 0x01e800000258783b */ /* 0x000e6e0000000200 */
[C---:B--2---:R-:W-:Y:S08]  /*5800*/  HMMA.16816.F32.BF16 R4, R100.reuse, R104, R4 ;  /* 0x000000686404723c */ /* 0x044ff00000041804 */
[C---:B------:R-:W-:Y:S08]  /*5810*/  HMMA.16816.F32.BF16 R8, R100.reuse, R106, R8 ;  /* 0x0000006a6408723c */ /* 0x040ff00000041808 */
[C---:B---3--:R-:W-:Y:S08]  /*5820*/  HMMA.16816.F32.BF16 R12, R100.reuse, R84, R12 ;  /* 0x00000054640c723c */ /* 0x048ff0000004180c */
[----:B------:R-:W-:Y:S08]  /*5830*/  HMMA.16816.F32.BF16 R16, R100, R86, R16 ;  /* 0x000000566410723c */ /* 0x000ff00000041810 */
[C---:B----4-:R-:W-:Y:S08]  /*5840*/  HMMA.16816.F32.BF16 R4, R96.reuse, R108, R4 ;  /* 0x0000006c6004723c */ /* 0x050ff00000041804 */
[C---:B------:R-:W-:Y:S08]  /*5850*/  HMMA.16816.F32.BF16 R8, R96.reuse, R110, R8 ;  /* 0x0000006e6008723c */ /* 0x040ff00000041808 */
[C---:B-1----:R-:W-:Y:S08]  /*5860*/  HMMA.16816.F32.BF16 R12, R96.reuse, R88, R12 ;  /* 0x00000058600c723c */ /* 0x042ff0000004180c */
[----:B------:R-:W-:Y:S04]  /*5870*/  HMMA.16816.F32.BF16 R16, R96, R90, R16 ;  /* 0x0000005a6010723c */ /* 0x000fe80000041810 */
[C---:B------:R-:W-:Y:S02]  /*5880*/  FADD.FTZ R103, -R243.reuse, R4 ;  /* 0x00000004f3677221 */ /* 0x040fe40000010100 */
[----:B------:R-:W-:Y:S02]  /*5890*/  FADD.FTZ R102, -R243, R5 ;  /* 0x00000005f3667221 */ /* 0x000fe40000010100 */
[----:B------:R-:W-:Y:S04]  /*58a0*/  FMUL.FTZ R210, R210, R103 ;  /* 0x00000067d2d27220 */ /* 0x000fe80000410000 */
        /* <DEDUP_REMOVED lines=10> */
[C---:B------:R-:W-:Y:S02]  /*5950*/  FADD.FTZ R210, -R243.reuse, R13 ;  /* 0x0000000df3d27221 */ /* 0x040fe40000010100 */
[C---:B------:R-:W-:Y:S02]  /*5960*/  FADD.FTZ R9, -R243.reuse, R16 ;  /* 0x00000010f3097221 */ /* 0x040fe40000010100 */
[----:B------:R-:W-:Y:S02]  /*5970*/  FADD.FTZ R243, -R243, R17 ;  /* 0x00000011f3f37221 */ /* 0x000fe40000010100 */
[----:B------:R-:W-:Y:S02]  /*5980*/  FMUL.FTZ R120, R208, R120 ;  /* 0x00000078d0787220 */ /* 0x000fe40000410000 */
[----:B------:R-:W-:Y:S02]  /*5990*/  FMUL.FTZ R121, R207, R121 ;  /* 0x00000079cf797220 */ /* 0x000fe40000410000 */
[----:B------:R-:W-:Y:S02]  /*59a0*/  FMUL.FTZ R204, R204, R9 ;  /* 0x00000009cccc7220 */ /* 0x000fe40000410000 */
[----:B------:R-:W-:Y:S01]  /*59b0*/  FMUL.FTZ R243, R203, R243 ;  /* 0x000000f3cbf37220 */ /* 0x000fe20000410000 */
[----:B------:R-:W-:Y:S01]  /*59c0*/  F2FP.BF16.PACK_AB R120, R121, R120 ;  /* 0x000000787978723e */ /* 0x000fe200000010ff */
[----:B------:R-:W-:Y:S02]  /*59d0*/  FMUL.FTZ R203, R128, c[0x0][0x2ec] ;  /* 0x0000bb0080cb7a20 */ /* 0x000fe40000410000 */
[----:B------:R-:W-:Y:S02]  /*59e0*/  FMUL.FTZ R116, R129, c[0x0][0x2ec] ;  /* 0x0000bb0081747a20 */ /* 0x000fe40000410000 */
[C---:B------:R-:W-:Y:S02]  /*59f0*/  FADD.FTZ R121, -R252.reuse, R6 ;  /* 0x00000006fc797221 */ /* 0x040fe40000010100 */
[----:B------:R-:W-:Y:S02]  /*5a00*/  FADD.FTZ R128, -R252, R7 ;  /* 0x00000007fc807221 */ /* 0x000fe40000010100 */
[----:B------:R-:W-:Y:S02]  /*5a10*/  FMUL.FTZ R203, R204, R203 ;  /* 0x000000cbcccb7220 */ /* 0x000fe40000410000 */
[----:B------:R-:W-:Y:S02]  /*5a20*/  FMUL.FTZ R116, R243, R116 ;  /* 0x00000074f3747220 */ /* 0x000fe40000410000 */
[----:B------:R-:W-:Y:S02]  /*5a30*/  FMUL.FTZ R209, R206, R209 ;  /* 0x000000d1ced17220 */ /* 0x000fe40000410000 */
[----:B------:R-:W-:Y:S01]  /*5a40*/  FMUL.FTZ R210, R205, R210 ;  /* 0x000000d2cdd27220 */ /* 0x000fe20000410000 */
[----:B------:R-:W-:Y:S01]  /*5a50*/  F2FP.BF16.PACK_AB R203, R116, R203 ;  /* 0x000000cb74cb723e */ /* 0x000fe200000010ff */
[----:B------:R-:W-:Y:S02]  /*5a60*/  FMUL.FTZ R121, R202, R121 ;  /* 0x00000079ca797220 */ /* 0x000fe40000410000 */
[----:B------:R-:W-:Y:S02]  /*5a70*/  FMUL.FTZ R128, R201, R128 ;  /* 0x00000080c9807220 */ /* 0x000fe40000410000 */
        /* <DEDUP_REMOVED lines=8> */
[----:B------:R-:W-:Y:S01]  /*5b00*/  FMUL.FTZ R129, R200, R129 ;  /* 0x00000081c8817220 */ /* 0x000fe20000410000 */
[----:B------:R-:W-:Y:S01]  /*5b10*/  F2FP.BF16.PACK_AB R119, R119, R118 ;  /* 0x000000767777723e */ /* 0x000fe200000010ff */
[C---:B-1----:R-:W-:Y:S02]  /*5b20*/  FADD.FTZ R117, -R252.reuse, R14 ;  /* 0x0000000efc757221 */ /* 0x042fe40000010100 */
[----:B------:R-:W-:Y:S02]  /*5b30*/  FADD.FTZ R124, -R252, R15 ;  /* 0x0000000ffc7c7221 */ /* 0x000fe40000010100 */
        /* <DEDUP_REMOVED lines=15> */
[----:B------:R-:W-:Y:S01]  /*5c30*/  FMUL.FTZ R121, R121, R130 ;  /* 0x0000008279797220 */ /* 0x000fe20000410000 */
[----:B------:R-:W-:Y:S01]  /*5c40*/  STS [R236+0x20000], R125 ;  /* 0x0200007dec007388 */ /* 0x000fe20000000800 */
[----:B------:R-:W-:Y:S05]  /*5c50*/  FMUL.FTZ R252, R252, R211 ;  /* 0x000000d3fcfc7220 */ /* 0x000fea0000410000 */
[----:B------:R-:W-:Y:S01]  /*5c60*/  STS [R236+0x20400], R117 ;  /* 0x02040075ec007388 */ /* 0x000fe20000000800 */
[----:B------:R-:W-:Y:S05]  /*5c70*/  F2FP.BF16.PACK_AB R121, R252, R121 ;  /* 0x00000079fc79723e */ /* 0x000fea00000010ff */
        /* <DEDUP_REMOVED lines=156> */
.L_x_977:
        /* <DEDUP_REMOVED lines=463> */
.L_x_978:
        /* <DEDUP_REMOVED lines=217> */
.L_x_980:
        /* <DEDUP_REMOVED lines=18> */
.L_x_981:
        /* <DEDUP_REMOVED lines=55> */
.L_x_983:
[----:B---34-:R-:W-:Y:S05]  /*9550*/  BSYNC B0 ;  /* 0x0000000000007941 */ /* 0x018fea0003800000 */
.L_x_982:
        /* <DEDUP_REMOVED lines=22> */
.L_x_985:
[----:B------:R-:W-:Y:S05]  /*96c0*/  BSYNC B0 ;  /* 0x0000000000007941 */ /* 0x000fea0003800000 */
.L_x_984:
        /* <DEDUP_REMOVED lines=32> */
.L_x_987:
[----:B------:R-:W-:Y:S05]  /*98d0*/  BSYNC B0 ;  /* 0x0000000000007941 */ /* 0x000fea0003800000 */
.L_x_986:
        /* <DEDUP_REMOVED lines=21> */
.L_x_960:
        /* <DEDUP_REMOVED lines=20> */
.L_x_989:
        /* <DEDUP_REMOVED lines=18> */
.L_x_990:
        /* <DEDUP_REMOVED lines=36> */
.L_x_992:
[----:B------:R-:W-:Y:S05]  /*9ed0*/  BSYNC B0 ;  /* 0x0000000000007941 */ /* 0x000fea0003800000 */
.L_x_991:
        /* <DEDUP_REMOVED lines=21> */
.L_x_994:
[----:B------:R-:W-:Y:S05]  /*a030*/  BSYNC B0 ;  /* 0x0000000000007941 */ /* 0x000fea0003800000 */
.L_x_993:
        /* <DEDUP_REMOVED lines=32> */
.L_x_996:
[----:B------:R-:W-:Y:S05]  /*a240*/  BSYNC B0 ;  /* 0x0000000000007941 */ /* 0x000fea0003800000 */
.L_x_995:
        /* <DEDUP_REMOVED lines=18> */
.L_x_988:
[----:B------:R-:W-:Y:S05]  /*a370*/  BSYNC B1 ;  /* 0x0000000000017941 */ /* 0x000fea0003800000 */
.L_x_955:
        /* <DEDUP_REMOVED lines=12> */
.L_x_997:
[----:B------:R-:W-:Y:S05]  /*a440*/  EXIT ;  /* 0x000000000000794d */ /* 0x000fea0003800000 */
.L_x_999:
        /* <DEDUP_REMOVED lines=11> */
.L_x_2026:


//--------------------- .text._ZN5flash44flash_bwd_dq_dk_dv_loop_seqk_parallel_kernelI23Flash_bwd_kernel_traitsILi256ELi64ELi64ELi8ELi4ELi2ELi2ELb0ELb1EN7cutlass10bfloat16_tE19Flash_kernel_traitsILi256ELi64ELi64ELi8ES3_EELb1ELb0ELb1ELb0ELb0ELb0ELb0EEEvNS_16Flash_bwd_paramsE --------------------------
	.section	.text._ZN5flash44flash_bwd_dq_dk_dv_loop_seqk_parallel_kernelI23Flash_bwd_kernel_traitsILi256ELi64ELi64ELi8ELi4ELi2ELi2ELb0ELb1EN7cutlass10bfloat16_tE19Flash_kernel_traitsILi256ELi64ELi64ELi8ES3_EELb1ELb0ELb1ELb0ELb0ELb0ELb0EEEvNS_16Flash_bwd_paramsE,"ax",@progbits
	.sectioninfo	@"SHI_REGISTERS=255"
	.align	128
        .global         _ZN5flash44flash_bwd_dq_dk_dv_loop_seqk_parallel_kernelI23Flash_bwd_kernel_traitsILi256ELi64ELi64ELi8ELi4ELi2ELi2ELb0ELb1EN7cutlass10bfloat16_tE19Flash_kernel_traitsILi256ELi64ELi64ELi8ES3_EELb1ELb0ELb1ELb0ELb0ELb0ELb0EEEvNS_16Flash_bwd_paramsE
        .type           _ZN5flash44flash_bwd_dq_dk_dv_loop_seqk_parallel_kernelI23Flash_bwd_kernel_traitsILi256ELi64ELi64ELi8ELi4ELi2ELi2ELb0ELb1EN7cutlass10bfloat16_tE19Flash_kernel_traitsILi256ELi64ELi64ELi8ES3_EELb1ELb0ELb1ELb0ELb0ELb0ELb0EEEvNS_16Flash_bwd_paramsE,@function
        .size           _ZN5flash44flash_bwd_dq_dk_dv_loop_seqk_parallel_kernelI23Flash_bwd_kernel_traitsILi256ELi64ELi64ELi8ELi4ELi2ELi2ELb0ELb1EN7cutlass10bfloat16_tE19Flash_kernel_traitsILi256ELi64ELi64ELi8ES3_EELb1ELb0ELb1ELb0ELb0ELb0ELb0EEEvNS_16Flash_bwd_paramsE,(.L_x_2027 - _ZN5flash44flash_bwd_dq_dk_dv_loop_seqk_parallel_kernelI23Flash_bwd_kernel_traitsILi256ELi64ELi64ELi8ELi4ELi2ELi2ELb0ELb1EN7cutlass10bfloat16_tE19Flash_kernel_traitsILi256ELi64ELi64ELi8ES3_EELb1ELb0ELb1ELb0ELb0ELb0ELb0EEEvNS_16Flash_bwd_paramsE)
        .other          _ZN5flash44flash_bwd_dq_dk_dv_loop_seqk_parallel_kernelI23Flash_bwd_kernel_traitsILi256ELi64ELi64ELi8ELi4ELi2ELi2ELb0ELb1EN7cutlass10bfloat16_tE19Flash_kernel_traitsILi256ELi64ELi64ELi8ES3_EELb1ELb0ELb1ELb0ELb0ELb0ELb0EEEvNS_16Flash_bwd_paramsE,@"STO_CUDA_ENTRY STV_DEFAULT"
_ZN5flash44flash_bwd_dq_dk_dv_loop_seqk_parallel_kernelI23Flash_bwd_kernel_traitsILi256ELi64ELi64ELi8ELi4ELi2ELi2ELb0ELb1EN7cutlass10bfloat16_tE19Flash_kernel_traitsILi256ELi64ELi64ELi8ES3_EELb1ELb0ELb1ELb0ELb0ELb0ELb0EEEvNS_16Flash_bwd_paramsE:
.text._ZN5flash44flash_bwd_dq_dk_dv_loop_seqk_parallel_kernelI23Flash_bwd_kernel_traitsILi256ELi64ELi64ELi8ELi4ELi2ELi2ELb0ELb1EN7cutlass10bfloat16_tE19Flash_kernel_traitsILi256ELi64ELi64ELi8ES3_EELb1ELb0ELb1ELb0ELb0ELb0ELb0EEEvNS_16Flash_bwd_paramsE:
        /* <DEDUP_REMOVED lines=24> */
[----:B------:R-:W-:Y:S02]  /*0180*/  ULDC.U8 UR10, c[0x0][0x3d0] ;  /* 0x0000f400000a7ab9 */ /* 0x000fe40000000000 */
        /* <DEDUP_REMOVED lines=9> */
[CC--:B------:R-:W-:Y:S01]  /*0220*/  LEA.HI R3, R5.reuse, R6.reuse, RZ, 0x4 ;  /* 0x0000000605037211 */ /* 0x0c0fe200078f20ff */
[----:B---3--:R-:W-:Y:S01]  /*0230*/  USHF.R.S32.HI UR6, URZ, 0x1f, UR39 ;  /* 0x0000001f3f067899 */ /* 0x008fe20008011427 */
[CC--:B------:R-:W-:Y:S01]  /*0240*/  LEA.HI R244, R5.reuse, R6.reuse, RZ, 0x7 ;  /* 0x0000000605f47211 */ /* 0x0c0fe200078f38ff */
[----:B------:R-:W-:Y:S01]  /*0250*/  UISETP.NE.AND UP6, UPT, UR10, URZ, UPT ;  /* 0x0000003f0a00728c */ /* 0x000fe2000bfc5270 */
[CC--:B------:R-:W-:Y:S01]  /*0260*/  LEA.HI R12, R5.reuse, R6.reuse, RZ, 0x6 ;  /* 0x00000006050c7211 */ /* 0x0c0fe200078f30ff */
[----:B------:R-:W-:Y:S01]  /*0270*/  UIMAD.WIDE UR40, UR50, UR40, URZ ;  /* 0x00000028322872a5 */ /* 0x000fe2000f8e023f */
[----:B------:R-:W-:Y:S01]  /*0280*/  LEA.HI R5, R5, R6, RZ, 0x2 ;  /* 0x0000000605057211 */ /* 0x000fe200078f10ff */
[----:B------:R-:W-:Y:S01]  /*0290*/  UIMAD UR51, UR39, UR50, URZ ;  /* 0x00000032273372a4 */ /* 0x000fe2000f8e023f */
[----:B------:R-:W-:Y:S01]  /*02a0*/  LOP3.LUT R2, R0, 0xffffffe0, RZ, 0xc0, !PT ;  /* 0xffffffe000027812 */ /* 0x000fe200078ec0ff */
[----:B------:R-:W-:Y:S01]  /*02b0*/  USHF.R.S32.HI UR10, URZ, 0x1f, UR38 ;  /* 0x0000001f3f0a7899 */ /* 0x000fe20008011426 */
[----:B------:R-:W-:Y:S01]  /*02c0*/  LOP3.LUT R4, R5, 0x7ffffffc, RZ, 0xc0, !PT ;  /* 0x7ffffffc05047812 */ /* 0x000fe200078ec0ff */
[----:B------:R-:W-:Y:S01]  /*02d0*/  USHF.R.S32.HI UR9, URZ, 0x1f, UR39 ;  /* 0x0000001f3f097899 */ /* 0x000fe20008011427 */
[----:B------:R-:W-:Y:S01]  /*02e0*/  LOP3.LUT R7, R10, 0xfffffff8, RZ, 0xc0, !PT ;  /* 0xfffffff80a077812 */ /* 0x000fe200078ec0ff */
[C---:B------:R-:W-:Y:S01]  /*02f0*/  IMAD.IADD R9, R6.reuse, 0x1, -R2 ;  /* 0x0000000106097824 */ /* 0x040fe200078e0a02 */
[----:B------:R-:W-:Y:S01]  /*0300*/  LOP3.LUT R8, R3, 0xfffffff0, RZ, 0xc0, !PT ;  /* 0xfffffff003087812 */ /* 0x000fe200078ec0ff */
[C---:B------:R-:W-:Y:S01]  /*0310*/  IMAD.IADD R13, R6.reuse, 0x1, -R4 ;  /* 0x00000001060d7824 */ /* 0x040fe200078e0a04 */
[----:B------:R-:W-:Y:S01]  /*0320*/  SHF.R.S32.HI R2, RZ, 0x5, R0 ;  /* 0x00000005ff027819 */ /* 0x000fe20000011400 */
[C---:B------:R-:W-:Y:S01]  /*0330*/  IMAD.IADD R7, R6.reuse, 0x1, -R7 ;  /* 0x0000000106077824 */ /* 0x040fe200078e0a07 */
[----:B------:R-:W-:Y:S01]  /*0340*/  SHF.R.S32.HI R4, RZ, 0x4, R3 ;  /* 0x00000004ff047819 */ /* 0x000fe20000011403 */
[----:B------:R-:W-:Y:S01]  /*0350*/  IMAD.IADD R8, R6, 0x1, -R8 ;  /* 0x0000000106087824 */ /* 0x000fe200078e0a08 */
[----:B------:R-:W-:Y:S01]  /*0360*/  SHF.R.S32.HI R6, RZ, 0x1f, R0 ;  /* 0x0000001fff067819 */ /* 0x000fe20000011400 */
[----:B------:R-:W-:Y:S01]  /*0370*/  IMAD.SHL.U32 R232, R7, 0x8, RZ ;  /* 0x0000000807e87824 */ /* 0x000fe200078e00ff */
        /* <DEDUP_REMOVED lines=8> */
[----:B------:R-:W-:Y:S01]  /*0400*/  LEA.HI R6, R6, R2, RZ, 0x2 ;  /* 0x0000000206067211 */ /* 0x000fe200078f10ff */
[----:B------:R-:W-:Y:S01]  /*0410*/  IMAD.IADD R220, R2, 0x1, -R0 ;  /* 0x0000000102dc7824 */ /* 0x000fe200078e0a00 */
[----:B------:R-:W-:Y:S01]  /*0420*/  SHF.R.S32.HI R0, RZ, 0x1f, R5 ;  /* 0x0000001fff007819 */ /* 0x000fe20000011405 */
[----:B------:R-:W-:Y:S01]  /*0430*/  IMAD.IADD R11, R4, 0x1, -R3 ;  /* 0x00000001040b7824 */ /* 0x000fe200078e0a03 */
[----:B------:R-:W-:Y:S01]  /*0440*/  SHF.R.S32.HI R3, RZ, 0x2, R5 ;  /* 0x00000002ff037819 */ /* 0x000fe20000011405 */
[----:B------:R-:W-:Y:S01]  /*0450*/  UIMAD UR7, UR38, UR11, UR39 ;  /* 0x0000000b260772a4 */ /* 0x000fe2000f8e0227 */
[----:B------:R-:W-:Y:S01]  /*0460*/  LOP3.LUT R6, R6, 0xfffffffc, RZ, 0xc0, !PT ;  /* 0xfffffffc06067812 */ /* 0x000fe200078ec0ff */
[----:B------:R-:W-:Y:S01]  /*0470*/  IMAD.SHL.U32 R217, R11, 0x200, RZ ;  /* 0x000002000bd97824 */ /* 0x000fe200078e00ff */
[----:B------:R-:W-:Y:S01]  /*0480*/  LEA.HI R0, R0, R3, RZ, 0x3 ;  /* 0x0000000300007211 */ /* 0x000fe200078f18ff */
[----:B------:R-:W-:Y:S01]  /*0490*/  @!UP5 UIMAD UR8, UR38, UR14, UR39 ;  /* 0x0000000e2608d2a4 */ /* 0x000fe2000f8e0227 */
[----:B------:R-:W-:Y:S01]  /*04a0*/  SHF.R.S32.HI R245, RZ, 0x3, R10 ;  /* 0x00000003fff57819 */ /* 0x000fe2000001140a */
[----:B------:R-:W-:Y:S01]  /*04b0*/  IMAD.IADD R250, R2, 0x1, -R6 ;  /* 0x0000000102fa7824 */ /* 0x000fe200078e0a06 */
[----:B------:R-:W-:Y:S01]  /*04c0*/  LOP3.LUT R0, R0, 0xfffffff8, RZ, 0xc0, !PT ;  /* 0xfffffff800007812 */ /* 0x000fe200078ec0ff */
[----:B------:R-:W-:Y:S01]  /*04d0*/  USHF.L.U32 UR49, UR50, 0x6, URZ ;  /* 0x0000000632317899 */ /* 0x000fe2000800063f */
[----:B------:R-:W-:Y:S01]  /*04e0*/  SHF.R.S32.HI R5, RZ, 0x1f, R8 ;  /* 0x0000001fff057819 */ /* 0x000fe20000011408 */
[----:B------:R-:W-:Y:S01]  /*04f0*/  IMAD.SHL.U32 R2, R245, 0x40, RZ ;  /* 0x00000040f5027824 */ /* 0x000fe200078e00ff */
[----:B------:R-:W-:Y:S01]  /*0500*/  SHF.R.S32.HI R244, RZ, 0x7, R244 ;  /* 0x00000007fff47819 */ /* 0x000fe200000114f4 */
[----:B------:R-:W-:Y:S01]  /*0510*/  IMAD.IADD R4, R3, 0x1, -R0 ;  /* 0x0000000103047824 */ /* 0x000fe200078e0a00 */
[----:B------:R-:W-:Y:S01]  /*0520*/  SHF.R.S32.HI R3, RZ, 0x1f, R9 ;  /* 0x0000001fff037819 */ /* 0x000fe20000011409 */
[----:B------:R-:W-:Y:S01]  /*0530*/  ULDC UR54, c[0x0][0x214] ;  /* 0x0000850000367ab9 */ /* 0x000fe20000000800 */
[----:B------:R-:W-:Y:S01]  /*0540*/  LOP3.LUT R0, R2, 0x1c0, RZ, 0xc0, !PT ;  /* 0x000001c002007812 */ /* 0x000fe200078ec0ff */
[----:B------:R-:W-:Y:S01]  /*0550*/  IMAD.U32 R252, RZ, RZ, UR10 ;  /* 0x0000000afffc7e24 */ /* 0x000fe2000f8e00ff */
[----:B------:R-:W-:Y:S01]  /*0560*/  LEA.HI R231, R3, R9, RZ, 0x2 ;  /* 0x0000000903e77211 */ /* 0x000fe200078f10ff */
[----:B------:R-:W-:Y:S01]  /*0570*/  IMAD.U32 R3, RZ, RZ, UR15 ;  /* 0x0000000fff037e24 */ /* 0x000fe2000f8e00ff */
[----:B------:R-:W-:Y:S01]  /*0580*/  LOP3.LUT R2, R0, 0x38, R232, 0xf8, !PT ;  /* 0x0000003800027812 */ /* 0x000fe200078ef8e8 */
[----:B------:R-:W-:Y:S01]  /*0590*/  IMAD.U32 R251, RZ, RZ, UR9 ;  /* 0x00000009fffb7e24 */ /* 0x000fe2000f8e00ff */
[----:B------:R-:W-:Y:S01]  /*05a0*/  SHF.R.U32.HI R0, RZ, 0x3, R0 ;  /* 0x00000003ff007819 */ /* 0x000fe20000011600 */
[----:B------:R-:W-:Y:S01]  /*05b0*/  ULDC UR61, c[0x0][0x1c8] ;  /* 0x00007200003d7ab9 */ /* 0x000fe20000000800 */
[----:B------:R-:W-:Y:S01]  /*05c0*/  LEA.HI R9, R5, R8, RZ, 0x3 ;  /* 0x0000000805097211 */ /* 0x000fe200078f18ff */
[----:B------:R-:W-:Y:S01]  /*05d0*/  ULDC UR55, c[0x0][0x224] ;  /* 0x0000890000377ab9 */ /* 0x000fe20000000800 */
[----:B------:R-:W-:Y:S01]  /*05e0*/  LOP3.LUT R6, R2, R0, RZ, 0x3c, !PT ;  /* 0x0000000002067212 */ /* 0x000fe200078e3cff */
[----:B------:R-:W-:Y:S01]  /*05f0*/  IMAD.SHL.U32 R0, R7, 0x40, RZ ;  /* 0x0000004007007824 */ /* 0x000fe200078e00ff */
[----:B------:R-:W-:Y:S01]  /*0600*/  LOP3.LUT R2, R9, 0xfffffff8, RZ, 0xc0, !PT ;  /* 0xfffffff809027812 */ /* 0x000fe200078ec0ff */
[----:B------:R-:W-:Y:S01]  /*0610*/  @UP5 UIMAD UR59, UR38, UR54, URZ ;  /* 0x00000036263b52a4 */ /* 0x000fe2000f8e023f */
[----:B------:R-:W-:Y:S01]  /*0620*/  LOP3.LUT R3, R4, 0x1, RZ, 0xc0, !PT ;  /* 0x0000000104037812 */ /* 0x000fe200078ec0ff */
[----:B------:R-:W-:Y:S01]  /*0630*/  UMOV UR42, URZ ;  /* 0x0000003f002a7c82 */ /* 0x000fe20008000000 */
[----:B------:R-:W-:Y:S01]  /*0640*/  LOP3.LUT R0, R0, 0x1c0, RZ, 0xc0, !PT ;  /* 0x000001c000007812 */ /* 0x000fe200078ec0ff */
[----:B------:R-:W-:Y:S01]  /*0650*/  IMAD.IADD R8, R8, 0x1, -R2 ;  /* 0x0000000108087824 */ /* 0x000fe200078e0a02 */
[C---:B------:R-:W-:Y:S01]  /*0660*/  LOP3.LUT P4, RZ, R7.reuse, 0x4, RZ, 0xc0, !PT ;  /* 0x0000000407ff7812 */ /* 0x040fe2000788c0ff */
[----:B------:R-:W-:Y:S01]  /*0670*/  IMAD.SHL.U32 R2, R220, 0x10, RZ ;  /* 0x00000010dc027824 */ /* 0x000fe200078e00ff */
[C---:B------:R-:W-:Y:S01]  /*0680*/  LOP3.LUT R212, R0.reuse, 0x8, R10, 0xf8, !PT ;  /* 0x0000000800d47812 */ /* 0x040fe200078ef80a */
[----:B------:R-:W-:Y:S01]  /*0690*/  ULDC.64 UR4, c[0x0][0x118] ;  /* 0x0000460000047ab9 */ /* 0x000fe20000000a00 */
[----:B------:R-:W-:Y:S01]  /*06a0*/  LOP3.LUT P3, RZ, R7, 0x2, RZ, 0xc0, !PT ;  /* 0x0000000207ff7812 */ /* 0x000fe2000786c0ff */
[----:B------:R-:W-:Y:S01]  /*06b0*/  ULDC UR43, c[0x0][0x2e8] ;  /* 0x0000ba00002b7ab9 */ /* 0x000fe20000000800 */
[----:B------:R-:W-:Y:S01]  /*06c0*/  LOP3.LUT R5, R0, 0x10, R2, 0xf8, !PT ;  /* 0x0000001000057812 */ /* 0x000fe200078ef802 */
[----:B------:R-:W-:Y:S01]  /*06d0*/  IMAD R2, R244, 0x800, R217 ;  /* 0x00000800f4027824 */ /* 0x000fe200078e02d9 */
[----:B------:R-:W-:Y:S01]  /*06e0*/  SHF.R.U32.HI R0, RZ, 0x3, R0 ;  /* 0x00000003ff007819 */ /* 0x000fe20000011600 */
[----:B------:R-:W-:Y:S01]  /*06f0*/  ULOP3.LUT UR61, UR39, UR61, URZ, 0x3c, !UPT ;  /* 0x0000003d273d7292 */ /* 0x000fe2000f8e3c3f */
[----:B------:R-:W-:Y:S01]  /*0700*/  ISETP.NE.U32.AND P0, PT, R3, 0x1, PT ;  /* 0x000000010300780c */ /* 0x000fe20003f05070 */
[----:B------:R-:W-:Y:S01]  /*0710*/  IMAD.U32 R3, RZ, RZ, UR6 ;  /* 0x00000006ff037e24 */ /* 0x000fe2000f8e00ff */
[----:B------:R-:W-:Y:S01]  /*0720*/  LOP3.LUT R212, R212, R0, RZ, 0x3c, !PT ;  /* 0x00000000d4d47212 */ /* 0x000fe200078e3cff */
[----:B------:R-:W-:Y:S01]  /*0730*/  UIMAD UR6, UR38, UR13, UR39 ;  /* 0x0000000d260672a4 */ /* 0x000fe2000f8e0227 */
[C---:B------:R-:W-:Y:S01]  /*0740*/  R2P PR, R4.reuse, 0x6 ;  /* 0x0000000604007804 */ /* 0x040fe20000000000 */
[----:B------:R-:W-:Y:S01]  /*0750*/  IMAD.SHL.U32 R4, R4, 0x40, RZ ;  /* 0x0000004004047824 */ /* 0x000fe200078e00ff */
[----:B------:R-:W-:Y:S01]  /*0760*/  LOP3.LUT R5, R5, 0x8, R10, 0xf8, !PT ;  /* 0x0000000805057812 */ /* 0x000fe200078ef80a */
[----:B------:R-:W-:Y:S01]  /*0770*/  IMAD.IADD R212, R2, 0x1, R212 ;  /* 0x0000000102d47824 */ /* 0x000fe200078e02d4 */
[----:B------:R-:W-:Y:S01]  /*0780*/  SHF.R.S32.HI R2, RZ, 0x6, R12 ;  /* 0x00000006ff027819 */ /* 0x000fe2000001140c */
[----:B------:R-:W-:Y:S01]  /*0790*/  USHF.L.U32 UR48, UR6, 0x5, URZ ;  /* 0x0000000506307899 */ /* 0x000fe2000800063f */
[----:B------:R-:W-:Y:S01]  /*07a0*/  LOP3.LUT R217, R217, R5, R0, 0xf6, !PT ;  /* 0x00000005d9d97212 */ /* 0x000fe200078ef600 */
[----:B------:R-:W-:Y:S01]  /*07b0*/  IMAD.SHL.U32 R5, R244, 0x20, RZ ;  /* 0x00000020f4057824 */ /* 0x000fe200078e00ff */
[----:B------:R-:W-:Y:S01]  /*07c0*/  LOP3.LUT R0, R4, 0x1c0, RZ, 0xc0, !PT ;  /* 0x000001c004007812 */ /* 0x000fe200078ec0ff */
[----:B------:R-:W-:Y:S01]  /*07d0*/  IMAD R226, R2, 0x200, R6 ;  /* 0x0000020002e27824 */ /* 0x000fe200078e0206 */
[----:B------:R-:W-:Y:S01]  /*07e0*/  LOP3.LUT P6, RZ, R8, 0x4, RZ, 0xc0, !PT ;  /* 0x0000000408ff7812 */ /* 0x000fe200078cc0ff */
[----:B------:R-:W-:Y:S01]  /*07f0*/  IMAD.SHL.U32 R2, R2, 0x8, RZ ;  /* 0x0000000802027824 */ /* 0x000fe200078e00ff */
[----:B------:R-:W-:Y:S01]  /*0800*/  SHF.R.U32.HI R3, RZ, 0x3, R0 ;  /* 0x00000003ff037819 */ /* 0x000fe20000011600 */
[----:B------:R-:W-:Y:S01]  /*0810*/  IMAD.SHL.U32 R4, R11, 0x20, RZ ;  /* 0x000000200b047824 */ /* 0x000fe200078e00ff */
[----:B------:R-:W-:Y:S01]  /*0820*/  LOP3.LUT P5, RZ, R8, 0x2, RZ, 0xc0, !PT ;  /* 0x0000000208ff7812 */ /* 0x000fe200078ac0ff */
[----:B------:R-:W-:Y:S01]  /*0830*/  IMAD.SHL.U32 R213, R212, 0x2, RZ ;  /* 0x00000002d4d57824 */ /* 0x000fe200078e00ff */
[----:B------:R-:W-:Y:S01]  /*0840*/  LOP3.LUT R2, R2, 0x18, RZ, 0xc0, !PT ;  /* 0x0000001802027812 */ /* 0x000fe200078ec0ff */
[----:B------:R-:W-:Y:S01]  /*0850*/  IMAD.SHL.U32 R226, R226, 0x2, RZ ;  /* 0x00000002e2e27824 */ /* 0x000fe200078e00ff */
[----:B------:R-:W-:Y:S01]  /*0860*/  SEL R216, R218, 0xffffffc0, !P4 ;  /* 0xffffffc0dad87807 */ /* 0x000fe20006000000 */
[----:B------:R-:W-:Y:S01]  /*0870*/  UIMAD.WIDE.U32 UR44, UR40, UR46, URZ ;  /* 0x0000002e282c72a5 */ /* 0x000fe2000f8e003f */
[----:B------:R-:W-:Y:S01]  /*0880*/  LOP3.LUT R7, R2, 0x20, R4, 0xf8, !PT ;  /* 0x0000002002077812 */ /* 0x000fe200078ef804 */
[----:B------:R-:W-:Y:S01]  /*0890*/  UIMAD UR56, UR41, UR46, URZ ;  /* 0x0000002e293872a4 */ /* 0x000fe2000f8e023f */
[----:B------:R-:W-:Y:S01]  /*08a0*/  LOP3.LUT R4, R0, 0x20, R5, 0xf8, !PT ;  /* 0x0000002000047812 */ /* 0x000fe200078ef805 */
[----:B------:R-:W-:Y:S01]  /*08b0*/  IMAD.SHL.U32 R5, R8, 0x40, RZ ;  /* 0x0000004008057824 */ /* 0x000fe200078e00ff */
[----:B------:R-:W-:Y:S01]  /*08c0*/  LOP3.LUT R6, R3, R0, R2, 0x1e, !PT ;  /* 0x0000000003067212 */ /* 0x000fe200078e1e02 */
[----:B------:R-:W-:Y:S01]  /*08d0*/  IMAD.SHL.U32 R0, R13, 0x2, RZ ;  /* 0x000000020d007824 */ /* 0x000fe200078e00ff */
[----:B------:R-:W-:Y:S01]  /*08e0*/  LOP3.LUT R3, R4, R3, RZ, 0x3c, !PT ;  /* 0x0000000304037212 */ /* 0x000fe200078e3cff */
[----:B------:R-:W-:Y:S01]  /*08f0*/  USHF.R.S32.HI UR58, URZ, 0x1f, UR51 ;  /* 0x0000001f3f3a7899 */ /* 0x000fe20008011433 */
[----:B------:R-:W-:Y:S01]  /*0900*/  SEL R218, R218, 0xffffffc0, !P6 ;  /* 0xffffffc0dada7807 */ /* 0x000fe20007000000 */
[--C-:B------:R-:W-:Y:S01]  /*0910*/  IMAD R4, R250, 0x400, R0.reuse ;  /* 0x00000400fa047824 */ /* 0x100fe200078e0200 */
[----:B------:R-:W-:Y:S01]  /*0920*/  SEL R236, R236, 0x10, !P0 ;  /* 0x00000010ecec7807 */ /* 0x000fe20004000000 */
[----:B------:R-:W-:Y:S01]  /*0930*/  IMAD R2, R220, 0x400, R0 ;  /* 0x00000400dc027824 */ /* 0x000fe200078e0200 */
[----:B------:R-:W-:Y:S01]  /*0940*/  LOP3.LUT R0, R5, 0x1c0, RZ, 0xc0, !PT ;  /* 0x000001c005007812 */ /* 0x000fe200078ec0ff */
[----:B------:R-:W-:Y:S01]  /*0950*/  IMAD.IADD R234, R4, 0x1, R3 ;  /* 0x0000000104ea7824 */ /* 0x000fe200078e0203 */
[----:B------:R-:W-:Y:S01]  /*0960*/  SHF.R.S32.HI R231, RZ, 0x2, R231 ;  /* 0x00000002ffe77819 */ /* 0x000fe200000114e7 */
        /* <DEDUP_REMOVED lines=10> */
[----:B------:R-:W-:Y:S01]  /*0a10*/  IMAD.IADD R237, R234, 0x1, R236 ;  /* 0x00000001eaed7824 */ /* 0x000fe200078e02ec */
[----:B------:R-:W-:Y:S01]  /*0a20*/  LOP3.LUT R2, R4, R2, RZ, 0x3c, !PT ;  /* 0x0000000204027212 */ /* 0x000fe200078e3cff */
[----:B------:R-:W-:Y:S01]  /*0a30*/  UIMAD UR55, UR7, UR55, URZ ;  /* 0x00000037073772a4 */ /* 0x000fe2000f8e023f */
        /* <DEDUP_REMOVED lines=16> */
[----:B------:R-:W-:Y:S01]  /*0b40*/  IADD3 R240, R232, 0x80, RZ ;  /* 0x00000080e8f07810 */ /* 0x000fe20007ffe0ff */
[----:B------:R-:W-:Y:S01]  /*0b50*/  IMAD.IADD R221, R218, 0x1, R220 ;  /* 0x00000001dadd7824 */ /* 0x000fe200078e02dc */
[----:B------:R-:W-:Y:S01]  /*0b60*/  IADD3 R242, R232, 0xc0, RZ ;  /* 0x000000c0e8f27810 */ /* 0x000fe20007ffe0ff */
[----:B------:R-:W-:Y:S01]  /*0b70*/  IMAD R212, R212, 0x2, R216 ;  /* 0x00000002d4d47824 */ /* 0x000fe200078e02d8 */
[----:B------:R-:W-:Y:S01]  /*0b80*/  @P2 IADD3 R247, R246, -0x40, RZ ;  /* 0xffffffc0f6f72810 */ /* 0x000fe20007ffe0ff */
[----:B------:R-:W-:Y:S01]  /*0b90*/  IMAD.IADD R3, R216, 0x1, R2 ;  /* 0x00000001d8037824 */ /* 0x000fe200078e0202 */
[----:B------:R-:W-:Y:S01]  /*0ba0*/  @!UP5 UIMAD UR54, UR8, UR54, URZ ;  /* 0x000000360836d2a4 */ /* 0x000fe2000f8e023f */
[C---:B------:R-:W-:Y:S01]  /*0bb0*/  IMAD R216, R217.reuse, 0x2, R216 ;  /* 0x00000002d9d87824 */ /* 0x040fe200078e02d8 */
[----:B------:R-:W-:Y:S01]  /*0bc0*/  USHF.R.S32.HI UR53, URZ, 0x1f, UR49 ;  /* 0x0000001f3f357899 */ /* 0x000fe20008011431 */
[----:B------:R-:W-:Y:S01]  /*0bd0*/  IMAD.IADD R219, R214, 0x1, R218 ;  /* 0x00000001d6db7824 */ /* 0x000fe200078e02da */
[----:B------:R-:W-:Y:S01]  /*0be0*/  USHF.R.S32.HI UR52, URZ, 0x1f, UR48 ;  /* 0x0000001f3f347899 */ /* 0x000fe20008011430 */
[----:B------:R-:W-:Y:S01]  /*0bf0*/  IMAD.IADD R223, R222, 0x1, R220 ;  /* 0x00000001dedf7824 */ /* 0x000fe200078e02dc */
[----:B------:R-:W-:Y:S01]  /*0c00*/  ULDC.U8 UR35, c[0x0][0x2d8] ;  /* 0x0000b60000237ab9 */ /* 0x000fe20000000000 */
[----:B------:R-:W-:-:S02]  /*0c10*/  IMAD.SHL.U32 R217, R217, 0x2, RZ ;  /* 0x00000002d9d97824 */ /* 0x000fc400078e00ff */
[----:B------:R-:W-:Y:S02]  /*0c20*/  IMAD.IADD R236, R236, 0x1, R235 ;  /* 0x00000001ecec7824 */ /* 0x000fe400078e02eb */
[----:B------:R-:W-:Y:S02]  /*0c30*/  IMAD.IADD R218, R215, 0x1, R218 ;  /* 0x00000001d7da7824 */ /* 0x000fe400078e02da */
[----:B------:R-:W-:Y:S02]  /*0c40*/  IMAD.IADD R222, R222, 0x1, R221 ;  /* 0x00000001dede7824 */ /* 0x000fe400078e02dd */
.L_x_1046:
[----:B------:R-:W-:Y:S02]  /*0c50*/  ULDC.64 UR6, c[0x0][0x240] ;  /* 0x0000900000067ab9 */ /* 0x000fe40000000a00 */
[----:B------:R-:W-:Y:S02]  /*0c60*/  ULDC.64 UR10, c[0x0][0x250] ;  /* 0x00009400000a7ab9 */ /* 0x000fe40000000a00 */
[----:B------:R-:W-:Y:S02]  /*0c70*/  UISETP.NE.U32.AND UP1, UPT, URZ, UR6, UPT ;  /* 0x000000063f00728c */ /* 0x000fe4000bf25070 */
[----:B------:R-:W-:-:S02]  /*0c80*/  UISETP.NE.U32.AND UP3, UPT, URZ, UR10, UPT ;  /* 0x0000000a3f00728c */ /* 0x000fc4000bf65070 */
[----:B------:R-:W-:Y:S02]  /*0c90*/  USHF.R.S32.HI UR31, URZ, 0x1f, UR38 ;  /* 0x0000001f3f1f7899 */ /* 0x000fe40008011426 */
        /* <DEDUP_REMOVED lines=9> */
[----:B-12---:R-:W-:Y:S01]  /*0d30*/  IMAD.U32 R4, RZ, RZ, UR6 ;  /* 0x00000006ff047e24 */ /* 0x006fe2000f8e00ff */
[----:B------:R-:W-:Y:S02]  /*0d40*/  UISETP.NE.AND UP4, UPT, UR14, URZ, UPT ;  /* 0x0000003f0e00728c */ /* 0x000fe4000bf85270 */
[----:B------:R-:W-:Y:S01]  /*0d50*/  UISETP.EQ.U32.AND UP2, UPT, URZ, UR8, UPT ;  /* 0x000000083f00728c */ /* 0x000fe2000bf42070 */
[----:B------:R-:W-:Y:S01]  /*0d60*/  IMAD.U32 R5, RZ, RZ, UR7 ;  /* 0x00000007ff057e24 */ /* 0x000fe2000f8e00ff */
[----:B------:R-:W-:Y:S02]  /*0d70*/  @UP3 UIADD3 UR6, UP0, UR13, UR10, URZ ;  /* 0x0000000a0d063290 */ /* 0x000fe4000ff1e03f */
[----:B------:R-:W-:-:S02]  /*0d80*/  UISETP.EQ.OR.EX UP2, UPT, URZ, UR9, !UP4, UP2 ;  /* 0x000000093f00728c */ /* 0x000fc4000e742720 */
[----:B------:R-:W-:Y:S01]  /*0d90*/  @UP3 UIADD3.X UR7, UR12, UR11, URZ, UP0, !UPT ;  /* 0x0000000b0c073290 */ /* 0x000fe200087fe43f */
[----:B------:R1:W2:Y:S01]  /*0da0*/  @P2 LDG.E R9, [R4.64] ;  /* 0x0000000404092981 */ /* 0x0002a2000c1e1900 */
[----:B------:R-:W-:Y:S01]  /*0db0*/  UIADD3 UR8, UP0, UR13, UR8, URZ ;  /* 0x000000080d087290 */ /* 0x000fe2000ff1e03f */
[----:B------:R-:W-:Y:S02]  /*0dc0*/  PLOP3.LUT P0, PT, PT, PT, UP3, 0x80, 0x0 ;  /* 0x000000000000781c */ /* 0x000fe40003f0f038 */
        /* <DEDUP_REMOVED lines=16> */
[----:B------:R-:W-:-:S02]  /*0ed0*/  ULDC UR9, c[0x0][0x218] ;  /* 0x0000860000097ab9 */ /* 0x000fc40000000800 */
[----:B-1----:R-:W-:-:S04]  /*0ee0*/  USHF.L.U32 UR6, UR18, 0x6, URZ ;  /* 0x0000000612067899 */ /* 0x002fc8000800063f */
[----:B------:R-:W-:Y:S01]  /*0ef0*/  UIMAD UR6, UR7, UR42, UR6 ;  /* 0x0000002a070672a4 */ /* 0x000fe2000f8e0206 */
        /* <DEDUP_REMOVED lines=19> */
.L_x_1000:
        /* <DEDUP_REMOVED lines=23> */
[----:B------:R-:W-:Y:S02]  /*11a0*/  UIMAD.WIDE.U32 UR12, UR38, UR6, URZ ;  /* 0x00000006260c72a5 */ /* 0x000fe4000f8e003f */
[----:B------:R-:W-:Y:S02]  /*11b0*/  UIMAD UR9, UR38, UR7, UR9 ;  /* 0x00000007260972a4 */ /* 0x000fe4000f8e0209 */
[----:B------:R-:W-:Y:S02]  /*11c0*/  UISETP.NE.AND UP3, UPT, UR16, -0x1, UPT ;  /* 0xffffffff1000788c */ /* 0x000fe4000bf65270 */
[----:B------:R-:W-:-:S02]  /*11d0*/  ULDC.64 UR14, c[0x0][0x190] ;  /* 0x00006400000e7ab9 */ /* 0x000fc40000000a00 */
[----:B------:R-:W-:Y:S02]  /*11e0*/  UIMAD.WIDE.U32 UR6, UR16, UR14, URZ ;  /* 0x0000000e100672a5 */ /* 0x000fe4000f8e003f */
[----:B------:R-:W-:Y:S02]  /*11f0*/  UIADD3 UR27, UR13, UR9, URZ ;  /* 0x000000090d1b7290 */ /* 0x000fe4000fffe03f */
[----:B------:R-:W-:Y:S02]  /*1200*/  UIADD3 UR9, UR10, 0x40, UR21 ;  /* 0x000000400a097890 */ /* 0x000fe4000fffe015 */
[----:B------:R-:W-:Y:S02]  /*1210*/  ULDC UR11, c[0x0][0x2e4] ;  /* 0x0000b900000b7ab9 */ /* 0x000fe40000000800 */
[----:B------:R-:W-:Y:S02]  /*1220*/  USEL UR29, UR12, UR6, !UP3 ;  /* 0x000000060c1d7287 */ /* 0x000fe4000d800000 */
[----:B------:R-:W-:-:S02]  /*1230*/  UIMAD UR6, UR16, UR15, URZ ;  /* 0x0000000f100672a4 */ /* 0x000fc4000f8e023f */
[----:B------:R-:W-:Y:S02]  /*1240*/  UIADD3 UR9, UR9, UR11, -UR8 ;  /* 0x0000000b09097290 */ /* 0x000fe4000fffe808 */
[----:B------:R-:W-:Y:S02]  /*1250*/  @UP3 UIADD3 UR27, UR7, UR6, URZ ;  /* 0x00000006071b3290 */ /* 0x000fe4000fffe03f */
[----:B------:R-:W-:Y:S02]  /*1260*/  UIADD3 UR7, UR10, 0x3f, URZ ;  /* 0x0000003f0a077890 */ /* 0x000fe4000fffe03f */
[----:B------:R-:W-:Y:S02]  /*1270*/  UIADD3 UR6, UR9, 0x3f, URZ ;  /* 0x0000003f09067890 */ /* 0x000fe4000fffe03f */
[----:B------:R-:W-:Y:S02]  /*1280*/  USHF.R.S32.HI UR9, URZ, 0x1f, UR7 ;  /* 0x0000001f3f097899 */ /* 0x000fe40008011407 */
[----:B------:R-:W-:-:S02]  /*1290*/  USHF.R.S32.HI UR11, URZ, 0x1f, UR6 ;  /* 0x0000001f3f0b7899 */ /* 0x000fc40008011406 */
[----:B------:R-:W-:Y:S02]  /*12a0*/  UISETP.NE.AND UP0, UPT, UR37, -0x1, UPT ;  /* 0xffffffff2500788c */ /* 0x000fe4000bf05270 */
[----:B------:R-:W-:Y:S02]  /*12b0*/  ULEA.HI UR7, UR9, UR7, URZ, 0x6 ;  /* 0x0000000709077291 */ /* 0x000fe4000f8f303f */
[----:B------:R-:W-:Y:S02]  /*12c0*/  ULEA.HI UR6, UR11, UR6, URZ, 0x6 ;  /* 0x000000060b067291 */ /* 0x000fe4000f8f303f */
[----:B------:R-:W-:Y:S01]  /*12d0*/  USHF.R.S32.HI UR7, URZ, 0x6, UR7 ;  /* 0x000000063f077899 */ /* 0x000fe20008011407 */
[----:B------:R-:W-:Y:S01]  /*12e0*/  PLOP3.LUT P1, PT, PT, PT, UP0, 0x80, 0x0 ;  /* 0x000000000000781c */ /* 0x000fe20003f2f008 */
[----:B------:R-:W-:Y:S02]  /*12f0*/  USHF.R.S32.HI UR6, URZ, 0x6, UR6 ;  /* 0x000000063f067899 */ /* 0x000fe40008011406 */
[----:B------:R-:W-:-:S02]  /*1300*/  ULDC.64 UR12, c[0x0][0x198] ;  /* 0x00006600000c7ab9 */ /* 0x000fc40000000a00 */
[----:B------:R-:W-:Y:S02]  /*1310*/  UISETP.LT.AND UP2, UPT, UR7, UR6, UPT ;  /* 0x000000060700728c */ /* 0x000fe4000bf41270 */
[----:B------:R-:W-:Y:S02]  /*1320*/  @UP0 UIADD3 UR9, UR36, UR37, URZ ;  /* 0x0000002524090290 */ /* 0x000fe4000fffe03f */
[----:B------:R-:W-:Y:S02]  /*1330*/  USEL UR30, UR7, UR6, UP2 ;  /* 0x00000006071e7287 */ /* 0x000fe40009000000 */
[----:B------:R-:W-:Y:S02]  /*1340*/  @UP0 UIMAD.WIDE.U32 UR6, UR9, UR12, URZ ;  /* 0x0000000c090602a5 */ /* 0x000fe4000f8e003f */
[----:B------:R-:W-:Y:S02]  /*1350*/  ULEA UR17, UR30, 0xffffffc0, 0x6 ;  /* 0xffffffc01e117891 */ /* 0x000fe4000f8e303f */
[----:B------:R-:W-:-:S02]  /*1360*/  @UP0 UIMAD UR25, UR9, UR13, UR7 ;  /* 0x0000000d091902a4 */ /* 0x000fc4000f8e0207 */
[----:B------:R-:W-:Y:S02]  /*1370*/  USHF.R.S32.HI UR28, URZ, 0x1f, UR17 ;  /* 0x0000001f3f1c7899 */ /* 0x000fe40008011411 */
[----:B------:R-:W-:Y:S01]  /*1380*/  @UP0 UMOV UR23, UR6 ;  /* 0x0000000600170c82 */ /* 0x000fe20008000000 */
[----:B------:R-:W-:Y:S05]  /*1390*/  @P1 BRA `(.L_x_1002) ;  /* 0x000000c000001947 */ /* 0x000fea0003800000 */
[----:B------:R-:W-:Y:S02]  /*13a0*/  USHF.R.S32.HI UR6, URZ, 0x1f, UR36 ;  /* 0x0000001f3f067899 */ /* 0x000fe40008011424 */
[----:B------:R-:W-:Y:S02]  /*13b0*/  ULDC.64 UR14, c[0x0][0x198] ;  /* 0x00006600000e7ab9 */ /* 0x000fe40000000a00 */
[----:B------:R-:W-:Y:S02]  /*13c0*/  UIMAD UR6, UR6, UR14, URZ ;  /* 0x0000000e060672a4 */ /* 0x000fe4000f8e023f */
[----:B------:R-:W-:Y:S02]  /*13d0*/  ULDC.64 UR12, c[0x0][0x180] ;  /* 0x00006000000c7ab9 */ /* 0x000fe40000000a00 */
[----:B------:R-:W-:-:S02]  /*13e0*/  UIMAD UR15, UR36, UR15, UR6 ;  /* 0x0000000f240f72a4 */ /* 0x000fc4000f8e0206 */
[----:B------:R-:W-:-:S04]  /*13f0*/  UIMAD UR6, UR31, UR12, URZ ;  /* 0x0000000c1f0672a4 */ /* 0x000fc8000f8e023f */
[----:B------:R-:W-:Y:S02]  /*1400*/  UIMAD UR13, UR38, UR13, UR6 ;  /* 0x0000000d260d72a4 */ /* 0x000fe4000f8e0206 */
[----:B------:R-:W-:-:S04]  /*1410*/  UIMAD.WIDE.U32 UR6, UR36, UR14, URZ ;  /* 0x0000000e240672a5 */ /* 0x000fc8000f8e003f */
[----:B------:R-:W-:-:S04]  /*1420*/  UIADD3 UR7, UR7, UR15, URZ ;  /* 0x0000000f07077290 */ /* 0x000fc8000fffe03f */
[----:B------:R-:W-:-:S04]  /*1430*/  UIMAD.WIDE.U32 UR6, UR38, UR12, UR6 ;  /* 0x0000000c260672a5 */ /* 0x000fc8000f8e0006 */
[----:B------:R-:W-:-:S03]  /*1440*/  UIADD3 UR25, UR7, UR13, URZ ;  /* 0x0000000d07197290 */ /* 0x000fc6000fffe03f */
[----:B------:R-:W-:Y:S02]  /*1450*/  UMOV UR23, UR6 ;  /* 0x0000000600177c82 */ /* 0x000fe40008000000 */
.L_x_1002:
        /* <DEDUP_REMOVED lines=43> */
.L_x_1003:
        /* <DEDUP_REMOVED lines=19> */
[----:B------:R-:W-:Y:S02]  /*1840*/  USEL UR18, UR44, UR12, !UP3 ;  /* 0x0000000c2c127287 */ /* 0x000fe4000d800000 */
[----:B------:R-:W-:-:S02]  /*1850*/  UIMAD UR7, UR40, UR7, UR56 ;  /* 0x00000007280772a4 */ /* 0x000fc4000f8e0238 */
[----:B------:R-:W-:Y:S02]  /*1860*/  USEL UR12, UR11, URZ, UP6 ;  /* 0x0000003f0b0c7287 */ /* 0x000fe4000b000000 */
[----:B------:R-:W-:Y:S02]  /*1870*/  UIADD3 UR14, UR45, UR7, URZ ;  /* 0x000000072d0e7290 */ /* 0x000fe4000fffe03f */
[----:B------:R-:W-:-:S04]  /*1880*/  UIMAD UR7, UR41, UR16, URZ ;  /* 0x00000010290772a4 */ /* 0x000fc8000f8e023f */
[----:B------:R-:W-:Y:S02]  /*1890*/  @UP3 UIADD3 UR14, UR13, UR7, URZ ;  /* 0x000000070d0e3290 */ /* 0x000fe4000fffe03f */
[----:B------:R-:W-:Y:S02]  /*18a0*/  USEL UR13, UR6, URZ, UP6 ;  /* 0x0000003f060d7287 */ /* 0x000fe4000b000000 */
[----:B------:R-:W-:-:S04]  /*18b0*/  USHF.L.U64.HI UR6, UR38, 0x7, UR31 ;  /* 0x0000000726067899 */ /* 0x000fc8000801021f */
[----:B------:R-:W-:Y:S02]  /*18c0*/  USEL UR7, UR6, URZ, UP1 ;  /* 0x0000003f06077287 */ /* 0x000fe40008800000 */
[----:B------:R-:W-:-:S03]  /*18d0*/  USEL UR6, UR15, URZ, UP1 ;  /* 0x0000003f0f067287 */ /* 0x000fc60008800000 */
[----:B------:R-:W-:Y:S02]  /*18e0*/  ULDC UR15, c[0x0][0x234] ;  /* 0x00008d00000f7ab9 */ /* 0x000fe40000000800 */
[----:B------:R-:W-:-:S04]  /*18f0*/  UIADD3 UR6, UP1, UR17, UR6, URZ ;  /* 0x0000000611067290 */ /* 0x000fc8000ff3e03f */
        /* <DEDUP_REMOVED lines=14> */
.L_x_1004:
[----:B------:R-:W-:-:S04]  /*19e0*/  UMOV UR9, UR55 ;  /* 0x0000003700097c82 */ /* 0x000fc80008000000 */
.L_x_1005:
[----:B------:R-:W-:Y:S01]  /*19f0*/  UIADD3 UR6, UP4, UP3, UR6, UR49, UR51 ;  /* 0x0000003106067290 */ /* 0x000fe2000fb9e033 */
[----:B------:R-:W1:Y:S01]  /*1a00*/  S2R R21, SR_TID.X ;  /* 0x0000000000157919 */ /* 0x000e620000002100 */
[----:B------:R-:W-:Y:S01]  /*1a10*/  USHF.R.S32.HI UR16, URZ, 0x1f, UR39 ;  /* 0x0000001f3f107899 */ /* 0x000fe20008011427 */
[----:B------:R-:W-:Y:S01]  /*1a20*/  IADD3 R14, P0, R245, UR17, RZ ;  /* 0x00000011f50e7c10 */ /* 0x000fe2000ff1e0ff */
[----:B------:R-:W-:Y:S01]  /*1a30*/  UIADD3 UR26, UP2, UP1, UR13, UR6, UR18 ;  /* 0x000000060d1a7290 */ /* 0x000fe2000f95e012 */
[----:B------:R-:W-:Y:S01]  /*1a40*/  IMAD.U32 R7, RZ, RZ, UR17 ;  /* 0x00000011ff077e24 */ /* 0x000fe2000f8e00ff */
[----:B------:R-:W-:Y:S01]  /*1a50*/  UIADD3.X UR6, UR11, UR53, UR58, UP4, UP3 ;  /* 0x000000350b067290 */ /* 0x000fe2000a7e643a */
[----:B------:R-:W-:Y:S01]  /*1a60*/  SHF.R.S32.HI R233, RZ, 0x1f, R232 ;  /* 0x0000001fffe97819 */ /* 0x000fe200000114e8 */
[----:B------:R-:W-:Y:S01]  /*1a70*/  UIADD3 UR15, UR17, UR15, URZ ;  /* 0x0000000f110f7290 */ /* 0x000fe2000fffe03f */
[----:B------:R-:W-:Y:S01]  /*1a80*/  IADD3.X R16, R24, UR28, RZ, P0, !PT ;  /* 0x0000001c18107c10 */ /* 0x000fe200087fe4ff */
[----:B------:R-:W-:Y:S01]  /*1a90*/  UIADD3.X UR14, UR12, UR6, UR14, UP2, UP1 ;  /* 0x000000060c0e7290 */ /* 0x000fe200097e240e */
[----:B------:R-:W-:Y:S01]  /*1aa0*/  IMAD.U32 R9, RZ, RZ, UR39 ;  /* 0x00000027ff097e24 */ /* 0x000fe2000f8e00ff */
[----:B------:R-:W-:Y:S01]  /*1ab0*/  UMOV UR32, 0x4 ;  /* 0x0000000400207882 */ /* 0x000fe20000000000 */
[----:B------:R-:W-:Y:S01]  /*1ac0*/  IMAD.U32 R12, RZ, RZ, UR39 ;  /* 0x00000027ff0c7e24 */ /* 0x000fe2000f8e00ff */
[----:B------:R-:W-:Y:S01]  /*1ad0*/  ULDC.64 UR6, c[0x0][0x1a8] ;  /* 0x00006a0000067ab9 */ /* 0x000fe20000000a00 */
[----:B------:R-:W-:Y:S01]  /*1ae0*/  IMAD R8, R16, c[0x0][0x190], RZ ;  /* 0x0000640010087a24 */ /* 0x000fe200078e02ff */
[----:B------:R-:W-:Y:S01]  /*1af0*/  UIMAD UR6, UR16, UR6, URZ ;  /* 0x00000006100672a4 */ /* 0x000fe2000f8e023f */
[----:B------:R-:W-:Y:S01]  /*1b00*/  BSSY B1, `(.L_x_1001) ;  /* 0x000092a000017945 */ /* 0x000fe20003800000 */
[----:B------:R-:W-:Y:S01]  /*1b10*/  ULDC UR33, c[0x0][0x2e8] ;  /* 0x0000ba0000217ab9 */ /* 0x000fe20000000800 */
[----:B------:R-:W-:Y:S01]  /*1b20*/  IMAD R17, R14, c[0x0][0x194], R8 ;  /* 0x000065000e117a24 */ /* 0x000fe200078e0208 */
[----:B------:R-:W-:-:S03]  /*1b30*/  UIMAD UR13, UR39, UR7, UR6 ;  /* 0x00000007270d72a4 */ /* 0x000fc6000f8e0206 */
[----:B------:R-:W-:Y:S02]  /*1b40*/  ULDC.64 UR6, c[0x0][0x370] ;  /* 0x0000dc0000067ab9 */ /* 0x000fe40000000a00 */
[----:B------:R-:W-:Y:S01]  /*1b50*/  UIMAD UR6, UR28, UR6, URZ ;  /* 0x000000061c0672a4 */ /* 0x000fe2000f8e023f */
[----:B-1----:R-:W-:-:S03]  /*1b60*/  SHF.R.S32.HI R4, RZ, 0x1f, R21 ;  /* 0x0000001fff047819 */ /* 0x002fc60000011415 */
[----:B------:R-:W-:Y:S01]  /*1b70*/  UIMAD UR11, UR17, UR7, UR6 ;  /* 0x00000007110b72a4 */ /* 0x000fe2000f8e0206 */
[----:B------:R-:W-:Y:S02]  /*1b80*/  LEA.HI R4, R4, R21, RZ, 0x5 ;  /* 0x0000001504047211 */ /* 0x000fe400078f28ff */
[----:B------:R-:W-:Y:S02]  /*1b90*/  ULDC.64 UR6, c[0x0][0x378] ;  /* 0x0000de0000067ab9 */ /* 0x000fe40000000a00 */
[----:B------:R-:W-:Y:S01]  /*1ba0*/  UIMAD UR6, UR16, UR6, URZ ;  /* 0x00000006100672a4 */ /* 0x000fe2000f8e023f */
[----:B------:R-:W-:Y:S02]  /*1bb0*/  LOP3.LUT R5, R4, 0xffffffe0, RZ, 0xc0, !PT ;  /* 0xffffffe004057812 */ /* 0x000fe400078ec0ff */
[----:B------:R-:W-:Y:S01]  /*1bc0*/  SHF.R.S32.HI R6, RZ, 0x5, R4 ;  /* 0x00000005ff067819 */ /* 0x000fe20000011404 */
[----:B------:R-:W-:Y:S01]  /*1bd0*/  UIMAD UR12, UR39, UR7, UR6 ;  /* 0x00000007270c72a4 */ /* 0x000fe2000f8e0206 */
[----:B------:R-:W-:Y:S01]  /*1be0*/  IADD3 R4, P2, R232, UR19, RZ ;  /* 0x00000013e8047c10 */ /* 0x000fe2000ff5e0ff */
[----:B------:R-:W-:Y:S01]  /*1bf0*/  UIADD3 UR6, UR17, UR9, URZ ;  /* 0x0000000911067290 */ /* 0x000fe2000fffe03f */
[----:B------:R-:W-:Y:S01]  /*1c00*/  IMAD.IADD R21, R21, 0x1, -R5 ;  /* 0x0000000115157824 */ /* 0x000fe200078e0a05 */
[----:B------:R-:W-:Y:S01]  /*1c10*/  UIADD3 UR9, UR30, -0x1, URZ ;  /* 0xffffffff1e097890 */ /* 0x000fe2000fffe03f */
[----:B------:R-:W-:Y:S01]  /*1c20*/  IADD3.X R5, R233, UR20, RZ, P2, !PT ;  /* 0x00000014e9057c10 */ /* 0x000fe200097fe4ff */
[----:B------:R-:W-:Y:S01]  /*1c30*/  ULDC.64 UR16, c[0x0][0x3c8] ;  /* 0x0000f20000107ab9 */ /* 0x000fe20000000a00 */
[----:B------:R-:W-:Y:S01]  /*1c40*/  IMAD R6, R6, UR50, R21 ;  /* 0x0000003206067c24 */ /* 0x000fe2000f8e0215 */
[----:B------:R-:W-:-:S02]  /*1c50*/  UIMAD.WIDE UR6, UR6, UR32, UR16 ;  /* 0x00000020060672a5 */ /* 0x000fc4000f8e0210 */
[----:B------:R-:W-:Y:S02]  /*1c60*/  IMAD.WIDE.U32 R4, R7, c[0x0][0x370], R4 ;  /* 0x0000dc0007047a25 */ /* 0x000fe400078e0004 */
[----:B------:R-:W-:-:S03]  /*1c70*/  IADD3 R10, P0, R6, UR26, RZ ;  /* 0x0000001a060a7c10 */ /* 0x000fc6000ff1e0ff */
[----:B------:R-:W-:Y:S01]  /*1c80*/  UMOV UR17, UR6 ;  /* 0x0000000600117c82 */ /* 0x000fe20008000000 */
[----:B------:R-:W-:Y:S01]  /*1c90*/  LEA.HI.X.SX32 R11, R6, UR14, 0x1, P0 ;  /* 0x0000000e060b7c11 */ /* 0x000fe200080f0eff */
[----:B------:R-:W-:Y:S01]  /*1ca0*/  UIADD3 UR6, -UR8, UR10, UR21 ;  /* 0x0000000a08067290 */ /* 0x000fe2000fffe115 */
[----:B------:R-:W-:Y:S01]  /*1cb0*/  IMAD.WIDE.U32 R6, R14, c[0x0][0x190], R232 ;  /* 0x000064000e067a25 */ /* 0x000fe200078e00e8 */
[----:B------:R-:W-:Y:S01]  /*1cc0*/  IADD3 R5, R5, UR11, RZ ;  /* 0x0000000b05057c10 */ /* 0x000fe2000fffe0ff */
[----:B------:R-:W-:Y:S02]  /*1cd0*/  UMOV UR16, UR7 ;  /* 0x0000000700107c82 */ /* 0x000fe40008000000 */
[----:B------:R-:W-:Y:S01]  /*1ce0*/  UIADD3 UR6, UR6, -UR33, URZ ;  /* 0x8000002106067290 */ /* 0x000fe2000fffe03f */
[----:B------:R-:W-:Y:S01]  /*1cf0*/  IADD3 R8, P0, R6, UR29, RZ ;  /* 0x0000001d06087c10 */ /* 0x000fe2000ff1e0ff */
[----:B------:R-:W-:Y:S02]  /*1d00*/  IMAD.WIDE.U32 R4, R9, c[0x0][0x378], R4 ;  /* 0x0000de0009047a25 */ /* 0x000fe400078e0004 */
[----:B------:R-:W-:Y:S01]  /*1d10*/  USHF.R.S32.HI UR18, URZ, 0x1f, UR6 ;  /* 0x0000001f3f127899 */ /* 0x000fe20008011406 */
[----:B------:R-:W-:Y:S01]  /*1d20*/  IADD3.X R9, R7, UR27, R17, P0, !PT ;  /* 0x0000001b07097c10 */ /* 0x000fe200087fe411 */
[----:B------:R-:W-:Y:S01]  /*1d30*/  IMAD.MOV.U32 R6, RZ, RZ, R4 ;  /* 0x000000ffff067224 */ /* 0x000fe200078e0004 */
[----:B------:R-:W-:Y:S01]  /*1d40*/  LEA R224, P0, R10, c[0x0][0x350], 0x2 ;  /* 0x0000d4000ae07a11 */ /* 0x000fe200078010ff */
[----:B------:R-:W-:Y:S01]  /*1d50*/  ULEA.HI UR18, UR18, UR6, URZ, 0x6 ;  /* 0x0000000612127291 */ /* 0x000fe2000f8f303f */
[----:B------:R-:W-:Y:S01]  /*1d60*/  IADD3 R7, R5, UR12, RZ ;  /* 0x0000000c05077c10 */ /* 0x000fe2000fffe0ff */
[----:B------:R-:W-:Y:S01]  /*1d70*/  IMAD R5, R24, c[0x0][0x370], RZ ;  /* 0x0000dc0018057a24 */ /* 0x000fe200078e02ff */
[----:B------:R-:W-:Y:S01]  /*1d80*/  LEA.HI.X R225, R10, c[0x0][0x354], R11, 0x2, P0 ;  /* 0x0000d5000ae17a11 */ /* 0x000fe200000f140b */
[----:B------:R-:W-:Y:S01]  /*1d90*/  USHF.R.S32.HI UR18, URZ, 0x6, UR18 ;  /* 0x000000063f127899 */ /* 0x000fe20008011412 */
[----:B------:R-:W-:Y:S01]  /*1da0*/  IMAD.WIDE.U32 R12, R12, c[0x0][0x1a8], R8 ;  /* 0x00006a000c0c7a25 */ /* 0x000fe200078e0008 */
[----:B------:R-:W-:-:S02]  /*1db0*/  ULDC.64 UR6, c[0x0][0x200] ;  /* 0x0000800000067ab9 */ /* 0x000fc40000000a00 */
[----:B------:R-:W-:Y:S01]  /*1dc0*/  UISETP.LT.AND UP1, UPT, URZ, UR18, UPT ;  /* 0x000000123f00728c */ /* 0x000fe2000bf21270 */
[----:B------:R-:W-:Y:S01]  /*1dd0*/  IMAD R4, R245, c[0x0][0x374], R5 ;  /* 0x0000dd00f5047a24 */ /* 0x000fe200078e0205 */
[----:B------:R-:W-:Y:S01]  /*1de0*/  IADD3 R18, R13, UR13, RZ ;  /* 0x0000000d0d127c10 */ /* 0x000fe2000fffe0ff */
[----:B------:R-:W-:Y:S01]  /*1df0*/  IMAD.WIDE.U32 R6, R245, c[0x0][0x370], R6 ;  /* 0x0000dc00f5067a25 */ /* 0x000fe200078e0006 */
[----:B------:R-:W-:Y:S01]  /*1e00*/  USEL UR18, URZ, UR18, !UP1 ;  /* 0x000000123f127287 */ /* 0x000fe2000c800000 */
[----:B------:R-:W-:Y:S01]  /*1e10*/  LEA R228, P3, R12, c[0x0][0x160], 0x1 ;  /* 0x000058000ce47a11 */ /* 0x000fe200078608ff */
[----:B------:R-:W-:Y:S01]  /*1e20*/  UIMAD.WIDE UR6, UR15, UR32, UR6 ;  /* 0x000000200f0672a5 */ /* 0x000fe2000f8e0206 */
[----:B------:R-:W-:Y:S01]  /*1e30*/  IMAD.IADD R11, R7, 0x1, R4 ;  /* 0x00000001070b7824 */ /* 0x000fe200078e0204 */
[----:B------:R-:W-:Y:S01]  /*1e40*/  UISETP.GT.AND UP1, UPT, UR30, UR18, UPT ;  /* 0x000000121e00728c */ /* 0x000fe2000bf24270 */
[----:B------:R-:W-:Y:S02]  /*1e50*/  LEA R227, P2, R6, c[0x0][0x330], 0x1 ;  /* 0x0000cc0006e37a11 */ /* 0x000fe400078408ff */
[----:B------:R-:W-:-:S02]  /*1e60*/  LEA.HI.X R229, R12, c[0x0][0x164], R18, 0x1, P3 ;  /* 0x000059000ce57a11 */ /* 0x000fc400018f0c12 */
[----:B------:R-:W-:Y:S02]  /*1e70*/  LEA.HI.X R230, R6, c[0x0][0x334], R11, 0x1, P2 ;  /* 0x0000cd0006e67a11 */ /* 0x000fe400010f0c0b */
[----:B------:R-:W-:-:S13]  /*1e80*/  PLOP3.LUT P0, PT, PT, PT, UP1, 0x80, 0x0 ;  /* 0x000000000000781c */ /* 0x000fda0003f0f018 */
[----:B------:R-:W-:Y:S05]  /*1e90*/  @P0 BRA `(.L_x_1006) ;  /* 0x0000094000000947 */ /* 0x000fea0003800000 */
        /* <DEDUP_REMOVED lines=18> */
.L_x_1007:
        /* <DEDUP_REMOVED lines=18> */
.L_x_1008:
        /* <DEDUP_REMOVED lines=9> */
[----:B------:R-:W-:Y:S01]  /*2170*/  USHF.R.S32.HI UR14, URZ, 0x1f, UR39 ;  /* 0x0000001f3f0e7899 */ /* 0x000fe20008011427 */
[----:B------:R-:W-:Y:S02]  /*2180*/  ISETP.GE.AND P5, PT, R245, UR8, PT ;  /* 0x00000008f5007c0c */ /* 0x000fe4000bfa6270 */
[----:B------:R-:W-:Y:S01]  /*2190*/  MOV R4, UR6 ;  /* 0x0000000600047c02 */ /* 0x000fe20008000f00 */
[----:B------:R-:W-:Y:S02]  /*21a0*/  ULDC.64 UR6, c[0x0][0x3b8] ;  /* 0x0000ee0000067ab9 */ /* 0x000fe40000000a00 */
[----:B------:R-:W-:Y:S01]  /*21b0*/  UIMAD UR6, UR14, UR6, URZ ;  /* 0x000000060e0672a4 */ /* 0x000fe2000f8e023f */
[----:B------:R-:W-:Y:S01]  /*21c0*/  IADD3.X R7, R5, UR13, R4, P0, !PT ;  /* 0x0000000d05077c10 */ /* 0x000fe200087fe404 */
[----:B------:R-:W-:Y:S02]  /*21d0*/  IMAD.U32 R4, RZ, RZ, UR39 ;  /* 0x00000027ff047e24 */ /* 0x000fe4000f8e00ff */
[----:B------:R-:W-:-:S02]  /*21e0*/  UIMAD UR6, UR39, UR7, UR6 ;  /* 0x00000007270672a4 */ /* 0x000fc4000f8e0206 */
        /* <DEDUP_REMOVED lines=19> */
.L_x_1010:
[----:B------:R-:W-:Y:S05]  /*2320*/  BSYNC B0 ;  /* 0x0000000000007941 */ /* 0x000fea0003800000 */
.L_x_1009:
        /* <DEDUP_REMOVED lines=21> */
.L_x_1012:
[----:B------:R-:W-:Y:S05]  /*2480*/  BSYNC B0 ;  /* 0x0000000000007941 */ /* 0x000fea0003800000 */
.L_x_1011:
[----:B------:R-:W-:Y:S01]  /*2490*/  ULDC.64 UR6, c[0x0][0x3a8] ;  /* 0x0000ea0000067ab9 */ /* 0x000fe20000000a00 */
[----:B-1----:R-:W-:Y:S01]  /*24a0*/  IMAD.WIDE.U32 R4, R11, c[0x0][0x3a8], R232 ;  /* 0x0000ea000b047a25 */ /* 0x002fe200078e00e8 */
[----:B------:R-:W-:Y:S01]  /*24b0*/  UIMAD UR6, UR9, UR6, URZ ;  /* 0x00000006090672a4 */ /* 0x000fe2000f8e023f */
[----:B------:R-:W-:Y:S01]  /*24c0*/  BSSY B0, `(.L_x_1013) ;  /* 0x000001d000007945 */ /* 0x000fe20003800000 */
[----:B------:R-:W-:-:S02]  /*24d0*/  USHF.R.S32.HI UR8, URZ, 0x1f, UR39 ;  /* 0x0000001f3f087899 */ /* 0x000fc40008011427 */
        /* <DEDUP_REMOVED lines=27> */
.L_x_1014:
[----:B------:R-:W-:Y:S05]  /*2690*/  BSYNC B0 ;  /* 0x0000000000007941 */ /* 0x000fea0003800000 */
.L_x_1013:
        /* <DEDUP_REMOVED lines=20> */
.L_x_1006:
        /* <DEDUP_REMOVED lines=50> */
.L_x_1017:
[----:B------:R-:W-:Y:S05]  /*2b00*/  BSYNC B0 ;  /* 0x0000000000007941 */ /* 0x000fea0003800000 */
.L_x_1016:
        /* <DEDUP_REMOVED lines=48> */
.L_x_1019:
[----:B------:R-:W-:Y:S05]  /*2e10*/  BSYNC B0 ;  /* 0x0000000000007941 */ /* 0x000fea0003800000 */
.L_x_1018:
        /* <DEDUP_REMOVED lines=44> */
.L_x_1021:
[----:B------:R-:W-:Y:S05]  /*30e0*/  BSYNC B0 ;  /* 0x0000000000007941 */ /* 0x000fea0003800000 */
.L_x_1020:
        /* <DEDUP_REMOVED lines=45> */
.L_x_1023:
[----:B------:R-:W-:Y:S05]  /*33c0*/  BSYNC B0 ;  /* 0x0000000000007941 */ /* 0x000fea0003800000 */
.L_x_1022:
[C---:B--23--:R-:W-:Y:S01]  /*33d0*/  IADD3 R4, R231.reuse, 0x8, RZ ;  /* 0x00000008e7047810 */ /* 0x04cfe20007ffe0ff */
[----:B------:R-:W-:Y:S01]  /*33e0*/  USHF.R.S32.HI UR12, URZ, 0x1f, UR21 ;  /* 0x0000001f3f0c7899 */ /* 0x000fe20008011415 */
[C---:B------:R-:W-:Y:S01]  /*33f0*/  ISETP.GE.AND P1, PT, R231.reuse, UR11, PT ;  /* 0x0000000be7007c0c */ /* 0x040fe2000bf26270 */
[----:B------:R-:W-:Y:S01]  /*3400*/  ULDC.64 UR14, c[0x0][0x198] ;  /* 0x00006600000e7ab9 */ /* 0x000fe20000000a00 */
[----:B------:R-:W-:Y:S01]  /*3410*/  ISETP.GE.AND P0, PT, R4, UR11, PT ;  /* 0x0000000b04007c0c */ /* 0x000fe2000bf06270 */
[----:B------:R-:W-:Y:S01]  /*3420*/  UIADD3 UR11, -UR21, UR8, URZ ;  /* 0x00000008150b7290 */ /* 0x000fe2000fffe13f */
[----:B------:R-:W-:Y:S01]  /*3430*/  IMAD.MOV.U32 R4, RZ, RZ, 0x4 ;  /* 0x00000004ff047424 */ /* 0x000fe200078e00ff */
[----:B------:R-:W-:Y:S01]  /*3440*/  MOV R238, 0x7f800000 ;  /* 0x7f80000000ee7802 */ /* 0x000fe20000000f00 */
[----:B------:R-:W-:Y:S01]  /*3450*/  IMAD.MOV.U32 R239, RZ, RZ, 0x7f800000 ;  /* 0x7f800000ffef7424 */ /* 0x000fe200078e00ff */
[----:B------:R-:W-:Y:S01]  /*3460*/  UIMAD UR13, UR12, UR14, URZ ;  /* 0x0000000e0c0d72a4 */ /* 0x000fe2000f8e023f */
[----:B------:R-:W-:Y:S01]  /*3470*/  IMAD.WIDE R4, R231, R4, UR6 ;  /* 0x00000006e7047e25 */ /* 0x000fe2000f8e0204 */
[----:B------:R-:W-:-:S02]  /*3480*/  ISETP.GE.AND P5, PT, R245, UR11, PT ;  /* 0x0000000bf5007c0c */ /* 0x000fc4000bfa6270 */
[----:B------:R-:W-:Y:S01]  /*3490*/  MOV R17, UR21 ;  /* 0x0000001500117c02 */ /* 0x000fe20008000f00 */
[----:B------:R-:W-:Y:S01]  /*34a0*/  UIMAD UR13, UR21, UR15, UR13 ;  /* 0x0000000f150d72a4 */ /* 0x000fe2000f8e020d */
[----:B------:R2:W5:Y:S04]  /*34b0*/  @!P1 LDG.E R238, [R4.64] ;  /* 0x0000000404ee9981 */ /* 0x000568000c1e1900 */
[----:B------:R2:W5:Y:S01]  /*34c0*/  @!P0 LDG.E R239, [R4.64+0x20] ;  /* 0x0000200404ef8981 */ /* 0x000562000c1e1900 */
[----:B------:R-:W-:-:S04]  /*34d0*/  IMAD.U32 R6, RZ, RZ, UR13 ;  /* 0x0000000dff067e24 */ /* 0x000fc8000f8e00ff */
[----:B------:R3:W-:Y:S04]  /*34e0*/  @P5 STS.128 [R226+0x10000], RZ ;  /* 0x010000ffe2005388 */ /* 0x0007e80000000c00 */
[----:B------:R3:W-:Y:S04]  /*34f0*/  @P5 STS.128 [R226+0x12000], RZ ;  /* 0x012000ffe2005388 */ /* 0x0007e80000000c00 */
[----:B------:R3:W-:Y:S04]  /*3500*/  @P5 STS.128 [R226+0x14000], RZ ;  /* 0x014000ffe2005388 */ /* 0x0007e80000000c00 */
[----:B------:R3:W-:Y:S01]  /*3510*/  @P5 STS.128 [R226+0x16000], RZ ;  /* 0x016000ffe2005388 */ /* 0x0007e20000000c00 */
[----:B--2---:R-:W-:-:S05]  /*3520*/  IMAD.WIDE.U32 R4, R17, c[0x0][0x198], R232 ;  /* 0x0000660011047a25 */ /* 0x004fca00078e00e8 */
[----:B------:R-:W-:-:S04]  /*3530*/  IADD3 R4, P0, R4, UR23, RZ ;  /* 0x0000001704047c10 */ /* 0x000fc8000ff1e0ff */
[----:B------:R-:W-:Y:S01]  /*3540*/  IADD3.X R5, R5, UR25, R6, P0, !PT ;  /* 0x0000001905057c10 */ /* 0x000fe200087fe406 */
[----:B------:R-:W-:Y:S01]  /*3550*/  IMAD R6, R22, c[0x0][0x1b0], RZ ;  /* 0x00006c0016067a24 */ /* 0x000fe200078e02ff */
[----:B------:R-:W-:Y:S03]  /*3560*/  BSSY B0, `(.L_x_1024) ;  /* 0x0000032000007945 */ /* 0x000fe60003800000 */
        /* <DEDUP_REMOVED lines=49> */
.L_x_1025:
[----:B---3--:R-:W-:Y:S05]  /*3880*/  BSYNC B0 ;  /* 0x0000000000007941 */ /* 0x008fea0003800000 */
.L_x_1024:
        /* <DEDUP_REMOVED lines=19> */
[C---:B------:R-:W-:Y:S01]  /*39c0*/  IMAD.WIDE.U32 R10, R7.reuse, c[0x0][0x198], R10 ;  /* 0x00006600070a7a25 */ /* 0x040fe200078e000a */
        /* <DEDUP_REMOVED lines=35> */
.L_x_1027:
[----:B------:R-:W-:Y:S05]  /*3c00*/  BSYNC B0 ;  /* 0x0000000000007941 */ /* 0x000fea0003800000 */
.L_x_1026:
        /* <DEDUP_REMOVED lines=62> */
.L_x_1029:
[----:B------:R-:W-:Y:S05]  /*3ff0*/  BSYNC B0 ;  /* 0x0000000000007941 */ /* 0x000fea0003800000 */
.L_x_1028:
        /* <DEDUP_REMOVED lines=53> */
.L_x_1031:
[----:B------:R-:W-:Y:S05]  /*4350*/  BSYNC B0 ;  /* 0x0000000000007941 */ /* 0x000fea0003800000 */
.L_x_1030:
[----:B------:R-:W-:Y:S01]  /*4360*/  IMAD.MOV.U32 R6, RZ, RZ, c[0x0][0x308] ;  /* 0x0000c200ff067624 */ /* 0x000fe200078e00ff */
[----:B------:R-:W0:Y:S01]  /*4370*/  LDGDEPBAR ;  /* 0x00000000000079af */ /* 0x000e220000000000 */
[----:B------:R-:W-:-:S05]  /*4380*/  IMAD.MOV.U32 R7, RZ, RZ, c[0x0][0x30c] ;  /* 0x0000c300ff077624 */ /* 0x000fca00078e00ff */
[----:B-12---:R1:W2:Y:S04]  /*4390*/  LDG.E.64 R4, [R6.64+0x8] ;  /* 0x0000080406047981 */ /* 0x0062a8000c1e1b00 */
[----:B-1-3--:R-:W3:Y:S01]  /*43a0*/  LDG.E.64 R6, [R6.64] ;  /* 0x0000000406067981 */ /* 0x00aee2000c1e1b00 */
[----:B------:R-:W-:Y:S01]  /*43b0*/  UIADD3 UR11, UR21, UR10, URZ ;  /* 0x0000000a150b7290 */ /* 0x000fe2000fffe03f */
[----:B------:R-:W-:Y:S01]  /*43c0*/  SHF.R.S32.HI R8, RZ, 0x1f, R21 ;  /* 0x0000001fff087819 */ /* 0x000fe20000011415 */
        /* <DEDUP_REMOVED lines=65> */
[----:B------:R-:W-:Y:S02]  /*47e0*/  UIADD3 UR21, UR11, -UR12, URZ ;  /* 0x8000000c0b157290 */ /* 0x000fe4000fffe03f */
[----:B------:R-:W-:Y:S01]  /*47f0*/  ULDC UR15, c[0x0][0x2e4] ;  /* 0x0000b900000f7ab9 */ /* 0x000fe20000000800 */
[----:B--2---:R-:W-:Y:S02]  /*4800*/  IADD3 R248, P1, P0, R4, UR48, R21 ;  /* 0x0000003004f87c10 */ /* 0x004fe4000f83e015 */
[----:B------:R-:W-:Y:S02]  /*4810*/  CS2R R20, SRZ ;  /* 0x0000000000147805 */ /* 0x000fe4000001ff00 */
[----:B------:R-:W-:Y:S01]  /*4820*/  IADD3.X R249, R5, UR52, R8, P1, P0 ;  /* 0x0000003405f97c10 */ /* 0x000fe20008fe0408 */
        /* <DEDUP_REMOVED lines=14> */
.L_x_1036:
[----:B------:R-:W0:Y:S01]  /*4910*/  LDGDEPBAR ;  /* 0x00000000000079af */ /* 0x000e220000000000 */
[----:B------:R-:W-:Y:S02]  /*4920*/  USHF.L.U32 UR12, UR9, 0x6, URZ ;  /* 0x00000006090c7899 */ /* 0x000fe4000800063f */
[----:B------:R-:W-:Y:S02]  /*4930*/  ULDC UR11, c[0x0][0x2e4] ;  /* 0x0000b900000b7ab9 */ /* 0x000fe40000000800 */
[----:B------:R-:W-:Y:S01]  /*4940*/  UISETP.GE.AND UP0, UPT, UR12, UR21, UPT ;  /* 0x000000150c00728c */ /* 0x000fe2000bf06270 */
        /* <DEDUP_REMOVED lines=8> */
[----:B------:R-:W-:Y:S04]  /*49d0*/  LDSM.16.M88.4 R100, [R219] ;  /* 0x00000000db64783b */ /* 0x000fe80000000200 */
[----:B------:R-:W3:Y:S04]  /*49e0*/  LDSM.16.M88.4 R104, [R212+0x10000] ;  /* 0x01000000d468783b */ /* 0x000ee80000000200 */
        /* <DEDUP_REMOVED lines=11> */
[----:B------:R-:W3:Y:S04]  /*4aa0*/  LDSM.16.M88.4 R88, [R3+0x10800] ;  /* 0x010800000358783b */ /* 0x000ee80000000200 */
[----:B------:R-:W-:Y:S03]  /*4ab0*/  LDSM.16.M88.4 R96, [R213+0x12000] ;  /* 0x01200000d560783b */ /* 0x000fe60000000200 */
[C---:B------:R-:W-:Y:S08]  /*4ac0*/  HMMA.16816.F32.BF16 R4, R100.reuse, R104, R4 ;  /* 0x000000686404723c */ /* 0x040ff00000041804 */
[C---:B------:R-:W-:Y:S01]  /*4ad0*/  HMMA.16816.F32.BF16 R8, R100.reuse, R106, R8 ;  /* 0x0000006a6408723c */ /* 0x040fe20000041808 */
[----:B------:R-:W-:Y:S07]  /*4ae0*/  LDSM.16.M88.4 R104, [R2+0x12800] ;  /* 0x012800000268783b */ /* 0x000fee0000000200 */
[C---:B-1----:R-:W-:Y:S08]  /*4af0*/  HMMA.16816.F32.BF16 R12, R100.reuse, R84, R12 ;  /* 0x00000054640c723c */ /* 0x042ff0000004180c */
[----:B------:R-:W-:Y:S01]  /*4b00*/  HMMA.16816.F32.BF16 R16, R100, R86, R16 ;  /* 0x000000566410723c */ /* 0x000fe20000041810 */
[----:B------:R-:W1:Y:S04]  /*4b10*/  LDSM.16.M88.4 R84, [R214+0x2000] ;  /* 0x00200000d654783b */ /* 0x000e680000000200 */
[----:B------:R-:W4:Y:S03]  /*4b20*/  LDSM.16.M88.4 R100, [R213+0x12800] ;  /* 0x01280000d564783b */ /* 0x000f260000000200 */
[C---:B--2---:R-:W-:Y:S08]  /*4b30*/  HMMA.16816.F32.BF16 R4, R92.reuse, R108, R4 ;  /* 0x0000006c5c04723c */ /* 0x044ff00000041804 */
[C---:B------:R-:W-:Y:S08]  /*4b40*/  HMMA.16816.F32.BF16 R8, R92.reuse, R110, R8 ;  /* 0x0000006e5c08723c */ /* 0x040ff00000041808 */
[C---:B---3--:R-:W-:Y:S07]  /*4b50*/  HMMA.16816.F32.BF16 R12, R92.reuse, R88, R12 ;  /* 0x000000585c0c723c */ /* 0x048fee000004180c */
[----:B------:R-:W-:Y:S01]  /*4b60*/  IMAD.U32 R88, RZ, RZ, UR17 ;  /* 0x00000011ff587e24 */ /* 0x000fe2000f8e00ff */
[----:B------:R-:W-:Y:S01]  /*4b70*/  HMMA.16816.F32.BF16 R16, R92, R90, R16 ;  /* 0x0000005a5c10723c */ /* 0x000fe20000041810 */
[----:B------:R-:W-:Y:S01]  /*4b80*/  IMAD.U32 R89, RZ, RZ, UR16 ;  /* 0x00000010ff597e24 */ /* 0x000fe2000f8e00ff */
[----:B------:R-:W-:Y:S02]  /*4b90*/  LDSM.16.M88.4 R92, [R2+0x12000] ;  /* 0x01200000025c783b */ /* 0x000fe40000000200 */
[C---:B------:R-:W-:Y:S04]  /*4ba0*/  LEA R108, P0, R231.reuse, R88, 0x2 ;  /* 0x00000058e76c7211 */ /* 0x040fe800078010ff */
[----:B------:R-:W-:Y:S01]  /*4bb0*/  LEA.HI.X.SX32 R109, R231, R89, 0x2, P0 ;  /* 0x00000059e76d7211 */ /* 0x000fe200000f16ff */
[C---:B-1----:R-:W-:Y:S01]  /*4bc0*/  HMMA.16816.F32.BF16 R4, R84.reuse, R96, R4 ;  /* 0x000000605404723c */ /* 0x042fe20000041804 */
[----:B------:R-:W1:Y:S01]  /*4bd0*/  LDSM.16.M88.4 R88, [R215+0x2000] ;  /* 0x00200000d758783b */ /* 0x000e620000000200 */
[----:B------:R-:W-:Y:S03]  /*4be0*/  PLOP3.LUT P0, PT, PT, PT, UP0, 0x80, 0x0 ;  /* 0x000000000000781c */ /* 0x000fe60003f0f008 */
[----:B-----5:R2:W5:Y:S03]  /*4bf0*/  LDG.E R113, [R108.64] ;  /* 0x000000046c717981 */ /* 0x020566000c1e1900 */
[C---:B------:R-:W-:Y:S01]  /*4c00*/  HMMA.16816.F32.BF16 R8, R84.reuse, R98, R8 ;  /* 0x000000625408723c */ /* 0x040fe20000041808 */
[----:B------:R-:W-:Y:S04]  /*4c10*/  LDSM.16.M88.4 R96, [R212+0x12000] ;  /* 0x01200000d460783b */ /* 0x000fe80000000200 */
[----:B------:R2:W5:Y:S03]  /*4c20*/  LDG.E R112, [R108.64+0x20] ;  /* 0x000020046c707981 */ /* 0x000566000c1e1900 */
[C---:B----4-:R-:W-:Y:S08]  /*4c30*/  HMMA.16816.F32.BF16 R12, R84.reuse, R100, R12 ;  /* 0x00000064540c723c */ /* 0x050ff0000004180c */
[----:B------:R-:W-:Y:S01]  /*4c40*/  HMMA.16816.F32.BF16 R16, R84, R102, R16 ;  /* 0x000000665410723c */ /* 0x000fe20000041810 */
[----:B------:R-:W3:Y:S04]  /*4c50*/  LDSM.16.M88.4 R84, [R219+0x2000] ;  /* 0x00200000db54783b */ /* 0x000ee80000000200 */
[----:B------:R-:W4:Y:S03]  /*4c60*/  LDSM.16.M88.4 R100, [R212+0x12800] ;  /* 0x01280000d464783b */ /* 0x000f260000000200 */
[C---:B-1----:R-:W-:Y:S08]  /*4c70*/  HMMA.16816.F32.BF16 R4, R88.reuse, R92, R4 ;  /* 0x0000005c5804723c */ /* 0x042ff00000041804 */
[C---:B------:R-:W-:Y:S01]  /*4c80*/  HMMA.16816.F32.BF16 R8, R88.reuse, R94, R8 ;  /* 0x0000005e5808723c */ /* 0x040fe20000041808 */
[----:B------:R-:W-:Y:S07]  /*4c90*/  LDSM.16.M88.4 R92, [R3+0x12000] ;  /* 0x01200000035c783b */ /* 0x000fee0000000200 */
[C---:B------:R-:W-:Y:S08]  /*4ca0*/  HMMA.16816.F32.BF16 R12, R88.reuse, R104, R12 ;  /* 0x00000068580c723c */ /* 0x040ff0000004180c */
        /* <DEDUP_REMOVED lines=60> */
[C---:B------:R-:W-:Y:S08]  /*5070*/  HMMA.16816.F32.BF16 R8, R84.reuse, R98, R8 ;  /* 0x000000625408723c */ /* 0x040ff00000041808 */
[C---:B----4-:R-:W-:Y:S08]  /*5080*/  HMMA.16816.F32.BF16 R12, R84.reuse, R100, R12 ;  /* 0x00000064540c723c */ /* 0x050ff0000004180c */
[----:B------:R-:W-:Y:S08]  /*5090*/  HMMA.16816.F32.BF16 R16, R84, R102, R16 ;  /* 0x000000665410723c */ /* 0x000ff00000041810 */
[C---:B-1----:R-:W-:Y:S08]  /*50a0*/  HMMA.16816.F32.BF16 R4, R88.reuse, R92, R4 ;  /* 0x0000005c5804723c */ /* 0x042ff00000041804 */
[C---:B------:R-:W-:Y:S08]  /*50b0*/  HMMA.16816.F32.BF16 R8, R88.reuse, R94, R8 ;  /* 0x0000005e5808723c */ /* 0x040ff00000041808 */
[C---:B--2---:R-:W-:Y:S08]  /*50c0*/  HMMA.16816.F32.BF16 R12, R88.reuse, R104, R12 ;  /* 0x00000068580c723c */ /* 0x044ff0000004180c */
[----:B------:R-:W-:Y:S01]  /*50d0*/  HMMA.16816.F32.BF16 R16, R88, R106, R16 ;  /* 0x0000006a5810723c */ /* 0x000fe20000041810 */
[----:B------:R-:W-:-:S07]  /*50e0*/  @!P0 BRA `(.L_x_1032) ;  /* 0x000000c000008947 */ /* 0x000fce0003800000 */
        /* <DEDUP_REMOVED lines=12> */
.L_x_1032:
[----:B------:R-:W-:Y:S01]  /*51b0*/  IADD3 R84, R231, UR12, RZ ;  /* 0x0000000ce7547c10 */ /* 0x000fe2000fffe0ff */
[----:B------:R-:W-:Y:S02]  /*51c0*/  UIADD3 UR12, -UR11, UR8, -UR10 ;  /* 0x000000080b0c7290 */ /* 0x000fe4000fffe90a */
[----:B------:R-:W-:Y:S01]  /*51d0*/  UMOV UR15, UR11 ;  /* 0x0000000b000f7c82 */ /* 0x000fe20008000000 */
[C---:B------:R-:W-:Y:S03]  /*51e0*/  IADD3 R85, R84.reuse, 0x8, RZ ;  /* 0x0000000854557810 */ /* 0x040fe60007ffe0ff */
[C---:B------:R-:W-:Y:S02]  /*51f0*/  IADD3 R88, R84.reuse, UR12, RZ ;  /* 0x0000000c54587c10 */ /* 0x040fe4000fffe0ff */
[C---:B------:R-:W-:Y:S01]  /*5200*/  IADD3 R86, R85.reuse, UR12, RZ ;  /* 0x0000000c55567c10 */ /* 0x040fe2000fffe0ff */
[----:B------:R-:W-:Y:S01]  /*5210*/  UIADD3 UR12, UR8, 0x1, -UR10 ;  /* 0x00000001080c7890 */ /* 0x000fe2000fffe80a */
[----:B------:R-:W-:Y:S02]  /*5220*/  IMNMX R88, RZ, R88, !PT ;  /* 0x00000058ff587217 */ /* 0x000fe40007800200 */
[----:B------:R-:W-:Y:S01]  /*5230*/  IMNMX R86, RZ, R86, !PT ;  /* 0x00000056ff567217 */ /* 0x000fe20007800200 */
[----:B------:R-:W-:Y:S06]  /*5240*/  UIADD3 UR12, UR12, UR43, URZ ;  /* 0x0000002b0c0c7290 */ /* 0x000fec000fffe03f */
[----:B------:R-:W-:Y:S02]  /*5250*/  IADD3 R87, R84, UR12, RZ ;  /* 0x0000000c54577c10 */ /* 0x000fe4000fffe0ff */
[----:B------:R-:W-:Y:S01]  /*5260*/  IADD3 R89, R85, UR12, RZ ;  /* 0x0000000c55597c10 */ /* 0x000fe2000fffe0ff */
[----:B------:R-:W1:Y:S01]  /*5270*/  S2R R84, SR_TID.X ;  /* 0x0000000000547919 */ /* 0x000e620000002100 */
[----:B------:R-:W-:Y:S01]  /*5280*/  IMNMX R87, R87, UR8, PT ;  /* 0x0000000857577c17 */ /* 0x000fe2000b800200 */
[----:B------:R-:W-:Y:S02]  /*5290*/  IMAD.SHL.U32 R85, R244, 0x20, RZ ;  /* 0x00000020f4557824 */ /* 0x000fe400078e00ff */
[----:B-1----:R-:W-:Y:S05]  /*52a0*/  IMAD.SHL.U32 R84, R84, 0x2, RZ ;  /* 0x0000000254547824 */ /* 0x002fea00078e00ff */
[----:B------:R-:W-:Y:S01]  /*52b0*/  LOP3.LUT R85, R85, 0x6, R84, 0xf8, !PT ;  /* 0x0000000655557812 */ /* 0x000fe200078ef854 */
[----:B------:R-:W-:Y:S04]  /*52c0*/  IMAD.U32 R84, RZ, RZ, UR34 ;  /* 0x00000022ff547e24 */ /* 0x000fe8000f8e00ff */
[----:B------:R-:W-:Y:S01]  /*52d0*/  IMAD R84, R84, 0x40, R85 ;  /* 0x0000004054547824 */ /* 0x000fe200078e0255 */
[----:B------:R-:W-:Y:S04]  /*52e0*/  IMNMX R85, R89, UR8, PT ;  /* 0x0000000859557c17 */ /* 0x000fe8000b800200 */
[C---:B------:R-:W-:Y:S02]  /*52f0*/  ISETP.GE.AND P1, PT, R84.reuse, R88, PT ;  /* 0x000000585400720c */ /* 0x040fe40003f26270 */
[C---:B------:R-:W-:Y:S02]  /*5300*/  ISETP.GE.AND P0, PT, R84.reuse, R86, PT ;  /* 0x000000565400720c */ /* 0x040fe40003f06270 */
[C---:B------:R-:W-:Y:S02]  /*5310*/  IADD3 R94, R84.reuse, 0x1, RZ ;  /* 0x00000001545e7810 */ /* 0x040fe40007ffe0ff */
[C---:B------:R-:W-:Y:S02]  /*5320*/  IADD3 R93, R84.reuse, 0x8, RZ ;  /* 0x00000008545d7810 */ /* 0x040fe40007ffe0ff */
[C---:B------:R-:W-:Y:S02]  /*5330*/  IADD3 R92, R84.reuse, 0x9, RZ ;  /* 0x00000009545c7810 */ /* 0x040fe40007ffe0ff */
[C---:B------:R-:W-:Y:S02]  /*5340*/  IADD3 R91, R84.reuse, 0x10, RZ ;  /* 0x00000010545b7810 */ /* 0x040fe40007ffe0ff */
[C---:B------:R-:W-:Y:S02]  /*5350*/  IADD3 R90, R84.reuse, 0x11, RZ ;  /* 0x00000011545a7810 */ /* 0x040fe40007ffe0ff */
[C---:B------:R-:W-:Y:S02]  /*5360*/  IADD3 R89, R84.reuse, 0x18, RZ ;  /* 0x0000001854597810 */ /* 0x040fe40007ffe0ff */
[C---:B------:R-:W-:Y:S02]  /*5370*/  ISETP.GE.OR P1, PT, R84.reuse, R87, !P1 ;  /* 0x000000575400720c */ /* 0x040fe40004f26670 */
[C---:B------:R-:W-:Y:S02]  /*5380*/  ISETP.GE.OR P0, PT, R84.reuse, R85, !P0 ;  /* 0x000000555400720c */ /* 0x040fe40004706670 */
[----:B------:R-:W-:Y:S02]  /*5390*/  IADD3 R84, R84, 0x19, RZ ;  /* 0x0000001954547810 */ /* 0x000fe40007ffe0ff */
[-C--:B------:R-:W-:Y:S02]  /*53a0*/  ISETP.GE.AND P6, PT, R94, R88.reuse, PT ;  /* 0x000000585e00720c */ /* 0x080fe40003fc6270 */
[-C--:B------:R-:W-:Y:S02]  /*53b0*/  ISETP.GE.AND P5, PT, R93, R88.reuse, PT ;  /* 0x000000585d00720c */ /* 0x080fe40003fa6270 */
[-C--:B------:R-:W-:Y:S02]  /*53c0*/  ISETP.GE.AND P4, PT, R92, R88.reuse, PT ;  /* 0x000000585c00720c */ /* 0x080fe40003f86270 */
[-C--:B------:R-:W-:Y:S02]  /*53d0*/  ISETP.GE.AND P3, PT, R91, R88.reuse, PT ;  /* 0x000000585b00720c */ /* 0x080fe40003f66270 */
        /* <DEDUP_REMOVED lines=40> */
.L_x_1033:
[C---:B------:R-:W-:Y:S01]  /*5660*/  FMUL.FTZ R84, R238.reuse, 1.4426950216293334961 ;  /* 0x3fb8aa3bee547820 */ /* 0x040fe20000410000 */
[----:B------:R-:W-:Y:S01]  /*5670*/  FSETP.NEU.FTZ.AND P0, PT, R238, -INF , PT ;  /* 0xff800000ee00780b */ /* 0x000fe20003f1d000 */
[C---:B------:R-:W-:Y:S01]  /*5680*/  FMUL.FTZ R85, R239.reuse, 1.4426950216293334961 ;  /* 0x3fb8aa3bef557820 */ /* 0x040fe20000410000 */
[----:B------:R-:W-:Y:S01]  /*5690*/  UISETP.GT.AND UP1, UPT, UR9, UR18, UPT ;  /* 0x000000120900728c */ /* 0x000fe2000bf24270 */
[----:B------:R-:W-:Y:S01]  /*56a0*/  IMAD.WIDE.U32 R90, R248, -0x2daee0ad, RZ ;  /* 0xd2511f53f85a7825 */ /* 0x000fe200078e00ff */
[----:B------:R-:W-:Y:S02]  /*56b0*/  FSEL R84, R84, RZ, P0 ;  /* 0x000000ff54547208 */ /* 0x000fe40000000000 */
[----:B------:R-:W-:Y:S01]  /*56c0*/  FSETP.NEU.FTZ.AND P0, PT, R239, -INF , PT ;  /* 0xff800000ef00780b */ /* 0x000fe20003f1d000 */
[----:B------:R-:W-:Y:S02]  /*56d0*/  IMAD.U32 R86, RZ, RZ, UR9 ;  /* 0x00000009ff567e24 */ /* 0x000fe4000f8e00ff */
[--C-:B------:R-:W-:Y:S02]  /*56e0*/  FFMA.FTZ R16, R16, c[0x0][0x23c], -R84.reuse ;  /* 0x00008f0010107a23 */ /* 0x100fe40000010854 */
[--C-:B------:R-:W-:Y:S02]  /*56f0*/  FFMA.FTZ R8, R8, c[0x0][0x23c], -R84.reuse ;  /* 0x00008f0008087a23 */ /* 0x100fe40000010854 */
[----:B------:R1:W2:Y:S01]  /*5700*/  MUFU.EX2 R129, R16 ;  /* 0x0000001000817308 */ /* 0x0002a20000000800 */
[----:B------:R-:W-:Y:S02]  /*5710*/  FFMA.FTZ R9, R9, c[0x0][0x23c], -R84 ;  /* 0x00008f0009097a23 */ /* 0x000fe40000010854 */
[----:B------:R-:W-:Y:S02]  /*5720*/  IMAD R86, R86, 0x4, R250 ;  /* 0x0000000456567824 */ /* 0x000fe400078e02fa */
[--C-:B------:R-:W-:Y:S02]  /*5730*/  FFMA.FTZ R5, R5, c[0x0][0x23c], -R84.reuse ;  /* 0x00008f0005057a23 */ /* 0x100fe40000010854 */
[----:B------:R-:W-:Y:S03]  /*5740*/  IMAD.WIDE.U32 R86, R86, -0x326172a9, RZ ;  /* 0xcd9e8d5756567825 */ /* 0x000fe600078e00ff */
[----:B------:R3:W-:Y:S01]  /*5750*/  MUFU.EX2 R127, R8 ;  /* 0x00000008007f7308 */ /* 0x0007e20000000800 */
[----:B------:R-:W-:Y:S02]  /*5760*/  FFMA.FTZ R12, R12, c[0x0][0x23c], -R84 ;  /* 0x00008f000c0c7a23 */ /* 0x000fe40000010854 */
[----:B------:R-:W-:Y:S04]  /*5770*/  IMAD.MOV.U32 R243, RZ, RZ, c[0x0][0x22c] ;  /* 0x00008b00fff37624 */ /* 0x000fe800078e00ff */
[----:B------:R-:W-:Y:S03]  /*5780*/  IMAD R243, R243, c[0x0][0x1c0], RZ ;  /* 0x00007000f3f37a24 */ /* 0x000fe600078e02ff */
[----:B------:R-:W-:Y:S01]  /*5790*/  MUFU.EX2 R125, R9 ;  /* 0x00000009007d7308 */ /* 0x000fe20000000800 */
[----:B-1----:R-:W-:Y:S05]  /*57a0*/  FSEL R16, R85, RZ, P0 ;  /* 0x000000ff55107208 */ /* 0x002fea0000000000 */
[--C-:B------:R-:W-:Y:S04]  /*57b0*/  FFMA.FTZ R7, R7, c[0x0][0x23c], -R16.reuse ;  /* 0x00008f0007077a23 */ /* 0x100fe80000010810 */
[----:B------:R-:W-:Y:S01]  /*57c0*/  MUFU.EX2 R120, R5 ;  /* 0x0000000500787308 */ /* 0x000fe20000000800 */
[--C-:B------:R-:W-:Y:S02]  /*57d0*/  FFMA.FTZ R11, R11, c[0x0][0x23c], -R16.reuse ;  /* 0x00008f000b0b7a23 */ /* 0x100fe40000010810 */
[----:B------:R-:W-:Y:S02]  /*57e0*/  FFMA.FTZ R19, R19, c[0x0][0x23c], -R16 ;  /* 0x00008f0013137a23 */ /* 0x000fe40000010810 */
[----:B---3--:R-:W-:Y:S02]  /*57f0*/  FFMA.FTZ R8, R4, c[0x0][0x23c], -R84 ;  /* 0x00008f0004087a23 */ /* 0x008fe40000010854 */
[--C-:B------:R-:W-:Y:S02]  /*5800*/  FFMA.FTZ R15, R15, c[0x0][0x23c], -R16.reuse ;  /* 0x00008f000f0f7a23 */ /* 0x100fe40000010810 */
[----:B------:R-:W-:Y:S01]  /*5810*/  FFMA.FTZ R14, R14, c[0x0][0x23c], -R16 ;  /* 0x00008f000e0e7a23 */ /* 0x000fe20000010810 */
[----:B------:R1:W-:Y:S10]  /*5820*/  MUFU.EX2 R126, R7 ;  /* 0x00000007007e7308 */ /* 0x0003f40000000800 */
[----:B------:R-:W-:Y:S10]  /*5830*/  MUFU.EX2 R124, R8 ;  /* 0x00000008007c7308 */ /* 0x000ff40000000800 */
[----:B------:R3:W-:Y:S01]  /*5840*/  MUFU.EX2 R122, R11 ;  /* 0x0000000b007a7308 */ /* 0x0007e20000000800 */
[----:B-1----:R-:W-:Y:S04]  /*5850*/  IMAD.U32 R7, RZ, RZ, UR34 ;  /* 0x00000022ff077e24 */ /* 0x002fe8000f8e00ff */
[----:B------:R-:W-:Y:S02]  /*5860*/  IMAD R4, R7, 0x2, R244 ;  /* 0x0000000207047824 */ /* 0x000fe400078e02f4 */
[----:B------:R-:W-:Y:S01]  /*5870*/  FFMA.FTZ R7, R6, c[0x0][0x23c], -R16 ;  /* 0x00008f0006077a23 */ /* 0x000fe20000010810 */
[----:B------:R-:W-:Y:S02]  /*5880*/  LOP3.LUT R6, R87, UR20, R249, 0x96, !PT ;  /* 0x0000001457067c12 */ /* 0x000fe4000f8e96f9 */
[----:B------:R1:W4:Y:S01]  /*5890*/  MUFU.EX2 R128, R19 ;  /* 0x0000001300807308 */ /* 0x0003220000000800 */
[----:B------:R-:W-:Y:S05]  /*58a0*/  LOP3.LUT R4, R91, UR19, R4, 0x96, !PT ;  /* 0x000000135b047c12 */ /* 0x000fea000f8e9604 */
[----:B------:R-:W-:Y:S04]  /*58b0*/  IMAD.WIDE.U32 R88, R4, -0x326172a9, RZ ;  /* 0xcd9e8d5704587825 */ /* 0x000fe800078e00ff */
[----:B------:R2:W-:Y:S01]  /*58c0*/  MUFU.EX2 R123, R7 ;  /* 0x00000007007b7308 */ /* 0x0005e20000000800 */
[----:B------:R-:W-:Y:S01]  /*58d0*/  LOP3.LUT R86, R89, UR33, R86, 0x96, !PT ;  /* 0x0000002159567c12 */ /* 0x000fe2000f8e9656 */
[--C-:B---3--:R-:W-:Y:S02]  /*58e0*/  FFMA.FTZ R11, R10, c[0x0][0x23c], -R16.reuse ;  /* 0x00008f000a0b7a23 */ /* 0x108fe40000010810 */
[----:B------:R-:W-:Y:S02]  /*58f0*/  FFMA.FTZ R16, R18, c[0x0][0x23c], -R16 ;  /* 0x00008f0012107a23 */ /* 0x000fe40000010810 */
[----:B------:R-:W-:Y:S04]  /*5900*/  IMAD.WIDE.U32 R86, R86, -0x2daee0ad, RZ ;  /* 0xd2511f5356567825 */ /* 0x000fe800078e00ff */
[----:B------:R3:W3:Y:S01]  /*5910*/  MUFU.EX2 R121, R12 ;  /* 0x0000000c00797308 */ /* 0x0006e20000000800 */
[--C-:B-1----:R-:W-:Y:S02]  /*5920*/  FFMA.FTZ R19, R13, c[0x0][0x23c], -R84.reuse ;  /* 0x00008f000d137a23 */ /* 0x102fe40000010854 */
[----:B------:R-:W-:Y:S07]  /*5930*/  FFMA.FTZ R84, R17, c[0x0][0x23c], -R84 ;  /* 0x00008f0011547a23 */ /* 0x000fee0000010854 */
[----:B------:R1:W-:Y:S01]  /*5940*/  MUFU.EX2 R116, R11 ;  /* 0x0000000b00747308 */ /* 0x0003e20000000800 */
[----:B--2---:R-:W-:Y:S05]  /*5950*/  IMAD.WIDE.U32 R6, R6, -0x2daee0ad, RZ ;  /* 0xd2511f5306067825 */ /* 0x004fea00078e00ff */
[----:B------:R-:W-:Y:S04]  /*5960*/  LOP3.LUT R7, R7, UR32, R90, 0x96, !PT ;  /* 0x0000002007077c12 */ /* 0x000fe8000f8e965a */
[----:B------:R-:W-:Y:S01]  /*5970*/  MUFU.EX2 R118, R19 ;  /* 0x0000001300767308 */ /* 0x000fe20000000800 */
[----:B------:R-:W-:Y:S01]  /*5980*/  LOP3.LUT R8, R87, UR30, R6, 0x96, !PT ;  /* 0x0000001e57087c12 */ /* 0x000fe2000f8e9606 */
[----:B------:R-:W-:Y:S04]  /*5990*/  IMAD.WIDE.U32 R6, R7, -0x326172a9, RZ ;  /* 0xcd9e8d5707067825 */ /* 0x000fe800078e00ff */
[----:B------:R-:W-:Y:S01]  /*59a0*/  IMAD.WIDE.U32 R8, R8, -0x326172a9, RZ ;  /* 0xcd9e8d5708087825 */ /* 0x000fe200078e00ff */
[----:B------:R-:W-:Y:S03]  /*59b0*/  LOP3.LUT R4, R7, UR31, R88, 0x96, !PT ;  /* 0x0000001f07047c12 */ /* 0x000fe6000f8e9658 */
[----:B------:R-:W2:Y:S01]  /*59c0*/  MUFU.EX2 R119, R15 ;  /* 0x0000000f00777308 */ /* 0x000ea20000000800 */
[----:B------:R-:W-:Y:S01]  /*59d0*/  LOP3.LUT R88, R9, UR29, R6, 0x96, !PT ;  /* 0x0000001d09587c12 */ /* 0x000fe2000f8e9606 */
[----:B------:R-:W-:Y:S04]  /*59e0*/  IMAD.WIDE.U32 R4, R4, -0x2daee0ad, RZ ;  /* 0xd2511f5304047825 */ /* 0x000fe800078e00ff */
[----:B------:R-:W-:Y:S01]  /*59f0*/  IMAD.WIDE.U32 R88, R88, -0x2daee0ad, RZ ;  /* 0xd2511f5358587825 */ /* 0x000fe200078e00ff */
[----:B------:R-:W-:Y:S03]  /*5a00*/  LOP3.LUT R5, R5, UR28, R86, 0x96, !PT ;  /* 0x0000001c05057c12 */ /* 0x000fe6000f8e9656 */
[----:B------:R-:W-:Y:S01]  /*5a10*/  MUFU.EX2 R115, R14 ;  /* 0x0000000e00737308 */ /* 0x000fe20000000800 */
        /* <DEDUP_REMOVED lines=9> */
[----:B------:R-:W1:Y:S01]  /*5ab0*/  MUFU.EX2 R114, R16 ;  /* 0x0000001000727308 */ /* 0x000e620000000800 */
[----:B------:R-:W-:Y:S01]  /*5ac0*/  LOP3.LUT R10, R6, 0xff, RZ, 0xc0, !PT ;  /* 0x000000ff060a7812 */ /* 0x000fe200078ec0ff */
[----:B------:R-:W-:Y:S01]  /*5ad0*/  IMAD.WIDE.U32 R4, R4, -0x326172a9, RZ ;  /* 0xcd9e8d5704047825 */ /* 0x000fe200078e00ff */
[----:B------:R-:W-:Y:S02]  /*5ae0*/  SHF.R.U32.HI R9, RZ, 0x18, R6 ;  /* 0x00000018ff097819 */ /* 0x000fe40000011606 */
[----:B------:R-:W-:Y:S02]  /*5af0*/  ISETP.LE.U32.AND P6, PT, R10, UR35, PT ;  /* 0x000000230a007c0c */ /* 0x000fe4000bfc3070 */
[----:B------:R-:W-:Y:S02]  /*5b00*/  LOP3.LUT R8, R7, UR22, R8, 0x96, !PT ;  /* 0x0000001607087c12 */ /* 0x000fe4000f8e9608 */
[----:B------:R-:W-:Y:S02]  /*5b10*/  LOP3.LUT R10, R4, 0xffff, RZ, 0xc0, !PT ;  /* 0x0000ffff040a7812 */ /* 0x000fe400078ec0ff */
[----:B---3--:R-:W-:Y:S02]  /*5b20*/  SHF.R.U32.HI R12, RZ, 0x10, R6 ;  /* 0x00000010ff0c7819 */ /* 0x008fe40000011606 */
[----:B------:R-:W-:Y:S02]  /*5b30*/  LOP3.LUT R13, R6, 0xffff, RZ, 0xc0, !PT ;  /* 0x0000ffff060d7812 */ /* 0x000fe400078ec0ff */
[----:B------:R-:W-:Y:S02]  /*5b40*/  LOP3.LUT R6, R5, UR23, R86, 0x96, !PT ;  /* 0x0000001705067c12 */ /* 0x000fe4000f8e9656 */
[----:B------:R-:W-:Y:S02]  /*5b50*/  ISETP.LE.U32.AND P0, PT, R9, UR35, PT ;  /* 0x0000002309007c0c */ /* 0x000fe4000bf03070 */
[----:B------:R-:W-:Y:S02]  /*5b60*/  LOP3.LUT R7, R4, 0xff, RZ, 0xc0, !PT ;  /* 0x000000ff04077812 */ /* 0x000fe400078ec0ff */
[----:B------:R-:W-:Y:S01]  /*5b70*/  LOP3.LUT R5, R8, 0xff, RZ, 0xc0, !PT ;  /* 0x000000ff08057812 */ /* 0x000fe200078ec0ff */
[----:B------:R-:W-:Y:S01]  /*5b80*/  @!P6 FADD.FTZ R129, -R129, -RZ ;  /* 0x800000ff8181e221 */ /* 0x000fe20000010100 */
[--C-:B------:R-:W-:Y:S02]  /*5b90*/  SHF.R.U32.HI R9, RZ, 0x18, R4.reuse ;  /* 0x00000018ff097819 */ /* 0x100fe40000011604 */
[----:B-1----:R-:W-:Y:S02]  /*5ba0*/  SHF.R.U32.HI R11, RZ, 0x10, R4 ;  /* 0x00000010ff0b7819 */ /* 0x002fe40000011604 */
[----:B------:R-:W-:Y:S02]  /*5bb0*/  SHF.R.U32.HI R4, RZ, 0x18, R8 ;  /* 0x00000018ff047819 */ /* 0x000fe40000011608 */
[----:B------:R-:W-:Y:S01]  /*5bc0*/  ISETP.LE.U32.AND P4, PT, R7, UR35, PT ;  /* 0x0000002307007c0c */ /* 0x000fe2000bf83070 */
[----:B----4-:R-:W-:Y:S01]  /*5bd0*/  @!P0 FADD.FTZ R128, -R128, -RZ ;  /* 0x800000ff80808221 */ /* 0x010fe20000010100 */
[----:B------:R-:W-:Y:S02]  /*5be0*/  ISETP.LE.U32.AND P2, PT, R5, UR35, PT ;  /* 0x0000002305007c0c */ /* 0x000fe4000bf43070 */
[----:B------:R-:W-:Y:S02]  /*5bf0*/  LOP3.LUT R5, R6, 0xff, RZ, 0xc0, !PT ;  /* 0x000000ff06057812 */ /* 0x000fe400078ec0ff */
[----:B------:R-:W-:Y:S02]  /*5c00*/  ISETP.LE.U32.AND P1, PT, R4, UR35, PT ;  /* 0x0000002304007c0c */ /* 0x000fe4000bf23070 */
[--C-:B------:R-:W-:Y:S02]  /*5c10*/  SHF.R.U32.HI R4, RZ, 0x10, R6.reuse ;  /* 0x00000010ff047819 */ /* 0x100fe40000011606 */
[----:B------:R-:W-:Y:S02]  /*5c20*/  SHF.R.U32.HI R7, RZ, 0x18, R6 ;  /* 0x00000018ff077819 */ /* 0x000fe40000011606 */
[----:B------:R-:W-:Y:S01]  /*5c30*/  ISETP.LE.U32.AND P6, PT, R5, UR35, PT ;  /* 0x0000002305007c0c */ /* 0x000fe2000bfc3070 */
[----:B------:R-:W-:Y:S01]  /*5c40*/  @!P4 FADD.FTZ R127, -R127, -RZ ;  /* 0x800000ff7f7fc221 */ /* 0x000fe20000010100 */
[----:B------:R-:W-:Y:S01]  /*5c50*/  LOP3.LUT R4, R4, 0xff, RZ, 0xc0, !PT ;  /* 0x000000ff04047812 */ /* 0x000fe200078ec0ff */
[----:B------:R-:W-:Y:S01]  /*5c60*/  @!P2 FADD.FTZ R121, -R121, -RZ ;  /* 0x800000ff7979a221 */ /* 0x000fe20000010100 */
[----:B------:R-:W-:Y:S02]  /*5c70*/  LOP3.LUT R6, R6, 0xffff, RZ, 0xc0, !PT ;  /* 0x0000ffff06067812 */ /* 0x000fe400078ec0ff */
[----:B------:R-:W-:Y:S01]  /*5c80*/  ISETP.LE.U32.AND P5, PT, R7, UR35, PT ;  /* 0x0000002307007c0c */ /* 0x000fe2000bfa3070 */
[----:B--2---:R-:W-:Y:S01]  /*5c90*/  @!P1 FADD.FTZ R119, -R119, -RZ ;  /* 0x800000ff77779221 */ /* 0x004fe20000010100 */
[----:B------:R-:W-:Y:S02]  /*5ca0*/  SHF.R.U32.HI R5, RZ, 0x8, R10 ;  /* 0x00000008ff057819 */ /* 0x000fe4000001160a */
[----:B------:R-:W-:Y:S02]  /*5cb0*/  SHF.R.U32.HI R6, RZ, 0x8, R6 ;  /* 0x00000008ff067819 */ /* 0x000fe40000011606 */
[----:B------:R-:W-:Y:S01]  /*5cc0*/  ISETP.LE.U32.AND P0, PT, R4, UR35, PT ;  /* 0x0000002304007c0c */ /* 0x000fe2000bf03070 */
[----:B------:R-:W-:Y:S01]  /*5cd0*/  @!P6 FADD.FTZ R124, -R124, -RZ ;  /* 0x800000ff7c7ce221 */ /* 0x000fe20000010100 */
[----:B------:R-:W-:Y:S02]  /*5ce0*/  LOP3.LUT R4, R12, 0xff, RZ, 0xc0, !PT ;  /* 0x000000ff0c047812 */ /* 0x000fe400078ec0ff */
[----:B------:R-:W-:Y:S02]  /*5cf0*/  ISETP.LE.U32.AND P3, PT, R9, UR35, PT ;  /* 0x0000002309007c0c */ /* 0x000fe4000bf63070 */
[----:B------:R-:W-:Y:S01]  /*5d00*/  ISETP.LE.U32.AND P4, PT, R4, UR35, PT ;  /* 0x0000002304007c0c */ /* 0x000fe2000bf83070 */
[----:B------:R-:W-:Y:S01]  /*5d10*/  @!P5 FADD.FTZ R126, -R126, -RZ ;  /* 0x800000ff7e7ed221 */ /* 0x000fe20000010100 */
[----:B------:R-:W-:Y:S02]  /*5d20*/  LOP3.LUT R4, R5, 0xffff, RZ, 0xc0, !PT ;  /* 0x0000ffff05047812 */ /* 0x000fe400078ec0ff */
[----:B------:R-:W-:Y:S02]  /*5d30*/  LOP3.LUT R5, R6, 0xffff, RZ, 0xc0, !PT ;  /* 0x0000ffff06057812 */ /* 0x000fe400078ec0ff */
[----:B------:R-:W-:Y:S01]  /*5d40*/  ISETP.LE.U32.AND P5, PT, R4, UR35, PT ;  /* 0x0000002304007c0c */ /* 0x000fe2000bfa3070 */
[----:B------:R-:W-:Y:S01]  /*5d50*/  @!P0 FADD.FTZ R123, -R123, -RZ ;  /* 0x800000ff7b7b8221 */ /* 0x000fe20000010100 */
[----:B------:R-:W-:Y:S02]  /*5d60*/  ISETP.LE.U32.AND P6, PT, R5, UR35, PT ;  /* 0x0000002305007c0c */ /* 0x000fe4000bfc3070 */
[----:B------:R-:W-:Y:S01]  /*5d70*/  LOP3.LUT R5, R11, 0xff, RZ, 0xc0, !PT ;  /* 0x000000ff0b057812 */ /* 0x000fe200078ec0ff */
[----:B------:R-:W-:Y:S01]  /*5d80*/  @!P3 FADD.FTZ R122, -R122, -RZ ;  /* 0x800000ff7a7ab221 */ /* 0x000fe20000010100 */
[----:B------:R-:W-:Y:S01]  /*5d90*/  LOP3.LUT R4, R8, 0xffff, RZ, 0xc0, !PT ;  /* 0x0000ffff08047812 */ /* 0x000fe200078ec0ff */
[----:B------:R-:W-:Y:S01]  /*5da0*/  @!P4 FADD.FTZ R114, -R114, -RZ ;  /* 0x800000ff7272c221 */ /* 0x000fe20000010100 */
[----:B------:R-:W-:Y:S02]  /*5db0*/  ISETP.LE.U32.AND P0, PT, R5, UR35, PT ;  /* 0x0000002305007c0c */ /* 0x000fe4000bf03070 */
[----:B------:R-:W-:Y:S02]  /*5dc0*/  SHF.R.U32.HI R5, RZ, 0x8, R4 ;  /* 0x00000008ff057819 */ /* 0x000fe40000011604 */
[----:B------:R-:W-:Y:S01]  /*5dd0*/  SHF.R.U32.HI R4, RZ, 0x8, R13 ;  /* 0x00000008ff047819 */ /* 0x000fe2000001160d */
[----:B------:R-:W-:Y:S01]  /*5de0*/  @!P5 FADD.FTZ R125, -R125, -RZ ;  /* 0x800000ff7d7dd221 */ /* 0x000fe20000010100 */
[----:B------:R-:W-:Y:S01]  /*5df0*/  LOP3.LUT R5, R5, 0xffff, RZ, 0xc0, !PT ;  /* 0x0000ffff05057812 */ /* 0x000fe200078ec0ff */
[----:B------:R-:W-:Y:S01]  /*5e00*/  @!P6 FADD.FTZ R120, -R120, -RZ ;  /* 0x800000ff7878e221 */ /* 0x000fe20000010100 */
[----:B------:R-:W-:Y:S02]  /*5e10*/  LOP3.LUT R4, R4, 0xffff, RZ, 0xc0, !PT ;  /* 0x0000ffff04047812 */ /* 0x000fe400078ec0ff */
[----:B------:R-:W-:Y:S02]  /*5e20*/  ISETP.LE.U32.AND P6, PT, R5, UR35, PT ;  /* 0x0000002305007c0c */ /* 0x000fe4000bfc3070 */
[----:B------:R-:W-:Y:S01]  /*5e30*/  F2FP.RELU.BF16.PACK_AB R5, R126, R123 ;  /* 0x0000007b7e05723e */ /* 0x000fe200000018ff */
[----:B------:R-:W-:Y:S01]  /*5e40*/  @!P0 FADD.FTZ R116, -R116, -RZ ;  /* 0x800000ff74748221 */ /* 0x000fe20000010100 */
[----:B------:R-:W-:Y:S02]  /*5e50*/  F2FP.RELU.BF16.PACK_AB R6, R120, R124 ;  /* 0x0000007c7806723e */ /* 0x000fe400000018ff */
[----:B------:R-:W-:Y:S01]  /*5e60*/  ISETP.LE.U32.AND P3, PT, R4, UR35, PT ;  /* 0x0000002304007c0c */ /* 0x000fe2000bf63070 */
[----:B------:R1:W-:Y:S01]  /*5e70*/  STS [R234+0x22400], R5 ;  /* 0x02240005ea007388 */ /* 0x0003e20000000800 */
[----:B------:R-:W-:Y:S02]  /*5e80*/  F2FP.RELU.BF16.PACK_AB R4, R125, R127 ;  /* 0x0000007f7d04723e */ /* 0x000fe400000018ff */
[----:B------:R-:W-:Y:S01]  /*5e90*/  SHF.R.U32.HI R8, RZ, 0x10, R8 ;  /* 0x00000010ff087819 */ /* 0x000fe20000011608 */
[----:B------:R2:W-:Y:S01]  /*5ea0*/  STS [R234+0x22000], R6 ;  /* 0x02200006ea007388 */ /* 0x0005e20000000800 */
[----:B------:R-:W-:Y:S01]  /*5eb0*/  FSETP.GE.FTZ.AND P2, PT, R120, RZ, PT ;  /* 0x000000ff7800720b */ /* 0x000fe20003f56000 */
[----:B------:R-:W-:Y:S01]  /*5ec0*/  @!P6 FADD.FTZ R118, -R118, -RZ ;  /* 0x800000ff7676e221 */ /* 0x000fe20000010100 */
[----:B------:R-:W-:Y:S01]  /*5ed0*/  LOP3.LUT R8, R8, 0xff, RZ, 0xc0, !PT ;  /* 0x000000ff08087812 */ /* 0x000fe200078ec0ff */
[----:B------:R3:W-:Y:S01]  /*5ee0*/  STS [R237+0x22000], R4 ;  /* 0x02200004ed007388 */ /* 0x0007e20000000800 */
[----:B------:R-:W-:Y:S02]  /*5ef0*/  FSETP.GE.FTZ.AND P1, PT, R123, RZ, PT ;  /* 0x000000ff7b00720b */ /* 0x000fe40003f36000 */
[----:B------:R-:W-:Y:S01]  /*5f00*/  ISETP.LE.U32.AND P5, PT, R8, UR35, PT ;  /* 0x0000002308007c0c */ /* 0x000fe2000bfa3070 */
[----:B------:R-:W-:Y:S01]  /*5f10*/  @!P3 FADD.FTZ R117, -R117, -RZ ;  /* 0x800000ff7575b221 */ /* 0x000fe20000010100 */
[----:B------:R-:W-:Y:S02]  /*5f20*/  F2FP.RELU.BF16.PACK_AB R8, R122, R116 ;  /* 0x000000747a08723e */ /* 0x000fe400000018ff */
[----:B------:R-:W-:Y:S02]  /*5f30*/  F2FP.RELU.BF16.PACK_AB R7, R118, R121 ;  /* 0x000000797607723e */ /* 0x000fe400000018ff */
[----:B------:R-:W-:Y:S01]  /*5f40*/  FSETP.GE.FTZ.AND P3, PT, R124, RZ, PT ;  /* 0x000000ff7c00720b */ /* 0x000fe20003f76000 */
[----:B------:R-:W-:Y:S01]  /*5f50*/  STS [R237+0x22400], R8 ;  /* 0x02240008ed007388 */ /* 0x000fe20000000800 */
[----:B------:R-:W-:Y:S03]  /*5f60*/  FSETP.GE.FTZ.AND P0, PT, R126, RZ, PT ;  /* 0x000000ff7e00720b */ /* 0x000fe60003f16000 */
[----:B------:R-:W-:Y:S02]  /*5f70*/  STS [R235+0x22000], R7 ;  /* 0x02200007eb007388 */ /* 0x000fe40000000800 */
[----:B------:R-:W-:Y:S01]  /*5f80*/  @!P5 FADD.FTZ R115, -R115, -RZ ;  /* 0x800000ff7373d221 */ /* 0x000fe20000010100 */
[----:B-1----:R-:W-:Y:S04]  /*5f90*/  F2FP.RELU.BF16.PACK_AB R5, R117, R129 ;  /* 0x000000817505723e */ /* 0x002fe800000018ff */
[----:B--2---:R-:W-:Y:S02]  /*5fa0*/  F2FP.RELU.BF16.PACK_AB R6, R119, R115 ;  /* 0x000000737706723e */ /* 0x004fe400000018ff */
[----:B---3--:R-:W-:Y:S03]  /*5fb0*/  F2FP.RELU.BF16.PACK_AB R4, R128, R114 ;  /* 0x000000728004723e */ /* 0x008fe600000018ff */
[----:B------:R-:W-:Y:S04]  /*5fc0*/  STS [R235+0x22400], R6 ;  /* 0x02240006eb007388 */ /* 0x000fe80000000800 */
[----:B------:R-:W-:Y:S04]  /*5fd0*/  STS [R236+0x22000], R5 ;  /* 0x02200005ec007388 */ /* 0x000fe80000000800 */
[----:B------:R-:W-:Y:S04]  /*5fe0*/  STS [R236+0x22400], R4 ;  /* 0x02240004ec007388 */ /* 0x000fe80000000800 */
[----:B------:R-:W-:Y:S08]  /*5ff0*/  LDSM.16.M88.4 R16, [R214+0x8000] ;  /* 0x00800000d610783b */ /* 0x000ff00000000200 */
[----:B------:R-:W1:Y:S08]  /*6000*/  LDSM.16.M88.4 R8, [R213+0x18000] ;  /* 0x01800000d508783b */ /* 0x000e700000000200 */
[----:B------:R-:W2:Y:S08]  /*6010*/  LDSM.16.M88.4 R84, [R213+0x18800] ;  /* 0x01880000d554783b */ /* 0x000eb00000000200 */
[----:B------:R-:W-:Y:S08]  /*6020*/  LDSM.16.M88.4 R88, [R215+0x8000] ;  /* 0x00800000d758783b */ /* 0x000ff00000000200 */
[----:B------:R-:W3:Y:S08]  /*6030*/  LDSM.16.M88.4 R92, [R2+0x18000] ;  /* 0x01800000025c783b */ /* 0x000ef00000000200 */
[----:B------:R-:W4:Y:S01]  /*6040*/  LDSM.16.M88.4 R96, [R2+0x18800] ;  /* 0x018800000260783b */ /* 0x000f220000000200 */
[C---:B-1----:R-:W-:Y:S07]  /*6050*/  HMMA.16816.F32.BF16 R4, R16.reuse, R8, RZ ;  /* 0x000000081004723c */ /* 0x042fee00000418ff */
[----:B------:R-:W-:Y:S01]  /*6060*/  LDSM.16.M88.4 R100, [R219+0x8000] ;  /* 0x00800000db64783b */ /* 0x000fe20000000200 */
[C---:B------:R-:W-:Y:S07]  /*6070*/  HMMA.16816.F32.BF16 R8, R16.reuse, R10, RZ ;  /* 0x0000000a1008723c */ /* 0x040fee00000418ff */
[----:B------:R-:W1:Y:S01]  /*6080*/  LDSM.16.M88.4 R104, [R212+0x18000] ;  /* 0x01800000d468783b */ /* 0x000e620000000200 */
[C---:B--2---:R-:W-:Y:S07]  /*6090*/  HMMA.16816.F32.BF16 R12, R16.reuse, R84, RZ ;  /* 0x00000054100c723c */ /* 0x044fee00000418ff */
[----:B------:R-:W-:Y:S01]  /*60a0*/  LDSM.16.M88.4 R108, [R3+0x18000] ;  /* 0x01800000036c783b */ /* 0x000fe20000000200 */
[----:B------:R-:W-:Y:S07]  /*60b0*/  HMMA.16816.F32.BF16 R16, R16, R86, RZ ;  /* 0x000000561010723c */ /* 0x000fee00000418ff */
[----:B------:R-:W2:Y:S01]  /*60c0*/  LDSM.16.M88.4 R84, [R212+0x18800] ;  /* 0x01880000d454783b */ /* 0x000ea20000000200 */
[C---:B---3--:R-:W-:Y:S08]  /*60d0*/  HMMA.16816.F32.BF16 R4, R88.reuse, R92, R4 ;  /* 0x0000005c5804723c */ /* 0x048ff00000041804 */
[C---:B------:R-:W-:Y:S01]  /*60e0*/  HMMA.16816.F32.BF16 R8, R88.reuse, R94, R8 ;  /* 0x0000005e5808723c */ /* 0x040fe20000041808 */
[----:B------:R-:W3:Y:S07]  /*60f0*/  LDSM.16.M88.4 R92, [R218+0x8000] ;  /* 0x00800000da5c783b */ /* 0x000eee0000000200 */
[C---:B----4-:R-:W-:Y:S08]  /*6100*/  HMMA.16816.F32.BF16 R12, R88.reuse, R96, R12 ;  /* 0x00000060580c723c */ /* 0x050ff0000004180c */
[----:B------:R-:W-:Y:S01]  /*6110*/  HMMA.16816.F32.BF16 R16, R88, R98, R16 ;  /* 0x000000625810723c */ /* 0x000fe20000041810 */
[----:B------:R-:W4:Y:S07]  /*6120*/  LDSM.16.M88.4 R88, [R3+0x18800] ;  /* 0x018800000358783b */ /* 0x000f2e0000000200 */
[C---:B-1----:R-:W-:Y:S01]  /*6130*/  HMMA.16816.F32.BF16 R4, R100.reuse, R104, R4 ;  /* 0x000000686404723c */ /* 0x042fe20000041804 */
[----:B------:R-:W-:Y:S07]  /*6140*/  LDSM.16.M88.4 R96, [R214+0xa000] ;  /* 0x00a00000d660783b */ /* 0x000fee0000000200 */
[C---:B------:R-:W-:Y:S01]  /*6150*/  HMMA.16816.F32.BF16 R8, R100.reuse, R106, R8 ;  /* 0x0000006a6408723c */ /* 0x040fe20000041808 */
[----:B------:R-:W1:Y:S07]  /*6160*/  LDSM.16.M88.4 R104, [R213+0x1a000] ;  /* 0x01a00000d568783b */ /* 0x000e6e0000000200 */
[C---:B--2---:R-:W-:Y:S08]  /*6170*/  HMMA.16816.F32.BF16 R12, R100.reuse, R84, R12 ;  /* 0x00000054640c723c */ /* 0x044ff0000004180c */
[----:B------:R-:W-:Y:S01]  /*6180*/  HMMA.16816.F32.BF16 R16, R100, R86, R16 ;  /* 0x000000566410723c */ /* 0x000fe20000041810 */
[----:B------:R-:W2:Y:S07]  /*6190*/  LDSM.16.M88.4 R84, [R213+0x1a800] ;  /* 0x01a80000d554783b */ /* 0x000eae0000000200 */
[C---:B---3--:R-:W-:Y:S01]  /*61a0*/  HMMA.16816.F32.BF16 R4, R92.reuse, R108, R4 ;  /* 0x0000006c5c04723c */ /* 0x048fe20000041804 */
[----:B------:R-:W-:Y:S07]  /*61b0*/  LDSM.16.M88.4 R100, [R215+0xa000] ;  /* 0x00a00000d764783b */ /* 0x000fee0000000200 */
        /* <DEDUP_REMOVED lines=75> */
[C---:B-1----:R-:W-:Y:S08]  /*6670*/  HMMA.16816.F32.BF16 R4, R100.reuse, R104, R4 ;  /* 0x000000686404723c */ /* 0x042ff00000041804 */
[C---:B------:R-:W-:Y:S08]  /*6680*/  HMMA.16816.F32.BF16 R8, R100.reuse, R106, R8 ;  /* 0x0000006a6408723c */ /* 0x040ff00000041808 */
[C---:B--2---:R-:W-:Y:S08]  /*6690*/  HMMA.16816.F32.BF16 R12, R100.reuse, R84, R12 ;  /* 0x00000054640c723c */ /* 0x044ff0000004180c */
[----:B------:R-:W-:Y:S08]  /*66a0*/  HMMA.16816.F32.BF16 R16, R100, R86, R16 ;  /* 0x000000566410723c */ /* 0x000ff00000041810 */
[C---:B---3--:R-:W-:Y:S08]  /*66b0*/  HMMA.16816.F32.BF16 R4, R92.reuse, R108, R4 ;  /* 0x0000006c5c04723c */ /* 0x048ff00000041804 */
[C---:B------:R-:W-:Y:S08]  /*66c0*/  HMMA.16816.F32.BF16 R8, R92.reuse, R110, R8 ;  /* 0x0000006e5c08723c */ /* 0x040ff00000041808 */
[C---:B----4-:R-:W-:Y:S08]  /*66d0*/  HMMA.16816.F32.BF16 R12, R92.reuse, R88, R12 ;  /* 0x000000585c0c723c */ /* 0x050ff0000004180c */
[----:B------:R-:W-:Y:S04]  /*66e0*/  HMMA.16816.F32.BF16 R16, R92, R90, R16 ;  /* 0x0000005a5c10723c */ /* 0x000fe80000041810 */
[C---:B-----5:R-:W-:Y:S02]  /*66f0*/  FADD.FTZ R85, -R113.reuse, R4 ;  /* 0x0000000471557221 */ /* 0x060fe40000010100 */
[----:B------:R-:W-:Y:S02]  /*6700*/  FADD.FTZ R84, -R113, R5 ;  /* 0x0000000571547221 */ /* 0x000fe40000010100 */
[C---:B------:R-:W-:Y:S04]  /*6710*/  FADD.FTZ R5, -R112.reuse, R6 ;  /* 0x0000000670057221 */ /* 0x040fe80000010100 */
[C---:B------:R-:W-:Y:S01]  /*6720*/  FADD.FTZ R4, -R112.reuse, R7 ;  /* 0x0000000770047221 */ /* 0x040fe20000010100 */
[-C--:B------:R-:W-:Y:S01]  /*6730*/  FSEL R5, R5, R112.reuse, P1 ;  /* 0x0000007005057208 */ /* 0x080fe20000800000 */
[----:B------:R-:W-:Y:S01]  /*6740*/  FADD.FTZ R7, -R112, R10 ;  /* 0x0000000a70077221 */ /* 0x000fe20000010100 */
[-C--:B------:R-:W-:Y:S01]  /*6750*/  FSEL R10, R84, R113.reuse, P2 ;  /* 0x00000071540a7208 */ /* 0x080fe20001000000 */
[----:B------:R-:W-:Y:S01]  /*6760*/  FADD.FTZ R6, -R112, R11 ;  /* 0x0000000b70067221 */ /* 0x000fe20000010100 */
[----:B------:R-:W-:Y:S01]  /*6770*/  FSEL R11, R85, R113, P3 ;  /* 0x00000071550b7208 */ /* 0x000fe20001800000 */
[----:B------:R-:W-:Y:S01]  /*6780*/  FMUL.FTZ R85, R123, R5 ;  /* 0x000000057b557220 */ /* 0x000fe20000410000 */
[----:B------:R-:W-:Y:S01]  /*6790*/  FSETP.GE.FTZ.AND P1, PT, R116, RZ, PT ;  /* 0x000000ff7400720b */ /* 0x000fe20003f36000 */
[----:B------:R-:W-:Y:S01]  /*67a0*/  FADD.FTZ R86, -R113, R8 ;  /* 0x0000000871567221 */ /* 0x000fe20000010100 */
[-C--:B------:R-:W-:Y:S01]  /*67b0*/  FSEL R4, R4, R112.reuse, P0 ;  /* 0x0000007004047208 */ /* 0x080fe20000000000 */
[----:B------:R-:W-:Y:S01]  /*67c0*/  FMUL.FTZ R11, R124, R11 ;  /* 0x0000000b7c0b7220 */ /* 0x000fe20000410000 */
[----:B------:R-:W-:Y:S01]  /*67d0*/  FSEL R5, R7, R112, P1 ;  /* 0x0000007007057208 */ /* 0x000fe20000800000 */
[----:B------:R-:W-:Y:S01]  /*67e0*/  FMUL.FTZ R10, R120, R10 ;  /* 0x0000000a780a7220 */ /* 0x000fe20000410000 */
[----:B------:R-:W-:Y:S01]  /*67f0*/  FSETP.GE.FTZ.AND P3, PT, R127, RZ, PT ;  /* 0x000000ff7f00720b */ /* 0x000fe20003f76000 */
[C---:B------:R-:W-:Y:S01]  /*6800*/  FADD.FTZ R8, -R113.reuse, R9 ;  /* 0x0000000971087221 */ /* 0x040fe20000010100 */
[----:B------:R-:W-:Y:S01]  /*6810*/  FSETP.GE.FTZ.AND P0, PT, R122, RZ, PT ;  /* 0x000000ff7a00720b */ /* 0x000fe20003f16000 */
[----:B------:R-:W-:Y:S01]  /*6820*/  FMUL.FTZ R84, R126, R4 ;  /* 0x000000047e547220 */ /* 0x000fe20000410000 */
[----:B------:R-:W-:Y:S01]  /*6830*/  FSEL R9, R86, R113, P3 ;  /* 0x0000007156097208 */ /* 0x000fe20001800000 */
[----:B------:R-:W-:Y:S01]  /*6840*/  FMUL.FTZ R86, R116, R5 ;  /* 0x0000000574567220 */ /* 0x000fe20000410000 */
[----:B------:R-:W-:Y:S01]  /*6850*/  F2FP.BF16.PACK_AB R5, R10, R11 ;  /* 0x0000000b0a05723e */ /* 0x000fe200000010ff */
[C---:B------:R-:W-:Y:S01]  /*6860*/  FADD.FTZ R7, -R113.reuse, R13 ;  /* 0x0000000d71077221 */ /* 0x040fe20000010100 */
[----:B------:R-:W-:Y:S01]  /*6870*/  FSEL R4, R6, R112, P0 ;  /* 0x0000007006047208 */ /* 0x000fe20000000000 */
[----:B------:R-:W-:Y:S01]  /*6880*/  FADD.FTZ R6, -R113, R12 ;  /* 0x0000000c71067221 */ /* 0x000fe20000010100 */
[----:B------:R-:W-:Y:S01]  /*6890*/  FSETP.GE.FTZ.AND P0, PT, R121, RZ, PT ;  /* 0x000000ff7900720b */ /* 0x000fe20003f16000 */
[----:B------:R1:W-:Y:S01]  /*68a0*/  STS [R234+0x20000], R5 ;  /* 0x02000005ea007388 */ /* 0x0003e20000000800 */
[----:B------:R-:W-:Y:S01]  /*68b0*/  FSETP.GE.FTZ.AND P2, PT, R125, RZ, PT ;  /* 0x000000ff7d00720b */ /* 0x000fe20003f56000 */
[----:B------:R-:W-:Y:S01]  /*68c0*/  FMUL.FTZ R13, R122, R4 ;  /* 0x000000047a0d7220 */ /* 0x000fe20000410000 */
[----:B------:R-:W-:Y:S01]  /*68d0*/  F2FP.BF16.PACK_AB R4, R84, R85 ;  /* 0x000000555404723e */ /* 0x000fe200000010ff */
[----:B------:R-:W-:Y:S01]  /*68e0*/  FADD.FTZ R15, -R112, R15 ;  /* 0x0000000f700f7221 */ /* 0x000fe20000010100 */
[-C--:B------:R-:W-:Y:S01]  /*68f0*/  FSEL R6, R6, R113.reuse, P0 ;  /* 0x0000007106067208 */ /* 0x080fe20000000000 */
[----:B------:R-:W-:Y:S01]  /*6900*/  FADD.FTZ R14, -R112, R14 ;  /* 0x0000000e700e7221 */ /* 0x000fe20000010100 */
[----:B------:R-:W-:Y:S01]  /*6910*/  FSEL R8, R8, R113, P2 ;  /* 0x0000007108087208 */ /* 0x000fe20001000000 */
[----:B------:R2:W-:Y:S01]  /*6920*/  STS [R234+0x20400], R4 ;  /* 0x02040004ea007388 */ /* 0x0005e20000000800 */
[----:B------:R-:W-:Y:S01]  /*6930*/  FSETP.GE.FTZ.AND P0, PT, R119, RZ, PT ;  /* 0x000000ff7700720b */ /* 0x000fe20003f16000 */
[----:B------:R-:W-:Y:S01]  /*6940*/  FMUL.FTZ R84, R121, R6 ;  /* 0x0000000679547220 */ /* 0x000fe20000410000 */
[----:B------:R-:W-:Y:S01]  /*6950*/  FSETP.GE.FTZ.AND P2, PT, R118, RZ, PT ;  /* 0x000000ff7600720b */ /* 0x000fe20003f56000 */
[----:B------:R-:W-:Y:S01]  /*6960*/  FADD.FTZ R18, -R112, R18 ;  /* 0x0000001270127221 */ /* 0x000fe20000010100 */
[----:B------:R-:W-:Y:S01]  /*6970*/  FSEL R6, R15, R112, P0 ;  /* 0x000000700f067208 */ /* 0x000fe20000000000 */
[----:B------:R-:W-:Y:S01]  /*6980*/  FMUL.FTZ R9, R127, R9 ;  /* 0x000000097f097220 */ /* 0x000fe20000410000 */
[----:B------:R-:W-:Y:S01]  /*6990*/  FSEL R7, R7, R113, P2 ;  /* 0x0000007107077208 */ /* 0x000fe20001000000 */
[----:B------:R-:W-:Y:S01]  /*69a0*/  FMUL.FTZ R8, R125, R8 ;  /* 0x000000087d087220 */ /* 0x000fe20000410000 */
[----:B------:R-:W-:Y:S01]  /*69b0*/  FSETP.GE.FTZ.AND P2, PT, R117, RZ, PT ;  /* 0x000000ff7500720b */ /* 0x000fe20003f56000 */
[----:B------:R-:W-:Y:S01]  /*69c0*/  FMUL.FTZ R12, R119, R6 ;  /* 0x00000006770c7220 */ /* 0x000fe20000410000 */
[----:B------:R-:W-:Y:S01]  /*69d0*/  FSETP.GE.FTZ.AND P0, PT, R128, RZ, PT ;  /* 0x000000ff8000720b */ /* 0x000fe20003f16000 */
[----:B------:R-:W-:Y:S01]  /*69e0*/  FADD.FTZ R6, -R113, R16 ;  /* 0x0000001071067221 */ /* 0x000fe20000010100 */
[----:B------:R-:W-:Y:S01]  /*69f0*/  FSETP.GE.FTZ.AND P1, PT, R115, RZ, PT ;  /* 0x000000ff7300720b */ /* 0x000fe20003f36000 */
[----:B------:R-:W-:Y:S01]  /*6a00*/  FMUL.FTZ R7, R118, R7 ;  /* 0x0000000776077220 */ /* 0x000fe20000410000 */
[----:B------:R-:W-:Y:S02]  /*6a10*/  FSETP.GE.FTZ.AND P3, PT, R129, RZ, PT ;  /* 0x000000ff8100720b */ /* 0x000fe40003f76000 */
[----:B------:R-:W-:Y:S02]  /*6a20*/  FSEL R14, R14, R112, P1 ;  /* 0x000000700e0e7208 */ /* 0x000fe40000800000 */
[----:B------:R-:W-:Y:S02]  /*6a30*/  FSETP.GE.FTZ.AND P1, PT, R114, RZ, PT ;  /* 0x000000ff7200720b */ /* 0x000fe40003f36000 */
[----:B------:R-:W-:Y:S01]  /*6a40*/  FSEL R6, R6, R113, P3 ;  /* 0x0000007106067208 */ /* 0x000fe20001800000 */
[----:B------:R-:W-:Y:S01]  /*6a50*/  FMUL.FTZ R14, R115, R14 ;  /* 0x0000000e730e7220 */ /* 0x000fe20000410000 */
[----:B-1----:R-:W-:Y:S01]  /*6a60*/  FSEL R5, R18, R112, P1 ;  /* 0x0000007012057208 */ /* 0x002fe20000800000 */
[----:B------:R-:W-:Y:S01]  /*6a70*/  @P2 FADD.FTZ R113, -R113, R17 ;  /* 0x0000001171712221 */ /* 0x000fe20000010100 */
[----:B------:R-:W-:Y:S01]  /*6a80*/  F2FP.BF16.PACK_AB R9, R8, R9 ;  /* 0x000000090809723e */ /* 0x000fe200000010ff */
[----:B------:R-:W-:Y:S01]  /*6a90*/  @P0 FADD.FTZ R112, -R112, R19 ;  /* 0x0000001370700221 */ /* 0x000fe20000010100 */
[----:B------:R-:W-:Y:S01]  /*6aa0*/  F2FP.BF16.PACK_AB R8, R13, R86 ;  /* 0x000000560d08723e */ /* 0x000fe200000010ff */
[----:B------:R-:W-:Y:S01]  /*6ab0*/  FMUL.FTZ R11, R129, R6 ;  /* 0x00000006810b7220 */ /* 0x000fe20000410000 */
[----:B------:R-:W-:Y:S01]  /*6ac0*/  F2FP.BF16.PACK_AB R7, R7, R84 ;  /* 0x000000540707723e */ /* 0x000fe200000010ff */
[----:B------:R-:W-:Y:S01]  /*6ad0*/  FMUL.FTZ R10, R114, R5 ;  /* 0x00000005720a7220 */ /* 0x000fe20000410000 */
[----:B------:R-:W-:Y:S01]  /*6ae0*/  F2FP.BF16.PACK_AB R6, R12, R14 ;  /* 0x0000000e0c06723e */ /* 0x000fe200000010ff */
[----:B------:R-:W-:Y:S01]  /*6af0*/  FMUL.FTZ R5, R117, R113 ;  /* 0x0000007175057220 */ /* 0x000fe20000410000 */
[----:B------:R-:W-:Y:S01]  /*6b00*/  STS [R237+0x20000], R9 ;  /* 0x02000009ed007388 */ /* 0x000fe20000000800 */
[----:B--2---:R-:W-:Y:S01]  /*6b10*/  FMUL.FTZ R4, R128, R112 ;  /* 0x0000007080047220 */ /* 0x004fe20000410000 */
[----:B------:R-:W-:Y:S02]  /*6b20*/  PLOP3.LUT P1, PT, PT, PT, UP1, 0x80, 0x0 ;  /* 0x000000000000781c */ /* 0x000fe40003f2f018 */
[----:B------:R-:W-:Y:S01]  /*6b30*/  STS [R237+0x20400], R8 ;  /* 0x02040008ed007388 */ /* 0x000fe20000000800 */
[----:B------:R-:W-:Y:S02]  /*6b40*/  F2FP.BF16.PACK_AB R5, R5, R11 ;  /* 0x0000000b0505723e */ /* 0x000fe400000010ff */
[----:B------:R-:W-:Y:S01]  /*6b50*/  F2FP.BF16.PACK_AB R4, R4, R10 ;  /* 0x0000000a0404723e */ /* 0x000fe200000010ff */
[----:B------:R-:W-:Y:S04]  /*6b60*/  STS [R235+0x20000], R7 ;  /* 0x02000007eb007388 */ /* 0x000fe80000000800 */
[----:B------:R-:W-:Y:S04]  /*6b70*/  STS [R235+0x20400], R6 ;  /* 0x02040006eb007388 */ /* 0x000fe80000000800 */
[----:B------:R-:W-:Y:S04]  /*6b80*/  STS [R236+0x20000], R5 ;  /* 0x02000005ec007388 */ /* 0x000fe80000000800 */
[----:B------:R-:W-:Y:S04]  /*6b90*/  STS [R236+0x20400], R4 ;  /* 0x02040004ec007388 */ /* 0x000fe80000000800 */
[----:B------:R-:W-:Y:S08]  /*6ba0*/  BAR.SYNC.DEFER_BLOCKING 0x0 ;  /* 0x0000000000007b1d */ /* 0x000ff00000010000 */
[----:B------:R-:W-:Y:S08]  /*6bb0*/  LDSM.16.MT88.4 R4, [R217+0x22000] ;  /* 0x02200000d904783b */ /* 0x000ff00000004200 */
[----:B------:R-:W1:Y:S08]  /*6bc0*/  LDSM.16.MT88.4 R8, [R0+0x8000] ;  /* 0x008000000008783b */ /* 0x000e700000004200 */
[----:B------:R-:W2:Y:S08]  /*6bd0*/  LDSM.16.MT88.4 R12, [R216+0x22000] ;  /* 0x02200000d80c783b */ /* 0x000eb00000004200 */
[----:B------:R-:W3:Y:S08]  /*6be0*/  LDSM.16.MT88.4 R16, [R0+0xa000] ;  /* 0x00a000000010783b */ /* 0x000ef00000004200 */
[----:B------:R-:W4:Y:S08]  /*6bf0*/  LDSM.16.MT88.4 R84, [R0+0xc000] ;  /* 0x00c000000054783b */ /* 0x000f300000004200 */
[----:B------:R-:W3:Y:S01]  /*6c00*/  LDSM.16.MT88.4 R88, [R0+0xe000] ;  /* 0x00e000000058783b */ /* 0x000ee20000004200 */
[-C--:B-1----:R-:W-:Y:S07]  /*6c10*/  HMMA.16816.F32.BF16 R20, R4, R8.reuse, R20 ;  /* 0x000000080414723c */ /* 0x082fee0000041814 */
[----:B------:R-:W-:Y:S01]  /*6c20*/  LDSM.16.MT88.4 R92, [R0+0x8800] ;  /* 0x00880000005c783b */ /* 0x000fe20000004200 */
[C---:B--2---:R-:W-:Y:S07]  /*6c30*/  HMMA.16816.F32.BF16 R24, R12.reuse, R8, R24 ;  /* 0x000000080c18723c */ /* 0x044fee0000041818 */
[----:B------:R-:W-:Y:S01]  /*6c40*/  LDSM.16.MT88.4 R96, [R216+0x22800] ;  /* 0x02280000d860783b */ /* 0x000fe20000004200 */
[-C--:B------:R-:W-:Y:S07]  /*6c50*/  HMMA.16816.F32.BF16 R28, R12, R10.reuse, R28 ;  /* 0x0000000a0c1c723c */ /* 0x080fee000004181c */
[----:B------:R-:W-:Y:S01]  /*6c60*/  LDSM.16.MT88.4 R100, [R0+0xa800] ;  /* 0x00a800000064783b */ /* 0x000fe20000004200 */
[C---:B------:R-:W-:Y:S07]  /*6c70*/  HMMA.16816.F32.BF16 R32, R4.reuse, R10, R32 ;  /* 0x0000000a0420723c */ /* 0x040fee0000041820 */
[----:B------:R-:W1:Y:S01]  /*6c80*/  LDSM.16.MT88.4 R8, [R217+0x22800] ;  /* 0x02280000d908783b */ /* 0x000e620000004200 */
[-C--:B---3--:R-:W-:Y:S07]  /*6c90*/  HMMA.16816.F32.BF16 R36, R4, R16.reuse, R36 ;  /* 0x000000100424723c */ /* 0x088fee0000041824 */
[----:B------:R-:W2:Y:S01]  /*6ca0*/  LDSM.16.MT88.4 R104, [R0+0xc800] ;  /* 0x00c800000068783b */ /* 0x000ea20000004200 */
[C---:B------:R-:W-:Y:S07]  /*6cb0*/  HMMA.16816.F32.BF16 R40, R12.reuse, R16, R40 ;  /* 0x000000100c28723c */ /* 0x040fee0000041828 */
[----:B------:R-:W3:Y:S01]  /*6cc0*/  LDSM.16.MT88.4 R108, [R0+0xe800] ;  /* 0x00e80000006c783b */ /* 0x000ee20000004200 */
        /* <DEDUP_REMOVED lines=13> */
[----:B------:R-:W4:Y:S07]  /*6da0*/  LDSM.16.MT88.4 R4, [R217+0x23000] ;  /* 0x02300000d904783b */ /* 0x000f2e0000004200 */
[-C--:B-1----:R-:W-:Y:S01]  /*6db0*/  HMMA.16816.F32.BF16 R20, R8, R92.reuse, R20 ;  /* 0x0000005c0814723c */ /* 0x082fe20000041814 */
[----:B------:R-:W1:Y:S07]  /*6dc0*/  LDSM.16.MT88.4 R88, [R0+0xd000] ;  /* 0x00d000000058783b */ /* 0x000e6e0000004200 */
        /* <DEDUP_REMOVED lines=19> */
[----:B------:R-:W2:Y:S07]  /*6f00*/  LDSM.16.MT88.4 R8, [R217+0x23800] ;  /* 0x02380000d908783b */ /* 0x000eae0000004200 */
[-C--:B----4-:R-:W-:Y:S01]  /*6f10*/  HMMA.16816.F32.BF16 R20, R4, R12.reuse, R20 ;  /* 0x0000000c0414723c */ /* 0x090fe20000041814 */
[----:B------:R-:W3:Y:S07]  /*6f20*/  LDSM.16.MT88.4 R108, [R0+0xd800] ;  /* 0x00d80000006c783b */ /* 0x000eee0000004200 */
[C---:B------:R-:W-:Y:S08]  /*6f30*/  HMMA.16816.F32.BF16 R24, R16.reuse, R12, R24 ;  /* 0x0000000c1018723c */ /* 0x040ff00000041818 */
[-C--:B------:R-:W-:Y:S08]  /*6f40*/  HMMA.16816.F32.BF16 R28, R16, R14.reuse, R28 ;  /* 0x0000000e101c723c */ /* 0x080ff0000004181c */
[C---:B------:R-:W-:Y:S01]  /*6f50*/  HMMA.16816.F32.BF16 R32, R4.reuse, R14, R32 ;  /* 0x0000000e0420723c */ /* 0x040fe20000041820 */
[----:B------:R-:W4:Y:S07]  /*6f60*/  LDSM.16.MT88.4 R12, [R0+0xf800] ;  /* 0x00f80000000c783b */ /* 0x000f2e0000004200 */
[-C--:B------:R-:W-:Y:S01]  /*6f70*/  HMMA.16816.F32.BF16 R36, R4, R84.reuse, R36 ;  /* 0x000000540424723c */ /* 0x080fe20000041824 */
[----:B------:R-:W-:Y:S07]  /*6f80*/  BAR.SYNC.DEFER_BLOCKING 0x0 ;  /* 0x0000000000007b1d */ /* 0x000fee0000010000 */
[C---:B------:R-:W-:Y:S08]  /*6f90*/  HMMA.16816.F32.BF16 R40, R16.reuse, R84, R40 ;  /* 0x000000541028723c */ /* 0x040ff00000041828 */
[-C--:B------:R-:W-:Y:S08]  /*6fa0*/  HMMA.16816.F32.BF16 R44, R16, R86.reuse, R44 ;  /* 0x00000056102c723c */ /* 0x080ff0000004182c */
[C---:B------:R-:W-:Y:S08]  /*6fb0*/  HMMA.16816.F32.BF16 R48, R4.reuse, R86, R48 ;  /* 0x000000560430723c */ /* 0x040ff00000041830 */
[-C--:B-1----:R-:W-:Y:S08]  /*6fc0*/  HMMA.16816.F32.BF16 R52, R4, R88.reuse, R52 ;  /* 0x000000580434723c */ /* 0x082ff00000041834 */
[C---:B------:R-:W-:Y:S08]  /*6fd0*/  HMMA.16816.F32.BF16 R56, R16.reuse, R88, R56 ;  /* 0x000000581038723c */ /* 0x040ff00000041838 */
[-C--:B------:R-:W-:Y:S08]  /*6fe0*/  HMMA.16816.F32.BF16 R60, R16, R90.reuse, R60 ;  /* 0x0000005a103c723c */ /* 0x080ff0000004183c */
[C---:B------:R-:W-:Y:S08]  /*6ff0*/  HMMA.16816.F32.BF16 R64, R4.reuse, R90, R64 ;  /* 0x0000005a0440723c */ /* 0x040ff00000041840 */
[-C--:B------:R-:W-:Y:S08]  /*7000*/  HMMA.16816.F32.BF16 R68, R4, R92.reuse, R68 ;  /* 0x0000005c0444723c */ /* 0x080ff00000041844 */
[C---:B------:R-:W-:Y:S08]  /*7010*/  HMMA.16816.F32.BF16 R72, R16.reuse, R92, R72 ;  /* 0x0000005c1048723c */ /* 0x040ff00000041848 */
[-C--:B------:R-:W-:Y:S08]  /*7020*/  HMMA.16816.F32.BF16 R76, R16, R94.reuse, R76 ;  /* 0x0000005e104c723c */ /* 0x080ff0000004184c */
[----:B------:R-:W-:Y:S07]  /*7030*/  HMMA.16816.F32.BF16 R80, R4, R94, R80 ;  /* 0x0000005e0450723c */ /* 0x000fee0000041850 */
[----:B------:R-:W-:Y:S01]  /*7040*/  IMAD.U32 R4, R243, -0x40, RZ ;  /* 0xffffffc0f3047824 */ /* 0x000fe200078e00ff */
[-C--:B--2---:R-:W-:Y:S05]  /*7050*/  HMMA.16816.F32.BF16 R20, R8, R96.reuse, R20 ;  /* 0x000000600814723c */ /* 0x084fea0000041814 */
        /* <DEDUP_REMOVED lines=83> */
.L_x_1034:
[----:B------:R-:W-:Y:S01]  /*7590*/  LDSM.16.M88.4 R128, [R220] ;  /* 0x00000000dc80783b */ /* 0x000fe20000000200 */
[----:B------:R-:W-:Y:S04]  /*75a0*/  @UP1 UIADD3 UR12, UP0, UR6, -0x100, URZ ;  /* 0xffffff00060c1890 */ /* 0x000fe8000ff1e03f */
        /* <DEDUP_REMOVED lines=48> */
[----:B------:R-:W-:Y:S07]  /*78b0*/  LDSM.16.MT88.4 R208, [R0+0x13000] ;  /* 0x0130000000d0783b */ /* 0x000fee0000004200 */
        /* <DEDUP_REMOVED lines=36> */
[C---:B------:R-:W-:Y:S07]  /*7b00*/  HMMA.16816.F32.BF16 R104, R204.reuse, R200, R104 ;  /* 0x000000c8cc68723c */ /* 0x040fee0000041868 */
[----:B------:R-:W-:Y:S01]  /*7b10*/  IMAD.MOV.U32 R200, RZ, RZ, 0x4 ;  /* 0x00000004ffc87424 */ /* 0x000fe200078e00ff */
[-C--:B------:R-:W-:Y:S04]  /*7b20*/  HMMA.16816.F32.BF16 R108, R204, R202.reuse, R108 ;  /* 0x000000cacc6c723c */ /* 0x080fe8000004186c */
[----:B------:R-:W-:Y:S04]  /*7b30*/  @P1 IMAD.WIDE R200, R231, R200, UR6 ;  /* 0x00000006e7c81e25 */ /* 0x000fe8000f8e02c8 */
[C---:B------:R-:W-:Y:S01]  /*7b40*/  HMMA.16816.F32.BF16 R112, R196.reuse, R202, R112 ;  /* 0x000000cac470723c */ /* 0x040fe20000041870 */
[----:B------:R1:W5:Y:S05]  /*7b50*/  @P1 LDG.E R238, [R200.64] ;  /* 0x00000004c8ee1981 */ /* 0x00036a000c1e1900 */
[----:B------:R1:W5:Y:S01]  /*7b60*/  @P1 LDG.E R239, [R200.64+0x20] ;  /* 0x00002004c8ef1981 */ /* 0x000362000c1e1900 */
[C---:B------:R-:W-:Y:S01]  /*7b70*/  IMAD.SHL.U32 R202, R243.reuse, 0x8, RZ ;  /* 0x00000008f3ca7824 */ /* 0x040fe200078e00ff */
[-C--:B--2---:R-:W-:Y:S03]  /*7b80*/  HMMA.16816.F32.BF16 R116, R196, R208.reuse, R116 ;  /* 0x000000d0c474723c */ /* 0x084fe60000041874 */
[----:B------:R2:W-:Y:S01]  /*7b90*/  RED.E.ADD.F32.FTZ.RN.STRONG.GPU [R224.64], R4 ;  /* 0x00000004e000798e */ /* 0x0005e2000c10e784 */
[C---:B------:R-:W-:Y:S04]  /*7ba0*/  IMAD.SHL.U32 R203, R243.reuse, 0x10, RZ ;  /* 0x00000010f3cb7824 */ /* 0x040fe800078e00ff */
[C---:B------:R-:W-:Y:S08]  /*7bb0*/  HMMA.16816.F32.BF16 R120, R204.reuse, R208, R120 ;  /* 0x000000d0cc78723c */ /* 0x040ff00000041878 */
[-C--:B------:R-:W-:Y:S04]  /*7bc0*/  HMMA.16816.F32.BF16 R124, R204, R210.reuse, R124 ;  /* 0x000000d2cc7c723c */ /* 0x080fe8000004187c */
[CC--:B-1----:R-:W-:Y:S04]  /*7bd0*/  LEA R200, P0, R202.reuse, R224.reuse, 0x2 ;  /* 0x000000e0cac87211 */ /* 0x0c2fe800078010ff */
[----:B------:R-:W-:Y:S04]  /*7be0*/  HMMA.16816.F32.BF16 R128, R196, R210, R128 ;  /* 0x000000d2c480723c */ /* 0x000fe80000041880 */
[-C--:B------:R-:W-:Y:S01]  /*7bf0*/  LEA.HI.X.SX32 R201, R202, R225.reuse, 0x2, P0 ;  /* 0x000000e1cac97211 */ /* 0x080fe200000f16ff */
[----:B------:R-:W-:Y:S02]  /*7c00*/  IMAD.SHL.U32 R205, R243, 0x20, RZ ;  /* 0x00000020f3cd7824 */ /* 0x000fe400078e00ff */
[-C--:B------:R-:W-:Y:S01]  /*7c10*/  LEA R196, P2, R203, R224.reuse, 0x2 ;  /* 0x000000e0cbc47211 */ /* 0x080fe200078410ff */
[----:B------:R-:W-:Y:S01]  /*7c20*/  IMAD R199, R243, 0x18, RZ ;  /* 0x00000018f3c77824 */ /* 0x000fe200078e02ff */
[----:B------:R1:W-:Y:S03]  /*7c30*/  RED.E.ADD.F32.FTZ.RN.STRONG.GPU [R200.64], R5 ;  /* 0x00000005c800798e */ /* 0x0003e6000c10e784 */
[-C--:B------:R-:W-:Y:S01]  /*7c40*/  LEA.HI.X.SX32 R197, R203, R225.reuse, 0x2, P2 ;  /* 0x000000e1cbc57211 */ /* 0x080fe200010f16ff */
[----:B------:R-:W-:Y:S01]  /*7c50*/  IMAD R206, R243, 0x28, RZ ;  /* 0x00000028f3ce7824 */ /* 0x000fe200078e02ff */
[-C--:B--2---:R-:W-:Y:S01]  /*7c60*/  LEA R4, P0, R199, R224.reuse, 0x2 ;  /* 0x000000e0c7047211 */ /* 0x084fe200078010ff */
[----:B------:R-:W-:Y:S01]  /*7c70*/  IMAD R204, R243, 0x30, RZ ;  /* 0x00000030f3cc7824 */ /* 0x000fe200078e02ff */
[-C--:B------:R-:W-:Y:S01]  /*7c80*/  LEA R198, P2, R205, R224.reuse, 0x2 ;  /* 0x000000e0cdc67211 */ /* 0x080fe200078410ff */
[----:B------:R2:W-:Y:S01]  /*7c90*/  RED.E.ADD.F32.FTZ.RN.STRONG.GPU [R196.64], R6 ;  /* 0x00000006c400798e */ /* 0x0005e2000c10e784 */
[----:B------:R-:W-:Y:S01]  /*7ca0*/  IMAD R243, R243, 0x38, RZ ;  /* 0x00000038f3f37824 */ /* 0x000fe200078e02ff */
[-C--:B-1----:R-:W-:Y:S02]  /*7cb0*/  LEA.HI.X.SX32 R5, R199, R225.reuse, 0x2, P0 ;  /* 0x000000e1c7057211 */ /* 0x082fe400000f16ff */
[-C--:B------:R-:W-:Y:S03]  /*7cc0*/  LEA.HI.X.SX32 R199, R205, R225.reuse, 0x2, P2 ;  /* 0x000000e1cdc77211 */ /* 0x080fe600010f16ff */
[----:B------:R1:W-:Y:S01]  /*7cd0*/  RED.E.ADD.F32.FTZ.RN.STRONG.GPU [R4.64], R7 ;  /* 0x000000070400798e */ /* 0x0003e2000c10e784 */
[CC--:B--2---:R-:W-:Y:S04]  /*7ce0*/  LEA R196, P0, R206.reuse, R224.reuse, 0x2 ;  /* 0x000000e0cec47211 */ /* 0x0c4fe800078010ff */
[----:B------:R-:W-:Y:S01]  /*7cf0*/  RED.E.ADD.F32.FTZ.RN.STRONG.GPU [R198.64], R8 ;  /* 0x00000008c600798e */ /* 0x000fe2000c10e784 */
[-C--:B------:R-:W-:Y:S02]  /*7d00*/  LEA.HI.X.SX32 R197, R206, R225.reuse, 0x2, P0 ;  /* 0x000000e1cec57211 */ /* 0x080fe400000f16ff */
[CC--:B------:R-:W-:Y:S03]  /*7d10*/  LEA R6, P0, R243.reuse, R224.reuse, 0x2 ;  /* 0x000000e0f3067211 */ /* 0x0c0fe600078010ff */
[----:B------:R2:W-:Y:S01]  /*7d20*/  RED.E.ADD.F32.FTZ.RN.STRONG.GPU [R196.64], R9 ;  /* 0x00000009c400798e */ /* 0x0005e2000c10e784 */
[CC--:B-1----:R-:W-:Y:S02]  /*7d30*/  LEA R4, P2, R204.reuse, R224.reuse, 0x2 ;  /* 0x000000e0cc047211 */ /* 0x0c2fe400078410ff */
[-C--:B------:R-:W-:Y:S02]  /*7d40*/  LEA.HI.X.SX32 R7, R243, R225.reuse, 0x2, P0 ;  /* 0x000000e1f3077211 */ /* 0x080fe400000f16ff */
[-C--:B------:R-:W-:Y:S05]  /*7d50*/  LEA.HI.X.SX32 R5, R204, R225.reuse, 0x2, P2 ;  /* 0x000000e1cc057211 */ /* 0x080fea00010f16ff */
[----:B------:R1:W-:Y:S01]  /*7d60*/  RED.E.ADD.F32.FTZ.RN.STRONG.GPU [R4.64], R10 ;  /* 0x0000000a0400798e */ /* 0x0003e2000c10e784 */
[----:B--2---:R-:W-:Y:S04]  /*7d70*/  IADD3 R9, R203, 0x20, RZ ;  /* 0x00000020cb097810 */ /* 0x004fe80007ffe0ff */
        /* <DEDUP_REMOVED lines=285> */
[C---:B------:R-:W-:Y:S02]  /*8f50*/  @!P4 LEA R12, P6, R6.reuse, R228, 0x1 ;  /* 0x000000e4060cc211 */ /* 0x040fe400078c08ff */
        /* <DEDUP_REMOVED lines=51> */
.L_x_1035:
[----:B------:R-:W-:Y:S02]  /*9290*/  UISETP.GT.AND UP0, UPT, UR9, UR18, UPT ;  /* 0x000000120900728c */ /* 0x000fe4000bf04270 */
[----:B------:R-:W-:Y:S04]  /*92a0*/  UIADD3 UR9, UR9, -0x1, URZ ;  /* 0xffffffff09097890 */ /* 0x000fe8000fffe03f */
[----:B------:R-:W-:Y:S11]  /*92b0*/  PLOP3.LUT P0, PT, PT, PT, UP0, 0x80, 0x0 ;  /* 0x000000000000781c */ /* 0x000ff60003f0f008 */
[----:B------:R-:W-:Y:S02]  /*92c0*/  @!UPT UIADD3 URZ, URZ, URZ, URZ ;  /* 0x0000003f3f3ff290 */ /* 0x000fe4000fffe03f */
        /* <DEDUP_REMOVED lines=279> */
.L_x_1037:
        /* <DEDUP_REMOVED lines=19> */
.L_x_1038:
        /* <DEDUP_REMOVED lines=12> */
[----:B------:R-:W-:Y:S01]  /*a630*/  USHF.R.S32.HI UR9, URZ, 0x1f, UR39 ;  /* 0x0000001f3f097899 */ /* 0x000fe20008011427 */
[----:B------:R-:W-:Y:S01]  /*a640*/  ISETP.GE.AND P5, PT, R245, UR8, PT ;  /* 0x00000008f5007c0c */ /* 0x000fe2000bfa6270 */
[----:B------:R-:W-:-:S02]  /*a650*/  UIMAD UR7, UR6, UR11, UR7 ;  /* 0x0000000b060772a4 */ /* 0x000fc4000f8e0207 */
[----:B------:R-:W-:Y:S01]  /*a660*/  IADD3 R4, P0, R4, UR15, RZ ;  /* 0x0000000f04047c10 */ /* 0x000fe2000ff1e0ff */
[----:B------:R-:W-:-:S03]  /*a670*/  ULDC.64 UR10, c[0x0][0x3b8] ;  /* 0x0000ee00000a7ab9 */ /* 0x000fc60000000a00 */
[----:B------:R-:W-:Y:S01]  /*a680*/  IMAD.U32 R8, RZ, RZ, UR7 ;  /* 0x00000007ff087e24 */ /* 0x000fe2000f8e00ff */
[----:B------:R-:W-:Y:S01]  /*a690*/  UIMAD UR7, UR9, UR10, URZ ;  /* 0x0000000a090772a4 */ /* 0x000fe2000f8e023f */
[----:B------:R1:W2:Y:S03]  /*a6a0*/  LDS.128 R44, [R226+0x11000] ;  /* 0x01100000e22c7984 */ /* 0x0002a60000000c00 */
        /* <DEDUP_REMOVED lines=37> */
.L_x_1040:
[----:B--23--:R-:W-:Y:S05]  /*a900*/  BSYNC B0 ;  /* 0x0000000000007941 */ /* 0x00cfea0003800000 */
.L_x_1039:
        /* <DEDUP_REMOVED lines=21> */
.L_x_1042:
[----:B------:R-:W-:Y:S05]  /*aa60*/  BSYNC B0 ;  /* 0x0000000000007941 */ /* 0x000fea0003800000 */
.L_x_1041:
[----:B------:R-:W-:Y:S01]  /*aa70*/  ULDC.64 UR8, c[0x0][0x3a8] ;  /* 0x0000ea0000087ab9 */ /* 0x000fe20000000a00 */
[----:B------:R-:W-:Y:S01]  /*aa80*/  IMAD.WIDE.U32 R6, R13, c[0x0][0x3a8], R6 ;  /* 0x0000ea000d067a25 */ /* 0x000fe200078e0006 */
[----:B------:R-:W-:Y:S01]  /*aa90*/  UIMAD UR7, UR12, UR8, URZ ;  /* 0x000000080c0772a4 */ /* 0x000fe2000f8e023f */
[----:B------:R-:W-:Y:S01]  /*aaa0*/  BSSY B0, `(.L_x_1043) ;  /* 0x000001d000007945 */ /* 0x000fe20003800000 */
[----:B------:R-:W-:-:S02]  /*aab0*/  USHF.R.S32.HI UR10, URZ, 0x1f, UR39 ;  /* 0x0000001f3f0a7899 */ /* 0x000fc40008011427 */
        /* <DEDUP_REMOVED lines=27> */
.L_x_1044:
[----:B------:R-:W-:Y:S05]  /*ac70*/  BSYNC B0 ;  /* 0x0000000000007941 */ /* 0x000fea0003800000 */
.L_x_1043:
        /* <DEDUP_REMOVED lines=18> */
.L_x_1015:
[----:B------:R-:W-:Y:S05]  /*ada0*/  BSYNC B1 ;  /* 0x0000000000017941 */ /* 0x000fea0003800000 */
.L_x_1001:
        /* <DEDUP_REMOVED lines=12> */
.L_x_1045:
[----:B------:R-:W-:Y:S05]  /*ae70*/  EXIT ;  /* 0x000000000000794d */ /* 0x000fea0003800000 */
.L_x_1047:
        /* <DEDUP_REMOVED lines=16> */
.L_x_2027:


//--------------------- .text._ZN5flash44flash_bwd_dq_dk_dv_loop_seqk_parallel_kernelI23Flash_bwd_kernel_traitsILi256ELi64ELi64ELi8ELi4ELi2ELi2ELb0ELb1EN7cutlass10bfloat16_tE19Flash_kernel_traitsILi256ELi64ELi64ELi8ES3_EELb0ELb0ELb1ELb0ELb0ELb0ELb1EEEvNS_16Flash_bwd_paramsE --------------------------
	.section	.text._ZN5flash44flash_bwd_dq_dk_dv_loop_seqk_parallel_kernelI23Flash_bwd_kernel_traitsILi256ELi64ELi64ELi8ELi4ELi2ELi2ELb0ELb1EN7cutlass10bfloat16_tE19Flash_kernel_traitsILi256ELi64ELi64ELi8ES3_EELb0ELb0ELb1ELb0ELb0ELb0ELb1EEEvNS_16Flash_bwd_paramsE,"ax",@progbits
	.sectioninfo	@"SHI_REGISTERS=254"
	.align	128
        .global         _ZN5flash44flash_bwd_dq_dk_dv_loop_seqk_parallel_kernelI23Flash_bwd_kernel_traitsILi256ELi64ELi64ELi8ELi4ELi2ELi2ELb0ELb1EN7cutlass10bfloat16_tE19Flash_kernel_traitsILi256ELi64ELi64ELi8ES3_EELb0ELb0ELb1ELb0ELb0ELb0ELb1EEEvNS_16Flash_bwd_paramsE
        .type           _ZN5flash44flash_bwd_dq_dk_dv_loop_seqk_parallel_kernelI23Flash_bwd_kernel_traitsILi256ELi64ELi64ELi8ELi4ELi2ELi2ELb0ELb1EN7cutlass10bfloat16_tE19Flash_kernel_traitsILi256ELi64ELi64ELi8ES3_EELb0ELb0ELb1ELb0ELb0ELb0ELb1EEEvNS_16Flash_bwd_paramsE,@function
        .size           _ZN5flash44flash_bwd_dq_dk_dv_loop_seqk_parallel_kernelI23Flash_bwd_kernel_traitsILi256ELi64ELi64ELi8ELi4ELi2ELi2ELb0ELb1EN7cutlass10bfloat16_tE19Flash_kernel_traitsILi256ELi64ELi64ELi8ES3_EELb0ELb0ELb1ELb0ELb0ELb0ELb1EEEvNS_16Flash_bwd_paramsE,(.L_x_2028 - _ZN5flash44flash_bwd_dq_dk_dv_loop_seqk_parallel_kernelI23Flash_bwd_kernel_traitsILi256ELi64ELi64ELi8ELi4ELi2ELi2ELb0ELb1EN7cutlass10bfloat16_tE19Flash_kernel_traitsILi256ELi64ELi64ELi8ES3_EELb0ELb0ELb1ELb0ELb0ELb0ELb1EEEvNS_16Flash_bwd_paramsE)
        .other          _ZN5flash44flash_bwd_dq_dk_dv_loop_seqk_parallel_kernelI23Flash_bwd_kernel_traitsILi256ELi64ELi64ELi8ELi4ELi2ELi2ELb0ELb1EN7cutlass10bfloat16_tE19Flash_kernel_traitsILi256ELi64ELi64ELi8ES3_EELb0ELb0ELb1ELb0ELb0ELb0ELb1EEEvNS_16Flash_bwd_paramsE,@"STO_CUDA_ENTRY STV_DEFAULT"
_ZN5flash44flash_bwd_dq_dk_dv_loop_seqk_parallel_kernelI23Flash_bwd_kernel_traitsILi256ELi64ELi64ELi8ELi4ELi2ELi2ELb0ELb1EN7cutlass10bfloat16_tE19Flash_kernel_traitsILi256ELi64ELi64ELi8ES3_EELb0ELb0ELb1ELb0ELb0ELb0ELb1EEEvNS_16Flash_bwd_paramsE:
.text._ZN5flash44flash_bwd_dq_dk_dv_loop_seqk_parallel_kernelI23Flash_bwd_kernel_traitsILi256ELi64ELi64ELi8ELi4ELi2ELi2ELb0ELb1EN7cutlass10bfloat16_tE19Flash_kernel_traitsILi256ELi64ELi64ELi8ES3_EELb0ELb0ELb1ELb0ELb0ELb0ELb1EEEvNS_16Flash_bwd_paramsE:
        /* <DEDUP_REMOVED lines=191> */
.L_x_1094:
        /* <DEDUP_REMOVED lines=62> */
.L_x_1048:
        /* <DEDUP_REMOVED lines=67> */
.L_x_1050:
        /* <DEDUP_REMOVED lines=41> */
.L_x_1051:
        /* <DEDUP_REMOVED lines=45> */
.L_x_1052:
[----:B------:R-:W-:Y:S02]  /*1960*/  UMOV UR13, UR52 ;  /* 0x00000034000d7c82 */ /* 0x000fe40008000000 */
.L_x_1053:
[----:B------:R-:W-:Y:S01]  /*1970*/  UIADD3 UR8, UP4, UP3, UR8, UR43, UR49 ;  /* 0x0000002b08087290 */ /* 0x000fe2000fb9e031 */
[----:B------:R-:W1:Y:S01]  /*1980*/  S2R R9, SR_TID.X ;  /* 0x0000000000097919 */ /* 0x000e620000002100 */
[----:B------:R-:W-:Y:S01]  /*1990*/  IMAD.U32 R6, RZ, RZ, UR5 ;  /* 0x00000005ff067e24 */ /* 0x000fe2000f8e00ff */
[----:B------:R-:W-:Y:S01]  /*19a0*/  IADD3 R15, P0, R230, UR17, RZ ;  /* 0x00000011e60f7c10 */ /* 0x000fe2000ff1e0ff */
[----:B------:R-:W-:Y:S01]  /*19b0*/  UIADD3 UR32, UP2, UP1, UR15, UR8, UR30 ;  /* 0x000000080f207290 */ /* 0x000fe2000f95e01e */
[----:B------:R-:W-:Y:S01]  /*19c0*/  IMAD.U32 R5, RZ, RZ, UR4 ;  /* 0x00000004ff057e24 */ /* 0x000fe2000f8e00ff */
[----:B------:R-:W-:Y:S01]  /*19d0*/  UIADD3.X UR7, UR10, UR50, UR55, UP4, UP3 ;  /* 0x000000320a077290 */ /* 0x000fe2000a7e6437 */
[----:B------:R-:W-:Y:S01]  /*19e0*/  IMAD.U32 R20, RZ, RZ, UR17 ;  /* 0x00000011ff147e24 */ /* 0x000fe2000f8e00ff */
[----:B------:R-:W-:Y:S01]  /*19f0*/  ULDC.64 UR8, c[0x0][0x1a8] ;  /* 0x00006a0000087ab9 */ /* 0x000fe20000000a00 */
[--C-:B------:R-:W-:Y:S01]  /*1a00*/  SHF.R.S32.HI R233, RZ, 0x1f, R232.reuse ;  /* 0x0000001fffe97819 */ /* 0x100fe200000114e8 */
[----:B------:R-:W-:Y:S01]  /*1a10*/  UIADD3.X UR30, UR12, UR7, UR14, UP2, UP1 ;  /* 0x000000070c1e7290 */ /* 0x000fe200097e240e */
[----:B------:R-:W-:Y:S01]  /*1a20*/  IADD3 R16, P2, R232, UR18, RZ ;  /* 0x00000012e8107c10 */ /* 0x000fe2000ff5e0ff */
[----:B------:R-:W-:Y:S01]  /*1a30*/  UIMAD UR7, UR59, UR8, URZ ;  /* 0x000000083b0772a4 */ /* 0x000fe2000f8e023f */
[----:B------:R-:W-:Y:S01]  /*1a40*/  BSSY B1, `(.L_x_1049) ;  /* 0x00008b3000017945 */ /* 0x000fe20003800000 */
[----:B------:R-:W-:Y:S01]  /*1a50*/  UMOV UR14, 0x4 ;  /* 0x00000004000e7882 */ /* 0x000fe20000000000 */
[----:B------:R-:W-:Y:S01]  /*1a60*/  IADD3.X R17, R233, UR20, RZ, P2, !PT ;  /* 0x00000014e9117c10 */ /* 0x000fe200097fe4ff */
[----:B------:R-:W-:Y:S01]  /*1a70*/  UIMAD UR12, UR37, UR9, UR7 ;  /* 0x00000009250c72a4 */ /* 0x000fe2000f8e0207 */
[----:B------:R-:W-:Y:S01]  /*1a80*/  IMAD.WIDE.U32 R22, R15, c[0x0][0x190], R232 ;  /* 0x000064000f167a25 */ /* 0x000fe200078e00e8 */
[----:B------:R-:W-:-:S02]  /*1a90*/  ULDC.64 UR4, c[0x0][0x3c8] ;  /* 0x0000f20000047ab9 */ /* 0x000fc40000000a00 */
        /* <DEDUP_REMOVED lines=15> */
[----:B------:R-:W-:Y:S01]  /*1b90*/  IADD3 R17, R17, UR10, RZ ;  /* 0x0000000a11117c10 */ /* 0x000fe2000fffe0ff */
[----:B------:R-:W-:Y:S02]  /*1ba0*/  UMOV UR16, UR8 ;  /* 0x0000000800107c82 */ /* 0x000fe40008000000 */
[----:B------:R-:W-:Y:S02]  /*1bb0*/  UIADD3 UR8, UR17, UR21, URZ ;  /* 0x0000001511087290 */ /* 0x000fe4000fffe03f */
[----:B------:R-:W-:Y:S01]  /*1bc0*/  UMOV UR15, UR9 ;  /* 0x00000009000f7c82 */ /* 0x000fe20008000000 */
[----:B------:R-:W-:Y:S01]  /*1bd0*/  IMAD.WIDE.U32 R16, R230, c[0x0][0x370], R16 ;  /* 0x0000dc00e6107a25 */ /* 0x000fe200078e0010 */
[----:B------:R-:W-:Y:S01]  /*1be0*/  UIMAD.WIDE UR8, UR8, UR14, UR4 ;  /* 0x0000000e080872a5 */ /* 0x000fe2000f8e0204 */
[----:B------:R1:W2:Y:S01]  /*1bf0*/  R2UR UR5, R6 ;  /* 0x00000000060573c2 */ /* 0x0002a200000e0000 */
[----:B------:R-:W-:-:S02]  /*1c00*/  ULDC UR21, c[0x0][0x2e8] ;  /* 0x0000ba0000157ab9 */ /* 0x000fc40000000800 */
[----:B------:R-:W-:Y:S01]  /*1c10*/  UIADD3 UR7, UR7, -UR21, URZ ;  /* 0x8000001507077290 */ /* 0x000fe2000fffe03f */
[----:B------:R-:W-:Y:S02]  /*1c20*/  LEA R242, P3, R16, c[0x0][0x330], 0x1 ;  /* 0x0000cc0010f27a11 */ /* 0x000fe400078608ff */
[----:B------:R-:W-:Y:S02]  /*1c30*/  UMOV UR14, UR8 ;  /* 0x00000008000e7c82 */ /* 0x000fe40008000000 */
[----:B------:R-:W-:Y:S01]  /*1c40*/  USHF.R.S32.HI UR17, URZ, 0x1f, UR7 ;  /* 0x0000001f3f117899 */ /* 0x000fe20008011407 */
[----:B------:R3:W4:Y:S01]  /*1c50*/  R2UR UR4, R5 ;  /* 0x00000000050473c2 */ /* 0x00072200000e0000 */
        /* <DEDUP_REMOVED lines=9> */
[----:B------:R-:W-:Y:S02]  /*1cf0*/  LOP3.LUT R6, R7, 0xffffffe0, RZ, 0xc0, !PT ;  /* 0xffffffe007067812 */ /* 0x000fe400078ec0ff */
[----:B------:R-:W-:Y:S02]  /*1d00*/  SHF.R.S32.HI R7, RZ, 0x5, R7 ;  /* 0x00000005ff077819 */ /* 0x000fe40000011407 */
[C---:B---3--:R-:W-:Y:S01]  /*1d10*/  IADD3.X R5, R4.reuse, UR34, RZ, P0, !PT ;  /* 0x0000002204057c10 */ /* 0x048fe200087fe4ff */
[----:B------:R-:W-:Y:S02]  /*1d20*/  IMAD.IADD R6, R9, 0x1, -R6 ;  /* 0x0000000109067824 */ /* 0x000fe400078e0a06 */
[----:B------:R-:W-:Y:S02]  /*1d30*/  IMAD R9, R4, c[0x0][0x370], RZ ;  /* 0x0000dc0004097a24 */ /* 0x000fe400078e02ff */
[----:B------:R-:W-:-:S02]  /*1d40*/  IMAD R6, R7, UR48, R6 ;  /* 0x0000003007067c24 */ /* 0x000fc4000f8e0206 */
[----:B------:R-:W-:Y:S02]  /*1d50*/  IMAD R18, R5, c[0x0][0x190], RZ ;  /* 0x0000640005127a24 */ /* 0x000fe400078e02ff */
[----:B------:R-:W-:Y:S01]  /*1d60*/  IMAD R9, R230, c[0x0][0x374], R9 ;  /* 0x0000dd00e6097a24 */ /* 0x000fe200078e0209 */
[C---:B------:R-:W-:Y:S01]  /*1d70*/  IADD3 R7, P0, R6.reuse, UR32, RZ ;  /* 0x0000002006077c10 */ /* 0x040fe2000ff1e0ff */
[----:B------:R-:W-:Y:S02]  /*1d80*/  IMAD R18, R15, c[0x0][0x194], R18 ;  /* 0x000065000f127a24 */ /* 0x000fe400078e0212 */
[----:B------:R-:W-:Y:S01]  /*1d90*/  IMAD.IADD R9, R17, 0x1, R9 ;  /* 0x0000000111097824 */ /* 0x000fe200078e0209 */
[----:B------:R-:W-:Y:S02]  /*1da0*/  LEA.HI.X.SX32 R6, R6, UR30, 0x1, P0 ;  /* 0x0000001e06067c11 */ /* 0x000fe400080f0eff */
[----:B------:R-:W-:Y:S02]  /*1db0*/  IADD3 R22, P0, R22, UR33, RZ ;  /* 0x0000002116167c10 */ /* 0x000fe4000ff1e0ff */
[----:B------:R-:W-:-:S02]  /*1dc0*/  LEA R248, P2, R7, c[0x0][0x350], 0x2 ;  /* 0x0000d40007f87a11 */ /* 0x000fc400078410ff */
        /* <DEDUP_REMOVED lines=27> */
.L_x_1055:
        /* <DEDUP_REMOVED lines=18> */
.L_x_1056:
        /* <DEDUP_REMOVED lines=34> */
.L_x_1058:
[----:B------:R-:W-:Y:S05]  /*22c0*/  BSYNC B0 ;  /* 0x0000000000007941 */ /* 0x000fea0003800000 */
.L_x_1057:
        /* <DEDUP_REMOVED lines=21> */
.L_x_1060:
[----:B------:R-:W-:Y:S05]  /*2420*/  BSYNC B0 ;  /* 0x0000000000007941 */ /* 0x000fea0003800000 */
.L_x_1059:
        /* <DEDUP_REMOVED lines=31> */
.L_x_1062:
[----:B------:R-:W-:Y:S05]  /*2620*/  BSYNC B0 ;  /* 0x0000000000007941 */ /* 0x000fea0003800000 */
.L_x_1061:
        /* <DEDUP_REMOVED lines=20> */
.L_x_1054:
        /* <DEDUP_REMOVED lines=49> */
.L_x_1065:
[----:B------:R-:W-:Y:S05]  /*2a80*/  BSYNC B0 ;  /* 0x0000000000007941 */ /* 0x000fea0003800000 */
.L_x_1064:
        /* <DEDUP_REMOVED lines=48> */
.L_x_1067:
[----:B------:R-:W-:Y:S05]  /*2d90*/  BSYNC B0 ;  /* 0x0000000000007941 */ /* 0x000fea0003800000 */
.L_x_1066:
        /* <DEDUP_REMOVED lines=42> */
.L_x_1069:
[----:B------:R-:W-:Y:S05]  /*3040*/  BSYNC B0 ;  /* 0x0000000000007941 */ /* 0x000fea0003800000 */
.L_x_1068:
        /* <DEDUP_REMOVED lines=45> */
.L_x_1071:
[----:B------:R-:W-:Y:S05]  /*3320*/  BSYNC B0 ;  /* 0x0000000000007941 */ /* 0x000fea0003800000 */
.L_x_1070:
        /* <DEDUP_REMOVED lines=22> */
[----:B------:R-:W-:-:S04]  /*3490*/  IADD3 R16, P0, R14, UR26, RZ ;  /* 0x0000001a0e107c10 */ /* 0x000fc8000ff1e0ff */
[----:B------:R-:W-:Y:S01]  /*34a0*/  IADD3.X R17, R15, UR27, R7, P0, !PT ;  /* 0x0000001b0f117c10 */ /* 0x000fe200087fe407 */
[----:B------:R-:W-:-:S04]  /*34b0*/  IMAD R7, R8, c[0x0][0x1b0], RZ ;  /* 0x00006c0008077a24 */ /* 0x000fc800078e02ff */
[----:B------:R1:W-:Y:S01]  /*34c0*/  @P5 STS.128 [R226+0x10000], RZ ;  /* 0x010000ffe2005388 */ /* 0x0003e20000000c00 */
[C---:B------:R-:W-:Y:S02]  /*34d0*/  IMAD R14, R10.reuse, c[0x0][0x1b4], R7 ;  /* 0x00006d000a0e7a24 */ /* 0x040fe400078e0207 */
[----:B------:R-:W-:Y:S01]  /*34e0*/  IMAD.WIDE.U32 R16, R10, c[0x0][0x1b0], R16 ;  /* 0x00006c000a107a25 */ /* 0x000fe200078e0010 */
[----:B------:R1:W-:Y:S03]  /*34f0*/  @P5 STS.128 [R226+0x12000], RZ ;  /* 0x012000ffe2005388 */ /* 0x0003e60000000c00 */
[----:B------:R-:W-:Y:S01]  /*3500*/  IMAD.IADD R9, R17, 0x1, R14 ;  /* 0x0000000111097824 */ /* 0x000fe200078e020e */
[----:B------:R1:W-:Y:S04]  /*3510*/  @P5 STS.128 [R226+0x14000], RZ ;  /* 0x014000ffe2005388 */ /* 0x0003e80000000c00 */
[----:B------:R1:W-:Y:S01]  /*3520*/  @P5 STS.128 [R226+0x16000], RZ ;  /* 0x016000ffe2005388 */ /* 0x0003e20000000c00 */
[----:B------:R-:W-:Y:S05]  /*3530*/  @P5 BRA `(.L_x_1073) ;  /* 0x000002e000005947 */ /* 0x000fea0003800000 */
[----:B------:R-:W-:Y:S01]  /*3540*/  ISETP.GE.AND P3, PT, R232, c[0x0][0x220], PT ;  /* 0x00008800e8007a0c */ /* 0x000fe20003f66270 */
[----:B------:R-:W-:Y:S01]  /*3550*/  IMAD R7, R11, c[0x0][0x198], RZ ;  /* 0x000066000b077a24 */ /* 0x000fe200078e02ff */
[----:B-1----:R-:W-:-:S02]  /*3560*/  MOV R18, UR26 ;  /* 0x0000001a00127c02 */ /* 0x002fc40008000f00 */
[----:B------:R-:W-:Y:S01]  /*3570*/  MOV R19, UR27 ;  /* 0x0000001b00137c02 */ /* 0x000fe20008000f00 */
[C---:B------:R-:W-:Y:S01]  /*3580*/  IMAD R20, R12.reuse, c[0x0][0x19c], R7 ;  /* 0x000067000c147a24 */ /* 0x040fe200078e0207 */
[----:B------:R-:W-:Y:S02]  /*3590*/  MOV R7, 0x2 ;  /* 0x0000000200077802 */ /* 0x000fe40000000f00 */
[----:B------:R-:W-:Y:S01]  /*35a0*/  ISETP.GE.AND P2, PT, R229, c[0x0][0x220], PT ;  /* 0x00008800e5007a0c */ /* 0x000fe20003f46270 */
[----:B------:R-:W-:Y:S01]  /*35b0*/  IMAD.WIDE.U32 R18, R12, c[0x0][0x198], R18 ;  /* 0x000066000c127a25 */ /* 0x000fe200078e0012 */
[----:B------:R-:W-:Y:S02]  /*35c0*/  ISETP.GE.AND P1, PT, R228, c[0x0][0x220], PT ;  /* 0x00008800e4007a0c */ /* 0x000fe40003f26270 */
[----:B------:R-:W-:Y:S01]  /*35d0*/  ISETP.GE.AND P0, PT, R227, c[0x0][0x220], PT ;  /* 0x00008800e3007a0c */ /* 0x000fe20003f06270 */
[----:B------:R-:W-:Y:S01]  /*35e0*/  IMAD.IADD R21, R19, 0x1, R20 ;  /* 0x0000000113157824 */ /* 0x000fe200078e0214 */
[----:B------:R1:W-:Y:S01]  /*35f0*/  @P3 STS.128 [R226+0x10000], RZ ;  /* 0x010000ffe2003388 */ /* 0x0003e20000000c00 */
[----:B------:R-:W-:Y:S01]  /*3600*/  IMAD.MOV.U32 R20, RZ, RZ, R18 ;  /* 0x000000ffff147224 */ /* 0x000fe200078e0012 */
[----:B------:R-:W-:Y:S01]  /*3610*/  @!P3 MOV R18, R16 ;  /* 0x000000100012b202 */ /* 0x000fe20000000f00 */
[----:B------:R-:W-:-:S02]  /*3620*/  @!P3 IMAD R13, R4, c[0x0][0x198], RZ ;  /* 0x00006600040dba24 */ /* 0x000fc400078e02ff */
        /* <DEDUP_REMOVED lines=31> */
.L_x_1073:
[----:B------:R-:W-:Y:S05]  /*3820*/  BSYNC B0 ;  /* 0x0000000000007941 */ /* 0x000fea0003800000 */
.L_x_1072:
        /* <DEDUP_REMOVED lines=55> */
.L_x_1075:
[----:B------:R-:W-:Y:S05]  /*3ba0*/  BSYNC B0 ;  /* 0x0000000000007941 */ /* 0x000fea0003800000 */
.L_x_1074:
        /* <DEDUP_REMOVED lines=62> */
.L_x_1077:
[----:B------:R-:W-:Y:S05]  /*3f90*/  BSYNC B0 ;  /* 0x0000000000007941 */ /* 0x000fea0003800000 */
.L_x_1076:
        /* <DEDUP_REMOVED lines=54> */
.L_x_1079:
[----:B------:R-:W-:Y:S05]  /*4300*/  BSYNC B0 ;  /* 0x0000000000007941 */ /* 0x000fea0003800000 */
.L_x_1078:
        /* <DEDUP_REMOVED lines=66> */
[----:B-1----:R-:W-:Y:S01]  /*4730*/  CS2R R20, SRZ ;  /* 0x0000000000147805 */ /* 0x002fe2000001ff00 */
[----:B------:R-:W-:-:S02]  /*4740*/  ULDC UR9, c[0x0][0x2e8] ;  /* 0x0000ba0000097ab9 */ /* 0x000fc40000000800 */
[----:B------:R-:W-:Y:S02]  /*4750*/  UIADD3 UR18, UR8, -UR9, URZ ;  /* 0x8000000908127290 */ /* 0x000fe4000fffe03f */
[----:B------:R-:W-:Y:S02]  /*4760*/  ULDC UR12, c[0x0][0x2e4] ;  /* 0x0000b900000c7ab9 */ /* 0x000fe40000000800 */
.L_x_1084:
        /* <DEDUP_REMOVED lines=9> */
[----:B------:R-:W-:Y:S05]  /*4800*/  LDSM.16.M88.4 R84, [R223] ;  /* 0x00000000df54783b */ /* 0x000fea0000000200 */
[----:B-1----:R-:W1:Y:S05]  /*4810*/  LDSM.16.M88.4 R88, [R222+0x10000] ;  /* 0x01000000de58783b */ /* 0x002e6a0000000200 */
[----:B------:R-:W3:Y:S05]  /*4820*/  LDSM.16.M88.4 R92, [R222+0x10800] ;  /* 0x01080000de5c783b */ /* 0x000eea0000000200 */
[----:B------:R-:W-:Y:S05]  /*4830*/  LDSM.16.M88.4 R96, [R221] ;  /* 0x00000000dd60783b */ /* 0x000fea0000000200 */
[----:B------:R-:W2:Y:S05]  /*4840*/  LDSM.16.M88.4 R100, [R212+0x10000] ;  /* 0x01000000d464783b */ /* 0x000eaa0000000200 */
        /* <DEDUP_REMOVED lines=8> */
[C---:B---3--:R-:W-:Y:S08]  /*48d0*/  HMMA.16816.F32.BF16 R12, R84.reuse, R92, RZ ;  /* 0x0000005c540c723c */ /* 0x048ff000000418ff */
[----:B------:R-:W-:Y:S01]  /*48e0*/  HMMA.16816.F32.BF16 R16, R84, R94, RZ ;  /* 0x0000005e5410723c */ /* 0x000fe200000418ff */
[----:B------:R-:W-:Y:S05]  /*48f0*/  LDSM.16.M88.4 R84, [R219] ;  /* 0x00000000db54783b */ /* 0x000fea0000000200 */
[----:B------:R-:W3:Y:S02]  /*4900*/  LDSM.16.M88.4 R92, [R2+0x10000] ;  /* 0x01000000025c783b */ /* 0x000ee40000000200 */
[C---:B--2---:R-:W-:Y:S08]  /*4910*/  HMMA.16816.F32.BF16 R4, R96.reuse, R100, R4 ;  /* 0x000000646004723c */ /* 0x044ff00000041804 */
[C---:B------:R-:W-:Y:S01]  /*4920*/  HMMA.16816.F32.BF16 R8, R96.reuse, R102, R8 ;  /* 0x000000666008723c */ /* 0x040fe20000041808 */
[----:B------:R-:W2:Y:S07]  /*4930*/  LDSM.16.M88.4 R100, [R2+0x10800] ;  /* 0x010800000264783b */ /* 0x000eae0000000200 */
[C---:B----4-:R-:W-:Y:S08]  /*4940*/  HMMA.16816.F32.BF16 R12, R96.reuse, R104, R12 ;  /* 0x00000068600c723c */ /* 0x050ff0000004180c */
[----:B------:R-:W-:Y:S01]  /*4950*/  HMMA.16816.F32.BF16 R16, R96, R106, R16 ;  /* 0x0000006a6010723c */ /* 0x000fe20000041810 */
[----:B------:R-:W-:Y:S05]  /*4960*/  LDSM.16.M88.4 R96, [R223+0x2000] ;  /* 0x00200000df60783b */ /* 0x000fea0000000200 */
[----:B------:R-:W4:Y:S02]  /*4970*/  LDSM.16.M88.4 R104, [R222+0x12000] ;  /* 0x01200000de68783b */ /* 0x000f240000000200 */
[C---:B-1----:R-:W-:Y:S08]  /*4980*/  HMMA.16816.F32.BF16 R4, R88.reuse, R108, R4 ;  /* 0x0000006c5804723c */ /* 0x042ff00000041804 */
[C---:B------:R-:W-:Y:S01]  /*4990*/  HMMA.16816.F32.BF16 R8, R88.reuse, R110, R8 ;  /* 0x0000006e5808723c */ /* 0x040fe20000041808 */
[----:B------:R-:W1:Y:S07]  /*49a0*/  LDSM.16.M88.4 R108, [R222+0x12800] ;  /* 0x01280000de6c783b */ /* 0x000e6e0000000200 */
[C---:B------:R-:W-:Y:S08]  /*49b0*/  HMMA.16816.F32.BF16 R12, R88.reuse, R112, R12 ;  /* 0x00000070580c723c */ /* 0x040ff0000004180c */
[----:B------:R-:W-:Y:S01]  /*49c0*/  HMMA.16816.F32.BF16 R16, R88, R114, R16 ;  /* 0x000000725810723c */ /* 0x000fe20000041810 */
[----:B------:R-:W-:Y:S05]  /*49d0*/  LDSM.16.M88.4 R88, [R221+0x2000] ;  /* 0x00200000dd58783b */ /* 0x000fea0000000200 */
[----:B------:R-:W-:Y:S02]  /*49e0*/  LDSM.16.M88.4 R112, [R212+0x12800] ;  /* 0x01280000d470783b */ /* 0x000fe40000000200 */
[C---:B---3--:R-:W-:Y:S08]  /*49f0*/  HMMA.16816.F32.BF16 R4, R84.reuse, R92, R4 ;  /* 0x0000005c5404723c */ /* 0x048ff00000041804 */
[C---:B------:R-:W-:Y:S01]  /*4a00*/  HMMA.16816.F32.BF16 R8, R84.reuse, R94, R8 ;  /* 0x0000005e5408723c */ /* 0x040fe20000041808 */
[----:B------:R-:W3:Y:S07]  /*4a10*/  LDSM.16.M88.4 R92, [R212+0x12000] ;  /* 0x01200000d45c783b */ /* 0x000eee0000000200 */
[C---:B--2---:R-:W-:Y:S08]  /*4a20*/  HMMA.16816.F32.BF16 R12, R84.reuse, R100, R12 ;  /* 0x00000064540c723c */ /* 0x044ff0000004180c */
[----:B------:R-:W-:Y:S01]  /*4a30*/  HMMA.16816.F32.BF16 R16, R84, R102, R16 ;  /* 0x000000665410723c */ /* 0x000fe20000041810 */
[----:B------:R-:W-:Y:S05]  /*4a40*/  LDSM.16.M88.4 R84, [R220+0x2000] ;  /* 0x00200000dc54783b */ /* 0x000fea0000000200 */
[----:B------:R-:W2:Y:S02]  /*4a50*/  LDSM.16.M88.4 R100, [R3+0x12000] ;  /* 0x012000000364783b */ /* 0x000ea40000000200 */
[C---:B----4-:R-:W-:Y:S08]  /*4a60*/  HMMA.16816.F32.BF16 R4, R96.reuse, R104, R4 ;  /* 0x000000686004723c */ /* 0x050ff00000041804 */
[C---:B------:R-:W-:Y:S01]  /*4a70*/  HMMA.16816.F32.BF16 R8, R96.reuse, R106, R8 ;  /* 0x0000006a6008723c */ /* 0x040fe20000041808 */
[----:B------:R-:W4:Y:S07]  /*4a80*/  LDSM.16.M88.4 R104, [R3+0x12800] ;  /* 0x012800000368783b */ /* 0x000f2e0000000200 */
[C---:B-1----:R-:W-:Y:S08]  /*4a90*/  HMMA.16816.F32.BF16 R12, R96.reuse, R108, R12 ;  /* 0x0000006c600c723c */ /* 0x042ff0000004180c */
[----:B------:R-:W-:Y:S01]  /*4aa0*/  HMMA.16816.F32.BF16 R16, R96, R110, R16 ;  /* 0x0000006e6010723c */ /* 0x000fe20000041810 */
[----:B------:R-:W-:Y:S05]  /*4ab0*/  LDSM.16.M88.4 R96, [R2+0x12000] ;  /* 0x012000000260783b */ /* 0x000fea0000000200 */
[----:B------:R-:W-:Y:S02]  /*4ac0*/  LDSM.16.M88.4 R108, [R2+0x12800] ;  /* 0x01280000026c783b */ /* 0x000fe40000000200 */
[C---:B---3--:R-:W-:Y:S08]  /*4ad0*/  HMMA.16816.F32.BF16 R4, R88.reuse, R92, R4 ;  /* 0x0000005c5804723c */ /* 0x048ff00000041804 */
[C---:B------:R-:W-:Y:S01]  /*4ae0*/  HMMA.16816.F32.BF16 R8, R88.reuse, R94, R8 ;  /* 0x0000005e5808723c */ /* 0x040fe20000041808 */
[----:B------:R-:W1:Y:S07]  /*4af0*/  LDSM.16.M88.4 R92, [R219+0x2000] ;  /* 0x00200000db5c783b */ /* 0x000e6e0000000200 */
[C---:B------:R-:W-:Y:S08]  /*4b00*/  HMMA.16816.F32.BF16 R12, R88.reuse, R112, R12 ;  /* 0x00000070580c723c */ /* 0x040ff0000004180c */
[----:B------:R-:W-:Y:S01]  /*4b10*/  HMMA.16816.F32.BF16 R16, R88, R114, R16 ;  /* 0x000000725810723c */ /* 0x000fe20000041810 */
[----:B------:R-:W-:Y:S05]  /*4b20*/  LDSM.16.M88.4 R88, [R223+0x4000] ;  /* 0x00400000df58783b */ /* 0x000fea0000000200 */
[----:B------:R-:W-:Y:S02]  /*4b30*/  LDSM.16.M88.4 R112, [R3+0x14000] ;  /* 0x014000000370783b */ /* 0x000fe40000000200 */
[C---:B--2---:R-:W-:Y:S08]  /*4b40*/  HMMA.16816.F32.BF16 R4, R84.reuse, R100, R4 ;  /* 0x000000645404723c */ /* 0x044ff00000041804 */
        /* <DEDUP_REMOVED lines=12> */
[----:B------:R-:W4:Y:S02]  /*4c10*/  LDSM.16.M88.4 R108, [R220+0x4000] ;  /* 0x00400000dc6c783b */ /* 0x000f240000000200 */
[C---:B--2---:R-:W-:Y:S08]  /*4c20*/  HMMA.16816.F32.BF16 R4, R88.reuse, R100, R4 ;  /* 0x000000645804723c */ /* 0x044ff00000041804 */
[C---:B------:R-:W-:Y:S01]  /*4c30*/  HMMA.16816.F32.BF16 R8, R88.reuse, R102, R8 ;  /* 0x000000665808723c */ /* 0x040fe20000041808 */
[----:B------:R-:W-:Y:S07]  /*4c40*/  LDSM.16.M88.4 R100, [R2+0x14000] ;  /* 0x014000000264783b */ /* 0x000fee0000000200 */
[C---:B---3--:R-:W-:Y:S08]  /*4c50*/  HMMA.16816.F32.BF16 R12, R88.reuse, R84, R12 ;  /* 0x00000054580c723c */ /* 0x048ff0000004180c */
[----:B------:R-:W-:Y:S01]  /*4c60*/  HMMA.16816.F32.BF16 R16, R88, R86, R16 ;  /* 0x000000565810723c */ /* 0x000fe20000041810 */
[----:B------:R-:W2:Y:S05]  /*4c70*/  LDSM.16.M88.4 R84, [R3+0x14800] ;  /* 0x014800000354783b */ /* 0x000eaa0000000200 */
[----:B------:R-:W3:Y:S02]  /*4c80*/  LDSM.16.M88.4 R88, [R219+0x4000] ;  /* 0x00400000db58783b */ /* 0x000ee40000000200 */
[C---:B-1----:R-:W-:Y:S08]  /*4c90*/  HMMA.16816.F32.BF16 R4, R96.reuse, R104, R4 ;  /* 0x000000686004723c */ /* 0x042ff00000041804 */
[C---:B------:R-:W-:Y:S01]  /*4ca0*/  HMMA.16816.F32.BF16 R8, R96.reuse, R106, R8 ;  /* 0x0000006a6008723c */ /* 0x040fe20000041808 */
[----:B------:R-:W-:Y:S07]  /*4cb0*/  LDSM.16.M88.4 R104, [R222+0x16000] ;  /* 0x01600000de68783b */ /* 0x000fee0000000200 */
[C---:B----4-:R-:W-:Y:S08]  /*4cc0*/  HMMA.16816.F32.BF16 R12, R96.reuse, R92, R12 ;  /* 0x0000005c600c723c */ /* 0x050ff0000004180c */
[----:B------:R-:W-:Y:S01]  /*4cd0*/  HMMA.16816.F32.BF16 R16, R96, R94, R16 ;  /* 0x0000005e6010723c */ /* 0x000fe20000041810 */
[----:B------:R-:W1:Y:S05]  /*4ce0*/  LDSM.16.M88.4 R92, [R2+0x14800] ;  /* 0x01480000025c783b */ /* 0x000e6a0000000200 */
[----:B------:R-:W4:Y:S02]  /*4cf0*/  LDSM.16.M88.4 R96, [R223+0x6000] ;  /* 0x00600000df60783b */ /* 0x000f240000000200 */
[C---:B------:R-:W-:Y:S08]  /*4d00*/  HMMA.16816.F32.BF16 R4, R108.reuse, R112, R4 ;  /* 0x000000706c04723c */ /* 0x040ff00000041804 */
[C---:B------:R-:W-:Y:S01]  /*4d10*/  HMMA.16816.F32.BF16 R8, R108.reuse, R114, R8 ;  /* 0x000000726c08723c */ /* 0x040fe20000041808 */
[----:B------:R-:W-:Y:S07]  /*4d20*/  LDSM.16.M88.4 R112, [R212+0x16000] ;  /* 0x01600000d470783b */ /* 0x000fee0000000200 */
[C---:B--2---:R-:W-:Y:S08]  /*4d30*/  HMMA.16816.F32.BF16 R12, R108.reuse, R84, R12 ;  /* 0x000000546c0c723c */ /* 0x044ff0000004180c */
[----:B------:R-:W-:Y:S01]  /*4d40*/  HMMA.16816.F32.BF16 R16, R108, R86, R16 ;  /* 0x000000566c10723c */ /* 0x000fe20000041810 */
[----:B------:R-:W2:Y:S05]  /*4d50*/  LDSM.16.M88.4 R84, [R222+0x16800] ;  /* 0x01680000de54783b */ /* 0x000eaa0000000200 */
[----:B------:R-:W2:Y:S02]  /*4d60*/  LDSM.16.M88.4 R108, [R221+0x6000] ;  /* 0x00600000dd6c783b */ /* 0x000ea40000000200 */
[C---:B---3--:R-:W-:Y:S08]  /*4d70*/  HMMA.16816.F32.BF16 R4, R88.reuse, R100, R4 ;  /* 0x000000645804723c */ /* 0x048ff00000041804 */
[C---:B------:R-:W-:Y:S01]  /*4d80*/  HMMA.16816.F32.BF16 R8, R88.reuse, R102, R8 ;  /* 0x000000665808723c */ /* 0x040fe20000041808 */
[----:B------:R-:W-:Y:S07]  /*4d90*/  LDSM.16.M88.4 R100, [R3+0x16000] ;  /* 0x016000000364783b */ /* 0x000fee0000000200 */
[C---:B-1----:R-:W-:Y:S08]  /*4da0*/  HMMA.16816.F32.BF16 R12, R88.reuse, R92, R12 ;  /* 0x0000005c580c723c */ /* 0x042ff0000004180c */
[----:B------:R-:W-:Y:S01]  /*4db0*/  HMMA.16816.F32.BF16 R16, R88, R94, R16 ;  /* 0x0000005e5810723c */ /* 0x000fe20000041810 */
[----:B------:R-:W1:Y:S05]  /*4dc0*/  LDSM.16.M88.4 R88, [R212+0x16800] ;  /* 0x01680000d458783b */ /* 0x000e6a0000000200 */
[----:B------:R-:W3:Y:S02]  /*4dd0*/  LDSM.16.M88.4 R92, [R220+0x6000] ;  /* 0x00600000dc5c783b */ /* 0x000ee40000000200 */
[C---:B----4-:R-:W-:Y:S08]  /*4de0*/  HMMA.16816.F32.BF16 R4, R96.reuse, R104, R4 ;  /* 0x000000686004723c */ /* 0x050ff00000041804 */
[C---:B------:R-:W-:Y:S01]  /*4df0*/  HMMA.16816.F32.BF16 R8, R96.reuse, R106, R8 ;  /* 0x0000006a6008723c */ /* 0x040fe20000041808 */
[----:B------:R-:W-:Y:S07]  /*4e00*/  LDSM.16.M88.4 R104, [R2+0x16000] ;  /* 0x016000000268783b */ /* 0x000fee0000000200 */
[C---:B--2---:R-:W-:Y:S08]  /*4e10*/  HMMA.16816.F32.BF16 R12, R96.reuse, R84, R12 ;  /* 0x00000054600c723c */ /* 0x044ff0000004180c */
[----:B------:R-:W-:Y:S01]  /*4e20*/  HMMA.16816.F32.BF16 R16, R96, R86, R16 ;  /* 0x000000566010723c */ /* 0x000fe20000041810 */
[----:B------:R-:W2:Y:S05]  /*4e30*/  LDSM.16.M88.4 R84, [R3+0x16800] ;  /* 0x016800000354783b */ /* 0x000eaa0000000200 */
[----:B------:R-:W4:Y:S02]  /*4e40*/  LDSM.16.M88.4 R96, [R219+0x6000] ;  /* 0x00600000db60783b */ /* 0x000f240000000200 */
[C---:B------:R-:W-:Y:S08]  /*4e50*/  HMMA.16816.F32.BF16 R4, R108.reuse, R112, R4 ;  /* 0x000000706c04723c */ /* 0x040ff00000041804 */
[C---:B------:R-:W-:Y:S08]  /*4e60*/  HMMA.16816.F32.BF16 R8, R108.reuse, R114, R8 ;  /* 0x000000726c08723c */ /* 0x040ff00000041808 */
[C---:B-1----:R-:W-:Y:S08]  /*4e70*/  HMMA.16816.F32.BF16 R12, R108.reuse, R88, R12 ;  /* 0x000000586c0c723c */ /* 0x042ff0000004180c */
[----:B------:R-:W-:Y:S08]  /*4e80*/  HMMA.16816.F32.BF16 R16, R108, R90, R16 ;  /* 0x0000005a6c10723c */ /* 0x000ff00000041810 */
[C---:B---3--:R-:W-:Y:S08]  /*4e90*/  HMMA.16816.F32.BF16 R4, R92.reuse, R100, R4 ;  /* 0x000000645c04723c */ /* 0x048ff00000041804 */
[C---:B------:R-:W-:Y:S08]  /*4ea0*/  HMMA.16816.F32.BF16 R8, R92.reuse, R102, R8 ;  /* 0x000000665c08723c */ /* 0x040ff00000041808 */
[C---:B--2---:R-:W-:Y:S08]  /*4eb0*/  HMMA.16816.F32.BF16 R12, R92.reuse, R84, R12 ;  /* 0x000000545c0c723c */ /* 0x044ff0000004180c */
[----:B------:R-:W-:Y:S01]  /*4ec0*/  HMMA.16816.F32.BF16 R16, R92, R86, R16 ;  /* 0x000000565c10723c */ /* 0x000fe20000041810 */
[----:B------:R-:W1:Y:S07]  /*4ed0*/  LDSM.16.M88.4 R84, [R2+0x16800] ;  /* 0x016800000254783b */ /* 0x000e6e0000000200 */
[C---:B----4-:R-:W-:Y:S08]  /*4ee0*/  HMMA.16816.F32.BF16 R4, R96.reuse, R104, R4 ;  /* 0x000000686004723c */ /* 0x050ff00000041804 */
        /* <DEDUP_REMOVED lines=14> */
[----:B------:R-:W3:Y:S06]  /*4fd0*/  MUFU.TANH R120, R120 ;  /* 0x0000007800787308 */ /* 0x000eec0000002400 */
[----:B------:R-:W-:Y:S02]  /*4fe0*/  FMUL.FTZ R126, R12, c[0x0][0x2ec] ;  /* 0x0000bb000c7e7a20 */ /* 0x000fe40000410000 */
[----:B------:R-:W-:Y:S02]  /*4ff0*/  FMUL.FTZ R127, R13, c[0x0][0x2ec] ;  /* 0x0000bb000d7f7a20 */ /* 0x000fe40000410000 */
[----:B------:R-:W4:Y:S01]  /*5000*/  MUFU.TANH R121, R121 ;  /* 0x0000007900797308 */ /* 0x000f220000002400 */
[----:B------:R-:W-:Y:S02]  /*5010*/  FMUL.FTZ R128, R14, c[0x0][0x2ec] ;  /* 0x0000bb000e807a20 */ /* 0x000fe40000410000 */
[----:B------:R-:W-:Y:S02]  /*5020*/  FMUL.FTZ R129, R15, c[0x0][0x2ec] ;  /* 0x0000bb000f817a20 */ /* 0x000fe40000410000 */
[----:B------:R-:W-:Y:S02]  /*5030*/  FMUL.FTZ R130, R16, c[0x0][0x2ec] ;  /* 0x0000bb0010827a20 */ /* 0x000fe40000410000 */
[----:B------:R-:W-:Y:S02]  /*5040*/  FMUL.FTZ R131, R17, c[0x0][0x2ec] ;  /* 0x0000bb0011837a20 */ /* 0x000fe40000410000 */
[----:B------:R-:W-:Y:S01]  /*5050*/  FMUL.FTZ R196, R18, c[0x0][0x2ec] ;  /* 0x0000bb0012c47a20 */ /* 0x000fe20000410000 */
[----:B------:R-:W1:Y:S01]  /*5060*/  MUFU.TANH R122, R122 ;  /* 0x0000007a007a7308 */ /* 0x000e620000002400 */
[----:B------:R-:W-:Y:S09]  /*5070*/  FMUL.FTZ R209, R19, c[0x0][0x2ec] ;  /* 0x0000bb0013d17a20 */ /* 0x000ff20000410000 */
[----:B------:R-:W1:Y:S10]  /*5080*/  MUFU.TANH R123, R123 ;  /* 0x0000007b007b7308 */ /* 0x000e740000002400 */
        /* <DEDUP_REMOVED lines=9> */
[----:B------:R-:W1:Y:S01]  /*5120*/  MUFU.TANH R209, R209 ;  /* 0x000000d100d17308 */ /* 0x000e620000002400 */
[----:B------:R-:W-:-:S05]  /*5130*/  @!P0 BRA `(.L_x_1080) ;  /* 0x000001c000008947 */ /* 0x000fca0003800000 */
[----:B-1234-:R-:W-:Y:S01]  /*5140*/  MOV R5, R209 ;  /* 0x000000d100057202 */ /* 0x01efe20000000f00 */
[----:B------:R-:W-:Y:S01]  /*5150*/  USHF.L.U32 UR8, UR19, 0x6, URZ ;  /* 0x0000000613087899 */ /* 0x000fe2000800063f */
[----:B------:R-:W-:Y:S01]  /*5160*/  MOV R9, R131 ;  /* 0x0000008300097202 */ /* 0x000fe20000000f00 */
[----:B------:R-:W-:Y:S01]  /*5170*/  IMAD.MOV.U32 R7, RZ, RZ, R196 ;  /* 0x000000ffff077224 */ /* 0x000fe200078e00c4 */
[----:B------:R-:W-:Y:S01]  /*5180*/  MOV R13, R129 ;  /* 0x00000081000d7202 */ /* 0x000fe20000000f00 */
[----:B------:R-:W-:Y:S01]  /*5190*/  IMAD.MOV.U32 R11, RZ, RZ, R130 ;  /* 0x000000ffff0b7224 */ /* 0x000fe200078e0082 */
[----:B------:R-:W-:Y:S01]  /*51a0*/  MOV R17, R127 ;  /* 0x0000007f00117202 */ /* 0x000fe20000000f00 */
[----:B------:R-:W-:Y:S01]  /*51b0*/  IMAD.MOV.U32 R15, RZ, RZ, R128 ;  /* 0x000000ffff0f7224 */ /* 0x000fe200078e0080 */
[----:B------:R-:W-:Y:S01]  /*51c0*/  UIADD3 UR10, UR8, 0x40, URZ ;  /* 0x00000040080a7890 */ /* 0x000fe2000fffe03f */
[----:B------:R-:W-:Y:S01]  /*51d0*/  MOV R85, R125 ;  /* 0x0000007d00557202 */ /* 0x000fe20000000f00 */
[----:B------:R-:W-:Y:S01]  /*51e0*/  IMAD.MOV.U32 R19, RZ, RZ, R126 ;  /* 0x000000ffff137224 */ /* 0x000fe200078e007e */
[----:B------:R-:W-:Y:S01]  /*51f0*/  UIADD3 UR8, UR8, UR11, URZ ;  /* 0x0000000b08087290 */ /* 0x000fe2000fffe03f */
[----:B------:R-:W-:Y:S01]  /*5200*/  MOV R89, R123 ;  /* 0x0000007b00597202 */ /* 0x000fe20000000f00 */
[----:B------:R-:W-:Y:S01]  /*5210*/  IMAD.MOV.U32 R87, RZ, RZ, R124 ;  /* 0x000000ffff577224 */ /* 0x000fe200078e007c */
[----:B------:R-:W-:Y:S01]  /*5220*/  MOV R93, R121 ;  /* 0x00000079005d7202 */ /* 0x000fe20000000f00 */
[----:B------:R-:W-:Y:S01]  /*5230*/  UIADD3 UR8, UR12, UR8, -UR6 ;  /* 0x000000080c087290 */ /* 0x000fe2000fffe806 */
[----:B------:R-:W-:Y:S01]  /*5240*/  IMAD.U32 R4, RZ, RZ, UR10 ;  /* 0x0000000aff047e24 */ /* 0x000fe2000f8e00ff */
[----:B------:R-:W-:Y:S01]  /*5250*/  UIADD3 UR10, UR9, 0x40, URZ ;  /* 0x00000040090a7890 */ /* 0x000fe2000fffe03f */
[----:B------:R-:W-:Y:S01]  /*5260*/  MOV R97, R119 ;  /* 0x0000007700617202 */ /* 0x000fe20000000f00 */
[----:B------:R-:W-:Y:S02]  /*5270*/  IMAD.MOV.U32 R91, RZ, RZ, R122 ;  /* 0x000000ffff5b7224 */ /* 0x000fe400078e007a */
[----:B------:R-:W-:Y:S01]  /*5280*/  UISETP.GE.AND UP0, UPT, UR10, UR8, UPT ;  /* 0x000000080a00728c */ /* 0x000fe2000bf06270 */
[----:B------:R-:W-:Y:S01]  /*5290*/  ISETP.LT.AND P0, PT, R4, UR6, PT ;  /* 0x0000000604007c0c */ /* 0x000fe2000bf01270 */
[----:B------:R-:W-:Y:S01]  /*52a0*/  IMAD.MOV.U32 R95, RZ, RZ, R120 ;  /* 0x000000ffff5f7224 */ /* 0x000fe200078e0078 */
[----:B------:R-:W-:Y:S01]  /*52b0*/  UMOV UR8, UR12 ;  /* 0x0000000c00087c82 */ /* 0x000fe20008000000 */
[----:B------:R-:W-:Y:S02]  /*52c0*/  IMAD.MOV.U32 R99, RZ, RZ, R118 ;  /* 0x000000ffff637224 */ /* 0x000fe400078e0076 */
[----:B------:R-:W-:Y:S11]  /*52d0*/  PLOP3.LUT P1, PT, PT, PT, UP0, 0x80, 0x0 ;  /* 0x000000000000781c */ /* 0x000ff60003f2f008 */
[----:B------:R-:W-:Y:S02]  /*52e0*/  @!UPT UIADD3 URZ, URZ, URZ, URZ ;  /* 0x0000003f3f3ff290 */ /* 0x000fe4000fffe03f */
[----:B------:R-:W-:-:S05]  /*52f0*/  @!P1 BRA P0, `(.L_x_1081) ;  /* 0x0000047000009947 */ /* 0x000fca0000000000 */
.L_x_1080:
[----:B--234-:R-:W-:Y:S01]  /*5300*/  IADD3 R11, R225, UR9, RZ ;  /* 0x00000009e10b7c10 */ /* 0x01cfe2000fffe0ff */
        /* <DEDUP_REMOVED lines=33> */
[----:B-1----:R-:W-:Y:S02]  /*5520*/  FSEL R97, R119, -INF , !P0 ;  /* 0xff80000077617808 */ /* 0x002fe40004000000 */
        /* <DEDUP_REMOVED lines=36> */
.L_x_1081:
[C---:B------:R-:W-:Y:S01]  /*5770*/  FMUL.FTZ R6, R246.reuse, 1.4426950216293334961 ;  /* 0x3fb8aa3bf6067820 */ /* 0x040fe20000410000 */
[----:B------:R-:W-:Y:S01]  /*5780*/  FSETP.NEU.FTZ.AND P0, PT, R246, -INF , PT ;  /* 0xff800000f600780b */ /* 0x000fe20003f1d000 */
[----:B------:R-:W-:Y:S01]  /*5790*/  FMUL.FTZ R4, R247, 1.4426950216293334961 ;  /* 0x3fb8aa3bf7047820 */ /* 0x000fe20000410000 */
[----:B------:R-:W-:Y:S01]  /*57a0*/  UISETP.GT.AND UP0, UPT, UR7, UR17, UPT ;  /* 0x000000110700728c */ /* 0x000fe2000bf04270 */
[----:B------:R-:W-:Y:S01]  /*57b0*/  FFMA.FTZ R119, -R119, R119, 1 ;  /* 0x3f80000077777423 */ /* 0x000fe20000010177 */
[----:B------:R-:W-:Y:S01]  /*57c0*/  FSEL R6, R6, RZ, P0 ;  /* 0x000000ff06067208 */ /* 0x000fe20000000000 */
[----:B------:R-:W-:Y:S01]  /*57d0*/  FFMA.FTZ R120, -R120, R120, 1 ;  /* 0x3f80000078787423 */ /* 0x000fe20000010178 */
[----:B------:R-:W-:Y:S01]  /*57e0*/  FSETP.NEU.FTZ.AND P0, PT, R247, -INF , PT ;  /* 0xff800000f700780b */ /* 0x000fe20003f1d000 */
[----:B------:R-:W-:Y:S01]  /*57f0*/  FFMA.FTZ R121, -R121, R121, 1 ;  /* 0x3f80000079797423 */ /* 0x000fe20000010179 */
[----:B------:R-:W-:Y:S01]  /*5800*/  PLOP3.LUT P1, PT, PT, PT, UP0, 0x80, 0x0 ;  /* 0x000000000000781c */ /* 0x000fe20003f2f008 */
[--C-:B------:R-:W-:Y:S01]  /*5810*/  FFMA.FTZ R251, R99, c[0x0][0x23c], -R6.reuse ;  /* 0x00008f0063fb7a23 */ /* 0x100fe20000010806 */
[----:B------:R-:W-:Y:S01]  /*5820*/  FSEL R4, R4, RZ, P0 ;  /* 0x000000ff04047208 */ /* 0x000fe20000000000 */
[--C-:B------:R-:W-:Y:S02]  /*5830*/  FFMA.FTZ R250, R97, c[0x0][0x23c], -R6.reuse ;  /* 0x00008f0061fa7a23 */ /* 0x100fe40000010806 */
[----:B------:R-:W-:Y:S02]  /*5840*/  FFMA.FTZ R208, R91, c[0x0][0x23c], -R6 ;  /* 0x00008f005bd07a23 */ /* 0x000fe40000010806 */
[--C-:B------:R-:W-:Y:S01]  /*5850*/  FFMA.FTZ R211, R95, c[0x0][0x23c], -R4.reuse ;  /* 0x00008f005fd37a23 */ /* 0x100fe20000010804 */
[----:B------:R-:W-:Y:S01]  /*5860*/  MUFU.EX2 R251, R251 ;  /* 0x000000fb00fb7308 */ /* 0x000fe20000000800 */
[----:B------:R-:W-:Y:S02]  /*5870*/  FFMA.FTZ R210, R93, c[0x0][0x23c], -R4 ;  /* 0x00008f005dd27a23 */ /* 0x000fe40000010804 */
[----:B------:R-:W-:Y:S02]  /*5880*/  FFMA.FTZ R207, R89, c[0x0][0x23c], -R6 ;  /* 0x00008f0059cf7a23 */ /* 0x000fe40000010806 */
[--C-:B------:R-:W-:Y:S02]  /*5890*/  FFMA.FTZ R202, R87, c[0x0][0x23c], -R4.reuse ;  /* 0x00008f0057ca7a23 */ /* 0x100fe40000010804 */
[----:B------:R-:W-:Y:S02]  /*58a0*/  FFMA.FTZ R201, R85, c[0x0][0x23c], -R4 ;  /* 0x00008f0055c97a23 */ /* 0x000fe40000010804 */
[--C-:B------:R-:W-:Y:S01]  /*58b0*/  FFMA.FTZ R206, R19, c[0x0][0x23c], -R6.reuse ;  /* 0x00008f0013ce7a23 */ /* 0x100fe20000010806 */
[----:B------:R-:W-:Y:S01]  /*58c0*/  MUFU.EX2 R250, R250 ;  /* 0x000000fa00fa7308 */ /* 0x000fe20000000800 */
[--C-:B------:R-:W-:Y:S02]  /*58d0*/  FFMA.FTZ R205, R17, c[0x0][0x23c], -R6.reuse ;  /* 0x00008f0011cd7a23 */ /* 0x100fe40000010806 */
[--C-:B------:R-:W-:Y:S02]  /*58e0*/  FFMA.FTZ R204, R11, c[0x0][0x23c], -R6.reuse ;  /* 0x00008f000bcc7a23 */ /* 0x100fe40000010806 */
[----:B------:R-:W-:Y:S02]  /*58f0*/  FFMA.FTZ R6, R9, c[0x0][0x23c], -R6 ;  /* 0x00008f0009067a23 */ /* 0x000fe40000010806 */
[--C-:B------:R-:W-:Y:S02]  /*5900*/  FFMA.FTZ R200, R15, c[0x0][0x23c], -R4.reuse ;  /* 0x00008f000fc87a23 */ /* 0x100fe40000010804 */
[--C-:B------:R-:W-:Y:S01]  /*5910*/  FFMA.FTZ R199, R13, c[0x0][0x23c], -R4.reuse ;  /* 0x00008f000dc77a23 */ /* 0x100fe20000010804 */
[----:B------:R-:W-:Y:S01]  /*5920*/  MUFU.EX2 R211, R211 ;  /* 0x000000d300d37308 */ /* 0x000fe20000000800 */
[--C-:B------:R-:W-:Y:S02]  /*5930*/  FFMA.FTZ R198, R7, c[0x0][0x23c], -R4.reuse ;  /* 0x00008f0007c67a23 */ /* 0x100fe40000010804 */
[----:B------:R-:W-:Y:S02]  /*5940*/  FFMA.FTZ R4, R5, c[0x0][0x23c], -R4 ;  /* 0x00008f0005047a23 */ /* 0x000fe40000010804 */
[----:B------:R-:W-:Y:S02]  /*5950*/  FFMA.FTZ R123, -R123, R123, 1 ;  /* 0x3f8000007b7b7423 */ /* 0x000fe4000001017b */
[----:B------:R-:W-:Y:S02]  /*5960*/  FFMA.FTZ R124, -R124, R124, 1 ;  /* 0x3f8000007c7c7423 */ /* 0x000fe4000001017c */
[----:B------:R-:W-:Y:S01]  /*5970*/  FMUL.FTZ R123, R123, c[0x0][0x2ec] ;  /* 0x0000bb007b7b7a20 */ /* 0x000fe20000410000 */
[----:B------:R-:W-:Y:S01]  /*5980*/  MUFU.EX2 R210, R210 ;  /* 0x000000d200d27308 */ /* 0x000fe20000000800 */
[----:B------:R-:W-:Y:S02]  /*5990*/  FMUL.FTZ R124, R124, c[0x0][0x2ec] ;  /* 0x0000bb007c7c7a20 */ /* 0x000fe40000410000 */
[----:B------:R-:W-:Y:S02]  /*59a0*/  FFMA.FTZ R125, -R125, R125, 1 ;  /* 0x3f8000007d7d7423 */ /* 0x000fe4000001017d */
[----:B------:R-:W-:Y:S02]  /*59b0*/  FFMA.FTZ R126, -R126, R126, 1 ;  /* 0x3f8000007e7e7423 */ /* 0x000fe4000001017e */
[----:B------:R-:W-:Y:S02]  /*59c0*/  FMUL.FTZ R125, R125, c[0x0][0x2ec] ;  /* 0x0000bb007d7d7a20 */ /* 0x000fe40000410000 */
[----:B------:R-:W-:Y:S01]  /*59d0*/  FMUL.FTZ R126, R126, c[0x0][0x2ec] ;  /* 0x0000bb007e7e7a20 */ /* 0x000fe20000410000 */
[----:B------:R-:W-:Y:S01]  /*59e0*/  MUFU.EX2 R203, R6 ;  /* 0x0000000600cb7308 */ /* 0x000fe20000000800 */
[----:B------:R-:W-:Y:S02]  /*59f0*/  FFMA.FTZ R127, -R127, R127, 1 ;  /* 0x3f8000007f7f7423 */ /* 0x000fe4000001017f */
[----:B------:R-:W-:Y:S02]  /*5a00*/  FFMA.FTZ R128, -R128, R128, 1 ;  /* 0x3f80000080807423 */ /* 0x000fe40000010180 */
[----:B------:R-:W-:Y:S02]  /*5a10*/  FMUL.FTZ R127, R127, c[0x0][0x2ec] ;  /* 0x0000bb007f7f7a20 */ /* 0x000fe40000410000 */
[----:B------:R-:W-:Y:S02]  /*5a20*/  FMUL.FTZ R128, R128, c[0x0][0x2ec] ;  /* 0x0000bb0080807a20 */ /* 0x000fe40000410000 */
[----:B------:R-:W-:Y:S01]  /*5a30*/  FFMA.FTZ R129, -R129, R129, 1 ;  /* 0x3f80000081817423 */ /* 0x000fe20000010181 */
[----:B------:R-:W-:Y:S01]  /*5a40*/  MUFU.EX2 R197, R4 ;  /* 0x0000000400c57308 */ /* 0x000fe20000000800 */
[----:B------:R-:W-:Y:S02]  /*5a50*/  FFMA.FTZ R130, -R130, R130, 1 ;  /* 0x3f80000082827423 */ /* 0x000fe40000010182 */
[----:B------:R-:W-:Y:S02]  /*5a60*/  FMUL.FTZ R129, R129, c[0x0][0x2ec] ;  /* 0x0000bb0081817a20 */ /* 0x000fe40000410000 */
[----:B------:R-:W-:Y:S02]  /*5a70*/  FMUL.FTZ R130, R130, c[0x0][0x2ec] ;  /* 0x0000bb0082827a20 */ /* 0x000fe40000410000 */
[----:B------:R-:W-:Y:S02]  /*5a80*/  FFMA.FTZ R131, -R131, R131, 1 ;  /* 0x3f80000083837423 */ /* 0x000fe40000010183 */
[----:B------:R-:W-:Y:S01]  /*5a90*/  FFMA.FTZ R196, -R196, R196, 1 ;  /* 0x3f800000c4c47423 */ /* 0x000fe200000101c4 */
[----:B------:R-:W-:Y:S01]  /*5aa0*/  MUFU.EX2 R208, R208 ;  /* 0x000000d000d07308 */ /* 0x000fe20000000800 */
[----:B------:R-:W-:Y:S02]  /*5ab0*/  FMUL.FTZ R131, R131, c[0x0][0x2ec] ;  /* 0x0000bb0083837a20 */ /* 0x000fe40000410000 */
[----:B------:R-:W-:Y:S02]  /*5ac0*/  FMUL.FTZ R196, R196, c[0x0][0x2ec] ;  /* 0x0000bb00c4c47a20 */ /* 0x000fe40000410000 */
[----:B------:R-:W-:Y:S02]  /*5ad0*/  FFMA.FTZ R118, -R118, R118, 1 ;  /* 0x3f80000076767423 */ /* 0x000fe40000010176 */
[----:B------:R-:W-:Y:S02]  /*5ae0*/  FFMA.FTZ R122, -R122, R122, 1 ;  /* 0x3f8000007a7a7423 */ /* 0x000fe4000001017a */
[----:B------:R-:W-:Y:S01]  /*5af0*/  FFMA.FTZ R209, -R209, R209, 1 ;  /* 0x3f800000d1d17423 */ /* 0x000fe200000101d1 */
[----:B------:R-:W-:Y:S01]  /*5b00*/  MUFU.EX2 R207, R207 ;  /* 0x000000cf00cf7308 */ /* 0x000fe20000000800 */
[----:B------:R-:W-:Y:S02]  /*5b10*/  FMUL.FTZ R122, R122, c[0x0][0x2ec] ;  /* 0x0000bb007a7a7a20 */ /* 0x000fe40000410000 */
[----:B------:R-:W-:Y:S07]  /*5b20*/  FMUL.FTZ R209, R209, c[0x0][0x2ec] ;  /* 0x0000bb00d1d17a20 */ /* 0x000fee0000410000 */
        /* <DEDUP_REMOVED lines=124> */
[C---:B------:R-:W-:Y:S08]  /*62f0*/  HMMA.16816.F32.BF16 R8, R92.reuse, R98, R8 ;  /* 0x000000625c08723c */ /* 0x040ff00000041808 */
[C---:B--2---:R-:W-:Y:S08]  /*6300*/  HMMA.16816.F32.BF16 R12, R92.reuse, R88, R12 ;  /* 0x000000585c0c723c */ /* 0x044ff0000004180c */
[----:B------:R-:W-:Y:S01]  /*6310*/  HMMA.16816.F32.BF16 R16, R92, R90, R16 ;  /* 0x0000005a5c10723c */ /* 0x000fe20000041810 */
[----:B------:R-:W2:Y:S07]  /*6320*/  LDSM.16.M88.4 R88, [R2+0x1e800] ;  /* 0x01e800000258783b */ /* 0x000eae0000000200 */
[C---:B----4-:R-:W-:Y:S08]  /*6330*/  HMMA.16816.F32.BF16 R4, R100.reuse, R104, R4 ;  /* 0x000000686404723c */ /* 0x050ff00000041804 */
[C---:B------:R-:W-:Y:S08]  /*6340*/  HMMA.16816.F32.BF16 R8, R100.reuse, R106, R8 ;  /* 0x0000006a6408723c */ /* 0x040ff00000041808 */
[C---:B-1----:R-:W-:Y:S07]  /*6350*/  HMMA.16816.F32.BF16 R12, R100.reuse, R84, R12 ;  /* 0x00000054640c723c */ /* 0x042fee000004180c */
[----:B------:R-:W-:Y:S01]  /*6360*/  FMUL.FTZ R84, R119, c[0x0][0x2ec] ;  /* 0x0000bb0077547a20 */ /* 0x000fe20000410000 */
[----:B------:R-:W-:Y:S07]  /*6370*/  HMMA.16816.F32.BF16 R16, R100, R86, R16 ;  /* 0x000000566410723c */ /* 0x000fee0000041810 */
[----:B------:R-:W-:Y:S01]  /*6380*/  FMUL.FTZ R87, R120, c[0x0][0x2ec] ;  /* 0x0000bb0078577a20 */ /* 0x000fe20000410000 */
[C---:B------:R-:W-:Y:S05]  /*6390*/  HMMA.16816.F32.BF16 R4, R108.reuse, R112, R4 ;  /* 0x000000706c04723c */ /* 0x040fea0000041804 */
[----:B------:R-:W-:Y:S03]  /*63a0*/  FMUL.FTZ R86, R121, c[0x0][0x2ec] ;  /* 0x0000bb0079567a20 */ /* 0x000fe60000410000 */
[C---:B------:R-:W-:Y:S08]  /*63b0*/  HMMA.16816.F32.BF16 R8, R108.reuse, R114, R8 ;  /* 0x000000726c08723c */ /* 0x040ff00000041808 */
[C---:B--2---:R-:W-:Y:S08]  /*63c0*/  HMMA.16816.F32.BF16 R12, R108.reuse, R88, R12 ;  /* 0x000000586c0c723c */ /* 0x044ff0000004180c */
[----:B------:R-:W-:Y:S04]  /*63d0*/  HMMA.16816.F32.BF16 R16, R108, R90, R16 ;  /* 0x0000005a6c10723c */ /* 0x000fe80000041810 */
[C---:B-----5:R-:W-:Y:S02]  /*63e0*/  FADD.FTZ R6, -R116.reuse, R6 ;  /* 0x0000000674067221 */ /* 0x060fe40000010100 */
[----:B------:R-:W-:Y:S02]  /*63f0*/  FADD.FTZ R7, -R116, R7 ;  /* 0x0000000774077221 */ /* 0x000fe40000010100 */
[C---:B------:R-:W-:Y:S04]  /*6400*/  FADD.FTZ R5, -R117.reuse, R5 ;  /* 0x0000000575057221 */ /* 0x040fe80000010100 */
[----:B------:R-:W-:Y:S02]  /*6410*/  FADD.FTZ R4, -R117, R4 ;  /* 0x0000000475047221 */ /* 0x000fe40000010100 */
[----:B------:R-:W-:Y:S01]  /*6420*/  FMUL.FTZ R5, R250, R5 ;  /* 0x00000005fa057220 */ /* 0x000fe20000410000 */
[----:B------:R-:W-:Y:S01]  /*6430*/  MOV R250, c[0x0][0x22c] ;  /* 0x00008b0000fa7a02 */ /* 0x000fe20000000f00 */
[----:B------:R-:W-:Y:S02]  /*6440*/  FMUL.FTZ R6, R211, R6 ;  /* 0x00000006d3067220 */ /* 0x000fe40000410000 */
[----:B------:R-:W-:Y:S02]  /*6450*/  FMUL.FTZ R7, R210, R7 ;  /* 0x00000007d2077220 */ /* 0x000fe40000410000 */
[----:B------:R-:W-:Y:S02]  /*6460*/  FMUL.FTZ R4, R251, R4 ;  /* 0x00000004fb047220 */ /* 0x000fe40000410000 */
[C---:B------:R-:W-:Y:S02]  /*6470*/  FADD.FTZ R85, -R117.reuse, R8 ;  /* 0x0000000875557221 */ /* 0x040fe40000010100 */
[----:B------:R-:W-:Y:S02]  /*6480*/  FADD.FTZ R8, -R117, R9 ;  /* 0x0000000975087221 */ /* 0x000fe40000010100 */
[C---:B------:R-:W-:Y:S02]  /*6490*/  FADD.FTZ R9, -R116.reuse, R10 ;  /* 0x0000000a74097221 */ /* 0x040fe40000010100 */
[----:B------:R-:W-:Y:S02]  /*64a0*/  FADD.FTZ R10, -R116, R11 ;  /* 0x0000000b740a7221 */ /* 0x000fe40000010100 */
[----:B------:R-:W-:Y:S02]  /*64b0*/  FMUL.FTZ R11, R118, c[0x0][0x2ec] ;  /* 0x0000bb00760b7a20 */ /* 0x000fe40000410000 */
[----:B------:R-:W-:Y:S02]  /*64c0*/  FMUL.FTZ R5, R5, R84 ;  /* 0x0000005405057220 */ /* 0x000fe40000410000 */
[----:B------:R-:W-:Y:S02]  /*64d0*/  FMUL.FTZ R6, R6, R87 ;  /* 0x0000005706067220 */ /* 0x000fe40000410000 */
[----:B------:R-:W-:Y:S02]  /*64e0*/  FMUL.FTZ R7, R7, R86 ;  /* 0x0000005607077220 */ /* 0x000fe40000410000 */
[----:B------:R-:W-:Y:S02]  /*64f0*/  FMUL.FTZ R4, R4, R11 ;  /* 0x0000000b04047220 */ /* 0x000fe40000410000 */
[----:B------:R-:W-:Y:S01]  /*6500*/  FMUL.FTZ R8, R207, R8 ;  /* 0x00000008cf087220 */ /* 0x000fe20000410000 */
[----:B------:R-:W-:Y:S01]  /*6510*/  F2FP.BF16.PACK_AB R6, R7, R6 ;  /* 0x000000060706723e */ /* 0x000fe200000010ff */
[----:B------:R-:W-:Y:S01]  /*6520*/  FMUL.FTZ R9, R202, R9 ;  /* 0x00000009ca097220 */ /* 0x000fe20000410000 */
[----:B------:R-:W-:Y:S01]  /*6530*/  F2FP.BF16.PACK_AB R4, R5, R4 ;  /* 0x000000040504723e */ /* 0x000fe200000010ff */
[----:B------:R-:W-:Y:S02]  /*6540*/  FMUL.FTZ R10, R201, R10 ;  /* 0x0000000ac90a7220 */ /* 0x000fe40000410000 */
[----:B------:R-:W-:Y:S01]  /*6550*/  FMUL.FTZ R85, R208, R85 ;  /* 0x00000055d0557220 */ /* 0x000fe20000410000 */
[----:B------:R-:W-:Y:S01]  /*6560*/  STS [R235+0x20400], R6 ;  /* 0x02040006eb007388 */ /* 0x000fe20000000800 */
[C---:B------:R-:W-:Y:S02]  /*6570*/  FADD.FTZ R11, -R117.reuse, R12 ;  /* 0x0000000c750b7221 */ /* 0x040fe40000010100 */
[----:B------:R-:W-:Y:S02]  /*6580*/  FADD.FTZ R12, -R117, R13 ;  /* 0x0000000d750c7221 */ /* 0x000fe40000010100 */
[C---:B------:R-:W-:Y:S01]  /*6590*/  FADD.FTZ R13, -R116.reuse, R14 ;  /* 0x0000000e740d7221 */ /* 0x040fe20000010100 */
[----:B------:R-:W-:Y:S01]  /*65a0*/  STS [R235+0x20000], R4 ;  /* 0x02000004eb007388 */ /* 0x000fe20000000800 */
[----:B------:R-:W-:Y:S02]  /*65b0*/  FADD.FTZ R14, -R116, R15 ;  /* 0x0000000f740e7221 */ /* 0x000fe40000010100 */
        /* <DEDUP_REMOVED lines=24> */
[----:B------:R-:W-:Y:S01]  /*6740*/  FMUL.FTZ R17, R198, R17 ;  /* 0x00000011c6117220 */ /* 0x000fe20000410000 */
[----:B------:R-:W-:Y:S01]  /*6750*/  STS [R237+0x20000], R92 ;  /* 0x0200005ced007388 */ /* 0x000fe20000000800 */
[----:B------:R-:W-:Y:S02]  /*6760*/  FMUL.FTZ R116, R197, R116 ;  /* 0x00000074c5747220 */ /* 0x000fe40000410000 */
[----:B------:R-:W-:Y:S02]  /*6770*/  FMUL.FTZ R15, R15, R130 ;  /* 0x000000820f0f7220 */ /* 0x000fe40000410000 */
[----:B------:R-:W-:Y:S01]  /*6780*/  FMUL.FTZ R16, R16, R131 ;  /* 0x0000008310107220 */ /* 0x000fe20000410000 */
[----:B------:R-:W-:Y:S01]  /*6790*/  STS [R237+0x20400], R94 ;  /* 0x0204005eed007388 */ /* 0x000fe20000000800 */
[----:B------:R-:W-:Y:S02]  /*67a0*/  FMUL.FTZ R17, R17, R196 ;  /* 0x000000c411117220 */ /* 0x000fe40000410000 */
[----:B------:R-:W-:Y:S01]  /*67b0*/  FMUL.FTZ R116, R116, R209 ;  /* 0x000000d174747220 */ /* 0x000fe20000410000 */
[----:B------:R-:W-:Y:S01]  /*67c0*/  F2FP.BF16.PACK_AB R96, R16, R15 ;  /* 0x0000000f1060723e */ /* 0x000fe200000010ff */
[----:B------:R-:W-:Y:S03]  /*67d0*/  IMAD R250, R250, c[0x0][0x1c0], RZ ;  /* 0x00007000fafa7a24 */ /* 0x000fe600078e02ff */
        /* <DEDUP_REMOVED lines=160> */
.L_x_1082:
        /* <DEDUP_REMOVED lines=462> */
.L_x_1083:
        /* <DEDUP_REMOVED lines=218> */
.L_x_1085:
        /* <DEDUP_REMOVED lines=18> */
.L_x_1086:
        /* <DEDUP_REMOVED lines=55> */
.L_x_1088:
[----:B---34-:R-:W-:Y:S05]  /*a0f0*/  BSYNC B0 ;  /* 0x0000000000007941 */ /* 0x018fea0003800000 */
.L_x_1087:
        /* <DEDUP_REMOVED lines=21> */
.L_x_1090:
[----:B------:R-:W-:Y:S05]  /*a250*/  BSYNC B0 ;  /* 0x0000000000007941 */ /* 0x000fea0003800000 */
.L_x_1089:
        /* <DEDUP_REMOVED lines=30> */
.L_x_1092:
[----:B------:R-:W-:Y:S05]  /*a440*/  BSYNC B0 ;  /* 0x0000000000007941 */ /* 0x000fea0003800000 */
.L_x_1091:
        /* <DEDUP_REMOVED lines=18> */
.L_x_1063:
[----:B------:R-:W-:Y:S05]  /*a570*/  BSYNC B1 ;  /* 0x0000000000017941 */ /* 0x000fea0003800000 */
.L_x_1049:
        /* <DEDUP_REMOVED lines=12> */
.L_x_1093:
[----:B------:R-:W-:Y:S05]  /*a640*/  EXIT ;  /* 0x000000000000794d */ /* 0x000fea0003800000 */
.L_x_1095:
        /* <DEDUP_REMOVED lines=11> */
.L_x_2028:


//--------------------- .text._ZN5flash44flash_bwd_dq_dk_dv_loop_seqk_parallel_kernelI23Flash_bwd_kernel_traitsILi256ELi64ELi64ELi8ELi4ELi2ELi2ELb0ELb1EN7cutlass10bfloat16_tE19Flash_kernel_traitsILi256ELi64ELi64ELi8ES3_EELb1ELb0ELb0ELb0ELb0ELb1ELb0EEEvNS_16Flash_bwd_paramsE --------------------------
	.section	.text._ZN5flash44flash_bwd_dq_dk_dv_loop_seqk_parallel_kernelI23Flash_bwd_kernel_traitsILi256ELi64ELi64ELi8ELi4ELi2ELi2ELb0ELb1EN7cutlass10bfloat16_tE19Flash_kernel_traitsILi256ELi64ELi64ELi8ES3_EELb1ELb0ELb0ELb0ELb0ELb1ELb0EEEvNS_16Flash_bwd_paramsE,"ax",@progbits
	.sectioninfo	@"SHI_REGISTERS=255"
	.align	128
        .global         _ZN5flash44flash_bwd_dq_dk_dv_loop_seqk_parallel_kernelI23Flash_bwd_kernel_traitsILi256ELi64ELi64ELi8ELi4ELi2ELi2ELb0ELb1EN7cutlass10bfloat16_tE19Flash_kernel_traitsILi256ELi64ELi64ELi8ES3_EELb1ELb0ELb0ELb0ELb0ELb1ELb0EEEvNS_16Flash_bwd_paramsE
        .type           _ZN5flash44flash_bwd_dq_dk_dv_loop_seqk_parallel_kernelI23Flash_bwd_kernel_traitsILi256ELi64ELi64ELi8ELi4ELi2ELi2ELb0ELb1EN7cutlass10bfloat16_tE19Flash_kernel_traitsILi256ELi64ELi64ELi8ES3_EELb1ELb0ELb0ELb0ELb0ELb1ELb0EEEvNS_16Flash_bwd_paramsE,@function
        .size           _ZN5flash44flash_bwd_dq_dk_dv_loop_seqk_parallel_kernelI23Flash_bwd_kernel_traitsILi256ELi64ELi64ELi8ELi4ELi2ELi2ELb0ELb1EN7cutlass10bfloat16_tE19Flash_kernel_traitsILi256ELi64ELi64ELi8ES3_EELb1ELb0ELb0ELb0ELb0ELb1ELb0EEEvNS_16Flash_bwd_paramsE,(.L_x_2029 - _ZN5flash44flash_bwd_dq_dk_dv_loop_seqk_parallel_kernelI23Flash_bwd_kernel_traitsILi256ELi64ELi64ELi8ELi4ELi2ELi2ELb0ELb1EN7cutlass10bfloat16_tE19Flash_kernel_traitsILi256ELi64ELi64ELi8ES3_EELb1ELb0ELb0ELb0ELb0ELb1ELb0EEEvNS_16Flash_bwd_paramsE)
        .other          _ZN5flash44flash_bwd_dq_dk_dv_loop_seqk_parallel_kernelI23Flash_bwd_kernel_traitsILi256ELi64ELi64ELi8ELi4ELi2ELi2ELb0ELb1EN7cutlass10bfloat16_tE19Flash_kernel_traitsILi256ELi64ELi64ELi8ES3_EELb1ELb0ELb0ELb0ELb0ELb1ELb0EEEvNS_16Flash_bwd_paramsE,@"STO_CUDA_ENTRY STV_DEFAULT"
_ZN5flash44flash_bwd_dq_dk_dv_loop_seqk_parallel_kernelI23Flash_bwd_kernel_traitsILi256ELi64ELi64ELi8ELi4ELi2ELi2ELb0ELb1EN7cutlass10bfloat16_tE19Flash_kernel_traitsILi256ELi64ELi64ELi8ES3_EELb1ELb0ELb0ELb0ELb0ELb1ELb0EEEvNS_16Flash_bwd_paramsE:
.text._ZN5flash44flash_bwd_dq_dk_dv_loop_seqk_parallel_kernelI23Flash_bwd_kernel_traitsILi256ELi64ELi64ELi8ELi4ELi2ELi2ELb0ELb1EN7cutlass10bfloat16_tE19Flash_kernel_traitsILi256ELi64ELi64ELi8ES3_EELb1ELb0ELb0ELb0ELb0ELb1ELb0EEEvNS_16Flash_bwd_paramsE:
        /* <DEDUP_REMOVED lines=15> */
[----:B------:R-:W-:Y:S01]  /*00f0*/  UISETP.NE.AND UP2, UPT, UR9, URZ, UPT ;  /* 0x0000003f0900728c */ /* 0x000fe2000bf45270 */
[----:B------:R-:W-:Y:S01]  /*0100*/  IMAD.MOV.U32 R233, RZ, RZ, -0x10 ;  /* 0xfffffff0ffe97424 */ /* 0x000fe200078e00ff */
[----:B------:R-:W-:Y:S02]  /*0110*/  ULDC UR15, c[0x0][0x224] ;  /* 0x00008900000f7ab9 */ /* 0x000fe40000000800 */
[----:B------:R-:W3:Y:S01]  /*0120*/  S2UR UR32, SR_CTAID.Y ;  /* 0x00000000002079c3 */ /* 0x000ee20000002600 */
[----:B------:R-:W-:-:S02]  /*0130*/  ULDC UR47, c[0x0][0x22c] ;  /* 0x00008b00002f7ab9 */ /* 0x000fc40000000800 */
[----:B------:R-:W-:Y:S02]  /*0140*/  ULDC UR36, c[0x0][0x1c0] ;  /* 0x0000700000247ab9 */ /* 0x000fe40000000800 */
[----:B------:R-:W-:Y:S02]  /*0150*/  UMOV UR7, 0x80 ;  /* 0x0000008000077882 */ /* 0x000fe40000000000 */
[----:B------:R-:W-:Y:S02]  /*0160*/  ULDC UR6, c[0x0][0x210] ;  /* 0x0000840000067ab9 */ /* 0x000fe40000000800 */
[----:B------:R-:W-:Y:S02]  /*0170*/  ULDC UR57, c[0x0][0x234] ;  /* 0x00008d0000397ab9 */ /* 0x000fe40000000800 */
[----:B------:R-:W-:Y:S02]  /*0180*/  ULDC UR12, c[0x0][0x1c0] ;  /* 0x00007000000c7ab9 */ /* 0x000fe40000000800 */
[----:B------:R-:W-:Y:S01]  /*0190*/  ULDC UR13, c[0x0][0x1c0] ;  /* 0x00007000000d7ab9 */ /* 0x000fe20000000800 */
[----:B-1----:R-:W-:Y:S01]  /*01a0*/  SHF.R.S32.HI R5, RZ, 0x1f, R11 ;  /* 0x0000001fff057819 */ /* 0x002fe2000001140b */
[----:B--2---:R-:W-:-:S02]  /*01b0*/  USHF.R.S32.HI UR16, URZ, 0x1f, UR38 ;  /* 0x0000001f3f107899 */ /* 0x004fc40008011426 */
[----:B------:R-:W-:Y:S01]  /*01c0*/  USHF.R.S32.HI UR8, URZ, 0x1f, UR15 ;  /* 0x0000001f3f087899 */ /* 0x000fe2000801140f */
[CC--:B------:R-:W-:Y:S01]  /*01d0*/  LEA.HI R3, R5.reuse, R11.reuse, RZ, 0x5 ;  /* 0x0000000b05037211 */ /* 0x0c0fe200078f28ff */
[----:B------:R-:W-:Y:S01]  /*01e0*/  UIMAD.WIDE UR36, UR47, UR36, URZ ;  /* 0x000000242f2472a5 */ /* 0x000fe2000f8e023f */
[-C--:B------:R-:W-:Y:S01]  /*01f0*/  LEA.HI R9, R5, R11.reuse, RZ, 0x3 ;  /* 0x0000000b05097211 */ /* 0x080fe200078f18ff */
[----:B------:R-:W-:Y:S01]  /*0200*/  UIMAD UR48, UR38, UR47, URZ ;  /* 0x0000002f263072a4 */ /* 0x000fe2000f8e023f */
[--C-:B------:R-:W-:Y:S01]  /*0210*/  SHF.R.S32.HI R0, RZ, 0x5, R3.reuse ;  /* 0x00000005ff007819 */ /* 0x100fe20000011403 */
[----:B---3--:R-:W-:Y:S01]  /*0220*/  UIMAD.WIDE.U32 UR44, UR32, UR15, URZ ;  /* 0x0000000f202c72a5 */ /* 0x008fe2000f8e003f */
[----:B------:R-:W-:Y:S01]  /*0230*/  SHF.R.S32.HI R4, RZ, 0x1f, R3 ;  /* 0x0000001fff047819 */ /* 0x000fe20000011403 */
[----:B------:R-:W-:Y:S01]  /*0240*/  USHF.L.U32 UR15, UR32, 0x7, URZ ;  /* 0x00000007200f7899 */ /* 0x000fe2000800063f */
[C---:B------:R-:W-:Y:S01]  /*0250*/  LOP3.LUT R6, R3.reuse, 0xffffffe0, RZ, 0xc0, !PT ;  /* 0xffffffe003067812 */ /* 0x040fe200078ec0ff */
[----:B------:R-:W-:Y:S01]  /*0260*/  UIMAD UR57, UR7, UR6, UR57 ;  /* 0x00000006073972a4 */ /* 0x000fe2000f8e0239 */
[-C--:B------:R-:W-:Y:S01]  /*0270*/  LEA.HI R4, R4, R0.reuse, RZ, 0x2 ;  /* 0x0000000004047211 */ /* 0x080fe200078f10ff */
[----:B------:R-:W-:Y:S01]  /*0280*/  USHF.R.S32.HI UR9, URZ, 0x1f, UR32 ;  /* 0x0000001f3f097899 */ /* 0x000fe20008011420 */
[----:B------:R-:W-:Y:S01]  /*0290*/  LEA.HI R3, R3, R0, RZ, 0x1 ;  /* 0x0000000003037211 */ /* 0x000fe200078f08ff */
[----:B------:R-:W-:Y:S01]  /*02a0*/  IMAD.IADD R8, R11, 0x1, -R6 ;  /* 0x000000010b087824 */ /* 0x000fe200078e0a06 */
[----:B------:R-:W-:Y:S01]  /*02b0*/  LOP3.LUT R4, R4, 0xfffffffc, RZ, 0xc0, !PT ;  /* 0xfffffffc04047812 */ /* 0x000fe200078ec0ff */
[----:B------:R-:W-:Y:S01]  /*02c0*/  UIMAD UR47, UR47, UR12, URZ ;  /* 0x0000000c2f2f72a4 */ /* 0x000fe2000f8e023f */
[----:B------:R-:W-:Y:S01]  /*02d0*/  LOP3.LUT R3, R3, 0xfffffffe, RZ, 0xc0, !PT ;  /* 0xfffffffe03037812 */ /* 0x000fe200078ec0ff */
[----:B------:R-:W-:Y:S01]  /*02e0*/  UIMAD UR6, UR32, UR13, UR38 ;  /* 0x0000000d200672a4 */ /* 0x000fe2000f8e0226 */
[CC--:B------:R-:W-:Y:S01]  /*02f0*/  LEA.HI R2, R5.reuse, R11.reuse, RZ, 0x4 ;  /* 0x0000000b05027211 */ /* 0x0c0fe200078f20ff */
[C---:B------:R-:W-:Y:S01]  /*0300*/  IMAD.IADD R245, R0.reuse, 0x1, -R4 ;  /* 0x0000000100f57824 */ /* 0x040fe200078e0a04 */
[CC--:B------:R-:W-:Y:S01]  /*0310*/  LEA.HI R244, R5.reuse, R11.reuse, RZ, 0x7 ;  /* 0x0000000b05f47211 */ /* 0x0c0fe200078f38ff */
[----:B------:R-:W-:Y:S01]  /*0320*/  IMAD.IADD R220, R0, 0x1, -R3 ;  /* 0x0000000100dc7824 */ /* 0x000fe200078e0a03 */
[CC--:B------:R-:W-:Y:S01]  /*0330*/  LEA.HI R13, R5.reuse, R11.reuse, RZ, 0x6 ;  /* 0x0000000b050d7211 */ /* 0x0c0fe200078f30ff */
[----:B------:R-:W-:Y:S01]  /*0340*/  ULDC UR14, c[0x0][0x1c0] ;  /* 0x00007000000e7ab9 */ /* 0x000fe20000000800 */
[----:B------:R-:W-:Y:S01]  /*0350*/  LEA.HI R5, R5, R11, RZ, 0x2 ;  /* 0x0000000b05057211 */ /* 0x000fe200078f10ff */
[----:B------:R-:W-:Y:S01]  /*0360*/  ULDC UR11, c[0x0][0x1c0] ;  /* 0x00007000000b7ab9 */ /* 0x000fe20000000800 */
[----:B------:R-:W-:Y:S01]  /*0370*/  SHF.R.S32.HI R4, RZ, 0x4, R2 ;  /* 0x00000004ff047819 */ /* 0x000fe20000011402 */
[----:B------:R-:W-:Y:S01]  /*0380*/  UIMAD UR54, UR8, UR32, URZ ;  /* 0x00000020083672a4 */ /* 0x000fe2000f8e023f */
[--C-:B------:R-:W-:Y:S01]  /*0390*/  SHF.R.S32.HI R3, RZ, 0x2, R5.reuse ;  /* 0x00000002ff037819 */ /* 0x100fe20000011405 */
[----:B------:R-:W-:Y:S01]  /*03a0*/  UIMAD UR7, UR32, UR11, UR38 ;  /* 0x0000000b200772a4 */ /* 0x000fe2000f8e0226 */
[----:B------:R-:W-:Y:S01]  /*03b0*/  SHF.R.S32.HI R0, RZ, 0x1f, R5 ;  /* 0x0000001fff007819 */ /* 0x000fe20000011405 */
[----:B------:R-:W-:Y:S01]  /*03c0*/  @!UP2 UIMAD UR8, UR32, UR14, UR38 ;  /* 0x0000000e2008a2a4 */ /* 0x000fe2000f8e0226 */
[----:B------:R-:W-:Y:S01]  /*03d0*/  SHF.R.S32.HI R240, RZ, 0x3, R9 ;  /* 0x00000003fff07819 */ /* 0x000fe20000011409 */
[----:B------:R-:W-:Y:S01]  /*03e0*/  USHF.L.U32 UR46, UR47, 0x6, URZ ;  /* 0x000000062f2e7899 */ /* 0x000fe2000800063f */
[----:B------:R-:W-:Y:S01]  /*03f0*/  LEA.HI R0, R0, R3, RZ, 0x3 ;  /* 0x0000000300007211 */ /* 0x000fe200078f18ff */
[----:B------:R-:W-:Y:S01]  /*0400*/  USHF.L.U32 UR41, UR6, 0x5, URZ ;  /* 0x0000000506297899 */ /* 0x000fe2000800063f */
[----:B------:R-:W-:Y:S01]  /*0410*/  LOP3.LUT R7, R9, 0xfffffff8, RZ, 0xc0, !PT ;  /* 0xfffffff809077812 */ /* 0x000fe200078ec0ff */
[----:B------:R-:W-:Y:S01]  /*0420*/  ULDC UR51, c[0x0][0x214] ;  /* 0x0000850000337ab9 */ /* 0x000fe20000000800 */
[----:B------:R-:W-:Y:S01]  /*0430*/  LOP3.LUT R0, R0, 0xfffffff8, RZ, 0xc0, !PT ;  /* 0xfffffff800007812 */ /* 0x000fe200078ec0ff */
[----:B------:R-:W-:Y:S01]  /*0440*/  IMAD.U32 R252, RZ, RZ, UR15 ;  /* 0x0000000ffffc7e24 */ /* 0x000fe2000f8e00ff */
[C---:B------:R-:W-:Y:S01]  /*0450*/  LOP3.LUT R10, R2.reuse, 0xfffffff0, RZ, 0xc0, !PT ;  /* 0xfffffff0020a7812 */ /* 0x040fe200078ec0ff */
[----:B------:R-:W-:Y:S01]  /*0460*/  IMAD.IADD R6, R11, 0x1, -R7 ;  /* 0x000000010b067824 */ /* 0x000fe200078e0a07 */
[----:B------:R-:W-:Y:S01]  /*0470*/  LEA.HI R2, R2, R4, RZ, 0x1 ;  /* 0x0000000402027211 */ /* 0x000fe200078f08ff */
[----:B------:R-:W-:Y:S01]  /*0480*/  IMAD.U32 R251, RZ, RZ, UR9 ;  /* 0x00000009fffb7e24 */ /* 0x000fe2000f8e00ff */
[----:B------:R-:W-:Y:S01]  /*0490*/  LOP3.LUT R12, R5, 0x7ffffffc, RZ, 0xc0, !PT ;  /* 0x7ffffffc050c7812 */ /* 0x000fe200078ec0ff */
[----:B------:R-:W-:Y:S01]  /*04a0*/  IMAD.IADD R5, R3, 0x1, -R0 ;  /* 0x0000000103057824 */ /* 0x000fe200078e0a00 */
[----:B------:R-:W-:Y:S01]  /*04b0*/  LOP3.LUT R2, R2, 0xfffffffe, RZ, 0xc0, !PT ;  /* 0xfffffffe02027812 */ /* 0x000fe200078ec0ff */
[----:B------:R-:W-:Y:S01]  /*04c0*/  IMAD.SHL.U32 R0, R240, 0x40, RZ ;  /* 0x00000040f0007824 */ /* 0x000fe200078e00ff */
[----:B------:R-:W-:Y:S01]  /*04d0*/  SHF.R.S32.HI R3, RZ, 0x1f, R8 ;  /* 0x0000001fff037819 */ /* 0x000fe20000011408 */
[C---:B------:R-:W-:Y:S01]  /*04e0*/  IMAD.IADD R7, R11.reuse, 0x1, -R10 ;  /* 0x000000010b077824 */ /* 0x040fe200078e0a0a */
[----:B------:R-:W-:Y:S01]  /*04f0*/  SHF.R.S32.HI R244, RZ, 0x7, R244 ;  /* 0x00000007fff47819 */ /* 0x000fe200000114f4 */
[----:B------:R-:W-:Y:S01]  /*0500*/  IMAD.SHL.U32 R246, R6, 0x8, RZ ;  /* 0x0000000806f67824 */ /* 0x000fe200078e00ff */
[----:B------:R-:W-:Y:S01]  /*0510*/  LOP3.LUT R0, R0, 0x1c0, RZ, 0xc0, !PT ;  /* 0x000001c000007812 */ /* 0x000fe200078ec0ff */
[----:B------:R-:W-:Y:S01]  /*0520*/  IMAD.IADD R10, R4, 0x1, -R2 ;  /* 0x00000001040a7824 */ /* 0x000fe200078e0a02 */
[----:B------:R-:W-:Y:S01]  /*0530*/  SHF.R.S32.HI R4, RZ, 0x1f, R7 ;  /* 0x0000001fff047819 */ /* 0x000fe20000011407 */
[----:B------:R-:W-:Y:S01]  /*0540*/  IMAD.IADD R12, R11, 0x1, -R12 ;  /* 0x000000010b0c7824 */ /* 0x000fe200078e0a0c */
[----:B------:R-:W-:Y:S01]  /*0550*/  SHF.R.U32.HI R2, RZ, 0x3, R0 ;  /* 0x00000003ff027819 */ /* 0x000fe20000011600 */
[----:B------:R-:W-:Y:S01]  /*0560*/  IMAD.SHL.U32 R217, R10, 0x200, RZ ;  /* 0x000002000ad97824 */ /* 0x000fe200078e00ff */
[----:B------:R-:W-:Y:S01]  /*0570*/  LOP3.LUT R0, R0, 0x38, R246, 0xf8, !PT ;  /* 0x0000003800007812 */ /* 0x000fe200078ef8f6 */
[----:B------:R-:W-:Y:S01]  /*0580*/  IMAD.SHL.U32 R250, R244, 0x20, RZ ;  /* 0x00000020f4fa7824 */ /* 0x000fe200078e00ff */
[----:B------:R-:W-:Y:S01]  /*0590*/  LEA.HI R11, R4, R7, RZ, 0x3 ;  /* 0x00000007040b7211 */ /* 0x000fe200078f18ff */
[----:B------:R-:W-:Y:S01]  /*05a0*/  ULDC UR58, c[0x0][0x1c8] ;  /* 0x00007200003a7ab9 */ /* 0x000fe20000000800 */
[----:B------:R-:W-:Y:S01]  /*05b0*/  LEA.HI R237, R3, R8, RZ, 0x2 ;  /* 0x0000000803ed7211 */ /* 0x000fe200078f10ff */
[----:B------:R-:W-:Y:S01]  /*05c0*/  ULDC.U8 UR10, c[0x0][0x3d0] ;  /* 0x0000f400000a7ab9 */ /* 0x000fe20000000000 */
[----:B------:R-:W-:Y:S01]  /*05d0*/  LOP3.LUT R8, R0, R2, RZ, 0x3c, !PT ;  /* 0x0000000200087212 */ /* 0x000fe200078e3cff */
[----:B------:R-:W-:Y:S01]  /*05e0*/  IMAD.SHL.U32 R0, R6, 0x40, RZ ;  /* 0x0000004006007824 */ /* 0x000fe200078e00ff */
[----:B------:R-:W-:Y:S01]  /*05f0*/  LOP3.LUT R2, R11, 0xfffffff8, RZ, 0xc0, !PT ;  /* 0xfffffff80b027812 */ /* 0x000fe200078ec0ff */
[----:B------:R-:W-:Y:S01]  /*0600*/  ULDC UR52, c[0x0][0x224] ;  /* 0x0000890000347ab9 */ /* 0x000fe20000000800 */
[----:B------:R-:W-:Y:S01]  /*0610*/  LOP3.LUT R3, R5, 0x1, RZ, 0xc0, !PT ;  /* 0x0000000105037812 */ /* 0x000fe200078ec0ff */
[----:B------:R-:W-:Y:S01]  /*0620*/  @UP2 UIMAD UR56, UR32, UR51, URZ ;  /* 0x00000033203822a4 */ /* 0x000fe2000f8e023f */
[----:B------:R-:W-:Y:S01]  /*0630*/  LOP3.LUT R0, R0, 0x1c0, RZ, 0xc0, !PT ;  /* 0x000001c000007812 */ /* 0x000fe200078ec0ff */
[----:B------:R-:W-:Y:S01]  /*0640*/  IMAD.IADD R7, R7, 0x1, -R2 ;  /* 0x0000000107077824 */ /* 0x000fe200078e0a02 */
[----:B------:R-:W-:Y:S01]  /*0650*/  ISETP.NE.U32.AND P0, PT, R3, 0x1, PT ;  /* 0x000000010300780c */ /* 0x000fe20003f05070 */
[----:B------:R-:W-:Y:S01]  /*0660*/  IMAD.U32 R2, RZ, RZ, UR16 ;  /* 0x00000010ff027e24 */ /* 0x000fe2000f8e00ff */
[----:B------:R-:W-:Y:S01]  /*0670*/  LOP3.LUT R212, R0, 0x8, R9, 0xf8, !PT ;  /* 0x0000000800d47812 */ /* 0x000fe200078ef809 */
[----:B------:R-:W-:Y:S01]  /*0680*/  IMAD.SHL.U32 R2, R220, 0x10, RZ ;  /* 0x00000010dc027824 */ /* 0x000fe200078e00ff */
[C---:B------:R-:W-:Y:S01]  /*0690*/  LOP3.LUT P4, RZ, R6.reuse, 0x2, RZ, 0xc0, !PT ;  /* 0x0000000206ff7812 */ /* 0x040fe2000788c0ff */
[----:B------:R-:W-:Y:S01]  /*06a0*/  ULDC.64 UR4, c[0x0][0x118] ;  /* 0x0000460000047ab9 */ /* 0x000fe20000000a00 */
[----:B------:R-:W-:Y:S01]  /*06b0*/  LOP3.LUT P3, RZ, R6, 0x4, RZ, 0xc0, !PT ;  /* 0x0000000406ff7812 */ /* 0x000fe2000786c0ff */
[----:B------:R-:W-:Y:S01]  /*06c0*/  ULOP3.LUT UR58, UR38, UR58, URZ, 0x3c, !UPT ;  /* 0x0000003a263a7292 */ /* 0x000fe2000f8e3c3f */
[----:B------:R-:W-:Y:S01]  /*06d0*/  LOP3.LUT R4, R0, 0x10, R2, 0xf8, !PT ;  /* 0x0000001000047812 */ /* 0x000fe200078ef802 */
[----:B------:R-:W-:Y:S01]  /*06e0*/  IMAD R2, R244, 0x800, R217 ;  /* 0x00000800f4027824 */ /* 0x000fe200078e02d9 */
[----:B------:R-:W-:Y:S01]  /*06f0*/  SHF.R.U32.HI R0, RZ, 0x3, R0 ;  /* 0x00000003ff007819 */ /* 0x000fe20000011600 */
[----:B------:R-:W-:Y:S01]  /*0700*/  UISETP.NE.AND UP3, UPT, UR10, URZ, UPT ;  /* 0x0000003f0a00728c */ /* 0x000fe2000bf65270 */
[----:B------:R-:W-:Y:S01]  /*0710*/  LOP3.LUT R3, R4, 0x8, R9, 0xf8, !PT ;  /* 0x0000000804037812 */ /* 0x000fe200078ef809 */
[----:B------:R-:W-:Y:S01]  /*0720*/  IMAD.SHL.U32 R4, R10, 0x20, RZ ;  /* 0x000000200a047824 */ /* 0x000fe200078e00ff */
[----:B------:R-:W-:Y:S01]  /*0730*/  LOP3.LUT R212, R212, R0, RZ, 0x3c, !PT ;  /* 0x00000000d4d47212 */ /* 0x000fe200078e3cff */
[----:B------:R-:W-:Y:S01]  /*0740*/  USHF.R.S32.HI UR61, URZ, 0x1f, UR38 ;  /* 0x0000001f3f3d7899 */ /* 0x000fe20008011426 */
[----:B------:R-:W-:Y:S01]  /*0750*/  LOP3.LUT R217, R217, R3, R0, 0xf6, !PT ;  /* 0x00000003d9d97212 */ /* 0x000fe200078ef600 */
[C---:B------:R-:W-:Y:S01]  /*0760*/  IMAD.SHL.U32 R3, R5.reuse, 0x40, RZ ;  /* 0x0000004005037824 */ /* 0x040fe200078e00ff */
[----:B------:R-:W-:Y:S01]  /*0770*/  SHF.R.S32.HI R0, RZ, 0x6, R13 ;  /* 0x00000006ff007819 */ /* 0x000fe2000001140d */
[----:B------:R-:W-:Y:S01]  /*0780*/  IMAD.IADD R212, R2, 0x1, R212 ;  /* 0x0000000102d47824 */ /* 0x000fe200078e02d4 */
[----:B------:R-:W-:Y:S01]  /*0790*/  R2P PR, R5, 0x6 ;  /* 0x0000000605007804 */ /* 0x000fe20000000000 */
[C---:B------:R-:W-:Y:S01]  /*07a0*/  IMAD.SHL.U32 R5, R7.reuse, 0x40, RZ ;  /* 0x0000004007057824 */ /* 0x040fe200078e00ff */
[C---:B------:R-:W-:Y:S01]  /*07b0*/  LOP3.LUT P6, RZ, R7.reuse, 0x2, RZ, 0xc0, !PT ;  /* 0x0000000207ff7812 */ /* 0x040fe200078cc0ff */
[C---:B------:R-:W-:Y:S01]  /*07c0*/  IMAD R226, R0.reuse, 0x200, R8 ;  /* 0x0000020000e27824 */ /* 0x040fe200078e0208 */
[----:B------:R-:W-:Y:S01]  /*07d0*/  LOP3.LUT P5, RZ, R7, 0x4, RZ, 0xc0, !PT ;  /* 0x0000000407ff7812 */ /* 0x000fe200078ac0ff */
[----:B------:R-:W-:Y:S01]  /*07e0*/  IMAD.SHL.U32 R2, R0, 0x8, RZ ;  /* 0x0000000800027824 */ /* 0x000fe200078e00ff */
[----:B------:R-:W-:Y:S01]  /*07f0*/  LOP3.LUT R0, R3, 0x1c0, RZ, 0xc0, !PT ;  /* 0x000001c003007812 */ /* 0x000fe200078ec0ff */
[----:B------:R-:W-:Y:S01]  /*0800*/  IMAD.SHL.U32 R213, R212, 0x2, RZ ;  /* 0x00000002d4d57824 */ /* 0x000fe200078e00ff */
[----:B------:R-:W-:Y:S01]  /*0810*/  SEL R216, R218, 0xffffffc0, !P3 ;  /* 0xffffffc0dad87807 */ /* 0x000fe20005800000 */
[----:B------:R-:W-:Y:S01]  /*0820*/  IMAD.SHL.U32 R226, R226, 0x2, RZ ;  /* 0x00000002e2e27824 */ /* 0x000fe200078e00ff */
[----:B------:R-:W-:Y:S01]  /*0830*/  LOP3.LUT R2, R2, 0x18, RZ, 0xc0, !PT ;  /* 0x0000001802027812 */ /* 0x000fe200078ec0ff */
[----:B------:R-:W-:Y:S01]  /*0840*/  USHF.R.S32.HI UR60, URZ, 0x1f, UR32 ;  /* 0x0000001f3f3c7899 */ /* 0x000fe20008011420 */
[----:B------:R-:W-:Y:S01]  /*0850*/  SHF.R.U32.HI R3, RZ, 0x3, R0 ;  /* 0x00000003ff037819 */ /* 0x000fe20000011600 */
[----:B------:R-:W-:Y:S01]  /*0860*/  USHF.R.S32.HI UR59, URZ, 0x1f, UR38 ;  /* 0x0000001f3f3b7899 */ /* 0x000fe20008011426 */
[----:B------:R-:W-:Y:S01]  /*0870*/  LOP3.LUT R8, R2, 0x20, R4, 0xf8, !PT ;  /* 0x0000002002087812 */ /* 0x000fe200078ef804 */
[----:B------:R-:W-:Y:S01]  /*0880*/  UIMAD.WIDE.U32 UR42, UR36, UR44, URZ ;  /* 0x0000002c242a72a5 */ /* 0x000fe2000f8e003f */
[----:B------:R-:W-:Y:S01]  /*0890*/  LOP3.LUT R6, R3, R0, R2, 0x1e, !PT ;  /* 0x0000000003067212 */ /* 0x000fe200078e1e02 */
[----:B------:R-:W-:Y:S01]  /*08a0*/  UIMAD UR53, UR37, UR44, URZ ;  /* 0x0000002c253572a4 */ /* 0x000fe2000f8e023f */
[----:B------:R-:W-:Y:S01]  /*08b0*/  LOP3.LUT R2, R0, 0x20, R250, 0xf8, !PT ;  /* 0x0000002000027812 */ /* 0x000fe200078ef8fa */
[----:B------:R-:W-:Y:S01]  /*08c0*/  IMAD.SHL.U32 R0, R12, 0x2, RZ ;  /* 0x000000020c007824 */ /* 0x000fe200078e00ff */
[----:B------:R-:W-:Y:S01]  /*08d0*/  SEL R218, R218, 0xffffffc0, !P5 ;  /* 0xffffffc0dada7807 */ /* 0x000fe20006800000 */
[----:B------:R-:W-:Y:S01]  /*08e0*/  USHF.R.S32.HI UR55, URZ, 0x1f, UR48 ;  /* 0x0000001f3f377899 */ /* 0x000fe20008011430 */
[----:B------:R-:W-:Y:S01]  /*08f0*/  LOP3.LUT R3, R2, R3, RZ, 0x3c, !PT ;  /* 0x0000000302037212 */ /* 0x000fe200078e3cff */
        /* <DEDUP_REMOVED lines=9> */
[----:B------:R-:W-:Y:S01]  /*0990*/  UIMAD UR52, UR7, UR52, URZ ;  /* 0x00000034073472a4 */ /* 0x000fe2000f8e023f */
        /* <DEDUP_REMOVED lines=8> */
[----:B------:R-:W-:Y:S01]  /*0a20*/  @!UP2 UIMAD UR51, UR8, UR51, URZ ;  /* 0x000000330833a2a4 */ /* 0x000fe2000f8e023f */
        /* <DEDUP_REMOVED lines=14> */
[C---:B------:R-:W-:Y:S01]  /*0b10*/  IADD3 R242, R241.reuse, 0x40, RZ ;  /* 0x00000040f1f27810 */ /* 0x040fe20007ffe0ff */
[----:B------:R-:W-:Y:S01]  /*0b20*/  IMAD.IADD R215, R214, 0x1, R222 ;  /* 0x00000001d6d77824 */ /* 0x000fe200078e02de */
[----:B------:R-:W-:Y:S01]  /*0b30*/  @P2 IADD3 R242, R241, -0x40, RZ ;  /* 0xffffffc0f1f22810 */ /* 0x000fe20007ffe0ff */
[----:B------:R-:W-:Y:S01]  /*0b40*/  IMAD.IADD R221, R218, 0x1, R220 ;  /* 0x00000001dadd7824 */ /* 0x000fe200078e02dc */
[----:B------:R-:W-:Y:S01]  /*0b50*/  USHF.R.S32.HI UR50, URZ, 0x1f, UR46 ;  /* 0x0000001f3f327899 */ /* 0x000fe2000801142e */
[----:B------:R-:W-:Y:S01]  /*0b60*/  IMAD R212, R212, 0x2, R216 ;  /* 0x00000002d4d47824 */ /* 0x000fe200078e02d8 */
[----:B------:R-:W-:Y:S01]  /*0b70*/  USHF.R.S32.HI UR49, URZ, 0x1f, UR41 ;  /* 0x0000001f3f317899 */ /* 0x000fe20008011429 */
[----:B------:R-:W-:Y:S01]  /*0b80*/  IMAD.IADD R3, R216, 0x1, R2 ;  /* 0x00000001d8037824 */ /* 0x000fe200078e0202 */
[----:B------:R-:W-:Y:S01]  /*0b90*/  ULDC.U8 UR30, c[0x0][0x2d8] ;  /* 0x0000b600001e7ab9 */ /* 0x000fe20000000000 */
[----:B------:R-:W-:-:S02]  /*0ba0*/  IMAD R216, R217, 0x2, R216 ;  /* 0x00000002d9d87824 */ /* 0x000fc400078e02d8 */
[----:B------:R-:W-:Y:S02]  /*0bb0*/  IMAD.IADD R219, R214, 0x1, R218 ;  /* 0x00000001d6db7824 */ /* 0x000fe400078e02da */
[C---:B------:R-:W-:Y:S02]  /*0bc0*/  IMAD.IADD R223, R222.reuse, 0x1, R220 ;  /* 0x00000001dedf7824 */ /* 0x040fe400078e02dc */
[----:B------:R-:W-:Y:S02]  /*0bd0*/  IMAD.SHL.U32 R217, R217, 0x2, RZ ;  /* 0x00000002d9d97824 */ /* 0x000fe400078e00ff */
[----:B------:R-:W-:Y:S02]  /*0be0*/  IMAD.IADD R233, R233, 0x1, R232 ;  /* 0x00000001e9e97824 */ /* 0x000fe400078e02e8 */
[----:B------:R-:W-:Y:S02]  /*0bf0*/  IMAD.IADD R218, R215, 0x1, R218 ;  /* 0x00000001d7da7824 */ /* 0x000fe400078e02da */
[----:B------:R-:W-:-:S02]  /*0c00*/  IMAD.IADD R222, R222, 0x1, R221 ;  /* 0x00000001dede7824 */ /* 0x000fc400078e02dd */
.L_x_1124:
        /* <DEDUP_REMOVED lines=53> */
.L_x_1096:
        /* <DEDUP_REMOVED lines=58> */
.L_x_1098:
        /* <DEDUP_REMOVED lines=18> */
.L_x_1099:
        /* <DEDUP_REMOVED lines=38> */
[----:B------:R-:W-:-:S03]  /*1680*/  USEL UR8, UR12, URZ, UP6 ;  /* 0x0000003f0c087287 */ /* 0x000fc6000b000000 */
[----:B------:R-:W-:Y:S01]  /*1690*/  IMAD.HI.U32 R4, R5, R6, R4 ;  /* 0x0000000605047227 */ /* 0x000fe200078e0004 */
[----:B------:R-:W-:Y:S02]  /*16a0*/  UIADD3 UR8, UP0, UR16, UR8, URZ ;  /* 0x0000000810087290 */ /* 0x000fe4000ff1e03f */
        /* <DEDUP_REMOVED lines=11> */
[----:B------:R-:W-:Y:S02]  /*1760*/  USEL UR12, UR11, URZ, UP3 ;  /* 0x0000003f0b0c7287 */ /* 0x000fe40009800000 */
[----:B------:R-:W-:Y:S01]  /*1770*/  ISETP.GT.U32.AND P0, PT, R8, R5, PT ;  /* 0x000000050800720c */ /* 0x000fe20003f04070 */
[----:B------:R-:W-:-:S02]  /*1780*/  UIADD3 UR10, UR9, UR10, URZ ;  /* 0x0000000a090a7290 */ /* 0x000fc4000fffe03f */
        /* <DEDUP_REMOVED lines=16> */
.L_x_1100:
[----:B------:R-:W-:Y:S02]  /*1890*/  UMOV UR11, UR52 ;  /* 0x00000034000b7c82 */ /* 0x000fe40008000000 */
.L_x_1101:
[----:B------:R-:W-:Y:S01]  /*18a0*/  UIADD3 UR8, UP5, UP4, UR8, UR46, UR48 ;  /* 0x0000002e08087290 */ /* 0x000fe2000fcbe030 */
[----:B------:R-:W-:Y:S01]  /*18b0*/  SHF.R.S32.HI R22, RZ, 0x1f, R240 ;  /* 0x0000001fff167819 */ /* 0x000fe200000114f0 */
[----:B------:R-:W-:Y:S01]  /*18c0*/  USHF.R.S32.HI UR14, URZ, 0x1f, UR38 ;  /* 0x0000001f3f0e7899 */ /* 0x000fe20008011426 */
[----:B------:R-:W-:Y:S01]  /*18d0*/  IADD3 R5, P1, R240, UR16, RZ ;  /* 0x00000010f0057c10 */ /* 0x000fe2000ff3e0ff */
[----:B------:R-:W-:Y:S01]  /*18e0*/  UIADD3 UR17, UP1, UP0, UR17, UR8, UR19 ;  /* 0x0000000811117290 */ /* 0x000fe2000f83e013 */
[--C-:B------:R-:W-:Y:S01]  /*18f0*/  SHF.R.S32.HI R247, RZ, 0x1f, R246.reuse ;  /* 0x0000001ffff77819 */ /* 0x100fe200000114f6 */
[----:B------:R-:W-:Y:S01]  /*1900*/  UIADD3.X UR7, UR10, UR50, UR55, UP5, UP4 ;  /* 0x000000320a077290 */ /* 0x000fe2000afe8437 */
[----:B------:R-:W-:Y:S01]  /*1910*/  IADD3.X R7, R22, UR24, RZ, P1, !PT ;  /* 0x0000001816077c10 */ /* 0x000fe20008ffe4ff */
[----:B------:R-:W-:Y:S01]  /*1920*/  ULDC.64 UR8, c[0x0][0x1a8] ;  /* 0x00006a0000087ab9 */ /* 0x000fe20000000a00 */
[----:B------:R-:W1:Y:S01]  /*1930*/  S2R R25, SR_TID.X ;  /* 0x0000000000197919 */ /* 0x000e620000002100 */
[----:B------:R-:W-:Y:S01]  /*1940*/  UIADD3.X UR13, UR12, UR7, UR13, UP1, UP0 ;  /* 0x000000070c0d7290 */ /* 0x000fe20008fe040d */
[----:B------:R-:W-:Y:S01]  /*1950*/  IMAD.WIDE.U32 R8, R5, c[0x0][0x190], R246 ;  /* 0x0000640005087a25 */ /* 0x000fe200078e00f6 */
[----:B------:R-:W-:Y:S01]  /*1960*/  UIMAD UR7, UR14, UR8, URZ ;  /* 0x000000080e0772a4 */ /* 0x000fe2000f8e023f */
[----:B------:R-:W-:Y:S01]  /*1970*/  IADD3 R6, P0, R246, UR21, RZ ;  /* 0x00000015f6067c10 */ /* 0x000fe2000ff1e0ff */
[----:B------:R-:W-:Y:S01]  /*1980*/  UISETP.GE.AND UP0, UPT, UR23, 0x1, UPT ;  /* 0x000000011700788c */ /* 0x000fe2000bf06270 */
[----:B------:R-:W-:Y:S01]  /*1990*/  IMAD R7, R7, c[0x0][0x190], RZ ;  /* 0x0000640007077a24 */ /* 0x000fe200078e02ff */
[----:B------:R-:W-:Y:S01]  /*19a0*/  UIMAD UR12, UR38, UR9, UR7 ;  /* 0x00000009260c72a4 */ /* 0x000fe2000f8e0207 */
[----:B------:R-:W-:Y:S01]  /*19b0*/  IADD3 R8, P1, R8, UR40, RZ ;  /* 0x0000002808087c10 */ /* 0x000fe2000ff3e0ff */
[----:B------:R-:W-:Y:S01]  /*19c0*/  IMAD.U32 R11, RZ, RZ, UR38 ;  /* 0x00000026ff0b7e24 */ /* 0x000fe2000f8e00ff */
[----:B------:R-:W-:Y:S01]  /*19d0*/  ULDC.64 UR8, c[0x0][0x378] ;  /* 0x0000de0000087ab9 */ /* 0x000fe20000000a00 */
[----:B------:R-:W-:Y:S01]  /*19e0*/  IMAD R5, R5, c[0x0][0x194], R7 ;  /* 0x0000650005057a24 */ /* 0x000fe200078e0207 */
[----:B------:R-:W-:Y:S01]  /*19f0*/  UIMAD UR7, UR14, UR8, URZ ;  /* 0x000000080e0772a4 */ /* 0x000fe2000f8e023f */
[----:B------:R-:W-:Y:S01]  /*1a00*/  IADD3.X R7, R247, UR22, RZ, P0, !PT ;  /* 0x00000016f7077c10 */ /* 0x000fe200087fe4ff */
[----:B------:R-:W-:Y:S01]  /*1a10*/  UMOV UR19, 0x4 ;  /* 0x0000000400137882 */ /* 0x000fe20000000000 */
[----:B------:R-:W-:Y:S01]  /*1a20*/  BSSY B1, `(.L_x_1097) ;  /* 0x0000782000017945 */ /* 0x000fe20003800000 */
[----:B------:R-:W-:Y:S01]  /*1a30*/  UIMAD UR10, UR38, UR9, UR7 ;  /* 0x00000009260a72a4 */ /* 0x000fe2000f8e0207 */
[----:B------:R-:W-:Y:S01]  /*1a40*/  IADD3.X R9, R9, UR35, R5, P1, !PT ;  /* 0x0000002309097c10 */ /* 0x000fe20008ffe405 */
[----:B------:R-:W-:Y:S01]  /*1a50*/  IMAD.U32 R5, RZ, RZ, UR16 ;  /* 0x00000010ff057e24 */ /* 0x000fe2000f8e00ff */
[----:B------:R-:W-:-:S02]  /*1a60*/  ULDC.64 UR8, c[0x0][0x370] ;  /* 0x0000dc0000087ab9 */ /* 0x000fc40000000a00 */
[----:B------:R-:W-:Y:S01]  /*1a70*/  UIMAD UR7, UR24, UR8, URZ ;  /* 0x00000008180772a4 */ /* 0x000fe2000f8e023f */
[----:B------:R-:W-:Y:S01]  /*1a80*/  IMAD.WIDE.U32 R6, R5, c[0x0][0x370], R6 ;  /* 0x0000dc0005067a25 */ /* 0x000fe200078e0006 */
[----:B------:R-:W-:Y:S02]  /*1a90*/  UIADD3 UR8, UR16, UR15, URZ ;  /* 0x0000000f10087290 */ /* 0x000fe4000fffe03f */
[----:B------:R-:W-:Y:S01]  /*1aa0*/  UIMAD UR7, UR16, UR9, UR7 ;  /* 0x00000009100772a4 */ /* 0x000fe2000f8e0207 */
[----:B------:R-:W-:Y:S01]  /*1ab0*/  IMAD.U32 R5, RZ, RZ, UR38 ;  /* 0x00000026ff057e24 */ /* 0x000fe2000f8e00ff */
[----:B------:R-:W-:Y:S01]  /*1ac0*/  UIADD3 UR9, UR16, UR11, URZ ;  /* 0x0000000b10097290 */ /* 0x000fe2000fffe03f */
[----:B------:R-:W-:Y:S01]  /*1ad0*/  IMAD.WIDE.U32 R8, R11, c[0x0][0x1a8], R8 ;  /* 0x00006a000b087a25 */ /* 0x000fe200078e0008 */
[----:B------:R-:W-:Y:S02]  /*1ae0*/  ULDC.64 UR14, c[0x0][0x200] ;  /* 0x00008000000e7ab9 */ /* 0x000fe40000000a00 */
[----:B------:R-:W-:Y:S01]  /*1af0*/  IADD3 R7, R7, UR7, RZ ;  /* 0x0000000707077c10 */ /* 0x000fe2000fffe0ff */
[----:B------:R-:W-:Y:S01]  /*1b00*/  IMAD R11, R22, c[0x0][0x370], RZ ;  /* 0x0000dc00160b7a24 */ /* 0x000fe200078e02ff */
[----:B------:R-:W-:Y:S01]  /*1b10*/  IADD3 R12, R9, UR12, RZ ;  /* 0x0000000c090c7c10 */ /* 0x000fe2000fffe0ff */
[----:B------:R-:W-:-:S02]  /*1b20*/  ULEA.HI.SX32 UR16, UR27, 0xffffffff, 0x1a ;  /* 0xffffffff1b107891 */ /* 0x000fc4000f8fd23f */
[----:B------:R-:W-:Y:S01]  /*1b30*/  IMAD.WIDE.U32 R6, R5, c[0x0][0x378], R6 ;  /* 0x0000de0005067a25 */ /* 0x000fe200078e0006 */
[----:B-1----:R-:W-:Y:S01]  /*1b40*/  SHF.R.S32.HI R5, RZ, 0x1f, R25 ;  /* 0x0000001fff057819 */ /* 0x002fe20000011419 */
[----:B------:R-:W-:Y:S02]  /*1b50*/  UIMAD.WIDE UR14, UR8, UR19, UR14 ;  /* 0x00000013080e72a5 */ /* 0x000fe4000f8e020e */
[C---:B------:R-:W-:Y:S01]  /*1b60*/  IMAD R13, R240.reuse, c[0x0][0x374], R11 ;  /* 0x0000dd00f00d7a24 */ /* 0x040fe200078e020b */
[----:B------:R-:W-:Y:S02]  /*1b70*/  LEA.HI R5, R5, R25, RZ, 0x5 ;  /* 0x0000001905057211 */ /* 0x000fe400078f28ff */
[----:B------:R-:W-:Y:S01]  /*1b80*/  IADD3 R7, R7, UR10, RZ ;  /* 0x0000000a07077c10 */ /* 0x000fe2000fffe0ff */
[----:B------:R-:W-:Y:S01]  /*1b90*/  ULDC.64 UR10, c[0x0][0x3c8] ;  /* 0x0000f200000a7ab9 */ /* 0x000fe20000000a00 */
[----:B------:R-:W-:Y:S02]  /*1ba0*/  LOP3.LUT R10, R5, 0xffffffe0, RZ, 0xc0, !PT ;  /* 0xffffffe0050a7812 */ /* 0x000fe400078ec0ff */
[----:B------:R-:W-:Y:S01]  /*1bb0*/  SHF.R.S32.HI R5, RZ, 0x5, R5 ;  /* 0x00000005ff057819 */ /* 0x000fe20000011405 */
[----:B------:R-:W-:-:S04]  /*1bc0*/  IMAD.WIDE.U32 R6, R240, c[0x0][0x370], R6 ;  /* 0x0000dc00f0067a25 */ /* 0x000fc800078e0006 */
[----:B------:R-:W-:Y:S01]  /*1bd0*/  IMAD.IADD R25, R25, 0x1, -R10 ;  /* 0x0000000119197824 */ /* 0x000fe200078e0a0a */
[----:B------:R-:W-:-:S03]  /*1be0*/  LEA R10, P1, R8, c[0x0][0x160], 0x1 ;  /* 0x00005800080a7a11 */ /* 0x000fc600078208ff */
[----:B------:R-:W-:Y:S01]  /*1bf0*/  IMAD R5, R5, UR47, R25 ;  /* 0x0000002f05057c24 */ /* 0x000fe2000f8e0219 */
[----:B------:R-:W-:Y:S02]  /*1c00*/  LEA.HI.X R11, R8, c[0x0][0x164], R12, 0x1, P1 ;  /* 0x00005900080b7a11 */ /* 0x000fe400008f0c0c */
[----:B------:R-:W-:Y:S02]  /*1c10*/  LEA R8, P2, R6, c[0x0][0x330], 0x1 ;  /* 0x0000cc0006087a11 */ /* 0x000fe400078408ff */
[----:B------:R-:W-:-:S04]  /*1c20*/  IADD3 R9, P0, R5, UR17, RZ ;  /* 0x0000001105097c10 */ /* 0x000fc8000ff1e0ff */
[----:B------:R-:W-:Y:S01]  /*1c30*/  LEA.HI.X.SX32 R12, R5, UR13, 0x1, P0 ;  /* 0x0000000d050c7c11 */ /* 0x000fe200080f0eff */
[----:B------:R-:W-:Y:S01]  /*1c40*/  IMAD.IADD R5, R7, 0x1, R13 ;  /* 0x0000000107057824 */ /* 0x000fe200078e020d */
[----:B------:R-:W-:Y:S01]  /*1c50*/  PLOP3.LUT P0, PT, PT, PT, UP0, 0x80, 0x0 ;  /* 0x000000000000781c */ /* 0x000fe20003f0f008 */
[----:B------:R-:W-:Y:S01]  /*1c60*/  UIMAD.WIDE UR12, UR9, UR19, UR10 ;  /* 0x00000013090c72a5 */ /* 0x000fe2000f8e020a */
[----:B------:R-:W-:-:S04]  /*1c70*/  LEA R224, P1, R9, c[0x0][0x350], 0x2 ;  /* 0x0000d40009e07a11 */ /* 0x000fc800078210ff */
[----:B------:R-:W-:Y:S02]  /*1c80*/  LEA.HI.X R225, R9, c[0x0][0x354], R12, 0x2, P1 ;  /* 0x0000d50009e17a11 */ /* 0x000fe400008f140c */
[----:B------:R-:W-:-:S05]  /*1c90*/  LEA.HI.X R9, R6, c[0x0][0x334], R5, 0x1, P2 ;  /* 0x0000cd0006097a11 */ /* 0x000fca00010f0c05 */
[----:B------:R-:W-:Y:S05]  /*1ca0*/  @!P0 BRA `(.L_x_1102) ;  /* 0x00006d5000008947 */ /* 0x000fea0003800000 */
[----:B------:R-:W-:Y:S01]  /*1cb0*/  ULDC.64 UR8, c[0x0][0x1a0] ;  /* 0x0000680000087ab9 */ /* 0x000fe20000000a00 */
[----:B------:R-:W-:Y:S01]  /*1cc0*/  IADD3 R12, R240, 0x20, RZ ;  /* 0x00000020f00c7810 */ /* 0x000fe20007ffe0ff */
[----:B------:R-:W-:Y:S01]  /*1cd0*/  ULDC.64 UR10, c[0x0][0x198] ;  /* 0x00006600000a7ab9 */ /* 0x000fe20000000a00 */
[----:B------:R-:W-:Y:S01]  /*1ce0*/  IMAD.MOV.U32 R17, RZ, RZ, 0x40 ;  /* 0x00000040ff117424 */ /* 0x000fe200078e00ff */
[----:B------:R-:W-:Y:S01]  /*1cf0*/  UIMAD UR7, UR18, UR8, URZ ;  /* 0x00000008120772a4 */ /* 0x000fe2000f8e023f */
[----:B------:R-:W-:Y:S01]  /*1d00*/  IMAD.MOV.U32 R230, RZ, RZ, R8 ;  /* 0x000000ffffe67224 */ /* 0x000fe200078e0008 */
[----:B------:R-:W-:Y:S01]  /*1d10*/  UIMAD UR10, UR18, UR10, URZ ;  /* 0x0000000a120a72a4 */ /* 0x000fe2000f8e023f */
[----:B------:R-:W-:Y:S01]  /*1d20*/  IMAD.WIDE.U32 R14, R17, c[0x0][0x370], RZ ;  /* 0x0000dc00110e7a25 */ /* 0x000fe200078e00ff */
[----:B------:R-:W-:Y:S02]  /*1d30*/  MOV R231, R9 ;  /* 0x0000000900e77202 */ /* 0x000fe40000000f00 */
[----:B------:R-:W-:Y:S01]  /*1d40*/  UIMAD UR11, UR20, UR11, UR10 ;  /* 0x0000000b140b72a4 */ /* 0x000fe2000f8e020a */
[----:B------:R-:W-:Y:S01]  /*1d50*/  IMAD.U32 R5, RZ, RZ, UR20 ;  /* 0x00000014ff057e24 */ /* 0x000fe2000f8e00ff */
[----:B------:R-:W-:Y:S01]  /*1d60*/  UIMAD UR10, UR20, UR9, UR7 ;  /* 0x00000009140a72a4 */ /* 0x000fe2000f8e0207 */
[----:B------:R-:W-:Y:S01]  /*1d70*/  MOV R228, R10 ;  /* 0x0000000a00e47202 */ /* 0x000fe20000000f00 */
[----:B------:R-:W-:Y:S01]  /*1d80*/  UIMAD UR9, UR28, -0x40, UR6 ;  /* 0xffffffc01c0978a4 */ /* 0x000fe2000f8e0206 */
[C-C-:B------:R-:W-:Y:S01]  /*1d90*/  IMAD.WIDE.U32 R6, R5.reuse, c[0x0][0x198], R246.reuse ;  /* 0x0000660005067a25 */ /* 0x140fe200078e00f6 */
[----:B------:R-:W-:Y:S01]  /*1da0*/  UMOV UR7, UR16 ;  /* 0x0000001000077c82 */ /* 0x000fe20008000000 */
[----:B------:R-:W-:Y:S01]  /*1db0*/  MOV R13, UR11 ;  /* 0x0000000b000d7c02 */ /* 0x000fe20008000f00 */
[----:B------:R-:W-:Y:S01]  /*1dc0*/  UIMAD UR8, UR7, -0x40, UR23 ;  /* 0xffffffc0070878a4 */ /* 0x000fe2000f8e0217 */
[----:B------:R-:W-:Y:S01]  /*1dd0*/  IMAD.WIDE.U32 R8, R5, c[0x0][0x1a0], R246 ;  /* 0x0000680005087a25 */ /* 0x000fe200078e00f6 */
[----:B------:R-:W-:-:S02]  /*1de0*/  ISETP.GE.AND P1, PT, R12, UR9, PT ;  /* 0x000000090c007c0c */ /* 0x000fc4000bf26270 */
[----:B------:R-:W-:Y:S01]  /*1df0*/  IADD3 R6, P2, R6, UR33, RZ ;  /* 0x0000002106067c10 */ /* 0x000fe2000ff5e0ff */
[----:B------:R-:W-:Y:S01]  /*1e00*/  IMAD.U32 R5, RZ, RZ, UR10 ;  /* 0x0000000aff057e24 */ /* 0x000fe2000f8e00ff */
[----:B------:R-:W-:Y:S01]  /*1e10*/  ISETP.GE.AND P3, PT, R12, UR8, PT ;  /* 0x000000080c007c0c */ /* 0x000fe2000bf66270 */
[----:B------:R-:W-:Y:S01]  /*1e20*/  IMAD R12, R17, c[0x0][0x374], RZ ;  /* 0x0000dd00110c7a24 */ /* 0x000fe200078e02ff */
[----:B------:R-:W-:Y:S01]  /*1e30*/  IADD3 R8, P0, R8, UR25, RZ ;  /* 0x0000001908087c10 */ /* 0x000fe2000ff1e0ff */
[----:B------:R-:W-:Y:S01]  /*1e40*/  IMAD.MOV.U32 R229, RZ, RZ, R11 ;  /* 0x000000ffffe57224 */ /* 0x000fe200078e000b */
[----:B------:R-:W-:Y:S02]  /*1e50*/  IADD3.X R7, R7, UR34, R13, P2, !PT ;  /* 0x0000002207077c10 */ /* 0x000fe400097fe40d */
[----:B------:R-:W-:Y:S01]  /*1e60*/  IADD3.X R9, R9, UR26, R5, P0, !PT ;  /* 0x0000001a09097c10 */ /* 0x000fe200087fe405 */
[----:B------:R-:W-:Y:S01]  /*1e70*/  IMAD R5, R16, c[0x0][0x1b8], RZ ;  /* 0x00006e0010057a24 */ /* 0x000fe200078e02ff */
[----:B------:R-:W-:Y:S01]  /*1e80*/  ISETP.GE.AND P2, PT, R240, UR9, PT ;  /* 0x00000009f0007c0c */ /* 0x000fe2000bf46270 */
[----:B------:R-:W-:-:S04]  /*1e90*/  IMAD.WIDE.U32 R6, R4, c[0x0][0x1b0], R6 ;  /* 0x00006c0004067a25 */ /* 0x000fc800078e0006 */
[----:B------:R-:W-:Y:S01]  /*1ea0*/  @!P3 IADD3 R14, P4, R230, R14, RZ ;  /* 0x0000000ee60eb210 */ /* 0x000fe20007f9e0ff */
[----:B------:R-:W-:-:S03]  /*1eb0*/  IMAD R11, R4, c[0x0][0x1bc], R5 ;  /* 0x00006f00040b7a24 */ /* 0x000fc600078e0205 */
[----:B------:R-:W-:Y:S01]  /*1ec0*/  @!P3 IADD3.X R15, R231, R15, R12, P4, !PT ;  /* 0x0000000fe70fb210 */ /* 0x000fe200027fe40c */
[----:B------:R-:W-:Y:S01]  /*1ed0*/  IMAD R12, R16, c[0x0][0x1b0], RZ ;  /* 0x00006c00100c7a24 */ /* 0x000fe200078e02ff */
[----:B------:R-:W-:Y:S01]  /*1ee0*/  @!P1 IADD3 R18, P4, R240, 0x20, RZ ;  /* 0x00000020f0129810 */ /* 0x000fe20007f9e0ff */
[C---:B------:R-:W-:Y:S02]  /*1ef0*/  IMAD R16, R17.reuse, c[0x0][0x194], RZ ;  /* 0x0000650011107a24 */ /* 0x040fe400078e02ff */
[----:B------:R-:W-:Y:S02]  /*1f00*/  IMAD R10, R4, c[0x0][0x1b4], R12 ;  /* 0x00006d00040a7a24 */ /* 0x000fe400078e020c */
[----:B------:R-:W-:-:S03]  /*1f10*/  IMAD.WIDE.U32 R12, R17, c[0x0][0x190], RZ ;  /* 0x00006400110c7a25 */ /* 0x000fc600078e00ff */
[----:B------:R-:W-:Y:S01]  /*1f20*/  IADD3 R7, R7, R10, RZ ;  /* 0x0000000a07077210 */ /* 0x000fe20007ffe0ff */
[----:B------:R-:W-:Y:S01]  /*1f30*/  @!P1 IMAD.X R10, RZ, RZ, R22, P4 ;  /* 0x000000ffff0a9224 */ /* 0x000fe200020e0616 */
[----:B------:R-:W-:Y:S01]  /*1f40*/  @!P3 IADD3 R12, P0, R228, R12, RZ ;  /* 0x0000000ce40cb210 */ /* 0x000fe20007f1e0ff */
[----:B------:R-:W-:Y:S01]  /*1f50*/  IMAD.WIDE.U32 R4, R4, c[0x0][0x1b8], R8 ;  /* 0x00006e0004047a25 */ /* 0x000fe200078e0008 */
[----:B------:R-:W-:Y:S02]  /*1f60*/  ISETP.GE.AND P4, PT, R240, UR8, PT ;  /* 0x00000008f0007c0c */ /* 0x000fe4000bf86270 */
[----:B------:R-:W-:Y:S01]  /*1f70*/  @!P3 IADD3.X R13, R229, R13, R16, P0, !PT ;  /* 0x0000000de50db210 */ /* 0x000fe200007fe410 */
[----:B------:R-:W-:Y:S01]  /*1f80*/  @!P1 IMAD R17, R10, c[0x0][0x198], RZ ;  /* 0x000066000a119a24 */ /* 0x000fe200078e02ff */
[----:B------:R-:W-:Y:S01]  /*1f90*/  @!P1 IADD3 R20, P0, R240, 0x20, RZ ;  /* 0x00000020f0149810 */ /* 0x000fe20007f1e0ff */
[----:B------:R-:W-:Y:S01]  /*1fa0*/  @!P1 IMAD.MOV.U32 R8, RZ, RZ, R6 ;  /* 0x000000ffff089224 */ /* 0x000fe200078e0006 */
[----:B------:R-:W-:Y:S01]  /*1fb0*/  @!P1 MOV R9, R7 ;  /* 0x0000000700099202 */ /* 0x000fe20000000f00 */
[----:B------:R-:W-:Y:S01]  /*1fc0*/  @!P2 IMAD R21, R22, c[0x0][0x198], RZ ;  /* 0x000066001615aa24 */ /* 0x000fe200078e02ff */
[----:B------:R-:W-:Y:S01]  /*1fd0*/  IADD3 R5, R5, R11, RZ ;  /* 0x0000000b05057210 */ /* 0x000fe20007ffe0ff */
[----:B------:R-:W-:Y:S01]  /*1fe0*/  @!P1 IMAD.X R16, RZ, RZ, R22, P0 ;  /* 0x000000ffff109224 */ /* 0x000fe200000e0616 */
[----:B------:R-:W-:Y:S01]  /*1ff0*/  PLOP3.LUT P0, PT, PT, PT, UP3, 0x80, 0x0 ;  /* 0x000000000000781c */ /* 0x000fe20003f0f038 */
[----:B------:R-:W-:Y:S01]  /*2000*/  @!P1 IMAD R23, R18, c[0x0][0x19c], R17 ;  /* 0x0000670012179a24 */ /* 0x000fe200078e0211 */
[----:B------:R-:W-:Y:S01]  /*2010*/  @!P1 MOV R10, R4 ;  /* 0x00000004000a9202 */ /* 0x000fe20000000f00 */
[----:B------:R-:W-:-:S02]  /*2020*/  @!P1 IMAD R16, R16, c[0x0][0x1a0], RZ ;  /* 0x0000680010109a24 */ /* 0x000fc400078e02ff */
[----:B------:R-:W-:-:S04]  /*2030*/  @!P1 IMAD.WIDE.U32 R18, R18, c[0x0][0x198], R8 ;  /* 0x0000660012129a25 */ /* 0x000fc800078e0008 */
[----:B------:R-:W-:Y:S02]  /*2040*/  @!P1 IMAD.MOV.U32 R11, RZ, RZ, R5 ;  /* 0x000000ffff0b9224 */ /* 0x000fe400078e0005 */
[C---:B------:R-:W-:Y:S02]  /*2050*/  @!P2 IMAD R9, R240.reuse, c[0x0][0x19c], R21 ;  /* 0x00006700f009aa24 */ /* 0x040fe400078e0215 */
[----:B------:R-:W-:Y:S01]  /*2060*/  @P0 BAR.SYNC.DEFER_BLOCKING 0x0 ;  /* 0x0000000000000b1d */ /* 0x000fe20000010000 */
[----:B------:R-:W-:-:S04]  /*2070*/  @!P2 IMAD.WIDE.U32 R6, R240, c[0x0][0x198], R6 ;  /* 0x00006600f006aa25 */ /* 0x000fc800078e0006 */
[C---:B------:R-:W-:Y:S02]  /*2080*/  @!P1 IMAD R24, R20.reuse, c[0x0][0x1a4], R16 ;  /* 0x0000690014189a24 */ /* 0x040fe400078e0210 */
[----:B------:R-:W-:Y:S01]  /*2090*/  @!P1 IMAD.WIDE.U32 R20, R20, c[0x0][0x1a0], R10 ;  /* 0x0000680014149a25 */ /* 0x000fe200078e000a */
[----:B------:R-:W-:-:S03]  /*20a0*/  @!P2 LEA R10, P6, R6, c[0x0][0x168], 0x1 ;  /* 0x00005a00060aaa11 */ /* 0x000fc600078c08ff */
[----:B------:R-:W-:Y:S01]  /*20b0*/  @!P2 IMAD.WIDE.U32 R16, R240, c[0x0][0x1a0], R4 ;  /* 0x00006800f010aa25 */ /* 0x000fe200078e0004 */
[----:B------:R-:W-:-:S03]  /*20c0*/  @!P2 IADD3 R4, R7, R9, RZ ;  /* 0x000000090704a210 */ /* 0x000fc60007ffe0ff */
[----:B------:R-:W-:Y:S01]  /*20d0*/  @!P2 IMAD R8, R22, c[0x0][0x1a0], RZ ;  /* 0x000068001608aa24 */ /* 0x000fe200078e02ff */
[----:B------:R-:W-:Y:S01]  /*20e0*/  @!P2 LEA.HI.X R11, R6, c[0x0][0x16c], R4, 0x1, P6 ;  /* 0x00005b00060baa11 */ /* 0x000fe200030f0c04 */
[----:B------:R-:W-:Y:S01]  /*20f0*/  @!P1 IMAD.IADD R5, R19, 0x1, R23 ;  /* 0x0000000113059824 */ /* 0x000fe200078e0217 */
[----:B------:R-:W-:Y:S01]  /*2100*/  @!P2 LEA R6, P6, R16, c[0x0][0x170], 0x1 ;  /* 0x00005c001006aa11 */ /* 0x000fe200078c08ff */
[----:B------:R-:W-:Y:S01]  /*2110*/  @!P2 IMAD R22, R240, c[0x0][0x1a4], R8 ;  /* 0x00006900f016aa24 */ /* 0x000fe200078e0208 */
[C---:B------:R-:W-:Y:S01]  /*2120*/  @!P1 LEA R8, P5, R18.reuse, c[0x0][0x168], 0x1 ;  /* 0x00005a0012089a11 */ /* 0x040fe200078a08ff */
[----:B------:R1:W-:Y:S03]  /*2130*/  @P4 STS.128 [R226+0x8000], RZ ;  /* 0x008000ffe2004388 */ /* 0x0003e60000000c00 */
[----:B------:R-:W-:Y:S02]  /*2140*/  @!P1 LEA.HI.X R9, R18, c[0x0][0x16c], R5, 0x1, P5 ;  /* 0x00005b0012099a11 */ /* 0x000fe400028f0c05 */
[----:B------:R-:W-:Y:S01]  /*2150*/  @!P2 IADD3 R5, R17, R22, RZ ;  /* 0x000000161105a210 */ /* 0x000fe20007ffe0ff */
[----:B------:R1:W-:Y:S01]  /*2160*/  @P4 STS.128 [R226+0xa000], RZ ;  /* 0x00a000ffe2004388 */ /* 0x0003e20000000c00 */
[----:B------:R-:W-:Y:S01]  /*2170*/  @!P1 IMAD.IADD R17, R21, 0x1, R24 ;  /* 0x0000000115119824 */ /* 0x000fe200078e0218 */
[----:B------:R-:W-:-:S02]  /*2180*/  @!P1 LEA R4, P5, R20, c[0x0][0x170], 0x1 ;  /* 0x00005c0014049a11 */ /* 0x000fc400078a08ff */
[----:B------:R1:W-:Y:S01]  /*2190*/  @P4 STS.128 [R226+0xc000], RZ ;  /* 0x00c000ffe2004388 */ /* 0x0003e20000000c00 */
[----:B------:R-:W-:Y:S02]  /*21a0*/  @!P2 LEA.HI.X R7, R16, c[0x0][0x174], R5, 0x1, P6 ;  /* 0x00005d001007aa11 */ /* 0x000fe400030f0c05 */
[----:B------:R-:W-:Y:S01]  /*21b0*/  @!P1 LEA.HI.X R5, R20, c[0x0][0x174], R17, 0x1, P5 ;  /* 0x00005d0014059a11 */ /* 0x000fe200028f0c11 */
        /* <DEDUP_REMOVED lines=72> */
[----:B--2---:R-:W-:Y:S01]  /*2640*/  MOV R8, c[0x0][0x308] ;  /* 0x0000c20000087a02 */ /* 0x004fe20000000f00 */
[----:B------:R-:W-:-:S02]  /*2650*/  IMAD.MOV.U32 R9, RZ, RZ, c[0x0][0x30c] ;  /* 0x0000c300ff097624 */ /* 0x000fc400078e00ff */
        /* <DEDUP_REMOVED lines=14> */
[----:B------:R-:W0:Y:S04]  /*2740*/  LDGDEPBAR ;  /* 0x00000000000079af */ /* 0x000e280000000000 */
[----:B---3--:R3:W4:Y:S04]  /*2750*/  LDG.E.64 R6, [R8.64+0x8] ;  /* 0x0000080408067981 */ /* 0x008728000c1e1b00 */
[----:B---3--:R-:W3:Y:S01]  /*2760*/  LDG.E.64 R8, [R8.64] ;  /* 0x0000000408087981 */ /* 0x008ee2000c1e1b00 */
[----:B--2---:R-:W-:Y:S01]  /*2770*/  IADD3 R4, R237, 0x8, RZ ;  /* 0x00000008ed047810 */ /* 0x004fe20007ffe0ff */
[----:B------:R-:W-:Y:S01]  /*2780*/  UMOV UR9, UR15 ;  /* 0x0000000f00097c82 */ /* 0x000fe20008000000 */
[----:B------:R-:W-:Y:S01]  /*2790*/  IMAD.MOV.U32 R235, RZ, RZ, 0x7f800000 ;  /* 0x7f800000ffeb7424 */ /* 0x000fe200078e00ff */
[----:B------:R-:W-:-:S02]  /*27a0*/  MOV R236, 0x7f800000 ;  /* 0x7f80000000ec7802 */ /* 0x000fc40000000f00 */
[----:B------:R-:W-:Y:S01]  /*27b0*/  ISETP.GE.AND P0, PT, R4, UR8, PT ;  /* 0x0000000804007c0c */ /* 0x000fe2000bf06270 */
[----:B------:R-:W-:Y:S01]  /*27c0*/  UMOV UR8, UR14 ;  /* 0x0000000e00087c82 */ /* 0x000fe20008000000 */
[----:B------:R-:W-:Y:S01]  /*27d0*/  MOV R4, 0x4 ;  /* 0x0000000400047802 */ /* 0x000fe20000000f00 */
[----:B------:R-:W-:-:S04]  /*27e0*/  IMAD.MOV.U32 R248, RZ, RZ, c[0x0][0x22c] ;  /* 0x00008b00fff87624 */ /* 0x000fc800078e00ff */
[----:B------:R-:W-:Y:S01]  /*27f0*/  IMAD.WIDE R4, R237, R4, UR8 ;  /* 0x00000008ed047e25 */ /* 0x000fe2000f8e0204 */
[----:B------:R-:W-:-:S03]  /*2800*/  UMOV UR11, UR12 ;  /* 0x0000000c000b7c82 */ /* 0x000fc60008000000 */
[----:B------:R-:W-:Y:S01]  /*2810*/  IMAD R248, R248, c[0x0][0x1c0], RZ ;  /* 0x00007000f8f87a24 */ /* 0x000fe200078e02ff */
[----:B------:R2:W5:Y:S04]  /*2820*/  @!P1 LDG.E R235, [R4.64] ;  /* 0x0000000404eb9981 */ /* 0x000568000c1e1900 */
[----:B------:R2:W5:Y:S01]  /*2830*/  @!P0 LDG.E R236, [R4.64+0x20] ;  /* 0x0000200404ec8981 */ /* 0x000562000c1e1900 */
        /* <DEDUP_REMOVED lines=24> */
[----:B--2---:R-:W-:Y:S01]  /*29c0*/  SHF.R.S32.HI R4, RZ, 0x1f, R25 ;  /* 0x0000001fff047819 */ /* 0x004fe20000011419 */
        /* <DEDUP_REMOVED lines=41> */
[----:B------:R-:W-:-:S02]  /*2c60*/  UMOV UR10, UR13 ;  /* 0x0000000d000a7c82 */ /* 0x000fc40008000000 */
[----:B------:R-:W-:Y:S01]  /*2c70*/  UISETP.GE.AND UP0, UPT, UR12, UR6, UPT ;  /* 0x000000060c00728c */ /* 0x000fe2000bf06270 */
[----:B----4-:R-:W-:Y:S02]  /*2c80*/  IADD3 R238, P1, P0, R6, UR41, R25 ;  /* 0x0000002906ee7c10 */ /* 0x010fe4000f83e019 */
[----:B------:R-:W-:Y:S02]  /*2c90*/  CS2R R24, SRZ ;  /* 0x0000000000187805 */ /* 0x000fe4000001ff00 */
[----:B------:R-:W-:Y:S01]  /*2ca0*/  IADD3.X R243, R7, UR49, R4, P1, P0 ;  /* 0x0000003107f37c10 */ /* 0x000fe20008fe0404 */
[----:B------:R-:W-:Y:S01]  /*2cb0*/  IMAD.WIDE.U32 R238, R238, -0x2daee0ad, RZ ;  /* 0xd2511f53eeee7825 */ /* 0x000fe200078e00ff */
[----:B---3--:R-:W2:Y:S08]  /*2cc0*/  R2UR UR14, R9 ;  /* 0x00000000090e73c2 */ /* 0x008eb000000e0000 */
[----:B------:R-:W3:Y:S01]  /*2cd0*/  R2UR UR15, R8 ;  /* 0x00000000080f73c2 */ /* 0x000ee200000e0000 */
[----:B--2---:R-:W-:-:S02]  /*2ce0*/  UIADD3 UR26, UR14, -0x4498517b, URZ ;  /* 0xbb67ae850e1a7890 */ /* 0x004fc4000fffe03f */
[----:B------:R-:W-:Y:S02]  /*2cf0*/  UIADD3 UR24, UR14, 0x76cf5d0a, URZ ;  /* 0x76cf5d0a0e187890 */ /* 0x000fe4000fffe03f */
[----:B------:R-:W-:Y:S02]  /*2d00*/  UIADD3 UR22, UR14, 0x32370b8f, URZ ;  /* 0x32370b8f0e167890 */ /* 0x000fe4000fffe03f */
[----:B------:R-:W-:Y:S02]  /*2d10*/  UIADD3 UR20, UR14, -0x126145ec, URZ ;  /* 0xed9eba140e147890 */ /* 0x000fe4000fffe03f */
[----:B---3--:R-:W-:Y:S02]  /*2d20*/  UIADD3 UR27, UR15, -0x61c88647, URZ ;  /* 0x9e3779b90f1b7890 */ /* 0x008fe4000fffe03f */
[----:B------:R-:W-:Y:S02]  /*2d30*/  UIADD3 UR25, UR15, 0x3c6ef372, URZ ;  /* 0x3c6ef3720f197890 */ /* 0x000fe4000fffe03f */
[----:B------:R-:W-:-:S02]  /*2d40*/  UIADD3 UR23, UR15, -0x255992d5, URZ ;  /* 0xdaa66d2b0f177890 */ /* 0x000fc4000fffe03f */
[----:B------:R-:W-:Y:S02]  /*2d50*/  UIADD3 UR21, UR15, 0x78dde6e4, URZ ;  /* 0x78dde6e40f157890 */ /* 0x000fe4000fffe03f */
[----:B------:R-:W-:Y:S02]  /*2d60*/  UIADD3 UR19, UR15, 0x1715609d, URZ ;  /* 0x1715609d0f137890 */ /* 0x000fe4000fffe03f */
[----:B------:R-:W-:Y:S02]  /*2d70*/  UIADD3 UR18, UR14, -0x56f99767, URZ ;  /* 0xa90668990e127890 */ /* 0x000fe4000fffe03f */
[----:B------:R-:W-:Y:S02]  /*2d80*/  UIADD3 UR17, UR15, -0x4ab325aa, URZ ;  /* 0xb54cda560f117890 */ /* 0x000fe4000fffe03f */
[----:B-1----:R-:W-:Y:S02]  /*2d90*/  UIADD3 UR16, UR14, 0x646e171e, URZ ;  /* 0x646e171e0e107890 */ /* 0x002fe4000fffe03f */
.L_x_1105:
        /* <DEDUP_REMOVED lines=643> */
.L_x_1103:
        /* <DEDUP_REMOVED lines=97> */
[----:B------:R-:W-:Y:S04]  /*5be0*/  IMAD.SHL.U32 R203, R248, 0x10, RZ ;  /* 0x00000010f8cb7824 */ /* 0x000fe800078e00ff */
[C---:B------:R-:W-:Y:S08]  /*5bf0*/  HMMA.16816.F32.BF16 R120, R204.reuse, R208, R120 ;  /* 0x000000d0cc78723c */ /* 0x040ff00000041878 */
[-C--:B------:R-:W-:Y:S04]  /*5c00*/  HMMA.16816.F32.BF16 R124, R204, R210.reuse, R124 ;  /* 0x000000d2cc7c723c */ /* 0x080fe8000004187c */
[CC--:B-1----:R-:W-:Y:S04]  /*5c10*/  LEA R200, P0, R202.reuse, R224.reuse, 0x2 ;  /* 0x000000e0cac87211 */ /* 0x0c2fe800078010ff */
[----:B------:R-:W-:Y:S04]  /*5c20*/  HMMA.16816.F32.BF16 R128, R196, R210, R128 ;  /* 0x000000d2c480723c */ /* 0x000fe80000041880 */
[-C--:B------:R-:W-:Y:S01]  /*5c30*/  LEA.HI.X.SX32 R201, R202, R225.reuse, 0x2, P0 ;  /* 0x000000e1cac97211 */ /* 0x080fe200000f16ff */
[C---:B------:R-:W-:Y:S02]  /*5c40*/  IMAD.SHL.U32 R205, R248.reuse, 0x20, RZ ;  /* 0x00000020f8cd7824 */ /* 0x040fe400078e00ff */
[CC--:B------:R-:W-:Y:S01]  /*5c50*/  LEA R196, P1, R203.reuse, R224.reuse, 0x2 ;  /* 0x000000e0cbc47211 */ /* 0x0c0fe200078210ff */
[C---:B------:R-:W-:Y:S01]  /*5c60*/  IMAD R199, R248.reuse, 0x18, RZ ;  /* 0x00000018f8c77824 */ /* 0x040fe200078e02ff */
[----:B------:R1:W-:Y:S03]  /*5c70*/  RED.E.ADD.F32.FTZ.RN.STRONG.GPU [R200.64], R5 ;  /* 0x00000005c800798e */ /* 0x0003e6000c10e784 */
[-C--:B------:R-:W-:Y:S01]  /*5c80*/  LEA.HI.X.SX32 R197, R203, R225.reuse, 0x2, P1 ;  /* 0x000000e1cbc57211 */ /* 0x080fe200008f16ff */
[C---:B------:R-:W-:Y:S01]  /*5c90*/  IMAD R206, R248.reuse, 0x28, RZ ;  /* 0x00000028f8ce7824 */ /* 0x040fe200078e02ff */
[-C--:B--2---:R-:W-:Y:S01]  /*5ca0*/  LEA R4, P0, R199, R224.reuse, 0x2 ;  /* 0x000000e0c7047211 */ /* 0x084fe200078010ff */
[----:B------:R-:W-:Y:S01]  /*5cb0*/  IMAD R204, R248, 0x30, RZ ;  /* 0x00000030f8cc7824 */ /* 0x000fe200078e02ff */
[-C--:B------:R-:W-:Y:S01]  /*5cc0*/  LEA R198, P1, R205, R224.reuse, 0x2 ;  /* 0x000000e0cdc67211 */ /* 0x080fe200078210ff */
        /* <DEDUP_REMOVED lines=308> */
.L_x_1104:
        /* <DEDUP_REMOVED lines=8> */
[----:B------:R-:W-:Y:S01]  /*7090*/  FMUL.FTZ R12, R63, c[0x0][0x2dc] ;  /* 0x0000b7003f0c7a20 */ /* 0x000fe20000410000 */
        /* <DEDUP_REMOVED lines=226> */
[----:B-1----:R-:W-:Y:S01]  /*7ec0*/  FMUL.FTZ R5, R77, c[0x0][0x2dc] ;  /* 0x0000b7004d057a20 */ /* 0x002fe20000410000 */
        /* <DEDUP_REMOVED lines=46> */
.L_x_1106:
        /* <DEDUP_REMOVED lines=19> */
.L_x_1107:
        /* <DEDUP_REMOVED lines=52> */
.L_x_1109:
[----:B--23--:R-:W-:Y:S05]  /*8620*/  BSYNC B0 ;  /* 0x0000000000007941 */ /* 0x00cfea0003800000 */
.L_x_1108:
        /* <DEDUP_REMOVED lines=17> */
.L_x_1111:
[----:B------:R-:W-:Y:S05]  /*8740*/  BSYNC B0 ;  /* 0x0000000000007941 */ /* 0x000fea0003800000 */
.L_x_1110:
        /* <DEDUP_REMOVED lines=27> */
.L_x_1113:
[----:B------:R-:W-:Y:S05]  /*8900*/  BSYNC B0 ;  /* 0x0000000000007941 */ /* 0x000fea0003800000 */
.L_x_1112:
        /* <DEDUP_REMOVED lines=15> */
.L_x_1102:
        /* <DEDUP_REMOVED lines=20> */
.L_x_1115:
        /* <DEDUP_REMOVED lines=18> */
.L_x_1116:
        /* <DEDUP_REMOVED lines=33> */
.L_x_1118:
[----:B------:R-:W-:Y:S05]  /*8e70*/  BSYNC B0 ;  /* 0x0000000000007941 */ /* 0x000fea0003800000 */
.L_x_1117:
        /* <DEDUP_REMOVED lines=17> */
.L_x_1120:
[----:B------:R-:W-:Y:S05]  /*8f90*/  BSYNC B0 ;  /* 0x0000000000007941 */ /* 0x000fea0003800000 */
.L_x_1119:
        /* <DEDUP_REMOVED lines=27> */
.L_x_1122:
[----:B------:R-:W-:Y:S05]  /*9150*/  BSYNC B0 ;  /* 0x0000000000007941 */ /* 0x000fea0003800000 */
.L_x_1121:
        /* <DEDUP_REMOVED lines=14> */
.L_x_1114:
[----:B------:R-:W-:Y:S05]  /*9240*/  BSYNC B1 ;  /* 0x0000000000017941 */ /* 0x000fea0003800000 */
.L_x_1097:
        /* <DEDUP_REMOVED lines=11> */
.L_x_1123:
[----:B------:R-:W-:Y:S05]  /*9300*/  EXIT ;  /* 0x000000000000794d */ /* 0x000fea0003800000 */
.L_x_1125:
        /* <DEDUP_REMOVED lines=15> */
.L_x_2029:


//--------------------- .text._ZN5flash44flash_bwd_dq_dk_dv_loop_seqk_parallel_kernelI23Flash_bwd_kernel_traitsILi256ELi64ELi64ELi8ELi4ELi2ELi2ELb0ELb1EN7cutlass10bfloat16_tE19Flash_kernel_traitsILi256ELi64ELi64ELi8ES3_EELb0ELb0ELb0ELb0ELb0ELb1ELb1EEEvNS_16Flash_bwd_paramsE --------------------------
	.section	.text._ZN5flash44flash_bwd_dq_dk_dv_loop_seqk_parallel_kernelI23Flash_bwd_kernel_traitsILi256ELi64ELi64ELi8ELi4ELi2ELi2ELb0ELb1EN7cutlass10bfloat16_tE19Flash_kernel_traitsILi256ELi64ELi64ELi8ES3_EELb0ELb0ELb0ELb0ELb0ELb1ELb1EEEvNS_16Flash_bwd_paramsE,"ax",@progbits
	.sectioninfo	@"SHI_REGISTERS=255"
	.align	128
        .global         _ZN5flash44flash_bwd_dq_dk_dv_loop_seqk_parallel_kernelI23Flash_bwd_kernel_traitsILi256ELi64ELi64ELi8ELi4ELi2ELi2ELb0ELb1EN7cutlass10bfloat16_tE19Flash_kernel_traitsILi256ELi64ELi64ELi8ES3_EELb0ELb0ELb0ELb0ELb0ELb1ELb1EEEvNS_16Flash_bwd_paramsE
        .type           _ZN5flash44flash_bwd_dq_dk_dv_loop_seqk_parallel_kernelI23Flash_bwd_kernel_traitsILi256ELi64ELi64ELi8ELi4ELi2ELi2ELb0ELb1EN7cutlass10bfloat16_tE19Flash_kernel_traitsILi256ELi64ELi64ELi8ES3_EELb0ELb0ELb0ELb0ELb0ELb1ELb1EEEvNS_16Flash_bwd_paramsE,@function
        .size           _ZN5flash44flash_bwd_dq_dk_dv_loop_seqk_parallel_kernelI23Flash_bwd_kernel_traitsILi256ELi64ELi64ELi8ELi4ELi2ELi2ELb0ELb1EN7cutlass10bfloat16_tE19Flash_kernel_traitsILi256ELi64ELi64ELi8ES3_EELb0ELb0ELb0ELb0ELb0ELb1ELb1EEEvNS_16Flash_bwd_paramsE,(.L_x_2030 - _ZN5flash44flash_bwd_dq_dk_dv_loop_seqk_parallel_kernelI23Flash_bwd_kernel_traitsILi256ELi64ELi64ELi8ELi4ELi2ELi2ELb0ELb1EN7cutlass10bfloat16_tE19Flash_kernel_traitsILi256ELi64ELi64ELi8ES3_EELb0ELb0ELb0ELb0ELb0ELb1ELb1EEEvNS_16Flash_bwd_paramsE)
        .other          _ZN5flash44flash_bwd_dq_dk_dv_loop_seqk_parallel_kernelI23Flash_bwd_kernel_traitsILi256ELi64ELi64ELi8ELi4ELi2ELi2ELb0ELb1EN7cutlass10bfloat16_tE19Flash_kernel_traitsILi256ELi64ELi64ELi8ES3_EELb0ELb0ELb0ELb0ELb0ELb1ELb1EEEvNS_16Flash_bwd_paramsE,@"STO_CUDA_ENTRY STV_DEFAULT"
_ZN5flash44flash_bwd_dq_dk_dv_loop_seqk_parallel_kernelI23Flash_bwd_kernel_traitsILi256ELi64ELi64ELi8ELi4ELi2ELi2ELb0ELb1EN7cutlass10bfloat16_tE19Flash_kernel_traitsILi256ELi64ELi64ELi8ES3_EELb0ELb0ELb0ELb0ELb0ELb1ELb1EEEvNS_16Flash_bwd_paramsE:
.text._ZN5flash44flash_bwd_dq_dk_dv_loop_seqk_parallel_kernelI23Flash_bwd_kernel_traitsILi256ELi64ELi64ELi8ELi4ELi2ELi2ELb0ELb1EN7cutlass10bfloat16_tE19Flash_kernel_traitsILi256ELi64ELi64ELi8ES3_EELb0ELb0ELb0ELb0ELb0ELb1ELb1EEEvNS_16Flash_bwd_paramsE:
        /* <DEDUP_REMOVED lines=188> */
.L_x_1154:
        /* <DEDUP_REMOVED lines=53> */
.L_x_1126:
        /* <DEDUP_REMOVED lines=58> */
.L_x_1128:
        /* <DEDUP_REMOVED lines=18> */
.L_x_1129:
        /* <DEDUP_REMOVED lines=71> */
.L_x_1130:
[----:B------:R-:W-:Y:S02]  /*1840*/  UMOV UR11, UR50 ;  /* 0x00000032000b7c82 */ /* 0x000fe40008000000 */
.L_x_1131:
        /* <DEDUP_REMOVED lines=49> */
[C---:B------:R-:W-:Y:S01]  /*1b60*/  IADD3 R5, P0, R10.reuse, UR15, RZ ;  /* 0x0000000f0a057c10 */ /* 0x040fe2000ff1e0ff */
[----:B------:R-:W-:Y:S01]  /*1b70*/  UIMAD.WIDE UR14, UR9, UR39, UR32 ;  /* 0x00000027090e72a5 */ /* 0x000fe2000f8e0220 */
[----:B------:R-:W-:Y:S02]  /*1b80*/  IADD3 R7, R7, UR10, RZ ;  /* 0x0000000a07077c10 */ /* 0x000fe4000fffe0ff */
[----:B------:R-:W-:Y:S01]  /*1b90*/  LEA.HI.X.SX32 R10, R10, UR7, 0x1, P0 ;  /* 0x000000070a0a7c11 */ /* 0x000fe200080f0eff */
[----:B------:R-:W-:Y:S01]  /*1ba0*/  ULDC.64 UR32, c[0x0][0x3c8] ;  /* 0x0000f20000207ab9 */ /* 0x000fe20000000a00 */
[----:B------:R-:W-:Y:S01]  /*1bb0*/  PLOP3.LUT P0, PT, PT, PT, UP4, 0x80, 0x0 ;  /* 0x000000000000781c */ /* 0x000fe20003f0f048 */
[----:B------:R-:W-:Y:S01]  /*1bc0*/  IMAD.WIDE.U32 R6, R243, c[0x0][0x370], R6 ;  /* 0x0000dc00f3067a25 */ /* 0x000fe200078e0006 */
[----:B------:R-:W-:Y:S01]  /*1bd0*/  LEA.HI.X R13, R8, c[0x0][0x164], R11, 0x1, P1 ;  /* 0x00005900080d7a11 */ /* 0x000fe200008f0c0b */
[----:B------:R-:W-:Y:S01]  /*1be0*/  UIMAD.WIDE UR16, UR11, UR39, UR32 ;  /* 0x000000270b1072a5 */ /* 0x000fe2000f8e0220 */
[----:B------:R-:W-:Y:S01]  /*1bf0*/  LEA R228, P1, R5, c[0x0][0x350], 0x2 ;  /* 0x0000d40005e47a11 */ /* 0x000fe200078210ff */
[----:B------:R-:W-:Y:S01]  /*1c00*/  IMAD.IADD R7, R7, 0x1, R9 ;  /* 0x0000000107077824 */ /* 0x000fe200078e0209 */
[----:B------:R-:W-:-:S02]  /*1c10*/  LEA R8, P2, R6, c[0x0][0x330], 0x1 ;  /* 0x0000cc0006087a11 */ /* 0x000fc400078408ff */
[----:B------:R-:W-:Y:S02]  /*1c20*/  LEA.HI.X R229, R5, c[0x0][0x354], R10, 0x2, P1 ;  /* 0x0000d50005e57a11 */ /* 0x000fe400008f140a */
[----:B------:R-:W-:-:S03]  /*1c30*/  LEA.HI.X R9, R6, c[0x0][0x334], R7, 0x1, P2 ;  /* 0x0000cd0006097a11 */ /* 0x000fc600010f0c07 */
[----:B------:R-:W-:Y:S05]  /*1c40*/  @!P0 BRA `(.L_x_1132) ;  /* 0x0000665000008947 */ /* 0x000fea0003800000 */
[----:B------:R-:W-:Y:S01]  /*1c50*/  UMOV UR7, UR8 ;  /* 0x0000000800077c82 */ /* 0x000fe20008000000 */
[----:B------:R-:W-:Y:S01]  /*1c60*/  IADD3 R5, R243, 0x20, RZ ;  /* 0x00000020f3057810 */ /* 0x000fe20007ffe0ff */
[----:B------:R-:W-:Y:S01]  /*1c70*/  UIMAD UR10, UR7, -0x40, UR27 ;  /* 0xffffffc0070a78a4 */ /* 0x000fe2000f8e021b */
[----:B------:R-:W-:Y:S01]  /*1c80*/  MOV R18, 0x40 ;  /* 0x0000004000127802 */ /* 0x000fe20000000f00 */
[----:B------:R-:W-:Y:S01]  /*1c90*/  ULDC.64 UR8, c[0x0][0x198] ;  /* 0x0000660000087ab9 */ /* 0x000fe20000000a00 */
[----:B------:R-:W-:Y:S01]  /*1ca0*/  IMAD.U32 R6, RZ, RZ, UR23 ;  /* 0x00000017ff067e24 */ /* 0x000fe2000f8e00ff */
[----:B------:R-:W-:Y:S01]  /*1cb0*/  UIMAD UR8, UR19, UR8, URZ ;  /* 0x00000008130872a4 */ /* 0x000fe2000f8e023f */
[----:B------:R-:W-:Y:S01]  /*1cc0*/  IMAD.U32 R10, RZ, RZ, UR23 ;  /* 0x00000017ff0a7e24 */ /* 0x000fe2000f8e00ff */
[----:B------:R-:W-:Y:S01]  /*1cd0*/  ISETP.GE.AND P3, PT, R5, UR10, PT ;  /* 0x0000000a05007c0c */ /* 0x000fe2000bf66270 */
[----:B------:R-:W-:Y:S01]  /*1ce0*/  ULDC.64 UR12, c[0x0][0x1a0] ;  /* 0x00006800000c7ab9 */ /* 0x000fe20000000a00 */
[----:B------:R-:W-:Y:S01]  /*1cf0*/  IMAD.WIDE.U32 R14, R18, c[0x0][0x370], RZ ;  /* 0x0000dc00120e7a25 */ /* 0x000fe200078e00ff */
[----:B------:R-:W-:Y:S01]  /*1d00*/  UIMAD UR11, UR23, UR9, UR8 ;  /* 0x00000009170b72a4 */ /* 0x000fe2000f8e0208 */
[----:B------:R-:W-:Y:S01]  /*1d10*/  MOV R233, R13 ;  /* 0x0000000d00e97202 */ /* 0x000fe20000000f00 */
[----:B------:R-:W-:Y:S01]  /*1d20*/  UIMAD UR9, UR19, UR12, URZ ;  /* 0x0000000c130972a4 */ /* 0x000fe2000f8e023f */
[----:B------:R-:W-:Y:S01]  /*1d30*/  IMAD.MOV.U32 R234, RZ, RZ, R8 ;  /* 0x000000ffffea7224 */ /* 0x000fe200078e0008 */
[----:B------:R-:W-:Y:S01]  /*1d40*/  UIMAD UR8, UR22, -0x40, UR6 ;  /* 0xffffffc0160878a4 */ /* 0x000fe2000f8e0206 */
[----:B------:R-:W-:Y:S01]  /*1d50*/  IMAD.WIDE.U32 R6, R6, c[0x0][0x198], R248 ;  /* 0x0000660006067a25 */ /* 0x000fe200078e00f8 */
[----:B------:R-:W-:Y:S01]  /*1d60*/  UIMAD UR9, UR23, UR13, UR9 ;  /* 0x0000000d170972a4 */ /* 0x000fe2000f8e0209 */
[----:B------:R-:W-:-:S02]  /*1d70*/  SHF.L.U32 R242, R250, 0x2, RZ ;  /* 0x00000002faf27819 */ /* 0x000fc400000006ff */
[----:B------:R-:W-:Y:S01]  /*1d80*/  IMAD.WIDE.U32 R10, R10, c[0x0][0x1a0], R248 ;  /* 0x000068000a0a7a25 */ /* 0x000fe200078e00f8 */
[----:B------:R-:W-:Y:S02]  /*1d90*/  ISETP.GE.AND P1, PT, R5, UR8, PT ;  /* 0x0000000805007c0c */ /* 0x000fe4000bf26270 */
[----:B------:R-:W-:Y:S01]  /*1da0*/  @!P3 IADD3 R14, P4, R234, R14, RZ ;  /* 0x0000000eea0eb210 */ /* 0x000fe20007f9e0ff */
[----:B------:R-:W-:Y:S01]  /*1db0*/  IMAD.MOV.U32 R235, RZ, RZ, R9 ;  /* 0x000000ffffeb7224 */ /* 0x000fe200078e0009 */
[----:B------:R-:W-:Y:S01]  /*1dc0*/  IADD3 R8, P2, R6, UR34, RZ ;  /* 0x0000002206087c10 */ /* 0x000fe2000ff5e0ff */
[----:B------:R-:W-:Y:S01]  /*1dd0*/  IMAD R9, R18, c[0x0][0x374], RZ ;  /* 0x0000dd0012097a24 */ /* 0x000fe200078e02ff */
[----:B------:R-:W-:Y:S01]  /*1de0*/  MOV R5, UR11 ;  /* 0x0000000b00057c02 */ /* 0x000fe20008000f00 */
[----:B------:R-:W-:Y:S01]  /*1df0*/  IMAD.U32 R17, RZ, RZ, UR9 ;  /* 0x00000009ff117e24 */ /* 0x000fe2000f8e00ff */
[----:B------:R-:W-:Y:S01]  /*1e00*/  IADD3 R6, P0, R10, UR29, RZ ;  /* 0x0000001d0a067c10 */ /* 0x000fe2000ff1e0ff */
[----:B------:R-:W-:Y:S01]  /*1e10*/  IMAD.MOV.U32 R232, RZ, RZ, R12 ;  /* 0x000000ffffe87224 */ /* 0x000fe200078e000c */
[----:B------:R-:W-:Y:S01]  /*1e20*/  @!P3 IADD3.X R15, R235, R15, R9, P4, !PT ;  /* 0x0000000feb0fb210 */ /* 0x000fe200027fe409 */
[----:B------:R-:W-:Y:S01]  /*1e30*/  IMAD.WIDE.U32 R12, R18, c[0x0][0x190], RZ ;  /* 0x00006400120c7a25 */ /* 0x000fe200078e00ff */
[----:B------:R-:W-:Y:S01]  /*1e40*/  IADD3.X R9, R7, UR35, R5, P2, !PT ;  /* 0x0000002307097c10 */ /* 0x000fe200097fe405 */
[----:B------:R-:W-:Y:S01]  /*1e50*/  UMOV UR9, UR14 ;  /* 0x0000000e00097c82 */ /* 0x000fe20008000000 */
[----:B------:R-:W-:Y:S01]  /*1e60*/  IADD3.X R7, R11, UR30, R17, P0, !PT ;  /* 0x0000001e0b077c10 */ /* 0x000fe200087fe411 */
[----:B------:R-:W-:Y:S01]  /*1e70*/  IMAD R10, R16, c[0x0][0x1b0], RZ ;  /* 0x00006c00100a7a24 */ /* 0x000fe200078e02ff */
[----:B------:R-:W-:Y:S01]  /*1e80*/  @!P3 IADD3 R12, P0, R232, R12, RZ ;  /* 0x0000000ce80cb210 */ /* 0x000fe20007f1e0ff */
[----:B------:R-:W-:Y:S01]  /*1e90*/  IMAD R5, R16, c[0x0][0x1b8], RZ ;  /* 0x00006e0010057a24 */ /* 0x000fe200078e02ff */
[C---:B------:R-:W-:Y:S01]  /*1ea0*/  ISETP.GE.AND P2, PT, R243.reuse, UR8, PT ;  /* 0x00000008f3007c0c */ /* 0x040fe2000bf46270 */
[----:B------:R-:W-:Y:S01]  /*1eb0*/  IMAD R16, R18, c[0x0][0x194], RZ ;  /* 0x0000650012107a24 */ /* 0x000fe200078e02ff */
[----:B------:R-:W-:Y:S01]  /*1ec0*/  @!P1 IADD3 R18, P4, R243, 0x20, RZ ;  /* 0x00000020f3129810 */ /* 0x000fe20007f9e0ff */
        /* <DEDUP_REMOVED lines=8> */
[----:B------:R-:W-:Y:S01]  /*1f50*/  MOV R240, 0x7f800000 ;  /* 0x7f80000000f07802 */ /* 0x000fe20000000f00 */
[----:B------:R-:W-:Y:S01]  /*1f60*/  @!P1 IMAD.X R21, RZ, RZ, R22, P0 ;  /* 0x000000ffff159224 */ /* 0x000fe200000e0616 */
[----:B------:R-:W-:Y:S01]  /*1f70*/  PLOP3.LUT P0, PT, PT, PT, UP3, 0x80, 0x0 ;  /* 0x000000000000781c */ /* 0x000fe20003f0f038 */
[----:B------:R-:W-:Y:S02]  /*1f80*/  IMAD.IADD R5, R9, 0x1, R10 ;  /* 0x0000000109057824 */ /* 0x000fe400078e020a */
[----:B------:R-:W-:-:S03]  /*1f90*/  IMAD.WIDE.U32 R6, R4, c[0x0][0x1b8], R6 ;  /* 0x00006e0004067a25 */ /* 0x000fc600078e0006 */
[----:B------:R-:W-:Y:S01]  /*1fa0*/  @!P1 MOV R9, R5 ;  /* 0x0000000500099202 */ /* 0x000fe20000000f00 */
[----:B------:R-:W-:Y:S01]  /*1fb0*/  @!P1 IMAD R16, R16, c[0x0][0x198], RZ ;  /* 0x0000660010109a24 */ /* 0x000fe200078e02ff */
[----:B------:R-:W-:Y:S01]  /*1fc0*/  IADD3 R7, R7, R11, RZ ;  /* 0x0000000b07077210 */ /* 0x000fe20007ffe0ff */
[----:B------:R-:W-:Y:S01]  /*1fd0*/  @!P2 IMAD.MOV.U32 R4, RZ, RZ, R8 ;  /* 0x000000ffff04a224 */ /* 0x000fe200078e0008 */
[----:B------:R-:W-:Y:S01]  /*1fe0*/  @!P1 MOV R10, R6 ;  /* 0x00000006000a9202 */ /* 0x000fe20000000f00 */
[----:B------:R-:W-:Y:S02]  /*1ff0*/  @!P2 IMAD R17, R22, c[0x0][0x198], RZ ;  /* 0x000066001611aa24 */ /* 0x000fe400078e02ff */
[----:B------:R-:W-:Y:S01]  /*2000*/  @P0 BAR.SYNC.DEFER_BLOCKING 0x0 ;  /* 0x0000000000000b1d */ /* 0x000fe20000010000 */
[C---:B------:R-:W-:Y:S02]  /*2010*/  @!P1 IMAD R23, R18.reuse, c[0x0][0x19c], R16 ;  /* 0x0000670012179a24 */ /* 0x040fe400078e0210 */
        /* <DEDUP_REMOVED lines=11> */
[----:B------:R1:W-:Y:S01]  /*20d0*/  @P4 STS.128 [R230+0x8000], RZ ;  /* 0x008000ffe6004388 */ /* 0x0003e20000000c00 */
[----:B------:R-:W-:Y:S01]  /*20e0*/  @!P1 IMAD.IADD R5, R19, 0x1, R23 ;  /* 0x0000000113059824 */ /* 0x000fe200078e0217 */
[----:B------:R-:W-:Y:S01]  /*20f0*/  @!P2 LEA.HI.X R11, R4, c[0x0][0x16c], R9, 0x1, P6 ;  /* 0x00005b00040baa11 */ /* 0x000fe200030f0c09 */
[C---:B------:R-:W-:Y:S01]  /*2100*/  @!P2 IMAD R22, R243.reuse, c[0x0][0x1a4], R16 ;  /* 0x00006900f316aa24 */ /* 0x040fe200078e0210 */
[----:B------:R1:W-:Y:S01]  /*2110*/  @P4 STS.128 [R230+0xa000], RZ ;  /* 0x00a000ffe6004388 */ /* 0x0003e20000000c00 */
[----:B------:R-:W-:Y:S01]  /*2120*/  @!P2 IMAD.WIDE.U32 R16, R243, c[0x0][0x1a0], R6 ;  /* 0x00006800f310aa25 */ /* 0x000fe200078e0006 */
[----:B------:R-:W-:-:S02]  /*2130*/  @!P1 LEA.HI.X R9, R18, c[0x0][0x16c], R5, 0x1, P5 ;  /* 0x00005b0012099a11 */ /* 0x000fc400028f0c05 */
[----:B------:R1:W-:Y:S01]  /*2140*/  @P4 STS.128 [R230+0xc000], RZ ;  /* 0x00c000ffe6004388 */ /* 0x0003e20000000c00 */
[----:B------:R-:W-:Y:S01]  /*2150*/  IADD3 R5, R250, 0x8, RZ ;  /* 0x00000008fa057810 */ /* 0x000fe20007ffe0ff */
[----:B------:R-:W-:Y:S01]  /*2160*/  IMAD.MOV.U32 R239, RZ, RZ, 0x7f800000 ;  /* 0x7f800000ffef7424 */ /* 0x000fe200078e00ff */
[----:B------:R-:W-:Y:S01]  /*2170*/  @!P2 IADD3 R7, R17, R22, RZ ;  /* 0x000000161107a210 */ /* 0x000fe20007ffe0ff */
[----:B------:R1:W-:Y:S01]  /*2180*/  @P4 STS.128 [R230+0xe000], RZ ;  /* 0x00e000ffe6004388 */ /* 0x0003e20000000c00 */
[----:B------:R-:W-:Y:S01]  /*2190*/  @!P2 LEA R6, P6, R16, c[0x0][0x170], 0x1 ;  /* 0x00005c001006aa11 */ /* 0x000fe200078c08ff */
[----:B------:R-:W-:Y:S01]  /*21a0*/  @!P1 IMAD.IADD R17, R21, 0x1, R24 ;  /* 0x0000000115119824 */ /* 0x000fe200078e0218 */
[----:B------:R-:W-:Y:S01]  /*21b0*/  @!P1 LEA R4, P5, R20, c[0x0][0x170], 0x1 ;  /* 0x00005c0014049a11 */ /* 0x000fe200078a08ff */
        /* <DEDUP_REMOVED lines=163> */
[----:B------:R-:W-:Y:S02]  /*2bf0*/  UIADD3 UR14, UR23, 0x40, URZ ;  /* 0x00000040170e7890 */ /* 0x000fe4000fffe03f */
[----:B-1----:R-:W-:Y:S02]  /*2c00*/  UMOV UR10, UR17 ;  /* 0x00000011000a7c82 */ /* 0x002fe40008000000 */
.L_x_1135:
[----:B------:R-:W0:Y:S01]  /*2c10*/  LDGDEPBAR ;  /* 0x00000000000079af */ /* 0x000e220000000000 */
[----:B------:R-:W-:Y:S02]  /*2c20*/  UISETP.GE.AND UP0, UPT, UR14, UR6, UPT ;  /* 0x000000060e00728c */ /* 0x000fe4000bf06270 */
[----:B------:R-:W-:Y:S04]  /*2c30*/  UISETP.GE.AND UP4, UPT, UR7, 0x1, UPT ;  /* 0x000000010700788c */ /* 0x000fe8000bf86270 */
[----:B------:R-:W-:Y:S02]  /*2c40*/  PLOP3.LUT P0, PT, PT, PT, UP0, 0x80, 0x0 ;  /* 0x000000000000781c */ /* 0x000fe40003f0f008 */
[----:B------:R-:W-:Y:S02]  /*2c50*/  PLOP3.LUT P5, PT, PT, PT, UP0, 0x80, 0x0 ;  /* 0x000000000000781c */ /* 0x000fe40003faf008 */
[----:B------:R-:W-:Y:S02]  /*2c60*/  PLOP3.LUT P1, PT, PT, PT, UP0, 0x80, 0x0 ;  /* 0x000000000000781c */ /* 0x000fe40003f2f008 */
[----:B------:R-:W-:Y:S02]  /*2c70*/  PLOP3.LUT P4, PT, PT, PT, UP0, 0x80, 0x0 ;  /* 0x000000000000781c */ /* 0x000fe40003f8f008 */
[----:B------:R-:W-:Y:S02]  /*2c80*/  PLOP3.LUT P2, PT, PT, PT, UP0, 0x80, 0x0 ;  /* 0x000000000000781c */ /* 0x000fe40003f4f008 */
        /* <DEDUP_REMOVED lines=13> */
[----:B------:R-:W-:Y:S03]  /*2d60*/  LDSM.16.M88.4 R108, [R222] ;  /* 0x00000000de6c783b */ /* 0x000fe60000000200 */
        /* <DEDUP_REMOVED lines=92> */
[----:B------:R-:W-:Y:S08]  /*3330*/  HMMA.16816.F32.BF16 R16, R92, R90, R16 ;  /* 0x0000005a5c10723c */ /* 0x000ff00000041810 */
[C---:B----4-:R-:W-:Y:S08]  /*3340*/  HMMA.16816.F32.BF16 R4, R100.reuse, R104, R4 ;  /* 0x000000686404723c */ /* 0x050ff00000041804 */
[C---:B------:R-:W-:Y:S08]  /*3350*/  HMMA.16816.F32.BF16 R8, R100.reuse, R106, R8 ;  /* 0x0000006a6408723c */ /* 0x040ff00000041808 */
[C---:B-1----:R-:W-:Y:S08]  /*3360*/  HMMA.16816.F32.BF16 R12, R100.reuse, R84, R12 ;  /* 0x00000054640c723c */ /* 0x042ff0000004180c */
[----:B------:R-:W-:Y:S01]  /*3370*/  HMMA.16816.F32.BF16 R16, R100, R86, R16 ;  /* 0x000000566410723c */ /* 0x000fe20000041810 */
[----:B------:R-:W1:Y:S07]  /*3380*/  LDSM.16.M88.4 R84, [R216+0x16800] ;  /* 0x01680000d854783b */ /* 0x000e6e0000000200 */
[C---:B------:R-:W-:Y:S08]  /*3390*/  HMMA.16816.F32.BF16 R4, R108.reuse, R112, R4 ;  /* 0x000000706c04723c */ /* 0x040ff00000041804 */
[C---:B------:R-:W-:Y:S11]  /*33a0*/  HMMA.16816.F32.BF16 R8, R108.reuse, R114, R8 ;  /* 0x000000726c08723c */ /* 0x040ff60000041808 */
[----:B------:R-:W-:Y:S05]  /*33b0*/  @!UPT UIADD3 URZ, URZ, URZ, URZ ;  /* 0x0000003f3f3ff290 */ /* 0x000fea000fffe03f */
[----:B------:R-:W-:Y:S02]  /*33c0*/  FMUL.FTZ R6, R6, c[0x0][0x2ec] ;  /* 0x0000bb0006067a20 */ /* 0x000fe40000410000 */
[----:B------:R-:W-:Y:S02]  /*33d0*/  FMUL.FTZ R5, R5, c[0x0][0x2ec] ;  /* 0x0000bb0005057a20 */ /* 0x000fe40000410000 */
[----:B------:R2:W-:Y:S01]  /*33e0*/  MUFU.TANH R131, R6 ;  /* 0x0000000600837308 */ /* 0x0005e20000002400 */
[----:B------:R-:W-:Y:S02]  /*33f0*/  FMUL.FTZ R4, R4, c[0x0][0x2ec] ;  /* 0x0000bb0004047a20 */ /* 0x000fe40000410000 */
[----:B------:R-:W-:Y:S01]  /*3400*/  FMUL.FTZ R7, R7, c[0x0][0x2ec] ;  /* 0x0000bb0007077a20 */ /* 0x000fe20000410000 */
[C---:B-1----:R-:W-:Y:S03]  /*3410*/  HMMA.16816.F32.BF16 R12, R108.reuse, R84, R12 ;  /* 0x000000546c0c723c */ /* 0x042fe6000004180c */
[----:B------:R-:W-:Y:S03]  /*3420*/  FMUL.FTZ R8, R8, c[0x0][0x2ec] ;  /* 0x0000bb0008087a20 */ /* 0x000fe60000410000 */
[----:B------:R1:W3:Y:S01]  /*3430*/  MUFU.TANH R123, R4 ;  /* 0x00000004007b7308 */ /* 0x0002e20000002400 */
[----:B------:R-:W-:Y:S01]  /*3440*/  FMUL.FTZ R9, R9, c[0x0][0x2ec] ;  /* 0x0000bb0009097a20 */ /* 0x000fe20000410000 */
[----:B------:R-:W-:Y:S04]  /*3450*/  HMMA.16816.F32.BF16 R16, R108, R86, R16 ;  /* 0x000000566c10723c */ /* 0x000fe80000041810 */
[----:B------:R-:W-:Y:S02]  /*3460*/  FMUL.FTZ R10, R10, c[0x0][0x2ec] ;  /* 0x0000bb000a0a7a20 */ /* 0x000fe40000410000 */
[----:B------:R-:W-:Y:S02]  /*3470*/  FMUL.FTZ R11, R11, c[0x0][0x2ec] ;  /* 0x0000bb000b0b7a20 */ /* 0x000fe40000410000 */
[----:B------:R4:W4:Y:S01]  /*3480*/  MUFU.TANH R121, R5 ;  /* 0x0000000500797308 */ /* 0x0009220000002400 */
[----:B--2---:R-:W-:Y:S04]  /*3490*/  MOV R6, UR22 ;  /* 0x0000001600067c02 */ /* 0x004fe80008000f00 */
[----:B------:R-:W-:Y:S05]  /*34a0*/  @P0 LEA R6, R6, R246, 0x6 ;  /* 0x000000f606060211 */ /* 0x000fea00078e30ff */
[----:B------:R2:W-:Y:S01]  /*34b0*/  MUFU.TANH R120, R8 ;  /* 0x0000000800787308 */ /* 0x0005e20000002400 */
[----:B------:R-:W-:Y:S01]  /*34c0*/  PLOP3.LUT P0, PT, PT, PT, UP0, 0x80, 0x0 ;  /* 0x000000000000781c */ /* 0x000fe20003f0f008 */
[----:B------:R-:W-:Y:S01]  /*34d0*/  FMUL.FTZ R12, R12, c[0x0][0x2ec] ;  /* 0x0000bb000c0c7a20 */ /* 0x000fe20000410000 */
[C---:B------:R-:W-:Y:S01]  /*34e0*/  @P5 ISETP.GE.AND P5, PT, R6.reuse, UR6, PT ;  /* 0x0000000606005c0c */ /* 0x040fe2000bfa6270 */
[----:B------:R-:W-:Y:S01]  /*34f0*/  FMUL.FTZ R13, R13, c[0x0][0x2ec] ;  /* 0x0000bb000d0d7a20 */ /* 0x000fe20000410000 */
[----:B-1----:R-:W-:Y:S01]  /*3500*/  @P1 IADD3 R4, R6, 0x1, RZ ;  /* 0x0000000106041810 */ /* 0x002fe20007ffe0ff */
[----:B------:R-:W-:Y:S01]  /*3510*/  FMUL.FTZ R14, R14, c[0x0][0x2ec] ;  /* 0x0000bb000e0e7a20 */ /* 0x000fe20000410000 */
[----:B-----5:R-:W-:Y:S01]  /*3520*/  FSETP.NEU.FTZ.AND P1, PT, R239, -INF , PT ;  /* 0xff800000ef00780b */ /* 0x020fe20003f3d000 */
[----:B------:R-:W-:Y:S01]  /*3530*/  FMUL.FTZ R15, R15, c[0x0][0x2ec] ;  /* 0x0000bb000f0f7a20 */ /* 0x000fe20000410000 */
[----:B------:R-:W-:Y:S01]  /*3540*/  @P4 ISETP.GE.AND P4, PT, R4, UR6, PT ;  /* 0x0000000604004c0c */ /* 0x000fe2000bf86270 */
[----:B------:R1:W1:Y:S01]  /*3550*/  MUFU.TANH R130, R7 ;  /* 0x0000000700827308 */ /* 0x0002620000002400 */
[----:B---3--:R-:W-:Y:S01]  /*3560*/  MOV R4, R123 ;  /* 0x0000007b00047202 */ /* 0x008fe20000000f00 */
[----:B------:R-:W-:Y:S02]  /*3570*/  FMUL.FTZ R16, R16, c[0x0][0x2ec] ;  /* 0x0000bb0010107a20 */ /* 0x000fe40000410000 */
[----:B----4-:R-:W-:Y:S02]  /*3580*/  FMUL.FTZ R5, R239, 1.4426950216293334961 ;  /* 0x3fb8aa3bef057820 */ /* 0x010fe40000410000 */
[----:B------:R-:W-:Y:S01]  /*3590*/  @P0 FSEL R4, R123, -INF , !P5 ;  /* 0xff8000007b040808 */ /* 0x000fe20006800000 */
[----:B------:R-:W-:Y:S01]  /*35a0*/  FMUL.FTZ R17, R17, c[0x0][0x2ec] ;  /* 0x0000bb0011117a20 */ /* 0x000fe20000410000 */
[----:B------:R-:W-:Y:S01]  /*35b0*/  PLOP3.LUT P0, PT, PT, PT, UP0, 0x80, 0x0 ;  /* 0x000000000000781c */ /* 0x000fe20003f0f008 */
[----:B------:R-:W-:Y:S01]  /*35c0*/  FMUL.FTZ R18, R18, c[0x0][0x2ec] ;  /* 0x0000bb0012127a20 */ /* 0x000fe20000410000 */
[----:B------:R-:W-:Y:S01]  /*35d0*/  FSEL R5, R5, RZ, P1 ;  /* 0x000000ff05057208 */ /* 0x000fe20000800000 */
[----:B------:R3:W4:Y:S01]  /*35e0*/  MUFU.TANH R119, R9 ;  /* 0x0000000900777308 */ /* 0x0007220000002400 */
[----:B------:R-:W-:Y:S01]  /*35f0*/  FSETP.NEU.FTZ.AND P1, PT, R240, -INF , PT ;  /* 0xff800000f000780b */ /* 0x000fe20003f3d000 */
[----:B------:R-:W-:Y:S02]  /*3600*/  FMUL.FTZ R19, R19, c[0x0][0x2ec] ;  /* 0x0000bb0013137a20 */ /* 0x000fe40000410000 */
[--C-:B--2---:R-:W-:Y:S02]  /*3610*/  FFMA.FTZ R8, R4, c[0x0][0x23c], -R5.reuse ;  /* 0x00008f0004087a23 */ /* 0x104fe40000010805 */
[----:B------:R-:W-:Y:S04]  /*3620*/  FMUL.FTZ R4, R240, 1.4426950216293334961 ;  /* 0x3fb8aa3bf0047820 */ /* 0x000fe80000410000 */
[----:B------:R2:W-:Y:S01]  /*3630*/  MUFU.EX2 R203, R8 ;  /* 0x0000000800cb7308 */ /* 0x0005e20000000800 */
[----:B------:R-:W-:Y:S02]  /*3640*/  FSEL R4, R4, RZ, P1 ;  /* 0x000000ff04047208 */ /* 0x000fe40000800000 */
[----:B-1----:R-:W-:Y:S02]  /*3650*/  MOV R7, R121 ;  /* 0x0000007900077202 */ /* 0x002fe40000000f00 */
[----:B------:R-:W-:Y:S02]  /*3660*/  @P2 FSEL R7, R121, -INF , !P4 ;  /* 0xff80000079072808 */ /* 0x000fe40006000000 */
[----:B------:R-:W-:Y:S02]  /*3670*/  PLOP3.LUT P1, PT, PT, PT, UP0, 0x80, 0x0 ;  /* 0x000000000000781c */ /* 0x000fe40003f2f008 */
[----:B------:R-:W-:Y:S01]  /*3680*/  PLOP3.LUT P2, PT, PT, PT, UP0, 0x80, 0x0 ;  /* 0x000000000000781c */ /* 0x000fe20003f4f008 */
[----:B------:R-:W1:Y:S01]  /*3690*/  MUFU.TANH R129, R10 ;  /* 0x0000000a00817308 */ /* 0x000e620000002400 */
[C---:B---3--:R-:W-:Y:S02]  /*36a0*/  @P3 IADD3 R9, R6.reuse, 0x8, RZ ;  /* 0x0000000806093810 */ /* 0x048fe40007ffe0ff */
[----:B------:R-:W-:Y:S02]  /*36b0*/  PLOP3.LUT P3, PT, PT, PT, UP0, 0x80, 0x0 ;  /* 0x000000000000781c */ /* 0x000fe40003f6f008 */
[----:B------:R-:W-:Y:S05]  /*36c0*/  @P6 ISETP.GE.AND P6, PT, R9, UR6, PT ;  /* 0x0000000609006c0c */ /* 0x000fea000bfc6270 */
[----:B------:R-:W3:Y:S02]  /*36d0*/  MUFU.TANH R128, R11 ;  /* 0x0000000b00807308 */ /* 0x000ee40000002400 */
[----:B------:R-:W-:Y:S01]  /*36e0*/  @P2 IADD3 R9, R6, 0x9, RZ ;  /* 0x0000000906092810 */ /* 0x000fe20007ffe0ff */
[--C-:B--2---:R-:W-:Y:S01]  /*36f0*/  FFMA.FTZ R8, R7, c[0x0][0x23c], -R5.reuse ;  /* 0x00008f0007087a23 */ /* 0x104fe20000010805 */
[----:B------:R-:W-:Y:S02]  /*3700*/  MOV R7, R131 ;  /* 0x0000008300077202 */ /* 0x000fe40000000f00 */
[----:B------:R-:W-:Y:S02]  /*3710*/  @P0 FSEL R7, R131, -INF , !P5 ;  /* 0xff80000083070808 */ /* 0x000fe40006800000 */
[----:B------:R-:W-:Y:S02]  /*3720*/  PLOP3.LUT P0, PT, PT, PT, UP0, 0x80, 0x0 ;  /* 0x000000000000781c */ /* 0x000fe40003f0f008 */
[----:B------:R2:W-:Y:S01]  /*3730*/  MUFU.EX2 R201, R8 ;  /* 0x0000000800c97308 */ /* 0x0005e20000000800 */
[----:B------:R-:W-:Y:S02]  /*3740*/  @P3 ISETP.GE.AND P3, PT, R9, UR6, PT ;  /* 0x0000000609003c0c */ /* 0x000fe4000bf66270 */
[----:B------:R-:W-:Y:S02]  /*3750*/  PLOP3.LUT P5, PT, PT, PT, UP0, 0x80, 0x0 ;  /* 0x000000000000781c */ /* 0x000fe40003faf008 */
[----:B------:R-:W-:Y:S05]  /*3760*/  PLOP3.LUT P2, PT, PT, PT, UP0, 0x80, 0x0 ;  /* 0x000000000000781c */ /* 0x000fea0003f4f008 */
[----:B------:R-:W1:Y:S10]  /*3770*/  MUFU.TANH R122, R12 ;  /* 0x0000000c007a7308 */ /* 0x000e740000002400 */
[----:B------:R-:W1:Y:S01]  /*3780*/  MUFU.TANH R118, R13 ;  /* 0x0000000d00767308 */ /* 0x000e620000002400 */
[--C-:B--2---:R-:W-:Y:S01]  /*3790*/  FFMA.FTZ R8, R7, c[0x0][0x23c], -R4.reuse ;  /* 0x00008f0007087a23 */ /* 0x104fe20000010804 */
[----:B------:R-:W-:Y:S02]  /*37a0*/  MOV R7, R130 ;  /* 0x0000008200077202 */ /* 0x000fe40000000f00 */
[----:B------:R-:W-:Y:S02]  /*37b0*/  @P1 FSEL R7, R130, -INF , !P4 ;  /* 0xff80000082071808 */ /* 0x000fe40006000000 */
[----:B------:R-:W-:Y:S04]  /*37c0*/  PLOP3.LUT P1, PT, PT, PT, UP0, 0x80, 0x0 ;  /* 0x000000000000781c */ /* 0x000fe80003f2f008 */
[----:B------:R2:W-:Y:S01]  /*37d0*/  MUFU.EX2 R211, R8 ;  /* 0x0000000800d37308 */ /* 0x0005e20000000800 */
[----:B------:R-:W-:Y:S09]  /*37e0*/  PLOP3.LUT P4, PT, PT, PT, UP0, 0x80, 0x0 ;  /* 0x000000000000781c */ /* 0x000ff20003f8f008 */
[----:B------:R-:W1:Y:S04]  /*37f0*/  MUFU.TANH R127, R14 ;  /* 0x0000000e007f7308 */ /* 0x000e680000002400 */
[C---:B------:R-:W-:Y:S02]  /*3800*/  @P4 IADD3 R9, R6.reuse, 0x10, RZ ;  /* 0x0000001006094810 */ /* 0x040fe40007ffe0ff */
[----:B------:R-:W-:Y:S02]  /*3810*/  PLOP3.LUT P4, PT, PT, PT, UP0, 0x80, 0x0 ;  /* 0x000000000000781c */ /* 0x000fe40003f8f008 */
[----:B------:R-:W-:Y:S02]  /*3820*/  @P5 ISETP.GE.AND P5, PT, R9, UR6, PT ;  /* 0x0000000609005c0c */ /* 0x000fe4000bfa6270 */
[----:B------:R-:W-:Y:S01]  /*3830*/  @P2 IADD3 R9, R6, 0x11, RZ ;  /* 0x0000001106092810 */ /* 0x000fe20007ffe0ff */
[----:B------:R-:W-:Y:S01]  /*3840*/  MUFU.TANH R126, R15 ;  /* 0x0000000f007e7308 */ /* 0x000fe20000002400 */
[----:B------:R-:W-:Y:S01]  /*3850*/  PLOP3.LUT P2, PT, PT, PT, UP0, 0x80, 0x0 ;  /* 0x000000000000781c */ /* 0x000fe20003f4f008 */
[--C-:B--2---:R-:W-:Y:S01]  /*3860*/  FFMA.FTZ R8, R7, c[0x0][0x23c], -R4.reuse ;  /* 0x00008f0007087a23 */ /* 0x104fe20000010804 */
[----:B------:R-:W-:Y:S02]  /*3870*/  MOV R7, R120 ;  /* 0x0000007800077202 */ /* 0x000fe40000000f00 */
[----:B------:R-:W-:Y:S02]  /*3880*/  @P0 FSEL R7, R120, -INF , !P6 ;  /* 0xff80000078070808 */ /* 0x000fe40007000000 */
[----:B------:R-:W-:Y:S03]  /*3890*/  PLOP3.LUT P0, PT, PT, PT, UP0, 0x80, 0x0 ;  /* 0x000000000000781c */ /* 0x000fe60003f0f008 */
[----:B------:R2:W-:Y:S10]  /*38a0*/  MUFU.EX2 R209, R8 ;  /* 0x0000000800d17308 */ /* 0x0005f40000000800 */
[----:B------:R-:W1:Y:S10]  /*38b0*/  MUFU.TANH R117, R16 ;  /* 0x0000001000757308 */ /* 0x000e740000002400 */
[----:B------:R-:W-:Y:S01]  /*38c0*/  MUFU.TANH R116, R17 ;  /* 0x0000001100747308 */ /* 0x000fe20000002400 */
[--C-:B--2---:R-:W-:Y:S01]  /*38d0*/  FFMA.FTZ R8, R7, c[0x0][0x23c], -R5.reuse ;  /* 0x00008f0007087a23 */ /* 0x104fe20000010805 */
[----:B----4-:R-:W-:Y:S02]  /*38e0*/  MOV R7, R119 ;  /* 0x0000007700077202 */ /* 0x010fe40000000f00 */
[----:B------:R-:W-:Y:S02]  /*38f0*/  @P1 FSEL R7, R119, -INF , !P3 ;  /* 0xff80000077071808 */ /* 0x000fe40005800000 */
[----:B------:R-:W-:Y:S04]  /*3900*/  PLOP3.LUT P1, PT, PT, PT, UP0, 0x80, 0x0 ;  /* 0x000000000000781c */ /* 0x000fe80003f2f008 */
[----:B------:R2:W-:Y:S10]  /*3910*/  MUFU.EX2 R199, R8 ;  /* 0x0000000800c77308 */ /* 0x0005f40000000800 */
[----:B------:R-:W-:Y:S10]  /*3920*/  MUFU.TANH R125, R18 ;  /* 0x00000012007d7308 */ /* 0x000ff40000002400 */
[----:B------:R-:W-:Y:S01]  /*3930*/  MUFU.TANH R124, R19 ;  /* 0x00000013007c7308 */ /* 0x000fe20000002400 */
[--C-:B--2---:R-:W-:Y:S01]  /*3940*/  FFMA.FTZ R8, R7, c[0x0][0x23c], -R5.reuse ;  /* 0x00008f0007087a23 */ /* 0x104fe20000010805 */
[----:B-1----:R-:W-:Y:S02]  /*3950*/  MOV R7, R129 ;  /* 0x0000008100077202 */ /* 0x002fe40000000f00 */
[----:B------:R-:W-:Y:S02]  /*3960*/  @P0 FSEL R7, R129, -INF , !P6 ;  /* 0xff80000081070808 */ /* 0x000fe40007000000 */
[----:B------:R-:W-:Y:S04]  /*3970*/  PLOP3.LUT P0, PT, PT, PT, UP0, 0x80, 0x0 ;  /* 0x000000000000781c */ /* 0x000fe80003f0f008 */
[----:B------:R1:W-:Y:S01]  /*3980*/  MUFU.EX2 R198, R8 ;  /* 0x0000000800c67308 */ /* 0x0003e20000000800 */
[----:B------:R-:W-:Y:S11]  /*3990*/  PLOP3.LUT P6, PT, PT, PT, UP0, 0x80, 0x0 ;  /* 0x000000000000781c */ /* 0x000ff60003fcf008 */
[----:B------:R-:W-:Y:S02]  /*39a0*/  @!UPT UIADD3 URZ, URZ, URZ, URZ ;  /* 0x0000003f3f3ff290 */ /* 0x000fe4000fffe03f */
[----:B------:R-:W-:Y:S01]  /*39b0*/  @P6 ISETP.GE.AND P6, PT, R9, UR6, PT ;  /* 0x0000000609006c0c */ /* 0x000fe2000bfc6270 */
[--C-:B-1----:R-:W-:Y:S01]  /*39c0*/  FFMA.FTZ R8, R7, c[0x0][0x23c], -R4.reuse ;  /* 0x00008f0007087a23 */ /* 0x102fe20000010804 */
[----:B---3--:R-:W-:Y:S02]  /*39d0*/  MOV R7, R128 ;  /* 0x0000008000077202 */ /* 0x008fe40000000f00 */
[----:B------:R-:W-:Y:S01]  /*39e0*/  @P1 FSEL R7, R128, -INF , !P3 ;  /* 0xff80000080071808 */ /* 0x000fe20005800000 */
[----:B------:R1:W-:Y:S01]  /*39f0*/  MUFU.EX2 R208, R8 ;  /* 0x0000000800d07308 */ /* 0x0003e20000000800 */
[----:B------:R-:W-:Y:S02]  /*3a00*/  PLOP3.LUT P1, PT, PT, PT, UP0, 0x80, 0x0 ;  /* 0x000000000000781c */ /* 0x000fe40003f2f008 */
[----:B------:R-:W-:Y:S11]  /*3a10*/  PLOP3.LUT P3, PT, PT, PT, UP0, 0x80, 0x0 ;  /* 0x000000000000781c */ /* 0x000ff60003f6f008 */
[----:B------:R-:W-:Y:S02]  /*3a20*/  @!UPT UIADD3 URZ, URZ, URZ, URZ ;  /* 0x0000003f3f3ff290 */ /* 0x000fe4000fffe03f */
[C---:B------:R-:W-:Y:S02]  /*3a30*/  @P3 IADD3 R9, R6.reuse, 0x18, RZ ;  /* 0x0000001806093810 */ /* 0x040fe40007ffe0ff */
[----:B------:R-:W-:Y:S01]  /*3a40*/  @P4 IADD3 R6, R6, 0x19, RZ ;  /* 0x0000001906064810 */ /* 0x000fe20007ffe0ff */
[--C-:B-1----:R-:W-:Y:S01]  /*3a50*/  FFMA.FTZ R8, R7, c[0x0][0x23c], -R4.reuse ;  /* 0x00008f0007087a23 */ /* 0x102fe20000010804 */
[----:B------:R-:W-:Y:S02]  /*3a60*/  MOV R7, R122 ;  /* 0x0000007a00077202 */ /* 0x000fe40000000f00 */
[----:B------:R-:W-:Y:S01]  /*3a70*/  @P0 FSEL R7, R122, -INF , !P5 ;  /* 0xff8000007a070808 */ /* 0x000fe20006800000 */
[----:B------:R1:W2:Y:S01]  /*3a80*/  MUFU.EX2 R206, R8 ;  /* 0x0000000800ce7308 */ /* 0x0002a20000000800 */
[----:B------:R-:W-:Y:S03]  /*3a90*/  PLOP3.LUT P0, PT, PT, PT, UP0, 0x80, 0x0 ;  /* 0x000000000000781c */ /* 0x000fe60003f0f008 */
[--C-:B-1----:R-:W-:Y:S01]  /*3aa0*/  FFMA.FTZ R8, R7, c[0x0][0x23c], -R5.reuse ;  /* 0x00008f0007087a23 */ /* 0x102fe20000010805 */
[----:B------:R-:W-:Y:S02]  /*3ab0*/  MOV R7, R118 ;  /* 0x0000007600077202 */ /* 0x000fe40000000f00 */
[----:B------:R-:W-:Y:S03]  /*3ac0*/  @P2 FSEL R7, R118, -INF , !P6 ;  /* 0xff80000076072808 */ /* 0x000fe60007000000 */
[----:B------:R1:W-:Y:S01]  /*3ad0*/  MUFU.EX2 R202, R8 ;  /* 0x0000000800ca7308 */ /* 0x0003e20000000800 */
[----:B------:R-:W-:Y:S11]  /*3ae0*/  PLOP3.LUT P2, PT, PT, PT, UP0, 0x80, 0x0 ;  /* 0x000000000000781c */ /* 0x000ff60003f4f008 */
[----:B------:R-:W-:Y:S02]  /*3af0*/  @!UPT UIADD3 URZ, URZ, URZ, URZ ;  /* 0x0000003f3f3ff290 */ /* 0x000fe4000fffe03f */
[----:B------:R-:W-:Y:S02]  /*3b00*/  @P2 ISETP.GE.AND P3, PT, R9, UR6, PT ;  /* 0x0000000609002c0c */ /* 0x000fe4000bf66270 */
[----:B------:R-:W-:Y:S01]  /*3b10*/  PLOP3.LUT P2, PT, PT, PT, UP0, 0x80, 0x0 ;  /* 0x000000000000781c */ /* 0x000fe20003f4f008 */
[--C-:B-1----:R-:W-:Y:S01]  /*3b20*/  FFMA.FTZ R8, R7, c[0x0][0x23c], -R5.reuse ;  /* 0x00008f0007087a23 */ /* 0x102fe20000010805 */
[----:B------:R-:W-:Y:S02]  /*3b30*/  MOV R7, R127 ;  /* 0x0000007f00077202 */ /* 0x000fe40000000f00 */
[----:B------:R-:W-:Y:S01]  /*3b40*/  @P1 FSEL R7, R127, -INF , !P5 ;  /* 0xff8000007f071808 */ /* 0x000fe20006800000 */
[----:B------:R1:W3:Y:S01]  /*3b50*/  MUFU.EX2 R200, R8 ;  /* 0x0000000800c87308 */ /* 0x0002e20000000800 */
[----:B------:R-:W-:Y:S11]  /*3b60*/  PLOP3.LUT P1, PT, PT, PT, UP0, 0x80, 0x0 ;  /* 0x000000000000781c */ /* 0x000ff60003f2f008 */
[----:B------:R-:W-:Y:S02]  /*3b70*/  @!UPT UIADD3 URZ, URZ, URZ, URZ ;  /* 0x0000003f3f3ff290 */ /* 0x000fe4000fffe03f */
[----:B------:R-:W-:Y:S02]  /*3b80*/  @P1 ISETP.GE.AND P1, PT, R6, UR6, PT ;  /* 0x0000000606001c0c */ /* 0x000fe4000bf26270 */
[----:B------:R-:W-:Y:S02]  /*3b90*/  MOV R6, R117 ;  /* 0x0000007500067202 */ /* 0x000fe40000000f00 */
[----:B------:R-:W-:Y:S02]  /*3ba0*/  @P2 FSEL R6, R117, -INF , !P3 ;  /* 0xff80000075062808 */ /* 0x000fe40005800000 */
[----:B------:R-:W-:Y:S01]  /*3bb0*/  PLOP3.LUT P2, PT, PT, PT, UP0, 0x80, 0x0 ;  /* 0x000000000000781c */ /* 0x000fe20003f4f008 */
[--C-:B-1----:R-:W-:Y:S01]  /*3bc0*/  FFMA.FTZ R8, R7, c[0x0][0x23c], -R4.reuse ;  /* 0x00008f0007087a23 */ /* 0x102fe20000010804 */
[----:B------:R-:W-:Y:S02]  /*3bd0*/  MOV R7, R126 ;  /* 0x0000007e00077202 */ /* 0x000fe40000000f00 */
[----:B------:R-:W-:Y:S01]  /*3be0*/  @P0 FSEL R7, R126, -INF , !P6 ;  /* 0xff8000007e070808 */ /* 0x000fe20007000000 */
[----:B------:R2:W-:Y:S01]  /*3bf0*/  MUFU.EX2 R210, R8 ;  /* 0x0000000800d27308 */ /* 0x0005e20000000800 */
[----:B------:R-:W-:Y:S03]  /*3c00*/  PLOP3.LUT P0, PT, PT, PT, UP0, 0x80, 0x0 ;  /* 0x000000000000781c */ /* 0x000fe60003f0f008 */
[--C-:B------:R-:W-:Y:S06]  /*3c10*/  FFMA.FTZ R7, R7, c[0x0][0x23c], -R4.reuse ;  /* 0x00008f0007077a23 */ /* 0x100fec0000010804 */
[----:B------:R1:W-:Y:S01]  /*3c20*/  MUFU.EX2 R207, R7 ;  /* 0x0000000700cf7308 */ /* 0x0003e20000000800 */
[----:B--2---:R-:W-:Y:S01]  /*3c30*/  F2FP.BF16.PACK_AB R8, R206, R208 ;  /* 0x000000d0ce08723e */ /* 0x004fe200000010ff */
[--C-:B-1----:R-:W-:Y:S01]  /*3c40*/  FFMA.FTZ R7, R6, c[0x0][0x23c], -R5.reuse ;  /* 0x00008f0006077a23 */ /* 0x102fe20000010805 */
[----:B------:R-:W-:Y:S02]  /*3c50*/  MOV R6, R116 ;  /* 0x0000007400067202 */ /* 0x000fe40000000f00 */
[----:B------:R-:W-:Y:S05]  /*3c60*/  @P0 FSEL R6, R116, -INF , !P1 ;  /* 0xff80000074060808 */ /* 0x000fea0004800000 */
[----:B------:R3:W-:Y:S01]  /*3c70*/  MUFU.EX2 R197, R7 ;  /* 0x0000000700c57308 */ /* 0x0007e20000000800 */
[----:B------:R-:W-:Y:S01]  /*3c80*/  PLOP3.LUT P0, PT, PT, PT, UP0, 0x80, 0x0 ;  /* 0x000000000000781c */ /* 0x000fe20003f0f008 */
[----:B------:R-:W-:Y:S01]  /*3c90*/  FFMA.FTZ R5, R6, c[0x0][0x23c], -R5 ;  /* 0x00008f0006057a23 */ /* 0x000fe20000010805 */
[----:B------:R-:W-:Y:S02]  /*3ca0*/  MOV R6, R125 ;  /* 0x0000007d00067202 */ /* 0x000fe40000000f00 */
[----:B------:R-:W-:Y:S02]  /*3cb0*/  @P2 FSEL R6, R125, -INF , !P3 ;  /* 0xff8000007d062808 */ /* 0x000fe40005800000 */
[----:B------:R-:W-:Y:S03]  /*3cc0*/  PLOP3.LUT P3, PT, PT, PT, UP4, 0x80, 0x0 ;  /* 0x000000000000781c */ /* 0x000fe60003f6f048 */
[----:B------:R1:W2:Y:S01]  /*3cd0*/  MUFU.EX2 R196, R5 ;  /* 0x0000000500c47308 */ /* 0x0002a20000000800 */
[--C-:B------:R-:W-:Y:S09]  /*3ce0*/  FFMA.FTZ R6, R6, c[0x0][0x23c], -R4.reuse ;  /* 0x00008f0006067a23 */ /* 0x100ff20000010804 */
[----:B------:R4:W-:Y:S01]  /*3cf0*/  MUFU.EX2 R205, R6 ;  /* 0x0000000600cd7308 */ /* 0x0009e20000000800 */
[----:B---3--:R-:W-:Y:S02]  /*3d00*/  F2FP.BF16.PACK_AB R7, R200, R202 ;  /* 0x000000cac807723e */ /* 0x008fe400000010ff */
[----:B-1----:R-:W-:Y:S02]  /*3d10*/  MOV R5, R124 ;  /* 0x0000007c00057202 */ /* 0x002fe40000000f00 */
[----:B------:R-:W-:Y:S02]  /*3d20*/  @P0 FSEL R5, R124, -INF , !P1 ;  /* 0xff8000007c050808 */ /* 0x000fe40004800000 */
[----:B------:R-:W-:Y:S03]  /*3d30*/  IADD3 R114, P0, R242, UR11, RZ ;  /* 0x0000000bf2727c10 */ /* 0x000fe6000ff1e0ff */
[----:B------:R-:W-:Y:S01]  /*3d40*/  FFMA.FTZ R4, R5, c[0x0][0x23c], -R4 ;  /* 0x00008f0005047a23 */ /* 0x000fe20000010804 */
[----:B------:R-:W-:Y:S02]  /*3d50*/  F2FP.BF16.PACK_AB R5, R209, R211 ;  /* 0x000000d3d105723e */ /* 0x000fe400000010ff */
[----:B----4-:R-:W-:Y:S01]  /*3d60*/  F2FP.BF16.PACK_AB R6, R201, R203 ;  /* 0x000000cbc906723e */ /* 0x010fe200000010ff */
[----:B------:R1:W2:Y:S01]  /*3d70*/  MUFU.EX2 R204, R4 ;  /* 0x0000000400cc7308 */ /* 0x0002a20000000800 */
[----:B------:R-:W-:Y:S01]  /*3d80*/  IADD3.X R115, R241, UR10, RZ, P0, !PT ;  /* 0x0000000af1737c10 */ /* 0x000fe200087fe4ff */
[----:B------:R2:W-:Y:S01]  /*3d90*/  STS [R231+0x22400], R5 ;  /* 0x02240005e7007388 */ /* 0x0005e20000000800 */
[C---:B------:R-:W-:Y:S04]  /*3da0*/  LEA R228, P0, R251.reuse, R228, 0x2 ;  /* 0x000000e4fbe47211 */ /* 0x040fe800078010ff */
[----:B------:R-:W-:Y:S01]  /*3db0*/  LEA.HI.X.SX32 R229, R251, R229, 0x2, P0 ;  /* 0x000000e5fbe57211 */ /* 0x000fe200000f16ff */
[----:B------:R4:W-:Y:S06]  /*3dc0*/  STS [R231+0x22000], R6 ;  /* 0x02200006e7007388 */ /* 0x0009ec0000000800 */
[----:B------:R-:W-:Y:S06]  /*3dd0*/  STS [R238+0x22400], R8 ;  /* 0x02240008ee007388 */ /* 0x000fec0000000800 */
[----:B------:R-:W3:Y:S01]  /*3de0*/  LDG.E R113, [R114.64] ;  /* 0x0000000472717981 */ /* 0x000ee2000c1e1900 */
[----:B-1----:R-:W-:Y:S05]  /*3df0*/  F2FP.BF16.PACK_AB R4, R198, R199 ;  /* 0x000000c7c604723e */ /* 0x002fea00000010ff */
[----:B------:R-:W3:Y:S01]  /*3e00*/  LDG.E R112, [R114.64+0x20] ;  /* 0x0000200472707981 */ /* 0x000ee2000c1e1900 */
[----:B--2---:R-:W-:Y:S05]  /*3e10*/  F2FP.BF16.PACK_AB R5, R196, R197 ;  /* 0x000000c5c405723e */ /* 0x004fea00000010ff */
[----:B------:R1:W-:Y:S01]  /*3e20*/  STS [R238+0x22000], R4 ;  /* 0x02200004ee007388 */ /* 0x0003e20000000800 */
[----:B----4-:R-:W-:Y:S05]  /*3e30*/  F2FP.BF16.PACK_AB R6, R207, R210 ;  /* 0x000000d2cf06723e */ /* 0x010fea00000010ff */
[----:B------:R-:W-:Y:S06]  /*3e40*/  STS [R236+0x22000], R7 ;  /* 0x02200007ec007388 */ /* 0x000fec0000000800 */
[----:B------:R-:W-:Y:S06]  /*3e50*/  STS [R236+0x22400], R6 ;  /* 0x02240006ec007388 */ /* 0x000fec0000000800 */
[----:B------:R-:W-:Y:S01]  /*3e60*/  STS [R237+0x22000], R5 ;  /* 0x02200005ed007388 */ /* 0x000fe20000000800 */
[----:B-1----:R-:W-:Y:S05]  /*3e70*/  F2FP.BF16.PACK_AB R4, R204, R205 ;  /* 0x000000cdcc04723e */ /* 0x002fea00000010ff */
[----:B------:R-:W-:Y:S06]  /*3e80*/  STS [R237+0x22400], R4 ;  /* 0x02240004ed007388 */ /* 0x000fec0000000800 */
[----:B------:R-:W-:Y:S06]  /*3e90*/  LDSM.16.M88.4 R16, [R218+0x8000] ;  /* 0x00800000da10783b */ /* 0x000fec0000000200 */
[----:B------:R-:W1:Y:S06]  /*3ea0*/  LDSM.16.M88.4 R8, [R2+0x18000] ;  /* 0x018000000208783b */ /* 0x000e6c0000000200 */
[----:B------:R-:W2:Y:S06]  /*3eb0*/  LDSM.16.M88.4 R84, [R2+0x18800] ;  /* 0x018800000254783b */ /* 0x000eac0000000200 */
[----:B------:R-:W-:Y:S06]  /*3ec0*/  LDSM.16.M88.4 R88, [R219+0x8000] ;  /* 0x00800000db58783b */ /* 0x000fec0000000200 */
[----:B------:R-:W4:Y:S06]  /*3ed0*/  LDSM.16.M88.4 R92, [R3+0x18000] ;  /* 0x01800000035c783b */ /* 0x000f2c0000000200 */
        /* <DEDUP_REMOVED lines=9> */
[C---:B----4-:R-:W-:Y:S08]  /*3f70*/  HMMA.16816.F32.BF16 R4, R88.reuse, R92, R4 ;  /* 0x0000005c5804723c */ /* 0x050ff00000041804 */
[C---:B------:R-:W-:Y:S01]  /*3f80*/  HMMA.16816.F32.BF16 R8, R88.reuse, R94, R8 ;  /* 0x0000005e5808723c */ /* 0x040fe20000041808 */
[----:B------:R-:W2:Y:S07]  /*3f90*/  LDSM.16.M88.4 R92, [R222+0x8000] ;  /* 0x00800000de5c783b */ /* 0x000eae0000000200 */
        /* <DEDUP_REMOVED lines=14> */
[C---:B----4-:R-:W-:Y:S08]  /*4080*/  HMMA.16816.F32.BF16 R12, R92.reuse, R88, R12 ;  /* 0x000000585c0c723c */ /* 0x050ff0000004180c */
        /* <DEDUP_REMOVED lines=31> */
[C---:B---3--:R-:W-:Y:S08]  /*4280*/  HMMA.16816.F32.BF16 R4, R100.reuse, R104, R4 ;  /* 0x000000686404723c */ /* 0x048ff00000041804 */
        /* <DEDUP_REMOVED lines=39> */
[----:B------:R-:W4:Y:S07]  /*4500*/  LDSM.16.M88.4 R88, [R216+0x1e800] ;  /* 0x01e80000d858783b */ /* 0x000f2e0000000200 */
[C---:B---3--:R-:W-:Y:S08]  /*4510*/  HMMA.16816.F32.BF16 R4, R100.reuse, R104, R4 ;  /* 0x000000686404723c */ /* 0x048ff00000041804 */
[C---:B------:R-:W-:Y:S08]  /*4520*/  HMMA.16816.F32.BF16 R8, R100.reuse, R106, R8 ;  /* 0x0000006a6408723c */ /* 0x040ff00000041808 */
[C---:B-1----:R-:W-:Y:S08]  /*4530*/  HMMA.16816.F32.BF16 R12, R100.reuse, R84, R12 ;  /* 0x00000054640c723c */ /* 0x042ff0000004180c */
[----:B------:R-:W-:Y:S08]  /*4540*/  HMMA.16816.F32.BF16 R16, R100, R86, R16 ;  /* 0x000000566410723c */ /* 0x000ff00000041810 */
[C---:B--2---:R-:W-:Y:S08]  /*4550*/  HMMA.16816.F32.BF16 R4, R92.reuse, R108, R4 ;  /* 0x0000006c5c04723c */ /* 0x044ff00000041804 */
[C---:B------:R-:W-:Y:S08]  /*4560*/  HMMA.16816.F32.BF16 R8, R92.reuse, R110, R8 ;  /* 0x0000006e5c08723c */ /* 0x040ff00000041808 */
[C---:B----4-:R-:W-:Y:S08]  /*4570*/  HMMA.16816.F32.BF16 R12, R92.reuse, R88, R12 ;  /* 0x000000585c0c723c */ /* 0x050ff0000004180c */
[----:B------:R-:W-:Y:S04]  /*4580*/  HMMA.16816.F32.BF16 R16, R92, R90, R16 ;  /* 0x0000005a5c10723c */ /* 0x000fe80000041810 */
[C---:B------:R-:W-:Y:S02]  /*4590*/  FADD.FTZ R4, -R113.reuse, R4 ;  /* 0x0000000471047221 */ /* 0x040fe40000010100 */
[----:B------:R-:W-:Y:S02]  /*45a0*/  FADD.FTZ R5, -R113, R5 ;  /* 0x0000000571057221 */ /* 0x000fe40000010100 */
[----:B------:R-:W-:Y:S04]  /*45b0*/  FMUL.FTZ R84, R203, R4 ;  /* 0x00000004cb547220 */ /* 0x000fe80000410000 */
[----:B------:R-:W-:Y:S02]  /*45c0*/  FMUL.FTZ R85, R201, R5 ;  /* 0x00000005c9557220 */ /* 0x000fe40000410000 */
[----:B------:R-:W-:Y:S02]  /*45d0*/  FFMA.FTZ R4, -R123, R123, 1 ;  /* 0x3f8000007b047423 */ /* 0x000fe4000001017b */
[----:B------:R-:W-:Y:S02]  /*45e0*/  FFMA.FTZ R5, -R121, R121, 1 ;  /* 0x3f80000079057423 */ /* 0x000fe40000010179 */
[----:B------:R-:W-:Y:S02]  /*45f0*/  FADD.FTZ R86, -R113, R8 ;  /* 0x0000000871567221 */ /* 0x000fe40000010100 */
[----:B------:R-:W-:Y:S02]  /*4600*/  FMUL.FTZ R8, R4, c[0x0][0x2ec] ;  /* 0x0000bb0004087a20 */ /* 0x000fe40000410000 */
[----:B------:R-:W-:Y:S02]  /*4610*/  FMUL.FTZ R4, R5, c[0x0][0x2ec] ;  /* 0x0000bb0005047a20 */ /* 0x000fe40000410000 */
[----:B------:R-:W-:Y:S02]  /*4620*/  FMUL.FTZ R8, R84, R8 ;  /* 0x0000000854087220 */ /* 0x000fe40000410000 */
[----:B------:R-:W-:Y:S02]  /*4630*/  FMUL.FTZ R4, R85, R4 ;  /* 0x0000000455047220 */ /* 0x000fe40000410000 */
[----:B------:R-:W-:Y:S02]  /*4640*/  FADD.FTZ R9, -R113, R9 ;  /* 0x0000000971097221 */ /* 0x000fe40000010100 */
[----:B------:R-:W-:Y:S01]  /*4650*/  FFMA.FTZ R5, -R120, R120, 1 ;  /* 0x3f80000078057423 */ /* 0x000fe20000010178 */
[----:B------:R-:W-:Y:S01]  /*4660*/  F2FP.BF16.PACK_AB R4, R4, R8 ;  /* 0x000000080404723e */ /* 0x000fe200000010ff */
[----:B------:R-:W-:Y:S02]  /*4670*/  FMUL.FTZ R87, R198, R9 ;  /* 0x00000009c6577220 */ /* 0x000fe40000410000 */
[----:B------:R-:W-:Y:S02]  /*4680*/  FFMA.FTZ R9, -R119, R119, 1 ;  /* 0x3f80000077097423 */ /* 0x000fe40000010177 */
[----:B------:R1:W-:Y:S01]  /*4690*/  STS [R231+0x20000], R4 ;  /* 0x02000004e7007388 */ /* 0x0003e20000000800 */
[C---:B------:R-:W-:Y:S02]  /*46a0*/  FADD.FTZ R16, -R113.reuse, R16 ;  /* 0x0000001071107221 */ /* 0x040fe40000010100 */
[----:B------:R-:W-:Y:S02]  /*46b0*/  FADD.FTZ R12, -R113, R12 ;  /* 0x0000000c710c7221 */ /* 0x000fe40000010100 */
[----:B------:R-:W-:Y:S02]  /*46c0*/  FMUL.FTZ R86, R199, R86 ;  /* 0x00000056c7567220 */ /* 0x000fe40000410000 */
[----:B------:R-:W-:Y:S02]  /*46d0*/  FMUL.FTZ R5, R5, c[0x0][0x2ec] ;  /* 0x0000bb0005057a20 */ /* 0x000fe40000410000 */
[----:B------:R-:W-:Y:S02]  /*46e0*/  FMUL.FTZ R9, R9, c[0x0][0x2ec] ;  /* 0x0000bb0009097a20 */ /* 0x000fe40000410000 */
[----:B------:R-:W-:Y:S02]  /*46f0*/  FMUL.FTZ R84, R197, R16 ;  /* 0x00000010c5547220 */ /* 0x000fe40000410000 */
[----:B------:R-:W-:Y:S02]  /*4700*/  FADD.FTZ R85, -R113, R17 ;  /* 0x0000001171557221 */ /* 0x000fe40000010100 */
[----:B------:R-:W-:Y:S02]  /*4710*/  FMUL.FTZ R17, R202, R12 ;  /* 0x0000000cca117220 */ /* 0x000fe40000410000 */
[----:B------:R-:W-:Y:S02]  /*4720*/  FFMA.FTZ R12, -R117, R117, 1 ;  /* 0x3f800000750c7423 */ /* 0x000fe40000010175 */
[----:B------:R-:W-:Y:S02]  /*4730*/  FFMA.FTZ R16, -R116, R116, 1 ;  /* 0x3f80000074107423 */ /* 0x000fe40000010174 */
[----:B------:R-:W-:Y:S02]  /*4740*/  FMUL.FTZ R5, R86, R5 ;  /* 0x0000000556057220 */ /* 0x000fe40000410000 */
[----:B------:R-:W-:Y:S02]  /*4750*/  FMUL.FTZ R9, R87, R9 ;  /* 0x0000000957097220 */ /* 0x000fe40000410000 */
[----:B------:R-:W-:Y:S02]  /*4760*/  FMUL.FTZ R85, R196, R85 ;  /* 0x00000055c4557220 */ /* 0x000fe40000410000 */
[----:B------:R-:W-:Y:S01]  /*4770*/  FMUL.FTZ R12, R12, c[0x0][0x2ec] ;  /* 0x0000bb000c0c7a20 */ /* 0x000fe20000410000 */
[----:B------:R-:W-:Y:S01]  /*4780*/  F2FP.BF16.PACK_AB R9, R9, R5 ;  /* 0x000000050909723e */ /* 0x000fe200000010ff */
[----:B------:R-:W-:Y:S02]  /*4790*/  FMUL.FTZ R16, R16, c[0x0][0x2ec] ;  /* 0x0000bb0010107a20 */ /* 0x000fe40000410000 */
[----:B------:R-:W-:Y:S02]  /*47a0*/  FMUL.FTZ R12, R84, R12 ;  /* 0x0000000c540c7220 */ /* 0x000fe40000410000 */
[----:B------:R-:W-:Y:S02]  /*47b0*/  FMUL.FTZ R5, R85, R16 ;  /* 0x0000001055057220 */ /* 0x000fe40000410000 */
[C---:B-1----:R-:W-:Y:S02]  /*47c0*/  FADD.FTZ R4, -R112.reuse, R7 ;  /* 0x0000000770047221 */ /* 0x042fe40000010100 */
[----:B------:R-:W-:Y:S01]  /*47d0*/  FADD.FTZ R6, -R112, R6 ;  /* 0x0000000670067221 */ /* 0x000fe20000010100 */
[----:B------:R-:W-:Y:S01]  /*47e0*/  F2FP.BF16.PACK_AB R7, R5, R12 ;  /* 0x0000000c0507723e */ /* 0x000fe200000010ff */
[----:B------:R-:W-:Y:S02]  /*47f0*/  FMUL.FTZ R12, R209, R4 ;  /* 0x00000004d10c7220 */ /* 0x000fe40000410000 */
[----:B------:R-:W-:Y:S02]  /*4800*/  FFMA.FTZ R4, -R131, R131, 1 ;  /* 0x3f80000083047423 */ /* 0x000fe40000010183 */
[----:B------:R-:W-:Y:S02]  /*4810*/  FFMA.FTZ R5, -R130, R130, 1 ;  /* 0x3f80000082057423 */ /* 0x000fe40000010182 */
[----:B------:R-:W-:Y:S02]  /*4820*/  FADD.FTZ R13, -R113, R13 ;  /* 0x0000000d710d7221 */ /* 0x000fe40000010100 */
[----:B------:R-:W-:Y:S02]  /*4830*/  FADD.FTZ R16, -R112, R10 ;  /* 0x0000000a70107221 */ /* 0x000fe40000010100 */
[----:B------:R-:W-:Y:S02]  /*4840*/  FMUL.FTZ R6, R211, R6 ;  /* 0x00000006d3067220 */ /* 0x000fe40000410000 */
[----:B------:R-:W-:Y:S02]  /*4850*/  FMUL.FTZ R10, R4, c[0x0][0x2ec] ;  /* 0x0000bb00040a7a20 */ /* 0x000fe40000410000 */
[----:B------:R-:W-:Y:S02]  /*4860*/  FMUL.FTZ R4, R5, c[0x0][0x2ec] ;  /* 0x0000bb0005047a20 */ /* 0x000fe40000410000 */
[----:B------:R-:W-:Y:S02]  /*4870*/  FMUL.FTZ R88, R200, R13 ;  /* 0x0000000dc8587220 */ /* 0x000fe40000410000 */
[----:B------:R-:W-:Y:S02]  /*4880*/  FFMA.FTZ R8, -R118, R118, 1 ;  /* 0x3f80000076087423 */ /* 0x000fe40000010176 */
[----:B------:R-:W-:Y:S02]  /*4890*/  FFMA.FTZ R13, -R122, R122, 1 ;  /* 0x3f8000007a0d7423 */ /* 0x000fe4000001017a */
[----:B------:R-:W-:Y:S02]  /*48a0*/  FMUL.FTZ R10, R6, R10 ;  /* 0x0000000a060a7220 */ /* 0x000fe40000410000 */
[----:B------:R-:W-:Y:S02]  /*48b0*/  FMUL.FTZ R4, R12, R4 ;  /* 0x000000040c047220 */ /* 0x000fe40000410000 */
[----:B------:R-:W-:Y:S02]  /*48c0*/  FMUL.FTZ R8, R8, c[0x0][0x2ec] ;  /* 0x0000bb0008087a20 */ /* 0x000fe40000410000 */
[----:B------:R-:W-:Y:S01]  /*48d0*/  FMUL.FTZ R13, R13, c[0x0][0x2ec] ;  /* 0x0000bb000d0d7a20 */ /* 0x000fe20000410000 */
[----:B------:R-:W-:Y:S01]  /*48e0*/  F2FP.BF16.PACK_AB R4, R4, R10 ;  /* 0x0000000a0404723e */ /* 0x000fe200000010ff */
[----:B------:R-:W-:Y:S02]  /*48f0*/  FMUL.FTZ R8, R88, R8 ;  /* 0x0000000858087220 */ /* 0x000fe40000410000 */
[----:B------:R-:W-:Y:S02]  /*4900*/  FMUL.FTZ R13, R17, R13 ;  /* 0x0000000d110d7220 */ /* 0x000fe40000410000 */
[----:B------:R-:W-:Y:S01]  /*4910*/  FFMA.FTZ R5, -R129, R129, 1 ;  /* 0x3f80000081057423 */ /* 0x000fe20000010181 */
[----:B------:R1:W-:Y:S01]  /*4920*/  STS [R231+0x20400], R4 ;  /* 0x02040004e7007388 */ /* 0x0003e20000000800 */
[----:B------:R-:W-:Y:S01]  /*4930*/  FFMA.FTZ R6, -R128, R128, 1 ;  /* 0x3f80000080067423 */ /* 0x000fe20000010180 */
[----:B------:R-:W-:Y:S01]  /*4940*/  F2FP.BF16.PACK_AB R8, R8, R13 ;  /* 0x0000000d0808723e */ /* 0x000fe200000010ff */
[----:B------:R-:W-:Y:S02]  /*4950*/  FADD.FTZ R13, -R112, R11 ;  /* 0x0000000b700d7221 */ /* 0x000fe40000010100 */
[----:B------:R-:W-:Y:S01]  /*4960*/  FMUL.FTZ R11, R208, R16 ;  /* 0x00000010d00b7220 */ /* 0x000fe20000410000 */
[----:B------:R-:W-:Y:S01]  /*4970*/  STS [R238+0x20000], R9 ;  /* 0x02000009ee007388 */ /* 0x000fe20000000800 */
[----:B------:R-:W-:Y:S02]  /*4980*/  FMUL.FTZ R5, R5, c[0x0][0x2ec] ;  /* 0x0000bb0005057a20 */ /* 0x000fe40000410000 */
[----:B------:R-:W-:Y:S02]  /*4990*/  FMUL.FTZ R13, R206, R13 ;  /* 0x0000000dce0d7220 */ /* 0x000fe40000410000 */
[----:B------:R-:W-:Y:S02]  /*49a0*/  FMUL.FTZ R6, R6, c[0x0][0x2ec] ;  /* 0x0000bb0006067a20 */ /* 0x000fe40000410000 */
[C---:B------:R-:W-:Y:S02]  /*49b0*/  FADD.FTZ R14, -R112.reuse, R14 ;  /* 0x0000000e700e7221 */ /* 0x040fe40000010100 */
[----:B------:R-:W-:Y:S02]  /*49c0*/  FADD.FTZ R15, -R112, R15 ;  /* 0x0000000f700f7221 */ /* 0x000fe40000010100 */
[----:B------:R-:W-:Y:S02]  /*49d0*/  FMUL.FTZ R5, R11, R5 ;  /* 0x000000050b057220 */ /* 0x000fe40000410000 */
[----:B------:R-:W-:Y:S02]  /*49e0*/  FFMA.FTZ R11, -R127, R127, 1 ;  /* 0x3f8000007f0b7423 */ /* 0x000fe4000001017f */
[----:B------:R-:W-:Y:S02]  /*49f0*/  FFMA.FTZ R10, -R126, R126, 1 ;  /* 0x3f8000007e0a7423 */ /* 0x000fe4000001017e */
[----:B------:R-:W-:Y:S02]  /*4a00*/  FMUL.FTZ R6, R13, R6 ;  /* 0x000000060d067220 */ /* 0x000fe40000410000 */
[----:B------:R-:W-:Y:S02]  /*4a10*/  FMUL.FTZ R16, R210, R14 ;  /* 0x0000000ed2107220 */ /* 0x000fe40000410000 */
[----:B------:R-:W-:Y:S01]  /*4a20*/  FMUL.FTZ R17, R207, R15 ;  /* 0x0000000fcf117220 */ /* 0x000fe20000410000 */
[----:B------:R-:W-:Y:S01]  /*4a30*/  F2FP.BF16.PACK_AB R6, R6, R5 ;  /* 0x000000050606723e */ /* 0x000fe200000010ff */
[----:B------:R-:W-:Y:S02]  /*4a40*/  FMUL.FTZ R11, R11, c[0x0][0x2ec] ;  /* 0x0000bb000b0b7a20 */ /* 0x000fe40000410000 */
[----:B------:R-:W-:Y:S02]  /*4a50*/  FMUL.FTZ R10, R10, c[0x0][0x2ec] ;  /* 0x0000bb000a0a7a20 */ /* 0x000fe40000410000 */
[C---:B------:R-:W-:Y:S01]  /*4a60*/  FADD.FTZ R18, -R112.reuse, R18 ;  /* 0x0000001270127221 */ /* 0x040fe20000010100 */
[----:B------:R-:W-:Y:S01]  /*4a70*/  STS [R238+0x20400], R6 ;  /* 0x02040006ee007388 */ /* 0x000fe20000000800 */
[----:B------:R-:W-:Y:S02]  /*4a80*/  FADD.FTZ R19, -R112, R19 ;  /* 0x0000001370137221 */ /* 0x000fe40000010100 */
[----:B------:R-:W-:Y:S02]  /*4a90*/  FFMA.FTZ R13, -R125, R125, 1 ;  /* 0x3f8000007d0d7423 */ /* 0x000fe4000001017d */
[----:B------:R-:W-:Y:S01]  /*4aa0*/  FFMA.FTZ R12, -R124, R124, 1 ;  /* 0x3f8000007c0c7423 */ /* 0x000fe2000001017c */
[----:B------:R-:W-:Y:S01]  /*4ab0*/  STS [R236+0x20000], R8 ;  /* 0x02000008ec007388 */ /* 0x000fe20000000800 */
[----:B------:R-:W-:Y:S02]  /*4ac0*/  FMUL.FTZ R11, R16, R11 ;  /* 0x0000000b100b7220 */ /* 0x000fe40000410000 */
[----:B------:R-:W-:Y:S02]  /*4ad0*/  FMUL.FTZ R10, R17, R10 ;  /* 0x0000000a110a7220 */ /* 0x000fe40000410000 */
[----:B------:R-:W-:Y:S02]  /*4ae0*/  FMUL.FTZ R14, R205, R18 ;  /* 0x00000012cd0e7220 */ /* 0x000fe40000410000 */
[----:B------:R-:W-:Y:S01]  /*4af0*/  FMUL.FTZ R15, R204, R19 ;  /* 0x00000013cc0f7220 */ /* 0x000fe20000410000 */
[----:B------:R-:W-:Y:S01]  /*4b00*/  F2FP.BF16.PACK_AB R5, R10, R11 ;  /* 0x0000000b0a05723e */ /* 0x000fe200000010ff */
[----:B------:R-:W-:Y:S02]  /*4b10*/  FMUL.FTZ R13, R13, c[0x0][0x2ec] ;  /* 0x0000bb000d0d7a20 */ /* 0x000fe40000410000 */
[----:B------:R-:W-:Y:S02]  /*4b20*/  FMUL.FTZ R12, R12, c[0x0][0x2ec] ;  /* 0x0000bb000c0c7a20 */ /* 0x000fe40000410000 */
[----:B------:R-:W-:Y:S01]  /*4b30*/  FMUL.FTZ R13, R14, R13 ;  /* 0x0000000d0e0d7220 */ /* 0x000fe20000410000 */
[----:B------:R-:W-:Y:S01]  /*4b40*/  STS [R236+0x20400], R5 ;  /* 0x02040005ec007388 */ /* 0x000fe20000000800 */
[----:B------:R-:W-:Y:S05]  /*4b50*/  FMUL.FTZ R12, R15, R12 ;  /* 0x0000000c0f0c7220 */ /* 0x000fea0000410000 */
[----:B-1----:R-:W-:Y:S01]  /*4b60*/  F2FP.BF16.PACK_AB R4, R12, R13 ;  /* 0x0000000d0c04723e */ /* 0x002fe200000010ff */
        /* <DEDUP_REMOVED lines=114> */
.L_x_1133:
        /* <DEDUP_REMOVED lines=420> */
.L_x_1134:
        /* <DEDUP_REMOVED lines=217> */
.L_x_1136:
        /* <DEDUP_REMOVED lines=18> */
.L_x_1137:
[----:B------:R-:W-:Y:S01]  /*7b80*/  BAR.SYNC.DEFER_BLOCKING 0x0 ;  /* 0x0000000000007b1d */ /* 0x000fe20000010000 */
[----:B------:R-:W-:Y:S01]  /*7b90*/  USHF.R.S32.HI UR10, URZ, 0x1f, UR23 ;  /* 0x0000001f3f0a7899 */ /* 0x000fe20008011417 */
[--C-:B--2---:R-:W-:Y:S01]  /*7ba0*/  SHF.R.S32.HI R7, RZ, 0x1f, R248.reuse ;  /* 0x0000001fff077819 */ /* 0x104fe200000114f8 */
        /* <DEDUP_REMOVED lines=48> */
.L_x_1139:
[----:B--23--:R-:W-:Y:S05]  /*7eb0*/  BSYNC B0 ;  /* 0x0000000000007941 */ /* 0x00cfea0003800000 */
.L_x_1138:
        /* <DEDUP_REMOVED lines=17> */
.L_x_1141:
[----:B------:R-:W-:Y:S05]  /*7fd0*/  BSYNC B0 ;  /* 0x0000000000007941 */ /* 0x000fea0003800000 */
.L_x_1140:
[----:B------:R-:W-:Y:S01]  /*7fe0*/  ULDC.64 UR6, c[0x0][0x3a8] ;  /* 0x0000ea0000067ab9 */ /* 0x000fe20000000a00 */
[----:B--2---:R-:W-:Y:S01]  /*7ff0*/  IMAD.U32 R4, RZ, RZ, UR23 ;  /* 0x00000017ff047e24 */ /* 0x004fe2000f8e00ff */
        /* <DEDUP_REMOVED lines=26> */
.L_x_1143:
[----:B------:R-:W-:Y:S05]  /*81a0*/  BSYNC B0 ;  /* 0x0000000000007941 */ /* 0x000fea0003800000 */
.L_x_1142:
        /* <DEDUP_REMOVED lines=15> */
.L_x_1132:
        /* <DEDUP_REMOVED lines=20> */
.L_x_1145:
        /* <DEDUP_REMOVED lines=18> */
.L_x_1146:
[----:B------:R-:W-:Y:S01]  /*8500*/  USHF.R.S32.HI UR10, URZ, 0x1f, UR23 ;  /* 0x0000001f3f0a7899 */ /* 0x000fe20008011417 */
[----:B------:R-:W-:Y:S01]  /*8510*/  IMAD.U32 R4, RZ, RZ, UR23 ;  /* 0x00000017ff047e24 */ /* 0x000fe2000f8e00ff */
[----:B------:R-:W-:Y:S01]  /*8520*/  ULDC.64 UR8, c[0x0][0x3a0] ;  /* 0x0000e80000087ab9 */ /* 0x000fe20000000a00 */
[----:B------:R-:W-:Y:S01]  /*8530*/  BSSY B0, `(.L_x_1147) ;  /* 0x000001d000007945 */ /* 0x000fe20003800000 */
[----:B------:R-:W-:Y:S01]  /*8540*/  UIMAD UR7, UR10, UR8, URZ ;  /* 0x000000080a0772a4 */ /* 0x000fe2000f8e023f */
[----:B------:R-:W-:Y:S01]  /*8550*/  IMAD.WIDE.U32 R4, R4, c[0x0][0x3a0], R248 ;  /* 0x0000e80004047a25 */ /* 0x000fe200078e00f8 */
[----:B------:R-:W-:Y:S01]  /*8560*/  UIMAD UR6, UR22, -0x40, UR6 ;  /* 0xffffffc0160678a4 */ /* 0x000fe2000f8e0206 */
[----:B------:R-:W-:Y:S01]  /*8570*/  SHF.R.S32.HI R12, RZ, 0x1f, R243 ;  /* 0x0000001fff0c7819 */ /* 0x000fe200000114f3 */
[----:B------:R-:W-:-:S02]  /*8580*/  UIMAD UR7, UR23, UR9, UR7 ;  /* 0x00000009170772a4 */ /* 0x000fc4000f8e0207 */
[----:B------:R-:W-:Y:S01]  /*8590*/  IADD3 R6, P0, R4, UR14, RZ ;  /* 0x0000000e04067c10 */ /* 0x000fe2000ff1e0ff */
[----:B------:R-:W-:Y:S01]  /*85a0*/  ULDC.64 UR8, c[0x0][0x3b8] ;  /* 0x0000ee0000087ab9 */ /* 0x000fe20000000a00 */
[----:B------:R-:W-:Y:S02]  /*85b0*/  ISETP.GE.AND P2, PT, R243, UR6, PT ;  /* 0x00000006f3007c0c */ /* 0x000fe4000bf46270 */
        /* <DEDUP_REMOVED lines=20> */
.L_x_1148:
[----:B------:R-:W-:Y:S05]  /*8700*/  BSYNC B0 ;  /* 0x0000000000007941 */ /* 0x000fea0003800000 */
.L_x_1147:
        /* <DEDUP_REMOVED lines=17> */
.L_x_1150:
[----:B------:R-:W-:Y:S05]  /*8820*/  BSYNC B0 ;  /* 0x0000000000007941 */ /* 0x000fea0003800000 */
.L_x_1149:
[----:B------:R-:W-:Y:S01]  /*8830*/  ULDC.64 UR6, c[0x0][0x3a8] ;  /* 0x0000ea0000067ab9 */ /* 0x000fe20000000a00 */
[----:B-1----:R-:W-:Y:S01]  /*8840*/  IMAD.U32 R4, RZ, RZ, UR23 ;  /* 0x00000017ff047e24 */ /* 0x002fe2000f8e00ff */
        /* <DEDUP_REMOVED lines=26> */
.L_x_1152:
[----:B------:R-:W-:Y:S05]  /*89f0*/  BSYNC B0 ;  /* 0x0000000000007941 */ /* 0x000fea0003800000 */
.L_x_1151:
        /* <DEDUP_REMOVED lines=14> */
.L_x_1144:
[----:B------:R-:W-:Y:S05]  /*8ae0*/  BSYNC B1 ;  /* 0x0000000000017941 */ /* 0x000fea0003800000 */
.L_x_1127:
        /* <DEDUP_REMOVED lines=11> */
.L_x_1153:
[----:B------:R-:W-:Y:S05]  /*8ba0*/  EXIT ;  /* 0x000000000000794d */ /* 0x000fea0003800000 */
.L_x_1155:
        /* <DEDUP_REMOVED lines=13> */
.L_x_2030:


//--------------------- .text._ZN5flash44flash_bwd_dq_dk_dv_loop_seqk_parallel_kernelI23Flash_bwd_kernel_traitsILi256ELi64ELi64ELi8ELi4ELi2ELi2ELb0ELb1EN7cutlass10bfloat16_tE19Flash_kernel_traitsILi256ELi64ELi64ELi8ES3_EELb1ELb0ELb0ELb1ELb0ELb0ELb0EEEvNS_16Flash_bwd_paramsE --------------------------
	.section	.text._ZN5flash44flash_bwd_dq_dk_dv_loop_seqk_parallel_kernelI23Flash_bwd_kernel_traitsILi256ELi64ELi64ELi8ELi4ELi2ELi2ELb0ELb1EN7cutlass10bfloat16_tE19Flash_kernel_traitsILi256ELi64ELi64ELi8ES3_EELb1ELb0ELb0ELb1ELb0ELb0ELb0EEEvNS_16Flash_bwd_paramsE,"ax",@progbits
	.sectioninfo	@"SHI_REGISTERS=255"
	.align	128
        .global         _ZN5flash44flash_bwd_dq_dk_dv_loop_seqk_parallel_kernelI23Flash_bwd_kernel_traitsILi256ELi64ELi64ELi8ELi4ELi2ELi2ELb0ELb1EN7cutlass10bfloat16_tE19Flash_kernel_traitsILi256ELi64ELi64ELi8ES3_EELb1ELb0ELb0ELb1ELb0ELb0ELb0EEEvNS_16Flash_bwd_paramsE
        .type           _ZN5flash44flash_bwd_dq_dk_dv_loop_seqk_parallel_kernelI23Flash_bwd_kernel_traitsILi256ELi64ELi64ELi8ELi4ELi2ELi2ELb0ELb1EN7cutlass10bfloat16_tE19Flash_kernel_traitsILi256ELi64ELi64ELi8ES3_EELb1ELb0ELb0ELb1ELb0ELb0ELb0EEEvNS_16Flash_bwd_paramsE,@function
        .size           _ZN5flash44flash_bwd_dq_dk_dv_loop_seqk_parallel_kernelI23Flash_bwd_kernel_traitsILi256ELi64ELi64ELi8ELi4ELi2ELi2ELb0ELb1EN7cutlass10bfloat16_tE19Flash_kernel_traitsILi256ELi64ELi64ELi8ES3_EELb1ELb0ELb0ELb1ELb0ELb0ELb0EEEvNS_16Flash_bwd_paramsE,(.L_x_2031 - _ZN5flash44flash_bwd_dq_dk_dv_loop_seqk_parallel_kernelI23Flash_bwd_kernel_traitsILi256ELi64ELi64ELi8ELi4ELi2ELi2ELb0ELb1EN7cutlass10bfloat16_tE19Flash_kernel_traitsILi256ELi64ELi64ELi8ES3_EELb1ELb0ELb0ELb1ELb0ELb0ELb0EEEvNS_16Flash_bwd_paramsE)
        .other          _ZN5flash44flash_bwd_dq_dk_dv_loop_seqk_parallel_kernelI23Flash_bwd_kernel_traitsILi256ELi64ELi64ELi8ELi4ELi2ELi2ELb0ELb1EN7cutlass10bfloat16_tE19Flash_kernel_traitsILi256ELi64ELi64ELi8ES3_EELb1ELb0ELb0ELb1ELb0ELb0ELb0EEEvNS_16Flash_bwd_paramsE,@"STO_CUDA_ENTRY STV_DEFAULT"
_ZN5flash44flash_bwd_dq_dk_dv_loop_seqk_parallel_kernelI23Flash_bwd_kernel_traitsILi256ELi64ELi64ELi8ELi4ELi2ELi2ELb0ELb1EN7cutlass10bfloat16_tE19Flash_kernel_traitsILi256ELi64ELi64ELi8ES3_EELb1ELb0ELb0ELb1ELb0ELb0ELb0EEEvNS_16Flash_bwd_paramsE:
.text._ZN5flash44flash_bwd_dq_dk_dv_loop_seqk_parallel_kernelI23Flash_bwd_kernel_traitsILi256ELi64ELi64ELi8ELi4ELi2ELi2ELb0ELb1EN7cutlass10bfloat16_tE19Flash_kernel_traitsILi256ELi64ELi64ELi8ES3_EELb1ELb0ELb0ELb1ELb0ELb0ELb0EEEvNS_16Flash_bwd_paramsE:
        /* <DEDUP_REMOVED lines=28> */
[----:B--2---:R-:W-:-:S02]  /*01c0*/  UIMAD.WIDE.U32 UR42, UR32, UR15, URZ ;  /* 0x0000000f202a72a5 */ /* 0x004fc4000f8e003f */
[----:B------:R-:W-:Y:S01]  /*01d0*/  USHF.L.U32 UR15, UR32, 0x7, URZ ;  /* 0x00000007200f7899 */ /* 0x000fe2000800063f */
[CC--:B------:R-:W-:Y:S01]  /*01e0*/  LEA.HI R2, R6.reuse, R5.reuse, RZ, 0x5 ;  /* 0x0000000506027211 */ /* 0x0c0fe200078f28ff */
[----:B------:R-:W-:Y:S01]  /*01f0*/  UIMAD.WIDE UR36, UR46, UR36, URZ ;  /* 0x000000242e2472a5 */ /* 0x000fe2000f8e023f */
[CC--:B------:R-:W-:Y:S01]  /*0200*/  LEA.HI R10, R6.reuse, R5.reuse, RZ, 0x3 ;  /* 0x00000005060a7211 */ /* 0x0c0fe200078f18ff */
[----:B------:R-:W-:Y:S01]  /*0210*/  UIMAD UR56, UR7, UR6, UR56 ;  /* 0x00000006073872a4 */ /* 0x000fe2000f8e0238 */
[CC--:B------:R-:W-:Y:S01]  /*0220*/  LEA.HI R3, R6.reuse, R5.reuse, RZ, 0x4 ;  /* 0x0000000506037211 */ /* 0x0c0fe200078f20ff */
[----:B---3--:R-:W-:Y:S01]  /*0230*/  UIMAD UR47, UR34, UR46, URZ ;  /* 0x0000002e222f72a4 */ /* 0x008fe2000f8e023f */
[CC--:B------:R-:W-:Y:S01]  /*0240*/  LEA.HI R13, R6.reuse, R5.reuse, RZ, 0x7 ;  /* 0x00000005060d7211 */ /* 0x0c0fe200078f38ff */
[----:B------:R-:W-:Y:S01]  /*0250*/  USHF.R.S32.HI UR9, URZ, 0x1f, UR32 ;  /* 0x0000001f3f097899 */ /* 0x000fe20008011420 */
[CC--:B------:R-:W-:Y:S01]  /*0260*/  LEA.HI R14, R6.reuse, R5.reuse, RZ, 0x6 ;  /* 0x00000005060e7211 */ /* 0x0c0fe200078f30ff */
[----:B------:R-:W-:Y:S01]  /*0270*/  UIMAD UR46, UR46, UR12, URZ ;  /* 0x0000000c2e2e72a4 */ /* 0x000fe2000f8e023f */
[----:B------:R-:W-:Y:S01]  /*0280*/  LEA.HI R6, R6, R5, RZ, 0x2 ;  /* 0x0000000506067211 */ /* 0x000fe200078f10ff */
[----:B------:R-:W-:Y:S01]  /*0290*/  UIMAD UR6, UR32, UR13, UR34 ;  /* 0x0000000d200672a4 */ /* 0x000fe2000f8e0222 */
[----:B------:R-:W-:Y:S01]  /*02a0*/  LOP3.LUT R4, R2, 0xffffffe0, RZ, 0xc0, !PT ;  /* 0xffffffe002047812 */ /* 0x000fe200078ec0ff */
[----:B------:R-:W-:Y:S01]  /*02b0*/  ULDC UR14, c[0x0][0x1c0] ;  /* 0x00007000000e7ab9 */ /* 0x000fe20000000800 */
[--C-:B------:R-:W-:Y:S01]  /*02c0*/  SHF.R.S32.HI R0, RZ, 0x5, R2.reuse ;  /* 0x00000005ff007819 */ /* 0x100fe20000011402 */
[----:B------:R-:W-:Y:S01]  /*02d0*/  ULDC UR11, c[0x0][0x1c0] ;  /* 0x00007000000b7ab9 */ /* 0x000fe20000000800 */
[----:B------:R-:W-:Y:S01]  /*02e0*/  SHF.R.S32.HI R12, RZ, 0x1f, R2 ;  /* 0x0000001fff0c7819 */ /* 0x000fe20000011402 */
[----:B------:R-:W-:Y:S01]  /*02f0*/  IMAD.IADD R9, R5, 0x1, -R4 ;  /* 0x0000000105097824 */ /* 0x000fe200078e0a04 */
[----:B------:R-:W-:Y:S01]  /*0300*/  LOP3.LUT R7, R10, 0xfffffff8, RZ, 0xc0, !PT ;  /* 0xfffffff80a077812 */ /* 0x000fe200078ec0ff */
[----:B------:R-:W-:Y:S01]  /*0310*/  UIMAD UR53, UR8, UR32, URZ ;  /* 0x00000020083572a4 */ /* 0x000fe2000f8e023f */
[----:B------:R-:W-:Y:S01]  /*0320*/  LOP3.LUT R8, R3, 0xfffffff0, RZ, 0xc0, !PT ;  /* 0xfffffff003087812 */ /* 0x000fe200078ec0ff */
[----:B------:R-:W-:Y:S01]  /*0330*/  UIMAD UR7, UR32, UR11, UR34 ;  /* 0x0000000b200772a4 */ /* 0x000fe2000f8e0222 */
        /* <DEDUP_REMOVED lines=9> */
[----:B------:R-:W-:Y:S01]  /*03d0*/  @!UP2 UIMAD UR8, UR32, UR14, UR34 ;  /* 0x0000000e2008a2a4 */ /* 0x000fe2000f8e0222 */
[----:B------:R-:W-:Y:S01]  /*03e0*/  SHF.R.S32.HI R4, RZ, 0x4, R3 ;  /* 0x00000004ff047819 */ /* 0x000fe20000011403 */
[C---:B------:R-:W-:Y:S01]  /*03f0*/  IMAD.IADD R249, R0.reuse, 0x1, -R5 ;  /* 0x0000000100f97824 */ /* 0x040fe200078e0a05 */
[----:B------:R-:W-:Y:S01]  /*0400*/  SHF.R.S32.HI R242, RZ, 0x3, R10 ;  /* 0x00000003fff27819 */ /* 0x000fe2000001140a */
[----:B------:R-:W-:Y:S01]  /*0410*/  IMAD.IADD R216, R0, 0x1, -R2 ;  /* 0x0000000100d87824 */ /* 0x000fe200078e0a02 */
[----:B------:R-:W-:Y:S01]  /*0420*/  LEA.HI R0, R3, R4, RZ, 0x1 ;  /* 0x0000000403007211 */ /* 0x000fe200078f08ff */
[----:B------:R-:W-:Y:S01]  /*0430*/  USHF.L.U32 UR45, UR46, 0x6, URZ ;  /* 0x000000062e2d7899 */ /* 0x000fe2000800063f */
[--C-:B------:R-:W-:Y:S01]  /*0440*/  SHF.R.S32.HI R3, RZ, 0x2, R6.reuse ;  /* 0x00000002ff037819 */ /* 0x100fe20000011406 */
[----:B------:R-:W-:Y:S01]  /*0450*/  USHF.L.U32 UR44, UR6, 0x5, URZ ;  /* 0x00000005062c7899 */ /* 0x000fe2000800063f */
[----:B------:R-:W-:Y:S01]  /*0460*/  LOP3.LUT R2, R0, 0xfffffffe, RZ, 0xc0, !PT ;  /* 0xfffffffe00027812 */ /* 0x000fe200078ec0ff */
[----:B------:R-:W-:Y:S01]  /*0470*/  ULDC UR50, c[0x0][0x214] ;  /* 0x0000850000327ab9 */ /* 0x000fe20000000800 */
[----:B------:R-:W-:Y:S01]  /*0480*/  SHF.R.S32.HI R0, RZ, 0x1f, R6 ;  /* 0x0000001fff007819 */ /* 0x000fe20000011406 */
[----:B------:R-:W-:Y:S01]  /*0490*/  IMAD.U32 R252, RZ, RZ, UR9 ;  /* 0x00000009fffc7e24 */ /* 0x000fe2000f8e00ff */
[----:B------:R-:W-:Y:S01]  /*04a0*/  SHF.R.S32.HI R5, RZ, 0x1f, R8 ;  /* 0x0000001fff057819 */ /* 0x000fe20000011408 */
[----:B------:R-:W-:Y:S01]  /*04b0*/  IMAD.IADD R11, R4, 0x1, -R2 ;  /* 0x00000001040b7824 */ /* 0x000fe200078e0a02 */
[----:B------:R-:W-:Y:S01]  /*04c0*/  LEA.HI R0, R0, R3, RZ, 0x3 ;  /* 0x0000000300007211 */ /* 0x000fe200078f18ff */
[----:B------:R-:W-:Y:S01]  /*04d0*/  IMAD.SHL.U32 R2, R242, 0x40, RZ ;  /* 0x00000040f2027824 */ /* 0x000fe200078e00ff */
[----:B------:R-:W-:Y:S01]  /*04e0*/  LEA.HI R12, R5, R8, RZ, 0x3 ;  /* 0x00000008050c7211 */ /* 0x000fe200078f18ff */
[----:B------:R-:W-:Y:S01]  /*04f0*/  IMAD.SHL.U32 R213, R11, 0x200, RZ ;  /* 0x000002000bd57824 */ /* 0x000fe200078e00ff */
[----:B------:R-:W-:Y:S01]  /*0500*/  LOP3.LUT R0, R0, 0xfffffff8, RZ, 0xc0, !PT ;  /* 0xfffffff800007812 */ /* 0x000fe200078ec0ff */
[----:B------:R-:W-:Y:S01]  /*0510*/  ULDC UR57, c[0x0][0x1c8] ;  /* 0x0000720000397ab9 */ /* 0x000fe20000000800 */
[----:B------:R-:W-:Y:S01]  /*0520*/  SHF.R.S32.HI R6, RZ, 0x7, R13 ;  /* 0x00000007ff067819 */ /* 0x000fe2000001140d */
[----:B------:R-:W-:Y:S01]  /*0530*/  ULDC.U8 UR10, c[0x0][0x3d0] ;  /* 0x0000f400000a7ab9 */ /* 0x000fe20000000000 */
[----:B------:R-:W-:Y:S01]  /*0540*/  LOP3.LUT P4, RZ, R7, 0x4, RZ, 0xc0, !PT ;  /* 0x0000000407ff7812 */ /* 0x000fe2000788c0ff */
[----:B------:R-:W-:Y:S01]  /*0550*/  IMAD.IADD R4, R3, 0x1, -R0 ;  /* 0x0000000103047824 */ /* 0x000fe200078e0a00 */
[----:B------:R-:W-:Y:S01]  /*0560*/  LOP3.LUT R0, R2, 0x1c0, RZ, 0xc0, !PT ;  /* 0x000001c002007812 */ /* 0x000fe200078ec0ff */
[----:B------:R-:W-:Y:S01]  /*0570*/  ULDC UR51, c[0x0][0x224] ;  /* 0x0000890000337ab9 */ /* 0x000fe20000000800 */
[----:B------:R-:W-:Y:S01]  /*0580*/  SHF.R.S32.HI R3, RZ, 0x1f, R9 ;  /* 0x0000001fff037819 */ /* 0x000fe20000011409 */
[----:B------:R-:W-:Y:S01]  /*0590*/  @UP2 UIMAD UR55, UR32, UR50, URZ ;  /* 0x00000032203722a4 */ /* 0x000fe2000f8e023f */
[----:B------:R-:W-:Y:S01]  /*05a0*/  LOP3.LUT R2, R0, 0x38, R228, 0xf8, !PT ;  /* 0x0000003800027812 */ /* 0x000fe200078ef8e4 */
[----:B------:R-:W-:Y:S01]  /*05b0*/  UMOV UR39, URZ ;  /* 0x0000003f00277c82 */ /* 0x000fe20008000000 */
[----:B------:R-:W-:Y:S01]  /*05c0*/  SHF.R.U32.HI R0, RZ, 0x3, R0 ;  /* 0x00000003ff007819 */ /* 0x000fe20000011600 */
[----:B------:R-:W-:Y:S01]  /*05d0*/  ULDC.64 UR4, c[0x0][0x118] ;  /* 0x0000460000047ab9 */ /* 0x000fe20000000a00 */
[----:B------:R-:W-:Y:S01]  /*05e0*/  LEA.HI R239, R3, R9, RZ, 0x2 ;  /* 0x0000000903ef7211 */ /* 0x000fe200078f10ff */
[----:B------:R-:W-:Y:S01]  /*05f0*/  IMAD.U32 R3, RZ, RZ, UR15 ;  /* 0x0000000fff037e24 */ /* 0x000fe2000f8e00ff */
[----:B------:R-:W-:Y:S01]  /*0600*/  LOP3.LUT R9, R2, R0, RZ, 0x3c, !PT ;  /* 0x0000000002097212 */ /* 0x000fe200078e3cff */
[----:B------:R-:W-:Y:S01]  /*0610*/  IMAD.SHL.U32 R0, R7, 0x40, RZ ;  /* 0x0000004007007824 */ /* 0x000fe200078e00ff */
[----:B------:R-:W-:Y:S01]  /*0620*/  LOP3.LUT R2, R12, 0xfffffff8, RZ, 0xc0, !PT ;  /* 0xfffffff80c027812 */ /* 0x000fe200078ec0ff */
[----:B------:R-:W-:Y:S01]  /*0630*/  ULOP3.LUT UR57, UR34, UR57, URZ, 0x3c, !UPT ;  /* 0x0000003922397292 */ /* 0x000fe2000f8e3c3f */
[----:B------:R-:W-:Y:S01]  /*0640*/  LOP3.LUT R3, R4, 0x1, RZ, 0xc0, !PT ;  /* 0x0000000104037812 */ /* 0x000fe200078ec0ff */
[----:B------:R-:W-:Y:S01]  /*0650*/  UISETP.NE.AND UP3, UPT, UR10, URZ, UPT ;  /* 0x0000003f0a00728c */ /* 0x000fe2000bf65270 */
[----:B------:R-:W-:Y:S01]  /*0660*/  LOP3.LUT R0, R0, 0x1c0, RZ, 0xc0, !PT ;  /* 0x000001c000007812 */ /* 0x000fe200078ec0ff */
[----:B------:R-:W-:Y:S01]  /*0670*/  IMAD.IADD R8, R8, 0x1, -R2 ;  /* 0x0000000108087824 */ /* 0x000fe200078e0a02 */
[----:B------:R-:W-:Y:S01]  /*0680*/  ISETP.NE.U32.AND P0, PT, R3, 0x1, PT ;  /* 0x000000010300780c */ /* 0x000fe20003f05070 */
[----:B------:R-:W-:Y:S01]  /*0690*/  IMAD.SHL.U32 R2, R216, 0x10, RZ ;  /* 0x00000010d8027824 */ /* 0x000fe200078e00ff */
[----:B------:R-:W-:Y:S01]  /*06a0*/  LOP3.LUT R208, R0, 0x8, R10, 0xf8, !PT ;  /* 0x0000000800d07812 */ /* 0x000fe200078ef80a */
[----:B------:R-:W-:Y:S01]  /*06b0*/  IMAD.SHL.U32 R3, R4, 0x40, RZ ;  /* 0x0000004004037824 */ /* 0x000fe200078e00ff */
[----:B------:R-:W-:Y:S01]  /*06c0*/  LOP3.LUT P3, RZ, R7, 0x2, RZ, 0xc0, !PT ;  /* 0x0000000207ff7812 */ /* 0x000fe2000786c0ff */
[----:B------:R-:W-:Y:S01]  /*06d0*/  USHF.R.S32.HI UR58, URZ, 0x1f, UR34 ;  /* 0x0000001f3f3a7899 */ /* 0x000fe20008011422 */
[----:B------:R-:W-:Y:S01]  /*06e0*/  LOP3.LUT R5, R0, 0x10, R2, 0xf8, !PT ;  /* 0x0000001000057812 */ /* 0x000fe200078ef802 */
[----:B------:R-:W-:Y:S01]  /*06f0*/  IMAD R2, R6, 0x800, R213 ;  /* 0x0000080006027824 */ /* 0x000fe200078e02d5 */
[----:B------:R-:W-:Y:S01]  /*0700*/  SHF.R.U32.HI R0, RZ, 0x3, R0 ;  /* 0x00000003ff007819 */ /* 0x000fe20000011600 */
[----:B------:R-:W-:Y:S01]  /*0710*/  USHF.R.S32.HI UR61, URZ, 0x1f, UR34 ;  /* 0x0000001f3f3d7899 */ /* 0x000fe20008011422 */
        /* <DEDUP_REMOVED lines=9> */
[----:B------:R-:W-:Y:S01]  /*07b0*/  UIMAD.WIDE.U32 UR40, UR36, UR42, URZ ;  /* 0x0000002a242872a5 */ /* 0x000fe2000f8e003f */
[----:B------:R-:W-:Y:S01]  /*07c0*/  R2P PR, R4, 0x6 ;  /* 0x0000000604007804 */ /* 0x000fe20000000000 */
[----:B------:R-:W-:Y:S01]  /*07d0*/  IMAD.SHL.U32 R4, R11, 0x20, RZ ;  /* 0x000000200b047824 */ /* 0x000fe200078e00ff */
[----:B------:R-:W-:Y:S01]  /*07e0*/  SHF.R.U32.HI R3, RZ, 0x3, R0 ;  /* 0x00000003ff037819 */ /* 0x000fe20000011600 */
[----:B------:R-:W-:Y:S01]  /*07f0*/  IMAD R9, R2, 0x200, R9 ;  /* 0x0000020002097824 */ /* 0x000fe200078e0209 */
[----:B------:R-:W-:Y:S01]  /*0800*/  LOP3.LUT P6, RZ, R8, 0x4, RZ, 0xc0, !PT ;  /* 0x0000000408ff7812 */ /* 0x000fe200078cc0ff */
[----:B------:R-:W-:Y:S01]  /*0810*/  IMAD.SHL.U32 R2, R2, 0x8, RZ ;  /* 0x0000000802027824 */ /* 0x000fe200078e00ff */
[----:B------:R-:W-:Y:S01]  /*0820*/  LOP3.LUT P5, RZ, R8, 0x2, RZ, 0xc0, !PT ;  /* 0x0000000208ff7812 */ /* 0x000fe200078ac0ff */
[----:B------:R-:W-:Y:S01]  /*0830*/  IMAD.SHL.U32 R209, R208, 0x2, RZ ;  /* 0x00000002d0d17824 */ /* 0x000fe200078e00ff */
[----:B------:R-:W-:Y:S01]  /*0840*/  SEL R212, R214, 0xffffffc0, !P4 ;  /* 0xffffffc0d6d47807 */ /* 0x000fe20006000000 */
[----:B------:R-:W-:Y:S01]  /*0850*/  IMAD.SHL.U32 R222, R9, 0x2, RZ ;  /* 0x0000000209de7824 */ /* 0x000fe200078e00ff */
        /* <DEDUP_REMOVED lines=12> */
[----:B------:R-:W-:Y:S01]  /*0920*/  SEL R232, R232, 0x10, !P0 ;  /* 0x00000010e8e87807 */ /* 0x000fe20004000000 */
[--C-:B------:R-:W-:Y:S01]  /*0930*/  IMAD R4, R249, 0x400, R0.reuse ;  /* 0x00000400f9047824 */ /* 0x100fe200078e0200 */
[----:B------:R-:W-:Y:S01]  /*0940*/  SHF.R.S32.HI R239, RZ, 0x2, R239 ;  /* 0x00000002ffef7819 */ /* 0x000fe200000114ef */
        /* <DEDUP_REMOVED lines=33> */
[----:B------:R-:W-:Y:S01]  /*0b60*/  IADD3 R238, R228, 0xc0, RZ ;  /* 0x000000c0e4ee7810 */ /* 0x000fe20007ffe0ff */
[----:B------:R-:W-:Y:S01]  /*0b70*/  IMAD.IADD R217, R214, 0x1, R216 ;  /* 0x00000001d6d97824 */ /* 0x000fe200078e02d8 */
[----:B------:R-:W-:Y:S01]  /*0b80*/  @P2 IADD3 R244, R243, -0x40, RZ ;  /* 0xffffffc0f3f42810 */ /* 0x000fe20007ffe0ff */
[----:B------:R-:W-:Y:S01]  /*0b90*/  IMAD R208, R208, 0x2, R212 ;  /* 0x00000002d0d07824 */ /* 0x000fe200078e02d4 */
[----:B------:R-:W-:Y:S01]  /*0ba0*/  USHF.R.S32.HI UR48, URZ, 0x1f, UR44 ;  /* 0x0000001f3f307899 */ /* 0x000fe2000801142c */
        /* <DEDUP_REMOVED lines=8> */
.L_x_1200:
        /* <DEDUP_REMOVED lines=62> */
.L_x_1156:
        /* <DEDUP_REMOVED lines=58> */
.L_x_1158:
        /* <DEDUP_REMOVED lines=43> */
.L_x_1159:
        /* <DEDUP_REMOVED lines=45> */
.L_x_1160:
[----:B------:R-:W-:-:S03]  /*1930*/  UMOV UR12, UR51 ;  /* 0x00000033000c7c82 */ /* 0x000fc60008000000 */
.L_x_1161:
[----:B------:R-:W1:Y:S01]  /*1940*/  S2R R25, SR_TID.X ;  /* 0x0000000000197919 */ /* 0x000e620000002100 */
[--C-:B------:R-:W-:Y:S01]  /*1950*/  SHF.R.S32.HI R229, RZ, 0x1f, R228.reuse ;  /* 0x0000001fffe57819 */ /* 0x100fe200000114e4 */
[----:B------:R-:W-:Y:S01]  /*1960*/  IMAD.U32 R6, RZ, RZ, UR19 ;  /* 0x00000013ff067e24 */ /* 0x000fe2000f8e00ff */
[----:B------:R-:W-:Y:S01]  /*1970*/  IADD3 R4, P0, R228, UR18, RZ ;  /* 0x00000012e4047c10 */ /* 0x000fe2000ff1e0ff */
[----:B------:R-:W-:Y:S01]  /*1980*/  UIADD3 UR8, UP5, UP4, UR8, UR45, UR47 ;  /* 0x0000002d08087290 */ /* 0x000fe2000fcbe02f */
[----:B------:R-:W-:Y:S01]  /*1990*/  IADD3 R14, P1, R242, UR19, RZ ;  /* 0x00000013f20e7c10 */ /* 0x000fe2000ff3e0ff */
[----:B------:R-:W-:Y:S01]  /*19a0*/  UMOV UR16, 0x4 ;  /* 0x0000000400107882 */ /* 0x000fe20000000000 */
        /* <DEDUP_REMOVED lines=11> */
[----:B------:R-:W-:-:S04]  /*1a60*/  UIMAD UR6, UR31, UR8, URZ ;  /* 0x000000081f0672a4 */ /* 0x000fc8000f8e023f */
        /* <DEDUP_REMOVED lines=11> */
[----:B------:R-:W-:-:S02]  /*1b20*/  ULEA.HI.SX32 UR11, UR33, 0xffffffff, 0x1a ;  /* 0xffffffff210b7891 */ /* 0x000fc4000f8fd23f */
        /* <DEDUP_REMOVED lines=11> */
[----:B------:R-:W-:Y:S02]  /*1be0*/  ULDC.64 UR12, c[0x0][0x3c8] ;  /* 0x0000f200000c7ab9 */ /* 0x000fe40000000a00 */
        /* <DEDUP_REMOVED lines=15> */
[----:B------:R-:W-:Y:S02]  /*1ce0*/  BSSY B0, `(.L_x_1163) ;  /* 0x000003b000007945 */ /* 0x000fe40003800000 */
[----:B------:R-:W-:Y:S01]  /*1cf0*/  IMAD.WIDE.U32 R12, R12, c[0x0][0x1a8], R8 ;  /* 0x00006a000c0c7a25 */ /* 0x000fe200078e0008 */
[----:B------:R-:W-:-:S02]  /*1d00*/  UIMAD UR8, UR34, UR9, UR8 ;  /* 0x00000009220872a4 */ /* 0x000fc4000f8e0208 */
[----:B------:R-:W-:Y:S01]  /*1d10*/  @P0 BAR.SYNC.DEFER_BLOCKING 0x0 ;  /* 0x0000000000000b1d */ /* 0x000fe20000010000 */
[----:B------:R-:W-:Y:S01]  /*1d20*/  IMAD R4, R242, c[0x0][0x374], R4 ;  /* 0x0000dd00f2047a24 */ /* 0x000fe200078e0204 */
[----:B------:R-:W-:Y:S02]  /*1d30*/  LEA R225, P0, R6, c[0x0][0x330], 0x1 ;  /* 0x0000cc0006e17a11 */ /* 0x000fe400078008ff */
[----:B------:R-:W-:Y:S01]  /*1d40*/  LEA R224, P1, R12, c[0x0][0x160], 0x1 ;  /* 0x000058000ce07a11 */ /* 0x000fe200078208ff */
[----:B------:R-:W-:Y:S01]  /*1d50*/  IMAD.IADD R16, R7, 0x1, R4 ;  /* 0x0000000107107824 */ /* 0x000fe200078e0204 */
[----:B------:R-:W-:Y:S01]  /*1d60*/  UMOV UR9, UR11 ;  /* 0x0000000b00097c82 */ /* 0x000fe20008000000 */
[----:B------:R-:W-:Y:S01]  /*1d70*/  IADD3 R18, R13, UR8, RZ ;  /* 0x000000080d127c10 */ /* 0x000fe2000fffe0ff */
[----:B------:R-:W-:Y:S02]  /*1d80*/  UIMAD UR6, UR9, -0x40, UR29 ;  /* 0xffffffc0090678a4 */ /* 0x000fe4000f8e021d */
[----:B------:R-:W-:-:S02]  /*1d90*/  LEA.HI.X R227, R6, c[0x0][0x334], R16, 0x1, P0 ;  /* 0x0000cd0006e37a11 */ /* 0x000fc400000f0c10 */
[----:B------:R-:W-:Y:S02]  /*1da0*/  LEA.HI.X R226, R12, c[0x0][0x164], R18, 0x1, P1 ;  /* 0x000059000ce27a11 */ /* 0x000fe400008f0c12 */
        /* <DEDUP_REMOVED lines=46> */
.L_x_1164:
[----:B------:R-:W-:Y:S05]  /*2090*/  BSYNC B0 ;  /* 0x0000000000007941 */ /* 0x000fea0003800000 */
.L_x_1163:
        /* <DEDUP_REMOVED lines=48> */
.L_x_1166:
[----:B------:R-:W-:Y:S05]  /*23a0*/  BSYNC B0 ;  /* 0x0000000000007941 */ /* 0x000fea0003800000 */
.L_x_1165:
        /* <DEDUP_REMOVED lines=44> */
.L_x_1168:
[----:B------:R-:W-:Y:S05]  /*2670*/  BSYNC B0 ;  /* 0x0000000000007941 */ /* 0x000fea0003800000 */
.L_x_1167:
        /* <DEDUP_REMOVED lines=45> */
.L_x_1170:
[----:B------:R-:W-:Y:S05]  /*2950*/  BSYNC B0 ;  /* 0x0000000000007941 */ /* 0x000fea0003800000 */
.L_x_1169:
[C---:B--23--:R-:W-:Y:S01]  /*2960*/  IADD3 R4, R239.reuse, 0x8, RZ ;  /* 0x00000008ef047810 */ /* 0x04cfe20007ffe0ff */
[----:B------:R-:W-:Y:S01]  /*2970*/  USHF.R.S32.HI UR8, URZ, 0x1f, UR17 ;  /* 0x0000001f3f087899 */ /* 0x000fe20008011411 */
[C---:B------:R-:W-:Y:S01]  /*2980*/  ISETP.GE.AND P1, PT, R239.reuse, UR6, PT ;  /* 0x00000006ef007c0c */ /* 0x040fe2000bf26270 */
[----:B------:R-:W-:Y:S01]  /*2990*/  ULDC.64 UR10, c[0x0][0x198] ;  /* 0x00006600000a7ab9 */ /* 0x000fe20000000a00 */
[----:B------:R-:W-:Y:S01]  /*29a0*/  ISETP.GE.AND P0, PT, R4, UR6, PT ;  /* 0x0000000604007c0c */ /* 0x000fe2000bf06270 */
[----:B------:R-:W-:Y:S01]  /*29b0*/  UIMAD UR6, UR8, UR10, URZ ;  /* 0x0000000a080672a4 */ /* 0x000fe2000f8e023f */
[----:B------:R-:W-:Y:S01]  /*29c0*/  IMAD.MOV.U32 R4, RZ, RZ, 0x4 ;  /* 0x00000004ff047424 */ /* 0x000fe200078e00ff */
[----:B------:R-:W-:Y:S01]  /*29d0*/  MOV R235, 0x7f800000 ;  /* 0x7f80000000eb7802 */ /* 0x000fe20000000f00 */
[----:B------:R-:W-:Y:S01]  /*29e0*/  IMAD.MOV.U32 R234, RZ, RZ, 0x7f800000 ;  /* 0x7f800000ffea7424 */ /* 0x000fe200078e00ff */
[----:B------:R-:W-:Y:S01]  /*29f0*/  UIMAD UR6, UR17, UR11, UR6 ;  /* 0x0000000b110672a4 */ /* 0x000fe2000f8e0206 */
[----:B------:R-:W-:-:S05]  /*2a00*/  IMAD.WIDE R4, R239, R4, UR14 ;  /* 0x0000000eef047e25 */ /* 0x000fca000f8e0204 */
[----:B------:R-:W-:Y:S01]  /*2a10*/  IMAD.U32 R6, RZ, RZ, UR6 ;  /* 0x00000006ff067e24 */ /* 0x000fe2000f8e00ff */
[----:B------:R-:W-:Y:S01]  /*2a20*/  UIADD3 UR6, -UR17, UR7, URZ ;  /* 0x0000000711067290 */ /* 0x000fe2000fffe13f */
[----:B------:R2:W5:Y:S04]  /*2a30*/  @!P1 LDG.E R234, [R4.64] ;  /* 0x0000000404ea9981 */ /* 0x000568000c1e1900 */
[----:B------:R2:W5:Y:S01]  /*2a40*/  @!P0 LDG.E R235, [R4.64+0x20] ;  /* 0x0000200404eb8981 */ /* 0x000562000c1e1900 */
[----:B------:R-:W-:Y:S01]  /*2a50*/  ISETP.GE.AND P5, PT, R242, UR6, PT ;  /* 0x00000006f2007c0c */ /* 0x000fe2000bfa6270 */
[----:B------:R-:W-:-:S12]  /*2a60*/  BSSY B0, `(.L_x_1171) ;  /* 0x000003b000007945 */ /* 0x000fd80003800000 */
[----:B------:R3:W-:Y:S04]  /*2a70*/  @P5 STS.128 [R222+0x10000], RZ ;  /* 0x010000ffde005388 */ /* 0x0007e80000000c00 */
[----:B------:R3:W-:Y:S04]  /*2a80*/  @P5 STS.128 [R222+0x12000], RZ ;  /* 0x012000ffde005388 */ /* 0x0007e80000000c00 */
[----:B------:R3:W-:Y:S01]  /*2a90*/  @P5 STS.128 [R222+0x14000], RZ ;  /* 0x014000ffde005388 */ /* 0x0007e20000000c00 */
[----:B--2---:R-:W-:-:S03]  /*2aa0*/  MOV R4, UR17 ;  /* 0x0000001100047c02 */ /* 0x004fc60008000f00 */
[----:B------:R3:W-:Y:S02]  /*2ab0*/  @P5 STS.128 [R222+0x16000], RZ ;  /* 0x016000ffde005388 */ /* 0x0007e40000000c00 */
[----:B------:R-:W-:-:S05]  /*2ac0*/  IMAD.WIDE.U32 R4, R4, c[0x0][0x198], R228 ;  /* 0x0000660004047a25 */ /* 0x000fca00078e00e4 */
        /* <DEDUP_REMOVED lines=52> */
.L_x_1172:
[----:B---3--:R-:W-:Y:S05]  /*2e10*/  BSYNC B0 ;  /* 0x0000000000007941 */ /* 0x008fea0003800000 */
.L_x_1171:
        /* <DEDUP_REMOVED lines=55> */
.L_x_1174:
[----:B------:R-:W-:Y:S05]  /*3190*/  BSYNC B0 ;  /* 0x0000000000007941 */ /* 0x000fea0003800000 */
.L_x_1173:
[----:B------:R-:W-:Y:S01]  /*31a0*/  ULDC.64 UR10, c[0x0][0x1a0] ;  /* 0x00006800000a7ab9 */ /* 0x000fe20000000a00 */
[----:B-12---:R-:W-:Y:S01]  /*31b0*/  MOV R4, UR17 ;  /* 0x0000001100047c02 */ /* 0x006fe20008000f00 */
[----:B------:R-:W-:Y:S01]  /*31c0*/  UIMAD UR6, UR8, UR10, URZ ;  /* 0x0000000a080672a4 */ /* 0x000fe2000f8e023f */
[----:B------:R1:W-:Y:S01]  /*31d0*/  @P5 STS.128 [R222+0x18000], RZ ;  /* 0x018000ffde005388 */ /* 0x0003e20000000c00 */
[----:B------:R-:W-:Y:S02]  /*31e0*/  BSSY B0, `(.L_x_1175) ;  /* 0x000003b000007945 */ /* 0x000fe40003800000 */
[----:B------:R-:W-:Y:S01]  /*31f0*/  UIMAD UR6, UR17, UR11, UR6 ;  /* 0x0000000b110672a4 */ /* 0x000fe2000f8e0206 */
[----:B------:R1:W-:Y:S01]  /*3200*/  @P5 STS.128 [R222+0x1a000], RZ ;  /* 0x01a000ffde005388 */ /* 0x0003e20000000c00 */
[----:B------:R-:W-:-:S03]  /*3210*/  IMAD.WIDE.U32 R4, R4, c[0x0][0x1a0], R228 ;  /* 0x0000680004047a25 */ /* 0x000fc600078e00e4 */
        /* <DEDUP_REMOVED lines=55> */
.L_x_1176:
[----:B------:R-:W-:Y:S05]  /*3590*/  BSYNC B0 ;  /* 0x0000000000007941 */ /* 0x000fea0003800000 */
.L_x_1175:
        /* <DEDUP_REMOVED lines=53> */
.L_x_1178:
[----:B------:R-:W-:Y:S05]  /*38f0*/  BSYNC B0 ;  /* 0x0000000000007941 */ /* 0x000fea0003800000 */
.L_x_1177:
[----:B------:R-:W-:Y:S01]  /*3900*/  ULDC.64 UR18, c[0x0][0x318] ;  /* 0x0000c60000127ab9 */ /* 0x000fe20000000a00 */
[----:B------:R-:W-:Y:S01]  /*3910*/  IMAD.MOV.U32 R10, RZ, RZ, c[0x0][0x308] ;  /* 0x0000c200ff0a7624 */ /* 0x000fe200078e00ff */
[----:B------:R-:W-:Y:S01]  /*3920*/  UISETP.NE.U32.AND UP1, UPT, URZ, UR18, UPT ;  /* 0x000000123f00728c */ /* 0x000fe2000bf25070 */
[----:B------:R-:W-:Y:S01]  /*3930*/  MOV R11, c[0x0][0x30c] ;  /* 0x0000c300000b7a02 */ /* 0x000fe20000000f00 */
[----:B------:R-:W-:Y:S01]  /*3940*/  ULDC.64 UR20, c[0x0][0x320] ;  /* 0x0000c80000147ab9 */ /* 0x000fe20000000a00 */
[----:B-1----:R-:W1:Y:S01]  /*3950*/  S2R R9, SR_TID.X ;  /* 0x0000000000097919 */ /* 0x002e620000002100 */
[----:B------:R-:W-:Y:S01]  /*3960*/  UISETP.NE.AND.EX UP1, UPT, URZ, UR19, UPT, UP1 ;  /* 0x000000133f00728c */ /* 0x000fe2000bf25310 */
[----:B------:R-:W-:-:S02]  /*3970*/  LEA.HI R6, R27, R25, RZ, 0x7 ;  /* 0x000000191b067211 */ /* 0x000fc400078f38ff */
[----:B------:R-:W-:Y:S01]  /*3980*/  MOV R7, UR35 ;  /* 0x0000002300077c02 */ /* 0x000fe20008000f00 */
[----:B------:R-:W0:Y:S02]  /*3990*/  LDGDEPBAR ;  /* 0x00000000000079af */ /* 0x000e240000000000 */
[----:B------:R-:W-:-:S05]  /*39a0*/  PLOP3.LUT P0, PT, PT, PT, UP1, 0x80, 0x0 ;  /* 0x000000000000781c */ /* 0x000fca0003f0f018 */
[----:B------:R-:W-:Y:S02]  /*39b0*/  @UP1 UMOV UR10, UR34 ;  /* 0x00000022000a1c82 */ /* 0x000fe40008000000 */
[----:B------:R-:W-:Y:S02]  /*39c0*/  @UP1 UMOV UR11, UR58 ;  /* 0x0000003a000b1c82 */ /* 0x000fe40008000000 */
[----:B------:R-:W-:Y:S02]  /*39d0*/  @UP1 UIMAD.WIDE.U32 UR10, UR32, UR20, UR10 ;  /* 0x00000014200a12a5 */ /* 0x000fe4000f8e000a */
[----:B------:R-:W-:Y:S02]  /*39e0*/  @UP1 UIMAD UR20, UR38, UR20, URZ ;  /* 0x00000014261412a4 */ /* 0x000fe4000f8e023f */
[----:B------:R-:W-:Y:S02]  /*39f0*/  @UP1 ULEA UR18, UP0, UR10, UR18, 0x2 ;  /* 0x000000120a121291 */ /* 0x000fe4000f80103f */
[----:B------:R-:W-:-:S04]  /*3a00*/  @UP1 UIMAD UR21, UR32, UR21, UR20 ;  /* 0x00000015201512a4 */ /* 0x000fc8000f8e0214 */
[----:B------:R-:W-:Y:S01]  /*3a10*/  @UP1 UIADD3 UR21, UR11, UR21, URZ ;  /* 0x000000150b151290 */ /* 0x000fe2000fffe03f */
[----:B--2---:R-:W-:-:S03]  /*3a20*/  IMAD.U32 R4, RZ, RZ, UR18 ;  /* 0x00000012ff047e24 */ /* 0x004fc6000f8e00ff */
[----:B------:R-:W-:-:S06]  /*3a30*/  @UP1 ULEA.HI.X UR19, UR10, UR19, UR21, 0x2, UP0 ;  /* 0x000000130a131291 */ /* 0x000fcc00080f1415 */
[----:B------:R-:W-:-:S05]  /*3a40*/  IMAD.U32 R5, RZ, RZ, UR19 ;  /* 0x00000013ff057e24 */ /* 0x000fca000f8e00ff */
[----:B---3--:R2:W3:Y:S04]  /*3a50*/  @P0 LDG.E R8, [R4.64] ;  /* 0x0000000404080981 */ /* 0x0084e8000c1e1900 */
[----:B--2-4-:R2:W4:Y:S04]  /*3a60*/  LDG.E.64 R4, [R10.64+0x8] ;  /* 0x000008040a047981 */ /* 0x014528000c1e1b00 */
[----:B--2---:R-:W2:Y:S01]  /*3a70*/  LDG.E.64 R10, [R10.64] ;  /* 0x000000040a0a7981 */ /* 0x004ea2000c1e1b00 */
[----:B------:R-:W3:Y:S01]  /*3a80*/  @P0 MUFU.RCP R13, c[0x0][0x238] ;  /* 0x00008e00000d0b08 */ /* 0x000ee20000001000 */
[----:B------:R-:W-:Y:S01]  /*3a90*/  SHF.R.S32.HI R6, RZ, 0x7, R6 ;  /* 0x00000007ff067819 */ /* 0x000fe20000011406 */
[----:B-1----:R-:W-:Y:S01]  /*3aa0*/  IMAD.SHL.U32 R9, R9, 0x2, RZ ;  /* 0x0000000209097824 */ /* 0x002fe200078e00ff */
[----:B------:R-:W-:Y:S01]  /*3ab0*/  CS2R R190, SRZ ;  /* 0x0000000000be7805 */ /* 0x000fe2000001ff00 */
[----:B------:R-:W-:Y:S01]  /*3ac0*/  IMAD.MOV.U32 R250, RZ, RZ, c[0x0][0x22c] ;  /* 0x00008b00fffa7624 */ /* 0x000fe200078e00ff */
[----:B------:R-:W-:Y:S01]  /*3ad0*/  CS2R R188, SRZ ;  /* 0x0000000000bc7805 */ /* 0x000fe2000001ff00 */
[----:B------:R-:W-:Y:S01]  /*3ae0*/  IMAD.SHL.U32 R12, R6, 0x20, RZ ;  /* 0x00000020060c7824 */ /* 0x000fe200078e00ff */
[----:B------:R-:W-:Y:S01]  /*3af0*/  CS2R R194, SRZ ;  /* 0x0000000000c27805 */ /* 0x000fe2000001ff00 */
[----:B------:R-:W-:Y:S01]  /*3b00*/  IMAD R14, R7, 0x2, R6 ;  /* 0x00000002070e7824 */ /* 0x000fe200078e0206 */
[----:B------:R-:W-:Y:S01]  /*3b10*/  SHF.R.S32.HI R7, RZ, 0x1f, R21 ;  /* 0x0000001fff077819 */ /* 0x000fe20000011415 */
[----:B------:R-:W-:Y:S01]  /*3b20*/  IMAD R250, R250, c[0x0][0x1c0], RZ ;  /* 0x00007000fafa7a24 */ /* 0x000fe200078e02ff */
[----:B------:R-:W-:Y:S01]  /*3b30*/  LOP3.LUT R12, R12, 0x6, R9, 0xf8, !PT ;  /* 0x000000060c0c7812 */ /* 0x000fe200078ef809 */
[----:B------:R-:W-:Y:S01]  /*3b40*/  IMAD.U32 R9, RZ, RZ, UR35 ;  /* 0x00000023ff097e24 */ /* 0x000fe2000f8e00ff */
[----:B------:R-:W-:Y:S01]  /*3b50*/  CS2R R192, SRZ ;  /* 0x0000000000c07805 */ /* 0x000fe2000001ff00 */
[----:B------:R-:W-:Y:S01]  /*3b60*/  CS2R R186, SRZ ;  /* 0x0000000000ba7805 */ /* 0x000fe2000001ff00 */
[----:B------:R-:W-:Y:S01]  /*3b70*/  CS2R R184, SRZ ;  /* 0x0000000000b87805 */ /* 0x000fe2000001ff00 */
[----:B------:R-:W-:Y:S01]  /*3b80*/  CS2R R182, SRZ ;  /* 0x0000000000b67805 */ /* 0x000fe2000001ff00 */
[----:B------:R-:W-:Y:S01]  /*3b90*/  LEA R223, R9, R12, 0x6 ;  /* 0x0000000c09df7211 */ /* 0x000fe200078e30ff */
        /* <DEDUP_REMOVED lines=57> */
[----:B------:R-:W-:Y:S01]  /*3f30*/  UMOV UR6, URZ ;  /* 0x0000003f00067c82 */ /* 0x000fe20008000000 */
[----:B---3--:R-:W-:-:S04]  /*3f40*/  @P0 FMUL.FTZ R6, R8, R13 ;  /* 0x0000000d08060220 */ /* 0x008fc80000410000 */
[----:B------:R-:W1:Y:S01]  /*3f50*/  @P0 R2UR UR11, R6 ;  /* 0x00000000060b03c2 */ /* 0x000e6200000e0000 */
[----:B----4-:R-:W-:Y:S02]  /*3f60*/  IADD3 R8, P2, P1, R4, UR44, R21 ;  /* 0x0000002c04087c10 */ /* 0x010fe4000f95e015 */
[----:B------:R-:W-:Y:S01]  /*3f70*/  CS2R R20, SRZ ;  /* 0x0000000000147805 */ /* 0x000fe2000001ff00 */
[----:B-1----:R-:W-:Y:S01]  /*3f80*/  @UP1 UMOV UR6, UR11 ;  /* 0x0000000b00061c82 */ /* 0x002fe20008000000 */
[----:B------:R-:W-:Y:S01]  /*3f90*/  IADD3.X R248, R5, UR48, R7, P2, P1 ;  /* 0x0000003005f87c10 */ /* 0x000fe200097e2407 */
[----:B------:R-:W-:Y:S01]  /*3fa0*/  IMAD.WIDE.U32 R246, R8, -0x2daee0ad, RZ ;  /* 0xd2511f5308f67825 */ /* 0x000fe200078e00ff */
[----:B------:R-:W-:-:S04]  /*3fb0*/  IADD3 R5, R239, -UR29, -R223 ;  /* 0x8000001def057c10 */ /* 0x000fc8000fffe8df */
[----:B------:R-:W-:Y:S01]  /*3fc0*/  IADD3 R245, R5, UR7, RZ ;  /* 0x0000000705f57c10 */ /* 0x000fe2000fffe0ff */
[----:B--2---:R-:W1:Y:S08]  /*3fd0*/  R2UR UR10, R11 ;  /* 0x000000000b0a73c2 */ /* 0x004e7000000e0000 */
[----:B------:R2:W3:Y:S01]  /*3fe0*/  R2UR UR8, R10 ;  /* 0x000000000a0873c2 */ /* 0x0004e200000e0000 */
[----:B-1----:R-:W-:-:S04]  /*3ff0*/  LOP3.LUT R4, R14, UR10, RZ, 0x3c, !PT ;  /* 0x0000000a0e047c12 */ /* 0x002fc8000f8e3cff */
[----:B------:R-:W-:-:S05]  /*4000*/  LOP3.LUT R4, R4, R247, RZ, 0x3c, !PT ;  /* 0x000000f704047212 */ /* 0x000fca00078e3cff */
[----:B--23--:R-:W-:-:S04]  /*4010*/  IMAD.WIDE.U32 R240, R4, -0x326172a9, RZ ;  /* 0xcd9e8d5704f07825 */ /* 0x00cfc800078e00ff */
.L_x_1181:
[----:B------:R-:W0:Y:S01]  /*4020*/  LDGDEPBAR ;  /* 0x00000000000079af */ /* 0x000e220000000000 */
[----:B------:R-:W-:Y:S02]  /*4030*/  UIADD3 UR12, UR10, 0x76cf5d0a, URZ ;  /* 0x76cf5d0a0a0c7890 */ /* 0x000fe4000fffe03f */
[----:B------:R-:W-:Y:S02]  /*4040*/  UIADD3 UR11, UR17, 0x40, URZ ;  /* 0x00000040110b7890 */ /* 0x000fe4000fffe03f */
[----:B------:R-:W-:Y:S02]  /*4050*/  UISETP.GE.AND UP1, UPT, UR9, 0x1, UPT ;  /* 0x000000010900788c */ /* 0x000fe4000bf26270 */
[----:B------:R-:W-:Y:S02]  /*4060*/  UISETP.GE.AND UP0, UPT, UR11, UR7, UPT ;  /* 0x000000070b00728c */ /* 0x000fe4000bf06270 */
[----:B------:R-:W-:Y:S01]  /*4070*/  UIADD3 UR11, UR8, -0x61c88647, URZ ;  /* 0x9e3779b9080b7890 */ /* 0x000fe2000fffe03f */
        /* <DEDUP_REMOVED lines=101> */
[C---:B------:R-:W-:Y:S08]  /*46d0*/  HMMA.16816.F32.BF16 R8, R96.reuse, R110, R8 ;  /* 0x0000006e6008723c */ /* 0x040ff00000041808 */
[C---:B---3--:R-:W-:Y:S07]  /*46e0*/  HMMA.16816.F32.BF16 R12, R96.reuse, R88, R12 ;  /* 0x00000058600c723c */ /* 0x048fee000004180c */
[----:B------:R-:W-:Y:S01]  /*46f0*/  IMAD.U32 R88, RZ, RZ, UR9 ;  /* 0x00000009ff587e24 */ /* 0x000fe2000f8e00ff */
[----:B------:R-:W-:Y:S07]  /*4700*/  HMMA.16816.F32.BF16 R16, R96, R90, R16 ;  /* 0x0000005a6010723c */ /* 0x000fee0000041810 */
[----:B------:R-:W-:Y:S01]  /*4710*/  IMAD R96, R88, 0x40, R245 ;  /* 0x0000004058607824 */ /* 0x000fe200078e02f5 */
[C---:B----4-:R-:W-:Y:S05]  /*4720*/  HMMA.16816.F32.BF16 R4, R100.reuse, R104, R4 ;  /* 0x000000686404723c */ /* 0x050fea0000041804 */
[----:B------:R-:W-:Y:S02]  /*4730*/  IABS R88, R96 ;  /* 0x0000006000587213 */ /* 0x000fe40000000000 */
[----:B------:R-:W-:Y:S01]  /*4740*/  IADD3 R98, R96, 0x8, RZ ;  /* 0x0000000860627810 */ /* 0x000fe20007ffe0ff */
[C---:B------:R-:W-:Y:S01]  /*4750*/  HMMA.16816.F32.BF16 R8, R100.reuse, R106, R8 ;  /* 0x0000006a6408723c */ /* 0x040fe20000041808 */
[----:B------:R2:W3:Y:S02]  /*4760*/  I2F R107, R88 ;  /* 0x00000058006b7306 */ /* 0x0004e40000201400 */
[----:B------:R-:W-:Y:S02]  /*4770*/  ISETP.GE.AND P0, PT, R98, RZ, PT ;  /* 0x000000ff6200720c */ /* 0x000fe40003f06270 */
[C---:B------:R-:W-:Y:S02]  /*4780*/  IADD3 R97, R96.reuse, -0x1, RZ ;  /* 0xffffffff60617810 */ /* 0x040fe40007ffe0ff */
[C---:B------:R-:W-:Y:S01]  /*4790*/  IADD3 R99, R96.reuse, -0x9, RZ ;  /* 0xfffffff760637810 */ /* 0x040fe20007ffe0ff */
[C---:B-1----:R-:W-:Y:S03]  /*47a0*/  HMMA.16816.F32.BF16 R12, R100.reuse, R84, R12 ;  /* 0x00000054640c723c */ /* 0x042fe6000004180c */
[----:B------:R-:W-:Y:S02]  /*47b0*/  ISETP.GE.AND P1, PT, R97, RZ, PT ;  /* 0x000000ff6100720c */ /* 0x000fe40003f26270 */
[C---:B------:R-:W-:Y:S02]  /*47c0*/  IADD3 R105, R96.reuse, -0x18, RZ ;  /* 0xffffffe860697810 */ /* 0x040fe40007ffe0ff */
[C---:B------:R-:W-:Y:S01]  /*47d0*/  IADD3 R84, R96.reuse, 0x7, RZ ;  /* 0x0000000760547810 */ /* 0x040fe20007ffe0ff */
[----:B------:R-:W-:Y:S03]  /*47e0*/  HMMA.16816.F32.BF16 R16, R100, R86, R16 ;  /* 0x000000566410723c */ /* 0x000fe60000041810 */
[----:B------:R-:W-:Y:S02]  /*47f0*/  ISETP.GE.AND P5, PT, R99, RZ, PT ;  /* 0x000000ff6300720c */ /* 0x000fe40003fa6270 */
[C---:B------:R-:W-:Y:S02]  /*4800*/  @!P0 IADD3 R98, -R96.reuse, -0x8, RZ ;  /* 0xfffffff860628810 */ /* 0x040fe40007ffe1ff */
[----:B------:R-:W-:Y:S01]  /*4810*/  IADD3 R85, R96, -0x8, RZ ;  /* 0xfffffff860557810 */ /* 0x000fe20007ffe0ff */
[----:B--2---:R-:W1:Y:S01]  /*4820*/  LDSM.16.M88.4 R88, [R214+0x6000] ;  /* 0x00600000d658783b */ /* 0x004e620000000200 */
[----:B------:R2:W4:Y:S01]  /*4830*/  I2F R109, R98 ;  /* 0x00000062006d7306 */ /* 0x0005220000201400 */
[----:B------:R-:W-:Y:S02]  /*4840*/  ISETP.GE.AND P0, PT, R84, RZ, PT ;  /* 0x000000ff5400720c */ /* 0x000fe40003f06270 */
[C---:B------:R-:W-:Y:S02]  /*4850*/  @!P1 IADD3 R97, -R96.reuse, 0x1, RZ ;  /* 0x0000000160619810 */ /* 0x040fe40007ffe1ff */
[----:B------:R-:W-:Y:S02]  /*4860*/  ISETP.GE.AND P6, PT, R85, RZ, PT ;  /* 0x000000ff5500720c */ /* 0x000fe40003fc6270 */
[C---:B------:R-:W-:Y:S02]  /*4870*/  @!P5 IADD3 R99, -R96.reuse, 0x9, RZ ;  /* 0x000000096063d810 */ /* 0x040fe40007ffe1ff */
[----:B------:R-:W-:Y:S01]  /*4880*/  ISETP.GE.AND P2, PT, R105, RZ, PT ;  /* 0x000000ff6900720c */ /* 0x000fe20003f46270 */
[----:B------:R-:W1:Y:S01]  /*4890*/  I2F R108, R97 ;  /* 0x00000061006c7306 */ /* 0x000e620000201400 */
[C---:B------:R-:W-:Y:S02]  /*48a0*/  IADD3 R104, R96.reuse, -0x11, RZ ;  /* 0xffffffef60687810 */ /* 0x040fe40007ffe0ff */
[C---:B------:R-:W-:Y:S02]  /*48b0*/  IADD3 R106, R96.reuse, -0x19, RZ ;  /* 0xffffffe7606a7810 */ /* 0x040fe40007ffe0ff */
[----:B------:R-:W-:Y:S02]  /*48c0*/  @!P0 IADD3 R84, -R96, -0x7, RZ ;  /* 0xfffffff960548810 */ /* 0x000fe40007ffe1ff */
[----:B------:R-:W-:Y:S02]  /*48d0*/  ISETP.GE.AND P3, PT, R104, RZ, PT ;  /* 0x000000ff6800720c */ /* 0x000fe40003f66270 */
[----:B------:R-:W-:Y:S01]  /*48e0*/  @!P6 IADD3 R85, -R96, 0x8, RZ ;  /* 0x000000086055e810 */ /* 0x000fe20007ffe1ff */
[----:B------:R3:W3:Y:S01]  /*48f0*/  I2F R110, R84 ;  /* 0x00000054006e7306 */ /* 0x0006e20000201400 */
[----:B------:R-:W-:Y:S02]  /*4900*/  ISETP.GE.AND P1, PT, R106, RZ, PT ;  /* 0x000000ff6a00720c */ /* 0x000fe40003f26270 */
[C---:B------:R-:W-:Y:S02]  /*4910*/  @!P2 IADD3 R105, -R96.reuse, 0x18, RZ ;  /* 0x000000186069a810 */ /* 0x040fe40007ffe1ff */
[----:B--2---:R-:W-:Y:S02]  /*4920*/  IADD3 R98, R96, -0x10, RZ ;  /* 0xfffffff060627810 */ /* 0x004fe40007ffe0ff */
[----:B------:R-:W-:Y:S02]  /*4930*/  PLOP3.LUT P2, PT, PT, PT, UP0, 0x80, 0x0 ;  /* 0x000000000000781c */ /* 0x000fe40003f4f008 */
[----:B------:R-:W-:Y:S01]  /*4940*/  ISETP.GE.AND P4, PT, R98, RZ, PT ;  /* 0x000000ff6200720c */ /* 0x000fe20003f86270 */
[----:B------:R2:W2:Y:S01]  /*4950*/  I2F R101, R85 ;  /* 0x0000005500657306 */ /* 0x0004a20000201400 */
[C---:B------:R-:W-:Y:S02]  /*4960*/  @!P3 IADD3 R104, -R96.reuse, 0x11, RZ ;  /* 0x000000116068b810 */ /* 0x040fe40007ffe1ff */
[----:B------:R-:W-:Y:S02]  /*4970*/  PLOP3.LUT P5, PT, PT, PT, UP0, 0x80, 0x0 ;  /* 0x000000000000781c */ /* 0x000fe40003faf008 */
[C---:B------:R-:W-:Y:S02]  /*4980*/  @!P1 IADD3 R106, -R96.reuse, 0x19, RZ ;  /* 0x00000019606a9810 */ /* 0x040fe40007ffe1ff */
[----:B------:R-:W-:Y:S01]  /*4990*/  PLOP3.LUT P1, PT, PT, PT, UP0, 0x80, 0x0 ;  /* 0x000000000000781c */ /* 0x000fe20003f2f008 */
[C---:B-1----:R-:W-:Y:S01]  /*49a0*/  HMMA.16816.F32.BF16 R4, R88.reuse, R92, R4 ;  /* 0x0000005c5804723c */ /* 0x042fe20000041804 */
[----:B------:R-:W-:Y:S01]  /*49b0*/  PLOP3.LUT P6, PT, PT, PT, UP0, 0x80, 0x0 ;  /* 0x000000000000781c */ /* 0x000fe20003fcf008 */
[----:B------:R-:W1:Y:S01]  /*49c0*/  I2F R93, R99 ;  /* 0x00000063005d7306 */ /* 0x000e620000201400 */
[----:B------:R-:W-:Y:S02]  /*49d0*/  PLOP3.LUT P0, PT, PT, PT, UP0, 0x80, 0x0 ;  /* 0x000000000000781c */ /* 0x000fe40003f0f008 */
[----:B------:R-:W-:Y:S01]  /*49e0*/  @!P4 IADD3 R98, -R96, 0x10, RZ ;  /* 0x000000106062c810 */ /* 0x000fe20007ffe1ff */
[----:B---3--:R-:W-:Y:S01]  /*49f0*/  IMAD.U32 R84, RZ, RZ, UR9 ;  /* 0x00000009ff547e24 */ /* 0x008fe2000f8e00ff */
[----:B------:R-:W-:Y:S01]  /*4a00*/  PLOP3.LUT P4, PT, PT, PT, UP0, 0x80, 0x0 ;  /* 0x000000000000781c */ /* 0x000fe20003f8f008 */
[C---:B------:R-:W-:Y:S01]  /*4a10*/  HMMA.16816.F32.BF16 R8, R88.reuse, R94, R8 ;  /* 0x0000005e5808723c */ /* 0x040fe20000041808 */
[----:B------:R-:W-:Y:S03]  /*4a20*/  PLOP3.LUT P3, PT, PT, PT, UP0, 0x80, 0x0 ;  /* 0x000000000000781c */ /* 0x000fe60003f6f008 */
[----:B------:R3:W1:Y:S01]  /*4a30*/  I2F R100, R98 ;  /* 0x0000006200647306 */ /* 0x0006620000201400 */
[----:B------:R-:W-:Y:S01]  /*4a40*/  IMAD R84, R84, 0x4, R249 ;  /* 0x0000000454547824 */ /* 0x000fe200078e02f9 */
[C---:B------:R-:W-:Y:S02]  /*4a50*/  @P6 IADD3 R92, R223.reuse, 0x1, RZ ;  /* 0x00000001df5c6810 */ /* 0x040fe40007ffe0ff */
[----:B------:R-:W-:Y:S01]  /*4a60*/  PLOP3.LUT P6, PT, PT, PT, UP0, 0x80, 0x0 ;  /* 0x000000000000781c */ /* 0x000fe20003fcf008 */
[----:B--2---:R-:W-:Y:S03]  /*4a70*/  IMAD.WIDE.U32 R84, R84, -0x326172a9, RZ ;  /* 0xcd9e8d5754547825 */ /* 0x004fe600078e00ff */
[C---:B------:R-:W-:Y:S02]  /*4a80*/  @P4 ISETP.GE.AND P4, PT, R223.reuse, UR7, PT ;  /* 0x00000007df004c0c */ /* 0x040fe4000bf86270 */
[----:B------:R-:W-:Y:S01]  /*4a90*/  @P2 IADD3 R87, R223, 0x11, RZ ;  /* 0x00000011df572810 */ /* 0x000fe20007ffe0ff */
[----:B------:R-:W2:Y:S01]  /*4aa0*/  I2F R104, R104 ;  /* 0x0000006800687306 */ /* 0x000ea20000201400 */
[----:B------:R-:W-:Y:S01]  /*4ab0*/  FFMA.FTZ R4, R107, -UR6, R4 ;  /* 0x800000066b047c23 */ /* 0x000fe20008010004 */
[----:B------:R-:W-:Y:S01]  /*4ac0*/  @P5 IADD3 R96, R223, 0x8, RZ ;  /* 0x00000008df605810 */ /* 0x000fe20007ffe0ff */
[----:B----4-:R-:W-:Y:S01]  /*4ad0*/  FFMA.FTZ R6, R109, -UR6, R6 ;  /* 0x800000066d067c23 */ /* 0x010fe20008010006 */
[----:B------:R-:W-:Y:S01]  /*4ae0*/  PLOP3.LUT P2, PT, PT, PT, UP0, 0x80, 0x0 ;  /* 0x000000000000781c */ /* 0x000fe20003f4f008 */
[----:B------:R-:W-:Y:S01]  /*4af0*/  FFMA.FTZ R5, R108, -UR6, R5 ;  /* 0x800000066c057c23 */ /* 0x000fe20008010005 */
[----:B------:R-:W-:Y:S01]  /*4b00*/  @P6 ISETP.GE.AND P6, PT, R92, UR7, PT ;  /* 0x000000075c006c0c */ /* 0x000fe2000bfc6270 */
[----:B-----5:R-:W-:Y:S01]  /*4b10*/  FMUL.FTZ R92, R234, 1.4426950216293334961 ;  /* 0x3fb8aa3bea5c7820 */ /* 0x020fe20000410000 */
[----:B------:R-:W-:Y:S01]  /*4b20*/  PLOP3.LUT P5, PT, PT, PT, UP0, 0x80, 0x0 ;  /* 0x000000000000781c */ /* 0x000fe20003faf008 */
[----:B------:R-:W-:Y:S01]  /*4b30*/  FFMA.FTZ R7, R110, -UR6, R7 ;  /* 0x800000066e077c23 */ /* 0x000fe20008010007 */
[----:B------:R-:W-:Y:S01]  /*4b40*/  @P0 FSEL R4, R4, -INF , !P4 ;  /* 0xff80000004040808 */ /* 0x000fe20006000000 */
[----:B------:R-:W-:Y:S01]  /*4b50*/  FFMA.FTZ R8, R101, -UR6, R8 ;  /* 0x8000000665087c23 */ /* 0x000fe20008010008 */
[----:B------:R-:W-:Y:S01]  /*4b60*/  PLOP3.LUT P0, PT, PT, PT, UP0, 0x80, 0x0 ;  /* 0x000000000000781c */ /* 0x000fe20003f0f008 */
[----:B------:R-:W-:Y:S01]  /*4b70*/  FFMA.FTZ R10, R107, -UR6, R10 ;  /* 0x800000066b0a7c23 */ /* 0x000fe2000801000a */
[----:B------:R-:W-:Y:S01]  /*4b80*/  LOP3.LUT R86, R241, UR11, R84, 0x96, !PT ;  /* 0x0000000bf1567c12 */ /* 0x000fe2000f8e9654 */
[----:B------:R-:W-:Y:S01]  /*4b90*/  UIADD3 UR11, UR10, -0x4498517b, URZ ;  /* 0xbb67ae850a0b7890 */ /* 0x000fe2000fffe03f */
[----:B------:R-:W-:Y:S01]  /*4ba0*/  LOP3.LUT R85, R85, UR8, R248, 0x96, !PT ;  /* 0x0000000855557c12 */ /* 0x000fe2000f8e96f8 */
[----:B-1----:R-:W-:Y:S01]  /*4bb0*/  FFMA.FTZ R9, R93, -UR6, R9 ;  /* 0x800000065d097c23 */ /* 0x002fe20008010009 */
[----:B------:R-:W-:Y:S01]  /*4bc0*/  @P2 ISETP.GE.AND P2, PT, R87, UR7, PT ;  /* 0x0000000757002c0c */ /* 0x000fe2000bf46270 */
[----:B------:R-:W-:Y:S01]  /*4bd0*/  IMAD.WIDE.U32 R102, R86, -0x2daee0ad, RZ ;  /* 0xd2511f5356667825 */ /* 0x000fe200078e00ff */
[----:B------:R-:W-:Y:S01]  /*4be0*/  @P1 IADD3 R97, R223, 0x9, RZ ;  /* 0x00000009df611810 */ /* 0x000fe20007ffe0ff */
[----:B------:R-:W1:Y:S01]  /*4bf0*/  I2F R105, R105 ;  /* 0x0000006900697306 */ /* 0x000e620000201400 */
[----:B------:R-:W-:Y:S01]  /*4c00*/  @P5 ISETP.GE.AND P5, PT, R96, UR7, PT ;  /* 0x0000000760005c0c */ /* 0x000fe2000bfa6270 */
[----:B------:R-:W-:Y:S01]  /*4c10*/  IMAD.WIDE.U32 R84, R85, -0x2daee0ad, RZ ;  /* 0xd2511f5355547825 */ /* 0x000fe200078e00ff */
[----:B------:R-:W-:Y:S02]  /*4c20*/  PLOP3.LUT P1, PT, PT, PT, UP0, 0x80, 0x0 ;  /* 0x000000000000781c */ /* 0x000fe40003f2f008 */
[----:B------:R-:W-:Y:S01]  /*4c30*/  @P0 FSEL R6, R6, -INF , !P4 ;  /* 0xff80000006060808 */ /* 0x000fe20006000000 */
[----:B------:R-:W-:Y:S01]  /*4c40*/  FFMA.FTZ R11, R108, -UR6, R11 ;  /* 0x800000066c0b7c23 */ /* 0x000fe2000801000b */
[----:B------:R-:W-:Y:S02]  /*4c50*/  FSETP.NEU.FTZ.AND P4, PT, R234, -INF , PT ;  /* 0xff800000ea00780b */ /* 0x000fe40003f9d000 */
[----:B------:R-:W-:Y:S01]  /*4c60*/  LOP3.LUT R96, R85, UR11, R246, 0x96, !PT ;  /* 0x0000000b55607c12 */ /* 0x000fe2000f8e96f6 */
[----:B------:R-:W-:Y:S01]  /*4c70*/  UIADD3 UR11, UR8, 0x3c6ef372, URZ ;  /* 0x3c6ef372080b7890 */ /* 0x000fe2000fffe03f */
[----:B------:R-:W-:Y:S01]  /*4c80*/  FSEL R92, R92, RZ, P4 ;  /* 0x000000ff5c5c7208 */ /* 0x000fe20002000000 */
[----:B------:R-:W4:Y:S01]  /*4c90*/  I2F R106, R106 ;  /* 0x0000006a006a7306 */ /* 0x000f220000201400 */
[----:B---3--:R-:W-:Y:S01]  /*4ca0*/  LOP3.LUT R98, R103, UR12, R84, 0x96, !PT ;  /* 0x0000000c67627c12 */ /* 0x008fe2000f8e9654 */
[----:B------:R-:W-:Y:S01]  /*4cb0*/  UIADD3 UR12, UR8, -0x255992d5, URZ ;  /* 0xdaa66d2b080c7890 */ /* 0x000fe2000fffe03f */
[----:B------:R-:W3:Y:S01]  /*4cc0*/  LDSM.16.M88.4 R84, [R3+0x16800] ;  /* 0x016800000354783b */ /* 0x000ee20000000200 */
[----:B------:R-:W-:Y:S01]  /*4cd0*/  FFMA.FTZ R4, R4, c[0x0][0x23c], -R92 ;  /* 0x00008f0004047a23 */ /* 0x000fe2000001085c */
[----:B------:R-:W-:Y:S01]  /*4ce0*/  PLOP3.LUT P0, PT, PT, PT, UP0, 0x80, 0x0 ;  /* 0x000000000000781c */ /* 0x000fe20003f0f008 */
[----:B------:R-:W-:Y:S01]  /*4cf0*/  IMAD.WIDE.U32 R94, R96, -0x326172a9, RZ ;  /* 0xcd9e8d57605e7825 */ /* 0x000fe200078e00ff */
[----:B------:R-:W-:Y:S02]  /*4d00*/  PLOP3.LUT P4, PT, PT, PT, UP0, 0x80, 0x0 ;  /* 0x000000000000781c */ /* 0x000fe40003f8f008 */
[----:B------:R-:W-:Y:S01]  /*4d10*/  @P3 IADD3 R99, R223, 0x10, RZ ;  /* 0x00000010df633810 */ /* 0x000fe20007ffe0ff */
[----:B------:R1:W1:Y:S01]  /*4d20*/  MUFU.EX2 R131, R4 ;  /* 0x0000000400837308 */ /* 0x0002620000000800 */
[----:B------:R-:W-:Y:S02]  /*4d30*/  PLOP3.LUT P3, PT, PT, PT, UP0, 0x80, 0x0 ;  /* 0x000000000000781c */ /* 0x000fe40003f6f008 */
[----:B------:R-:W-:Y:S02]  /*4d40*/  @P1 ISETP.GE.AND P1, PT, R97, UR7, PT ;  /* 0x0000000761001c0c */ /* 0x000fe4000bf26270 */
[----:B------:R-:W-:Y:S01]  /*4d50*/  LOP3.LUT R95, R95, UR11, R240, 0x96, !PT ;  /* 0x0000000b5f5f7c12 */ /* 0x000fe2000f8e96f0 */
[----:B------:R-:W-:Y:S02]  /*4d60*/  UIADD3 UR11, UR10, 0x32370b8f, URZ ;  /* 0x32370b8f0a0b7890 */ /* 0x000fe4000fffe03f */
[----:B------:R-:W-:Y:S02]  /*4d70*/  @P0 FSEL R5, R5, -INF , !P6 ;  /* 0xff80000005050808 */ /* 0x000fe40007000000 */
[----:B------:R-:W-:Y:S02]  /*4d80*/  FSETP.NEU.FTZ.AND P0, PT, R235, -INF , PT ;  /* 0xff800000eb00780b */ /* 0x000fe40003f1d000 */
[----:B------:R-:W-:Y:S01]  /*4d90*/  @P4 FSEL R7, R7, -INF , !P6 ;  /* 0xff80000007074808 */ /* 0x000fe20007000000 */
[----:B------:R-:W-:Y:S01]  /*4da0*/  FFMA.FTZ R5, R5, c[0x0][0x23c], -R92 ;  /* 0x00008f0005057a23 */ /* 0x000fe2000001085c */
[----:B------:R-:W-:Y:S02]  /*4db0*/  PLOP3.LUT P4, PT, PT, PT, UP0, 0x80, 0x0 ;  /* 0x000000000000781c */ /* 0x000fe40003f8f008 */
[----:B------:R-:W-:Y:S01]  /*4dc0*/  @P3 ISETP.GE.AND P3, PT, R99, UR7, PT ;  /* 0x0000000763003c0c */ /* 0x000fe2000bf66270 */
[----:B------:R2:W-:Y:S01]  /*4dd0*/  MUFU.EX2 R130, R5 ;  /* 0x0000000500827308 */ /* 0x0005e20000000800 */
[----:B------:R-:W-:Y:S01]  /*4de0*/  IMAD.WIDE.U32 R98, R98, -0x326172a9, RZ ;  /* 0xcd9e8d5762627825 */ /* 0x000fe200078e00ff */
[----:B------:R-:W-:Y:S04]  /*4df0*/  PLOP3.LUT P6, PT, PT, PT, UP0, 0x80, 0x0 ;  /* 0x000000000000781c */ /* 0x000fe80003fcf008 */
[----:B------:R-:W-:Y:S01]  /*4e00*/  LOP3.LUT R96, R99, UR12, R94, 0x96, !PT ;  /* 0x0000000c63607c12 */ /* 0x000fe2000f8e965e */
[----:B-1----:R-:W-:Y:S01]  /*4e10*/  FMUL.FTZ R4, R235, 1.4426950216293334961 ;  /* 0x3fb8aa3beb047820 */ /* 0x002fe20000410000 */
[----:B------:R-:W-:Y:S01]  /*4e20*/  UIADD3 UR12, UR10, -0x126145ec, URZ ;  /* 0xed9eba140a0c7890 */ /* 0x000fe2000fffe03f */
[----:B------:R-:W-:Y:S01]  /*4e30*/  IMAD.WIDE.U32 R94, R95, -0x2daee0ad, RZ ;  /* 0xd2511f535f5e7825 */ /* 0x000fe200078e00ff */
[----:B------:R-:W-:Y:S02]  /*4e40*/  @P4 FSEL R10, R10, -INF , !P5 ;  /* 0xff8000000a0a4808 */ /* 0x000fe40006800000 */
[----:B------:R-:W-:Y:S01]  /*4e50*/  FSEL R4, R4, RZ, P0 ;  /* 0x000000ff04047208 */ /* 0x000fe20000000000 */
[----:B------:R-:W-:Y:S01]  /*4e60*/  IMAD.WIDE.U32 R96, R96, -0x2daee0ad, RZ ;  /* 0xd2511f5360607825 */ /* 0x000fe200078e00ff */
[----:B------:R-:W-:Y:S01]  /*4e70*/  PLOP3.LUT P0, PT, PT, PT, UP0, 0x80, 0x0 ;  /* 0x000000000000781c */ /* 0x000fe20003f0f008 */
[C---:B---3--:R-:W-:Y:S01]  /*4e80*/  HMMA.16816.F32.BF16 R12, R88.reuse, R84, R12 ;  /* 0x00000054580c723c */ /* 0x048fe2000004180c */
[----:B------:R-:W-:Y:S02]  /*4e90*/  PLOP3.LUT P4, PT, PT, PT, UP0, 0x80, 0x0 ;  /* 0x000000000000781c */ /* 0x000fe40003f8f008 */
[----:B------:R-:W-:Y:S01]  /*4ea0*/  FFMA.FTZ R6, R6, c[0x0][0x23c], -R4 ;  /* 0x00008f0006067a23 */ /* 0x000fe20000010804 */
[----:B------:R-:W-:Y:S01]  /*4eb0*/  LOP3.LUT R95, R95, UR11, R102, 0x96, !PT ;  /* 0x0000000b5f5f7c12 */ /* 0x000fe2000f8e9666 */
[----:B------:R-:W-:Y:S01]  /*4ec0*/  FFMA.FTZ R7, R7, c[0x0][0x23c], -R4 ;  /* 0x00008f0007077a23 */ /* 0x000fe20000010804 */
[----:B------:R-:W-:Y:S01]  /*4ed0*/  LOP3.LUT R94, R97, UR12, R94, 0x96, !PT ;  /* 0x0000000c615e7c12 */ /* 0x000fe2000f8e965e */
[----:B------:R-:W-:Y:S01]  /*4ee0*/  MUFU.EX2 R197, R6 ;  /* 0x0000000600c57308 */ /* 0x000fe20000000800 */
[----:B------:R-:W-:Y:S01]  /*4ef0*/  HMMA.16816.F32.BF16 R16, R88, R86, R16 ;  /* 0x000000565810723c */ /* 0x000fe20000041810 */
[----:B------:R-:W-:Y:S02]  /*4f00*/  UIADD3 UR12, UR8, 0x1715609d, URZ ;  /* 0x1715609d080c7890 */ /* 0x000fe4000fffe03f */
[----:B------:R-:W-:Y:S01]  /*4f10*/  UIADD3 UR11, UR8, 0x78dde6e4, URZ ;  /* 0x78dde6e4080b7890 */ /* 0x000fe2000fffe03f */
[----:B------:R-:W-:Y:S01]  /*4f20*/  @P0 FSEL R8, R8, -INF , !P5 ;  /* 0xff80000008080808 */ /* 0x000fe20006800000 */
[----:B------:R-:W-:Y:S01]  /*4f30*/  IMAD.WIDE.U32 R84, R94, -0x326172a9, RZ ;  /* 0xcd9e8d575e547825 */ /* 0x000fe200078e00ff */
[----:B------:R-:W-:Y:S02]  /*4f40*/  PLOP3.LUT P0, PT, PT, PT, UP0, 0x80, 0x0 ;  /* 0x000000000000781c */ /* 0x000fe40003f0f008 */
[----:B------:R-:W-:Y:S01]  /*4f50*/  PLOP3.LUT P5, PT, PT, PT, UP0, 0x80, 0x0 ;  /* 0x000000000000781c */ /* 0x000fe20003faf008 */
[----:B------:R1:W-:Y:S03]  /*4f60*/  MUFU.EX2 R196, R7 ;  /* 0x0000000700c47308 */ /* 0x0003e60000000800 */
[----:B------:R-:W-:Y:S01]  /*4f70*/  FFMA.FTZ R8, R8, c[0x0][0x23c], -R92 ;  /* 0x00008f0008087a23 */ /* 0x000fe2000001085c */
[----:B--2---:R-:W-:Y:S01]  /*4f80*/  @P6 IADD3 R5, R223, 0x18, RZ ;  /* 0x00000018df056810 */ /* 0x004fe20007ffe0ff */
[----:B------:R-:W-:Y:S01]  /*4f90*/  FFMA.FTZ R10, R10, c[0x0][0x23c], -R4 ;  /* 0x00008f000a0a7a23 */ /* 0x000fe20000010804 */
[----:B------:R-:W-:Y:S01]  /*4fa0*/  PLOP3.LUT P6, PT, PT, PT, UP0, 0x80, 0x0 ;  /* 0x000000000000781c */ /* 0x000fe20003fcf008 */
[----:B------:R-:W-:Y:S02]  /*4fb0*/  FFMA.FTZ R12, R100, -UR6, R12 ;  /* 0x80000006640c7c23 */ /* 0x000fe4000801000c */
[----:B------:R-:W-:Y:S01]  /*4fc0*/  FFMA.FTZ R13, R104, -UR6, R13 ;  /* 0x80000006680d7c23 */ /* 0x000fe2000801000d */
[----:B------:R-:W-:Y:S01]  /*4fd0*/  @P0 FSEL R9, R9, -INF , !P1 ;  /* 0xff80000009090808 */ /* 0x000fe20004800000 */
[----:B------:R2:W-:Y:S01]  /*4fe0*/  MUFU.EX2 R127, R8 ;  /* 0x00000008007f7308 */ /* 0x0005e20000000800 */
[----:B------:R-:W-:Y:S01]  /*4ff0*/  PLOP3.LUT P0, PT, PT, PT, UP0, 0x80, 0x0 ;  /* 0x000000000000781c */ /* 0x000fe20003f0f008 */
[----:B------:R-:W-:Y:S01]  /*5000*/  FFMA.FTZ R14, R101, -UR6, R14 ;  /* 0x80000006650e7c23 */ /* 0x000fe2000801000e */
[----:B------:R-:W-:Y:S01]  /*5010*/  @P5 ISETP.GE.AND P5, PT, R5, UR7, PT ;  /* 0x0000000705005c0c */ /* 0x000fe2000bfa6270 */
[----:B------:R-:W-:Y:S02]  /*5020*/  FFMA.FTZ R5, R9, c[0x0][0x23c], -R92 ;  /* 0x00008f0009057a23 */ /* 0x000fe4000001085c */
[----:B------:R-:W-:Y:S02]  /*5030*/  FFMA.FTZ R15, R93, -UR6, R15 ;  /* 0x800000065d0f7c23 */ /* 0x000fe4000801000f */
[----:B------:R-:W-:Y:S02]  /*5040*/  FFMA.FTZ R16, R105, -UR6, R16 ;  /* 0x8000000669107c23 */ /* 0x000fe40008010010 */
[----:B------:R3:W-:Y:S01]  /*5050*/  MUFU.EX2 R126, R5 ;  /* 0x00000005007e7308 */ /* 0x0007e20000000800 */
[----:B------:R-:W-:Y:S02]  /*5060*/  FFMA.FTZ R18, R100, -UR6, R18 ;  /* 0x8000000664127c23 */ /* 0x000fe40008010012 */
[----:B-1----:R-:W-:Y:S01]  /*5070*/  IMAD.WIDE.U32 R6, R95, -0x326172a9, RZ ;  /* 0xcd9e8d575f067825 */ /* 0x002fe200078e00ff */
[----:B------:R-:W-:Y:S02]  /*5080*/  @P0 FSEL R11, R11, -INF , !P1 ;  /* 0xff8000000b0b0808 */ /* 0x000fe40004800000 */
[----:B------:R-:W-:Y:S01]  /*5090*/  PLOP3.LUT P0, PT, PT, PT, UP0, 0x80, 0x0 ;  /* 0x000000000000781c */ /* 0x000fe20003f0f008 */
[----:B------:R-:W-:Y:S01]  /*50a0*/  FFMA.FTZ R19, R104, -UR6, R19 ;  /* 0x8000000668137c23 */ /* 0x000fe20008010013 */
[----:B------:R-:W-:Y:S01]  /*50b0*/  LOP3.LUT R6, R85, UR12, R6, 0x96, !PT ;  /* 0x0000000c55067c12 */ /* 0x000fe2000f8e9606 */
[----:B------:R-:W-:Y:S01]  /*50c0*/  FFMA.FTZ R11, R11, c[0x0][0x23c], -R4 ;  /* 0x00008f000b0b7a23 */ /* 0x000fe20000010804 */
[----:B------:R-:W-:Y:S01]  /*50d0*/  @P4 IADD3 R85, R223, 0x19, RZ ;  /* 0x00000019df554810 */ /* 0x000fe20007ffe0ff */
[----:B------:R1:W-:Y:S01]  /*50e0*/  MUFU.EX2 R129, R10 ;  /* 0x0000000a00817308 */ /* 0x0003e20000000800 */
[----:B------:R-:W-:Y:S01]  /*50f0*/  PLOP3.LUT P4, PT, PT, PT, UP0, 0x80, 0x0 ;  /* 0x000000000000781c */ /* 0x000fe20003f8f008 */
[----:B------:R-:W-:Y:S01]  /*5100*/  UIADD3 UR12, UR10, 0x646e171e, URZ ;  /* 0x646e171e0a0c7890 */ /* 0x000fe2000fffe03f */
[----:B------:R-:W-:Y:S01]  /*5110*/  PLOP3.LUT P1, PT, PT, PT, UP0, 0x80, 0x0 ;  /* 0x000000000000781c */ /* 0x000fe20003f2f008 */
[----:B----4-:R-:W-:Y:S01]  /*5120*/  FFMA.FTZ R17, R106, -UR6, R17 ;  /* 0x800000066a117c23 */ /* 0x010fe20008010011 */
[----:B--2---:R-:W-:Y:S01]  /*5130*/  LOP3.LUT R8, R7, UR11, R98, 0x96, !PT ;  /* 0x0000000b07087c12 */ /* 0x004fe2000f8e9662 */
[----:B------:R-:W-:Y:S01]  /*5140*/  UIADD3 UR11, UR10, -0x56f99767, URZ ;  /* 0xa90668990a0b7890 */ /* 0x000fe2000fffe03f */
[----:B------:R-:W-:Y:S01]  /*5150*/  IMAD.WIDE.U32 R6, R6, -0x2daee0ad, RZ ;  /* 0xd2511f5306067825 */ /* 0x000fe200078e00ff */
[----:B------:R-:W-:Y:S02]  /*5160*/  @P0 FSEL R13, R13, -INF , !P2 ;  /* 0xff8000000d0d0808 */ /* 0x000fe40005000000 */
[----:B------:R-:W-:Y:S01]  /*5170*/  PLOP3.LUT P0, PT, PT, PT, UP0, 0x80, 0x0 ;  /* 0x000000000000781c */ /* 0x000fe20003f0f008 */
[----:B------:R-:W-:Y:S01]  /*5180*/  IMAD.WIDE.U32 R8, R8, -0x2daee0ad, RZ ;  /* 0xd2511f5308087825 */ /* 0x000fe200078e00ff */
[----:B------:R2:W-:Y:S01]  /*5190*/  MUFU.EX2 R128, R11 ;  /* 0x0000000b00807308 */ /* 0x0005e20000000800 */
[----:B------:R-:W-:Y:S02]  /*51a0*/  LOP3.LUT R86, R6, 0xffff, RZ, 0xc0, !PT ;  /* 0x0000ffff06567812 */ /* 0x000fe400078ec0ff */
[----:B------:R-:W-:Y:S01]  /*51b0*/  @P4 FSEL R12, R12, -INF , !P3 ;  /* 0xff8000000c0c4808 */ /* 0x000fe20005800000 */
[--C-:B------:R-:W-:Y:S01]  /*51c0*/  FFMA.FTZ R13, R13, c[0x0][0x23c], -R92.reuse ;  /* 0x00008f000d0d7a23 */ /* 0x100fe2000001085c */
[----:B------:R-:W-:Y:S02]  /*51d0*/  @P1 FSEL R14, R14, -INF , !P3 ;  /* 0xff8000000e0e1808 */ /* 0x000fe40005800000 */
[----:B------:R-:W-:Y:S01]  /*51e0*/  PLOP3.LUT P1, PT, PT, PT, UP0, 0x80, 0x0 ;  /* 0x000000000000781c */ /* 0x000fe20003f2f008 */
[----:B------:R-:W-:Y:S01]  /*51f0*/  FFMA.FTZ R12, R12, c[0x0][0x23c], -R92 ;  /* 0x00008f000c0c7a23 */ /* 0x000fe2000001085c */
[----:B------:R-:W-:Y:S01]  /*5200*/  LOP3.LUT R96, R9, UR11, R96, 0x96, !PT ;  /* 0x0000000b09607c12 */ /* 0x000fe2000f8e9660 */
[----:B------:R-:W-:Y:S01]  /*5210*/  MUFU.EX2 R122, R13 ;  /* 0x0000000d007a7308 */ /* 0x000fe20000000800 */
[----:B------:R-:W-:Y:S01]  /*5220*/  LOP3.LUT R8, R7, UR12, R8, 0x96, !PT ;  /* 0x0000000c07087c12 */ /* 0x000fe2000f8e9608 */
[----:B------:R-:W-:Y:S01]  /*5230*/  UIADD3 UR12, UR8, -0x4ab325aa, URZ ;  /* 0xb54cda56080c7890 */ /* 0x000fe2000fffe03f */
[----:B------:R-:W-:Y:S01]  /*5240*/  @P6 ISETP.GE.AND P6, PT, R85, UR7, PT ;  /* 0x0000000755006c0c */ /* 0x000fe2000bfc6270 */
[----:B------:R-:W-:Y:S01]  /*5250*/  ULDC.U8 UR11, c[0x0][0x2d8] ;  /* 0x0000b600000b7ab9 */ /* 0x000fe20000000000 */
[----:B------:R-:W-:Y:S01]  /*5260*/  SHF.R.U32.HI R85, RZ, 0x10, R6 ;  /* 0x00000010ff557819 */ /* 0x000fe20000011606 */
[----:B------:R-:W-:Y:S01]  /*5270*/  FFMA.FTZ R14, R14, c[0x0][0x23c], -R4 ;  /* 0x00008f000e0e7a23 */ /* 0x000fe20000010804 */
[----:B---3--:R-:W-:Y:S02]  /*5280*/  LOP3.LUT R5, R6, 0xff, RZ, 0xc0, !PT ;  /* 0x000000ff06057812 */ /* 0x008fe400078ec0ff */
[----:B------:R-:W-:Y:S01]  /*5290*/  SHF.R.U32.HI R9, RZ, 0x18, R6 ;  /* 0x00000018ff097819 */ /* 0x000fe20000011606 */
[----:B------:R3:W-:Y:S01]  /*52a0*/  MUFU.EX2 R123, R12 ;  /* 0x0000000c007b7308 */ /* 0x0007e20000000800 */
[----:B------:R-:W-:Y:S01]  /*52b0*/  IMAD.WIDE.U32 R6, R96, -0x326172a9, RZ ;  /* 0xcd9e8d5760067825 */ /* 0x000fe200078e00ff */
[----:B------:R-:W-:Y:S02]  /*52c0*/  @P0 FSEL R15, R15, -INF , !P2 ;  /* 0xff8000000f0f0808 */ /* 0x000fe40005000000 */
[----:B------:R-:W-:Y:S02]  /*52d0*/  PLOP3.LUT P2, PT, PT, PT, UP0, 0x80, 0x0 ;  /* 0x000000000000781c */ /* 0x000fe40003f4f008 */
[----:B------:R-:W-:Y:S01]  /*52e0*/  @P1 FSEL R16, R16, -INF , !P5 ;  /* 0xff80000010101808 */ /* 0x000fe20006800000 */
[----:B------:R-:W-:Y:S01]  /*52f0*/  FFMA.FTZ R15, R15, c[0x0][0x23c], -R4 ;  /* 0x00008f000f0f7a23 */ /* 0x000fe20000010804 */
[----:B------:R-:W-:Y:S02]  /*5300*/  PLOP3.LUT P1, PT, PT, PT, UP0, 0x80, 0x0 ;  /* 0x000000000000781c */ /* 0x000fe40003f2f008 */
[----:B------:R-:W-:Y:S01]  /*5310*/  ISETP.LE.U32.AND P4, PT, R5, UR11, PT ;  /* 0x0000000b05007c0c */ /* 0x000fe2000bf83070 */
[----:B------:R-:W-:Y:S01]  /*5320*/  MUFU.EX2 R125, R14 ;  /* 0x0000000e007d7308 */ /* 0x000fe20000000800 */
[----:B------:R-:W-:Y:S01]  /*5330*/  LOP3.LUT R5, R7, UR12, R84, 0x96, !PT ;  /* 0x0000000c07057c12 */ /* 0x000fe2000f8e9654 */
[----:B------:R-:W-:Y:S01]  /*5340*/  FFMA.FTZ R16, R16, c[0x0][0x23c], -R92 ;  /* 0x00008f0010107a23 */ /* 0x000fe2000001085c */
[----:B------:R-:W-:Y:S02]  /*5350*/  ISETP.LE.U32.AND P3, PT, R9, UR11, PT ;  /* 0x0000000b09007c0c */ /* 0x000fe4000bf63070 */
[C---:B------:R-:W-:Y:S02]  /*5360*/  LOP3.LUT R9, R5.reuse, 0xff, RZ, 0xc0, !PT ;  /* 0x000000ff05097812 */ /* 0x040fe400078ec0ff */
[----:B------:R-:W-:Y:S02]  /*5370*/  PLOP3.LUT P0, PT, PT, PT, UP0, 0x80, 0x0 ;  /* 0x000000000000781c */ /* 0x000fe40003f0f008 */
[----:B-1----:R-:W-:Y:S01]  /*5380*/  LOP3.LUT R10, R6, 0xffff, RZ, 0xc0, !PT ;  /* 0x0000ffff060a7812 */ /* 0x002fe200078ec0ff */
[----:B------:R-:W-:Y:S01]  /*5390*/  MUFU.EX2 R124, R15 ;  /* 0x0000000f007c7308 */ /* 0x000fe20000000800 */
[----:B------:R-:W-:Y:S02]  /*53a0*/  LOP3.LUT R7, R5, 0xffff, RZ, 0xc0, !PT ;  /* 0x0000ffff05077812 */ /* 0x000fe400078ec0ff */
[----:B------:R-:W-:Y:S02]  /*53b0*/  @P2 FSEL R18, R18, -INF , !P5 ;  /* 0xff80000012122808 */ /* 0x000fe40006800000 */
[----:B------:R-:W-:Y:S02]  /*53c0*/  ISETP.LE.U32.AND P5, PT, R9, UR11, PT ;  /* 0x0000000b09007c0c */ /* 0x000fe4000bfa3070 */
[----:B------:R-:W-:Y:S01]  /*53d0*/  SHF.R.U32.HI R7, RZ, 0x8, R7 ;  /* 0x00000008ff077819 */ /* 0x000fe20000011607 */
[--C-:B------:R-:W-:Y:S01]  /*53e0*/  FFMA.FTZ R18, R18, c[0x0][0x23c], -R4.reuse ;  /* 0x00008f0012127a23 */ /* 0x100fe20000010804 */
[----:B------:R-:W-:Y:S01]  /*53f0*/  @P1 FSEL R19, R19, -INF , !P6 ;  /* 0xff80000013131808 */ /* 0x000fe20007000000 */
[----:B------:R-:W1:Y:S01]  /*5400*/  MUFU.EX2 R119, R16 ;  /* 0x0000001000777308 */ /* 0x000e620000000800 */
[----:B------:R-:W-:Y:S02]  /*5410*/  LOP3.LUT R7, R7, 0xffff, RZ, 0xc0, !PT ;  /* 0x0000ffff07077812 */ /* 0x000fe400078ec0ff */
[----:B--2---:R-:W-:Y:S01]  /*5420*/  LOP3.LUT R11, R6, 0xff, RZ, 0xc0, !PT ;  /* 0x000000ff060b7812 */ /* 0x004fe200078ec0ff */
[----:B------:R-:W-:Y:S01]  /*5430*/  FFMA.FTZ R4, R19, c[0x0][0x23c], -R4 ;  /* 0x00008f0013047a23 */ /* 0x000fe20000010804 */
[--C-:B---3--:R-:W-:Y:S02]  /*5440*/  SHF.R.U32.HI R12, RZ, 0x10, R6.reuse ;  /* 0x00000010ff0c7819 */ /* 0x108fe40000011606 */
[----:B------:R-:W-:Y:S01]  /*5450*/  SHF.R.U32.HI R13, RZ, 0x18, R6 ;  /* 0x00000018ff0d7819 */ /* 0x000fe20000011606 */
[----:B------:R-:W-:Y:S01]  /*5460*/  @!P5 FADD.FTZ R131, -R131, -RZ ;  /* 0x800000ff8383d221 */ /* 0x000fe20000010100 */
[--C-:B------:R-:W-:Y:S01]  /*5470*/  SHF.R.U32.HI R6, RZ, 0x10, R5.reuse ;  /* 0x00000010ff067819 */ /* 0x100fe20000011605 */
[----:B------:R-:W2:Y:S01]  /*5480*/  MUFU.EX2 R120, R4 ;  /* 0x0000000400787308 */ /* 0x000ea20000000800 */
[----:B------:R-:W-:Y:S02]  /*5490*/  @P0 FSEL R17, R17, -INF , !P6 ;  /* 0xff80000011110808 */ /* 0x000fe40007000000 */
[----:B------:R-:W-:Y:S02]  /*54a0*/  ISETP.LE.U32.AND P0, PT, R7, UR11, PT ;  /* 0x0000000b07007c0c */ /* 0x000fe4000bf03070 */
[----:B------:R-:W-:Y:S01]  /*54b0*/  SHF.R.U32.HI R5, RZ, 0x18, R5 ;  /* 0x00000018ff057819 */ /* 0x000fe20000011605 */
[----:B------:R-:W-:Y:S01]  /*54c0*/  FFMA.FTZ R92, R17, c[0x0][0x23c], -R92 ;  /* 0x00008f00115c7a23 */ /* 0x000fe2000001085c */
[----:B------:R-:W-:Y:S02]  /*54d0*/  LOP3.LUT R6, R6, 0xff, RZ, 0xc0, !PT ;  /* 0x000000ff06067812 */ /* 0x000fe400078ec0ff */
[----:B------:R-:W-:Y:S01]  /*54e0*/  ISETP.LE.U32.AND P5, PT, R11, UR11, PT ;  /* 0x0000000b0b007c0c */ /* 0x000fe2000bfa3070 */
[----:B------:R-:W-:Y:S01]  /*54f0*/  MUFU.EX2 R118, R92 ;  /* 0x0000005c00767308 */ /* 0x000fe20000000800 */
[----:B------:R-:W-:Y:S02]  /*5500*/  ISETP.LE.U32.AND P6, PT, R5, UR11, PT ;  /* 0x0000000b05007c0c */ /* 0x000fe4000bfc3070 */
[----:B------:R-:W-:Y:S01]  /*5510*/  SHF.R.U32.HI R5, RZ, 0x8, R10 ;  /* 0x00000008ff057819 */ /* 0x000fe2000001160a */
[----:B-1----:R-:W-:Y:S01]  /*5520*/  @!P4 FADD.FTZ R119, -R119, -RZ ;  /* 0x800000ff7777c221 */ /* 0x002fe20000010100 */
[----:B------:R-:W-:Y:S01]  /*5530*/  ISETP.LE.U32.AND P2, PT, R6, UR11, PT ;  /* 0x0000000b06007c0c */ /* 0x000fe2000bf43070 */
[----:B------:R-:W-:Y:S01]  /*5540*/  @!P0 FADD.FTZ R130, -R130, -RZ ;  /* 0x800000ff82828221 */ /* 0x000fe20000010100 */
[----:B------:R-:W-:Y:S02]  /*5550*/  LOP3.LUT R5, R5, 0xffff, RZ, 0xc0, !PT ;  /* 0x0000ffff05057812 */ /* 0x000fe400078ec0ff */
[----:B------:R-:W-:Y:S01]  /*5560*/  LOP3.LUT R6, R8, 0xff, RZ, 0xc0, !PT ;  /* 0x000000ff08067812 */ /* 0x000fe200078ec0ff */
[----:B------:R-:W1:Y:S01]  /*5570*/  MUFU.EX2 R121, R18 ;  /* 0x0000001200797308 */ /* 0x000e620000000800 */
[----:B------:R-:W-:Y:S01]  /*5580*/  ISETP.LE.U32.AND P0, PT, R5, UR11, PT ;  /* 0x0000000b05007c0c */ /* 0x000fe2000bf03070 */
[----:B------:R-:W-:Y:S01]  /*5590*/  @!P5 FADD.FTZ R127, -R127, -RZ ;  /* 0x800000ff7f7fd221 */ /* 0x000fe20000010100 */
[----:B------:R-:W-:Y:S01]  /*55a0*/  LOP3.LUT R5, R12, 0xff, RZ, 0xc0, !PT ;  /* 0x000000ff0c057812 */ /* 0x000fe200078ec0ff */
[----:B------:R-:W-:Y:S01]  /*55b0*/  @!P6 FADD.FTZ R196, -R196, -RZ ;  /* 0x800000ffc4c4e221 */ /* 0x000fe20000010100 */
[----:B------:R-:W-:Y:S01]  /*55c0*/  ISETP.LE.U32.AND P1, PT, R6, UR11, PT ;  /* 0x0000000b06007c0c */ /* 0x000fe2000bf23070 */
[----:B--2---:R-:W-:Y:S01]  /*55d0*/  @!P3 FADD.FTZ R120, -R120, -RZ ;  /* 0x800000ff7878b221 */ /* 0x004fe20000010100 */
[--C-:B------:R-:W-:Y:S01]  /*55e0*/  SHF.R.U32.HI R6, RZ, 0x18, R8.reuse ;  /* 0x00000018ff067819 */ /* 0x100fe20000011608 */
[----:B------:R-:W-:Y:S01]  /*55f0*/  @!P2 FADD.FTZ R197, -R197, -RZ ;  /* 0x800000ffc5c5a221 */ /* 0x000fe20000010100 */
[----:B------:R-:W-:Y:S02]  /*5600*/  ISETP.LE.U32.AND P5, PT, R13, UR11, PT ;  /* 0x0000000b0d007c0c */ /* 0x000fe4000bfa3070 */
[----:B------:R-:W-:Y:S02]  /*5610*/  ISETP.LE.U32.AND P6, PT, R5, UR11, PT ;  /* 0x0000000b05007c0c */ /* 0x000fe4000bfc3070 */
[----:B------:R-:W-:Y:S01]  /*5620*/  ISETP.LE.U32.AND P2, PT, R6, UR11, PT ;  /* 0x0000000b06007c0c */ /* 0x000fe2000bf43070 */
[----:B------:R-:W-:Y:S01]  /*5630*/  @!P0 FADD.FTZ R126, -R126, -RZ ;  /* 0x800000ff7e7e8221 */ /* 0x000fe20000010100 */
[----:B------:R-:W-:Y:S02]  /*5640*/  SHF.R.U32.HI R6, RZ, 0x10, R8 ;  /* 0x00000010ff067819 */ /* 0x000fe40000011608 */
[----:B------:R-:W-:Y:S01]  /*5650*/  LOP3.LUT R8, R8, 0xffff, RZ, 0xc0, !PT ;  /* 0x0000ffff08087812 */ /* 0x000fe200078ec0ff */
[----:B------:R-:W-:Y:S01]  /*5660*/  @!P1 FADD.FTZ R123, -R123, -RZ ;  /* 0x800000ff7b7b9221 */ /* 0x000fe20000010100 */
[----:B------:R-:W-:Y:S02]  /*5670*/  LOP3.LUT R6, R6, 0xff, RZ, 0xc0, !PT ;  /* 0x000000ff06067812 */ /* 0x000fe400078ec0ff */
[----:B------:R-:W-:Y:S01]  /*5680*/  SHF.R.U32.HI R5, RZ, 0x8, R8 ;  /* 0x00000008ff057819 */ /* 0x000fe20000011608 */
[----:B------:R-:W-:Y:S01]  /*5690*/  @!P5 FADD.FTZ R128, -R128, -RZ ;  /* 0x800000ff8080d221 */ /* 0x000fe20000010100 */
[----:B------:R-:W-:Y:S01]  /*56a0*/  ISETP.LE.U32.AND P0, PT, R6, UR11, PT ;  /* 0x0000000b06007c0c */ /* 0x000fe2000bf03070 */
[----:B------:R-:W-:Y:S01]  /*56b0*/  @!P6 FADD.FTZ R129, -R129, -RZ ;  /* 0x800000ff8181e221 */ /* 0x000fe20000010100 */
[----:B------:R-:W-:Y:S01]  /*56c0*/  LOP3.LUT R6, R85, 0xff, RZ, 0xc0, !PT ;  /* 0x000000ff55067812 */ /* 0x000fe200078ec0ff */
[----:B------:R-:W-:Y:S01]  /*56d0*/  @!P2 FADD.FTZ R124, -R124, -RZ ;  /* 0x800000ff7c7ca221 */ /* 0x000fe20000010100 */
[----:B------:R-:W-:Y:S02]  /*56e0*/  LOP3.LUT R5, R5, 0xffff, RZ, 0xc0, !PT ;  /* 0x0000ffff05057812 */ /* 0x000fe400078ec0ff */
[----:B------:R-:W-:Y:S02]  /*56f0*/  SHF.R.U32.HI R4, RZ, 0x8, R86 ;  /* 0x00000008ff047819 */ /* 0x000fe40000011656 */
[----:B------:R-:W-:Y:S02]  /*5700*/  ISETP.LE.U32.AND P6, PT, R5, UR11, PT ;  /* 0x0000000b05007c0c */ /* 0x000fe4000bfc3070 */
[----:B------:R-:W-:Y:S02]  /*5710*/  F2FP.RELU.BF16.PACK_AB R5, R196, R197 ;  /* 0x000000c5c405723e */ /* 0x000fe400000018ff */
[----:B------:R-:W-:Y:S01]  /*5720*/  ISETP.LE.U32.AND P5, PT, R6, UR11, PT ;  /* 0x0000000b06007c0c */ /* 0x000fe2000bfa3070 */
[----:B------:R-:W-:Y:S01]  /*5730*/  @!P0 FADD.FTZ R125, -R125, -RZ ;  /* 0x800000ff7d7d8221 */ /* 0x000fe20000010100 */
[----:B------:R-:W-:Y:S01]  /*5740*/  F2FP.RELU.BF16.PACK_AB R6, R130, R131 ;  /* 0x000000838206723e */ /* 0x000fe200000018ff */
[----:B------:R2:W-:Y:S01]  /*5750*/  STS [R230+0x22400], R5 ;  /* 0x02240005e6007388 */ /* 0x0005e20000000800 */
[----:B------:R-:W-:Y:S02]  /*5760*/  LOP3.LUT R4, R4, 0xffff, RZ, 0xc0, !PT ;  /* 0x0000ffff04047812 */ /* 0x000fe400078ec0ff */
[----:B------:R-:W-:Y:S02]  /*5770*/  F2FP.RELU.BF16.PACK_AB R8, R128, R129 ;  /* 0x000000818008723e */ /* 0x000fe400000018ff */
[----:B------:R-:W-:Y:S01]  /*5780*/  ISETP.LE.U32.AND P1, PT, R4, UR11, PT ;  /* 0x0000000b04007c0c */ /* 0x000fe2000bf23070 */
[----:B------:R3:W-:Y:S01]  /*5790*/  STS [R230+0x22000], R6 ;  /* 0x02200006e6007388 */ /* 0x0007e20000000800 */
[----:B------:R-:W-:Y:S01]  /*57a0*/  F2FP.RELU.BF16.PACK_AB R4, R126, R127 ;  /* 0x0000007f7e04723e */ /* 0x000fe200000018ff */
[----:B------:R-:W-:Y:S01]  /*57b0*/  @!P6 FADD.FTZ R122, -R122, -RZ ;  /* 0x800000ff7a7ae221 */ /* 0x000fe20000010100 */
[----:B------:R-:W-:Y:S01]  /*57c0*/  FSETP.GE.FTZ.AND P2, PT, R131, RZ, PT ;  /* 0x000000ff8300720b */ /* 0x000fe20003f56000 */
[----:B-1----:R-:W-:Y:S01]  /*57d0*/  @!P5 FADD.FTZ R121, -R121, -RZ ;  /* 0x800000ff7979d221 */ /* 0x002fe20000010100 */
[----:B------:R-:W-:Y:S01]  /*57e0*/  FSETP.GE.FTZ.AND P3, PT, R123, RZ, PT ;  /* 0x000000ff7b00720b */ /* 0x000fe20003f76000 */
[----:B------:R1:W-:Y:S01]  /*57f0*/  STS [R233+0x22000], R4 ;  /* 0x02200004e9007388 */ /* 0x0003e20000000800 */
[----:B------:R-:W-:Y:S05]  /*5800*/  F2FP.RELU.BF16.PACK_AB R7, R122, R123 ;  /* 0x0000007b7a07723e */ /* 0x000fea00000018ff */
[----:B------:R-:W-:Y:S01]  /*5810*/  STS [R233+0x22400], R8 ;  /* 0x02240008e9007388 */ /* 0x000fe20000000800 */
[----:B------:R-:W-:Y:S01]  /*5820*/  @!P1 FADD.FTZ R118, -R118, -RZ ;  /* 0x800000ff76769221 */ /* 0x000fe20000010100 */
[----:B------:R-:W-:Y:S04]  /*5830*/  FSETP.GE.FTZ.AND P1, PT, R130, RZ, PT ;  /* 0x000000ff8200720b */ /* 0x000fe80003f36000 */
[----:B------:R-:W-:Y:S01]  /*5840*/  STS [R231+0x22000], R7 ;  /* 0x02200007e7007388 */ /* 0x000fe20000000800 */
[----:B--2---:R-:W-:Y:S02]  /*5850*/  F2FP.RELU.BF16.PACK_AB R5, R118, R119 ;  /* 0x000000777605723e */ /* 0x004fe400000018ff */
[----:B---3--:R-:W-:Y:S05]  /*5860*/  F2FP.RELU.BF16.PACK_AB R6, R124, R125 ;  /* 0x0000007d7c06723e */ /* 0x008fea00000018ff */
[----:B------:R-:W-:Y:S01]  /*5870*/  STS [R231+0x22400], R6 ;  /* 0x02240006e7007388 */ /* 0x000fe20000000800 */
[----:B-1----:R-:W-:Y:S05]  /*5880*/  F2FP.RELU.BF16.PACK_AB R4, R120, R121 ;  /* 0x000000797804723e */ /* 0x002fea00000018ff */
        /* <DEDUP_REMOVED lines=354> */
.L_x_1179:
        /* <DEDUP_REMOVED lines=92> */
[----:B------:R-:W-:Y:S01]  /*7470*/  IMAD.MOV.U32 R196, RZ, RZ, 0x4 ;  /* 0x00000004ffc47424 */ /* 0x000fe200078e00ff */
[-C--:B------:R-:W-:Y:S04]  /*7480*/  HMMA.16816.F32.BF16 R124, R200, R198.reuse, R124 ;  /* 0x000000c6c87c723c */ /* 0x080fe8000004187c */
[----:B------:R-:W-:Y:S04]  /*7490*/  @P1 IMAD.WIDE R196, R239, R196, UR14 ;  /* 0x0000000eefc41e25 */ /* 0x000fe8000f8e02c4 */
[----:B------:R-:W-:Y:S01]  /*74a0*/  HMMA.16816.F32.BF16 R128, R204, R198, R128 ;  /* 0x000000c6cc80723c */ /* 0x000fe20000041880 */
[----:B------:R1:W5:Y:S03]  /*74b0*/  @P1 LDG.E R234, [R196.64] ;  /* 0x00000004c4ea1981 */ /* 0x000366000c1e1900 */
[C---:B------:R-:W-:Y:S02]  /*74c0*/  IMAD.SHL.U32 R202, R250.reuse, 0x8, RZ ;  /* 0x00000008faca7824 */ /* 0x040fe400078e00ff */
[----:B------:R1:W5:Y:S01]  /*74d0*/  @P1 LDG.E R235, [R196.64+0x20] ;  /* 0x00002004c4eb1981 */ /* 0x000362000c1e1900 */
[C---:B------:R-:W-:Y:S02]  /*74e0*/  IMAD.SHL.U32 R203, R250.reuse, 0x10, RZ ;  /* 0x00000010facb7824 */ /* 0x040fe400078e00ff */
[C---:B------:R-:W-:Y:S02]  /*74f0*/  IMAD R201, R250.reuse, 0x18, RZ ;  /* 0x00000018fac97824 */ /* 0x040fe400078e02ff */
[----:B------:R2:W-:Y:S01]  /*7500*/  RED.E.ADD.F32.FTZ.RN.STRONG.GPU [R220.64], R4 ;  /* 0x00000004dc00798e */ /* 0x0005e2000c10e784 */
[CC--:B------:R-:W-:Y:S01]  /*7510*/  LEA R198, P2, R203.reuse, R220.reuse, 0x2 ;  /* 0x000000dccbc67211 */ /* 0x0c0fe200078410ff */
[C---:B------:R-:W-:Y:S02]  /*7520*/  IMAD.SHL.U32 R205, R250.reuse, 0x20, RZ ;  /* 0x00000020facd7824 */ /* 0x040fe400078e00ff */
[C---:B------:R-:W-:Y:S01]  /*7530*/  IMAD R206, R250.reuse, 0x28, RZ ;  /* 0x00000028face7824 */ /* 0x040fe200078e02ff */
[-C--:B------:R-:W-:Y:S01]  /*7540*/  LEA.HI.X.SX32 R199, R203, R221.reuse, 0x2, P2 ;  /* 0x000000ddcbc77211 */ /* 0x080fe200010f16ff */
        /* <DEDUP_REMOVED lines=310> */
[C-C-:B------:R-:W-:Y:S01]  /*88b0*/  @!P4 LEA.HI.X R13, R6.reuse, R226, R7.reuse, 0x1, P6 ;  /* 0x000000e2060dc211 */ /* 0x140fe200030f0c07 */
        /* <DEDUP_REMOVED lines=47> */
.L_x_1180:
        /* <DEDUP_REMOVED lines=282> */
.L_x_1182:
        /* <DEDUP_REMOVED lines=19> */
.L_x_1183:
        /* <DEDUP_REMOVED lines=55> */
.L_x_1185:
[----:B--23--:R-:W-:Y:S05]  /*a1f0*/  BSYNC B0 ;  /* 0x0000000000007941 */ /* 0x00cfea0003800000 */
.L_x_1184:
        /* <DEDUP_REMOVED lines=21> */
.L_x_1187:
[----:B------:R-:W-:Y:S05]  /*a350*/  BSYNC B0 ;  /* 0x0000000000007941 */ /* 0x000fea0003800000 */
.L_x_1186:
        /* <DEDUP_REMOVED lines=32> */
.L_x_1189:
[----:B------:R-:W-:Y:S05]  /*a560*/  BSYNC B0 ;  /* 0x0000000000007941 */ /* 0x000fea0003800000 */
.L_x_1188:
        /* <DEDUP_REMOVED lines=20> */
.L_x_1162:
        /* <DEDUP_REMOVED lines=20> */
.L_x_1191:
        /* <DEDUP_REMOVED lines=18> */
.L_x_1192:
[----:B------:R-:W-:Y:S01]  /*a910*/  USHF.R.S32.HI UR10, URZ, 0x1f, UR17 ;  /* 0x0000001f3f0a7899 */ /* 0x000fe20008011411 */
[----:B------:R-:W-:Y:S01]  /*a920*/  IMAD.U32 R4, RZ, RZ, UR17 ;  /* 0x00000011ff047e24 */ /* 0x000fe2000f8e00ff */
[----:B------:R-:W-:Y:S01]  /*a930*/  ULDC.64 UR8, c[0x0][0x3a0] ;  /* 0x0000e80000087ab9 */ /* 0x000fe20000000a00 */
[----:B------:R-:W-:Y:S01]  /*a940*/  BSSY B0, `(.L_x_1193) ;  /* 0x0000021000007945 */ /* 0x000fe20003800000 */
[----:B------:R-:W-:Y:S01]  /*a950*/  UIMAD UR6, UR10, UR8, URZ ;  /* 0x000000080a0672a4 */ /* 0x000fe2000f8e023f */
[----:B------:R-:W-:Y:S01]  /*a960*/  IMAD.WIDE.U32 R4, R4, c[0x0][0x3a0], R228 ;  /* 0x0000e80004047a25 */ /* 0x000fe200078e00e4 */
[----:B------:R-:W-:Y:S01]  /*a970*/  UIADD3 UR7, -UR17, UR7, URZ ;  /* 0x0000000711077290 */ /* 0x000fe2000fffe13f */
        /* <DEDUP_REMOVED lines=29> */
.L_x_1194:
[----:B------:R-:W-:Y:S05]  /*ab50*/  BSYNC B0 ;  /* 0x0000000000007941 */ /* 0x000fea0003800000 */
.L_x_1193:
        /* <DEDUP_REMOVED lines=21> */
.L_x_1196:
[----:B------:R-:W-:Y:S05]  /*acb0*/  BSYNC B0 ;  /* 0x0000000000007941 */ /* 0x000fea0003800000 */
.L_x_1195:
        /* <DEDUP_REMOVED lines=32> */
.L_x_1198:
[----:B------:R-:W-:Y:S05]  /*aec0*/  BSYNC B0 ;  /* 0x0000000000007941 */ /* 0x000fea0003800000 */
.L_x_1197:
        /* <DEDUP_REMOVED lines=18> */
.L_x_1190:
[----:B------:R-:W-:Y:S05]  /*aff0*/  BSYNC B1 ;  /* 0x0000000000017941 */ /* 0x000fea0003800000 */
.L_x_1157:
        /* <DEDUP_REMOVED lines=12> */
.L_x_1199:
[----:B------:R-:W-:Y:S05]  /*b0c0*/  EXIT ;  /* 0x000000000000794d */ /* 0x000fea0003800000 */
.L_x_1201:
        /* <DEDUP_REMOVED lines=11> */
.L_x_2031:


//--------------------- .text._ZN5flash44flash_bwd_dq_dk_dv_loop_seqk_parallel_kernelI23Flash_bwd_kernel_traitsILi256ELi64ELi64ELi8ELi4ELi2ELi2ELb0ELb1EN7cutlass10bfloat16_tE19Flash_kernel_traitsILi256ELi64ELi64ELi8ES3_EELb0ELb0ELb0ELb1ELb0ELb0ELb1EEEvNS_16Flash_bwd_paramsE --------------------------
	.section	.text._ZN5flash44flash_bwd_dq_dk_dv_loop_seqk_parallel_kernelI23Flash_bwd_kernel_traitsILi256ELi64ELi64ELi8ELi4ELi2ELi2ELb0ELb1EN7cutlass10bfloat16_tE19Flash_kernel_traitsILi256ELi64ELi64ELi8ES3_EELb0ELb0ELb0ELb1ELb0ELb0ELb1EEEvNS_16Flash_bwd_paramsE,"ax",@progbits
	.sectioninfo	@"SHI_REGISTERS=255"
	.align	128
        .global         _ZN5flash44flash_bwd_dq_dk_dv_loop_seqk_parallel_kernelI23Flash_bwd_kernel_traitsILi256ELi64ELi64ELi8ELi4ELi2ELi2ELb0ELb1EN7cutlass10bfloat16_tE19Flash_kernel_traitsILi256ELi64ELi64ELi8ES3_EELb0ELb0ELb0ELb1ELb0ELb0ELb1EEEvNS_16Flash_bwd_paramsE
        .type           _ZN5flash44flash_bwd_dq_dk_dv_loop_seqk_parallel_kernelI23Flash_bwd_kernel_traitsILi256ELi64ELi64ELi8ELi4ELi2ELi2ELb0ELb1EN7cutlass10bfloat16_tE19Flash_kernel_traitsILi256ELi64ELi64ELi8ES3_EELb0ELb0ELb0ELb1ELb0ELb0ELb1EEEvNS_16Flash_bwd_paramsE,@function
        .size           _ZN5flash44flash_bwd_dq_dk_dv_loop_seqk_parallel_kernelI23Flash_bwd_kernel_traitsILi256ELi64ELi64ELi8ELi4ELi2ELi2ELb0ELb1EN7cutlass10bfloat16_tE19Flash_kernel_traitsILi256ELi64ELi64ELi8ES3_EELb0ELb0ELb0ELb1ELb0ELb0ELb1EEEvNS_16Flash_bwd_paramsE,(.L_x_2032 - _ZN5flash44flash_bwd_dq_dk_dv_loop_seqk_parallel_kernelI23Flash_bwd_kernel_traitsILi256ELi64ELi64ELi8ELi4ELi2ELi2ELb0ELb1EN7cutlass10bfloat16_tE19Flash_kernel_traitsILi256ELi64ELi64ELi8ES3_EELb0ELb0ELb0ELb1ELb0ELb0ELb1EEEvNS_16Flash_bwd_paramsE)
        .other          _ZN5flash44flash_bwd_dq_dk_dv_loop_seqk_parallel_kernelI23Flash_bwd_kernel_traitsILi256ELi64ELi64ELi8ELi4ELi2ELi2ELb0ELb1EN7cutlass10bfloat16_tE19Flash_kernel_traitsILi256ELi64ELi64ELi8ES3_EELb0ELb0ELb0ELb1ELb0ELb0ELb1EEEvNS_16Flash_bwd_paramsE,@"STO_CUDA_ENTRY STV_DEFAULT"
_ZN5flash44flash_bwd_dq_dk_dv_loop_seqk_parallel_kernelI23Flash_bwd_kernel_traitsILi256ELi64ELi64ELi8ELi4ELi2ELi2ELb0ELb1EN7cutlass10bfloat16_tE19Flash_kernel_traitsILi256ELi64ELi64ELi8ES3_EELb0ELb0ELb0ELb1ELb0ELb0ELb1EEEvNS_16Flash_bwd_paramsE:
.text._ZN5flash44flash_bwd_dq_dk_dv_loop_seqk_parallel_kernelI23Flash_bwd_kernel_traitsILi256ELi64ELi64ELi8ELi4ELi2ELi2ELb0ELb1EN7cutlass10bfloat16_tE19Flash_kernel_traitsILi256ELi64ELi64ELi8ES3_EELb0ELb0ELb0ELb1ELb0ELb0ELb1EEEvNS_16Flash_bwd_paramsE:
        /* <DEDUP_REMOVED lines=187> */
.L_x_1246:
        /* <DEDUP_REMOVED lines=62> */
.L_x_1202:
        /* <DEDUP_REMOVED lines=58> */
.L_x_1204:
        /* <DEDUP_REMOVED lines=42> */
.L_x_1205:
        /* <DEDUP_REMOVED lines=45> */
.L_x_1206:
[----:B------:R-:W-:-:S03]  /*18a0*/  UMOV UR12, UR49 ;  /* 0x00000031000c7c82 */ /* 0x000fc60008000000 */
.L_x_1207:
        /* <DEDUP_REMOVED lines=115> */
.L_x_1210:
[----:B------:R-:W-:Y:S05]  /*1fe0*/  BSYNC B0 ;  /* 0x0000000000007941 */ /* 0x000fea0003800000 */
.L_x_1209:
        /* <DEDUP_REMOVED lines=48> */
.L_x_1212:
[----:B------:R-:W-:Y:S05]  /*22f0*/  BSYNC B0 ;  /* 0x0000000000007941 */ /* 0x000fea0003800000 */
.L_x_1211:
        /* <DEDUP_REMOVED lines=42> */
.L_x_1214:
[----:B------:R-:W-:Y:S05]  /*25a0*/  BSYNC B0 ;  /* 0x0000000000007941 */ /* 0x000fea0003800000 */
.L_x_1213:
        /* <DEDUP_REMOVED lines=45> */
.L_x_1216:
[----:B------:R-:W-:Y:S05]  /*2880*/  BSYNC B0 ;  /* 0x0000000000007941 */ /* 0x000fea0003800000 */
.L_x_1215:
        /* <DEDUP_REMOVED lines=87> */
.L_x_1218:
[----:B------:R-:W-:Y:S05]  /*2e00*/  BSYNC B0 ;  /* 0x0000000000007941 */ /* 0x000fea0003800000 */
.L_x_1217:
        /* <DEDUP_REMOVED lines=55> */
.L_x_1220:
[----:B------:R-:W-:Y:S05]  /*3180*/  BSYNC B0 ;  /* 0x0000000000007941 */ /* 0x000fea0003800000 */
.L_x_1219:
        /* <DEDUP_REMOVED lines=64> */
.L_x_1222:
[----:B------:R-:W-:Y:S05]  /*3590*/  BSYNC B0 ;  /* 0x0000000000007941 */ /* 0x000fea0003800000 */
.L_x_1221:
        /* <DEDUP_REMOVED lines=54> */
.L_x_1224:
[----:B------:R-:W-:Y:S05]  /*3900*/  BSYNC B0 ;  /* 0x0000000000007941 */ /* 0x000fea0003800000 */
.L_x_1223:
        /* <DEDUP_REMOVED lines=94> */
.L_x_1227:
[----:B------:R-:W0:Y:S01]  /*3ef0*/  LDGDEPBAR ;  /* 0x00000000000079af */ /* 0x000e220000000000 */
[----:B------:R-:W-:Y:S01]  /*3f00*/  MOV R115, UR8 ;  /* 0x0000000800737c02 */ /* 0x000fe20008000f00 */
[----:B------:R-:W-:Y:S01]  /*3f10*/  UISETP.GE.AND UP0, UPT, UR15, UR7, UPT ;  /* 0x000000070f00728c */ /* 0x000fe2000bf06270 */
[----:B------:R-:W-:Y:S01]  /*3f20*/  MOV R131, UR22 ;  /* 0x0000001600837c02 */ /* 0x000fe20008000f00 */
[----:B-----5:R-:W-:Y:S01]  /*3f30*/  FMUL.FTZ R252, R249, 1.4426950216293334961 ;  /* 0x3fb8aa3bf9fc7820 */ /* 0x020fe20000410000 */
[----:B------:R-:W-:Y:S03]  /*3f40*/  LEA R112, R115, R240, 0x6 ;  /* 0x000000f073707211 */ /* 0x000fe600078e30ff */
[----:B------:R-:W-:Y:S02]  /*3f50*/  PLOP3.LUT P5, PT, PT, PT, UP0, 0x80, 0x0 ;  /* 0x000000000000781c */ /* 0x000fe40003faf008 */
[C---:B------:R-:W-:Y:S02]  /*3f60*/  IADD3 R128, R112.reuse, -0x1, RZ ;  /* 0xffffffff70807810 */ /* 0x040fe40007ffe0ff */
[C---:B------:R-:W-:Y:S02]  /*3f70*/  IADD3 R129, R112.reuse, 0x8, RZ ;  /* 0x0000000870817810 */ /* 0x040fe40007ffe0ff */
[C---:B------:R-:W-:Y:S02]  /*3f80*/  IADD3 R130, R112.reuse, 0x7, RZ ;  /* 0x0000000770827810 */ /* 0x040fe40007ffe0ff */
[C---:B------:R-:W-:Y:S02]  /*3f90*/  IADD3 R199, R112.reuse, -0x8, RZ ;  /* 0xfffffff870c77810 */ /* 0x040fe40007ffe0ff */
[----:B------:R-:W-:Y:S02]  /*3fa0*/  IABS R113, R112 ;  /* 0x0000007000717213 */ /* 0x000fe40000000000 */
[C---:B------:R-:W-:Y:S02]  /*3fb0*/  IADD3 R200, R112.reuse, -0x9, RZ ;  /* 0xfffffff770c87810 */ /* 0x040fe40007ffe0ff */
[C---:B------:R-:W-:Y:S01]  /*3fc0*/  IADD3 R209, R112.reuse, -0x10, RZ ;  /* 0xfffffff070d17810 */ /* 0x040fe20007ffe0ff */
[----:B-1----:R1:W-:Y:S01]  /*3fd0*/  I2F R127, R113 ;  /* 0x00000071007f7306 */ /* 0x0023e20000201400 */
[C---:B------:R-:W-:Y:S02]  /*3fe0*/  IADD3 R208, R112.reuse, -0x11, RZ ;  /* 0xffffffef70d07810 */ /* 0x040fe40007ffe0ff */
[C---:B------:R-:W-:Y:S02]  /*3ff0*/  IADD3 R211, R112.reuse, -0x18, RZ ;  /* 0xffffffe870d37810 */ /* 0x040fe40007ffe0ff */
[----:B------:R-:W-:Y:S02]  /*4000*/  IADD3 R210, R112, -0x19, RZ ;  /* 0xffffffe770d27810 */ /* 0x000fe40007ffe0ff */
[----:B------:R-:W-:Y:S02]  /*4010*/  PLOP3.LUT P3, PT, PT, PT, UP0, 0x80, 0x0 ;  /* 0x000000000000781c */ /* 0x000fe40003f6f008 */
[----:B------:R-:W-:Y:S02]  /*4020*/  ISETP.GE.AND P2, PT, R208, RZ, PT ;  /* 0x000000ffd000720c */ /* 0x000fe40003f46270 */
[----:B------:R-:W-:Y:S02]  /*4030*/  ISETP.GE.AND P1, PT, R128, RZ, PT ;  /* 0x000000ff8000720c */ /* 0x000fe40003f26270 */
[----:B------:R-:W-:Y:S02]  /*4040*/  ISETP.GE.AND P0, PT, R129, RZ, PT ;  /* 0x000000ff8100720c */ /* 0x000fe40003f06270 */
[----:B------:R-:W-:Y:S02]  /*4050*/  PLOP3.LUT P6, PT, PT, PT, UP0, 0x80, 0x0 ;  /* 0x000000000000781c */ /* 0x000fe40003fcf008 */
[----:B------:R-:W-:Y:S05]  /*4060*/  PLOP3.LUT P4, PT, PT, PT, UP0, 0x80, 0x0 ;  /* 0x000000000000781c */ /* 0x000fea0003f8f008 */
[C---:B------:R-:W-:Y:S02]  /*4070*/  @!P2 IADD3 R208, -R112.reuse, 0x11, RZ ;  /* 0x0000001170d0a810 */ /* 0x040fe40007ffe1ff */
[C---:B------:R-:W-:Y:S01]  /*4080*/  @!P1 IADD3 R128, -R112.reuse, 0x1, RZ ;  /* 0x0000000170809810 */ /* 0x040fe20007ffe1ff */
[----:B------:R-:W-:Y:S04]  /*4090*/  DEPBAR.LE SB0, 0x0 ;  /* 0x000080000000791a */ /* 0x000fe80000000000 */
[----:B------:R-:W-:Y:S01]  /*40a0*/  I2F R208, R208 ;  /* 0x000000d000d07306 */ /* 0x000fe20000201400 */
[----:B------:R-:W-:Y:S01]  /*40b0*/  BAR.SYNC.DEFER_BLOCKING 0x0 ;  /* 0x0000000000007b1d */ /* 0x000fe20000010000 */
[----:B------:R-:W-:Y:S02]  /*40c0*/  @!P0 IADD3 R129, -R112, -0x8, RZ ;  /* 0xfffffff870818810 */ /* 0x000fe40007ffe1ff */
[----:B------:R-:W-:Y:S02]  /*40d0*/  ISETP.GE.AND P1, PT, R130, RZ, PT ;  /* 0x000000ff8200720c */ /* 0x000fe40003f26270 */
[----:B------:R-:W-:Y:S02]  /*40e0*/  ISETP.GE.AND P0, PT, R199, RZ, PT ;  /* 0x000000ffc700720c */ /* 0x000fe40003f06270 */
[----:B------:R-:W-:Y:S09]  /*40f0*/  FSETP.NEU.FTZ.AND P2, PT, R248, -INF , PT ;  /* 0xff800000f800780b */ /* 0x000ff20003f5d000 */
[C---:B------:R-:W-:Y:S02]  /*4100*/  @!P1 IADD3 R130, -R112.reuse, -0x7, RZ ;  /* 0xfffffff970829810 */ /* 0x040fe40007ffe1ff */
[----:B------:R-:W-:Y:S02]  /*4110*/  @!P0 IADD3 R199, -R112, 0x8, RZ ;  /* 0x0000000870c78810 */ /* 0x000fe40007ffe1ff */
[----:B------:R-:W-:Y:S02]  /*4120*/  ISETP.GE.AND P1, PT, R200, RZ, PT ;  /* 0x000000ffc800720c */ /* 0x000fe40003f26270 */
[----:B------:R-:W-:Y:S01]  /*4130*/  ISETP.GE.AND P0, PT, R209, RZ, PT ;  /* 0x000000ffd100720c */ /* 0x000fe20003f06270 */
[----:B------:R-:W-:Y:S01]  /*4140*/  LDSM.16.M88.4 R84, [R223] ;  /* 0x00000000df54783b */ /* 0x000fe20000000200 */
[----:B------:R-:W-:Y:S05]  /*4150*/  I2F R129, R129 ;  /* 0x0000008100817306 */ /* 0x000fea0000201400 */
[----:B------:R-:W2:Y:S04]  /*4160*/  LDSM.16.M88.4 R88, [R222+0x10000] ;  /* 0x01000000de58783b */ /* 0x000ea80000000200 */
[C---:B------:R-:W-:Y:S01]  /*4170*/  @!P1 IADD3 R200, -R112.reuse, 0x9, RZ ;  /* 0x0000000970c89810 */ /* 0x040fe20007ffe1ff */
[----:B------:R-:W-:Y:S01]  /*4180*/  I2F R128, R128 ;  /* 0x0000008000807306 */ /* 0x000fe20000201400 */
[----:B------:R-:W3:Y:S01]  /*4190*/  LDSM.16.M88.4 R92, [R222+0x10800] ;  /* 0x01080000de5c783b */ /* 0x000ee20000000200 */
[----:B------:R-:W-:Y:S02]  /*41a0*/  @!P0 IADD3 R209, -R112, 0x10, RZ ;  /* 0x0000001070d18810 */ /* 0x000fe40007ffe1ff */
[----:B------:R-:W-:Y:S02]  /*41b0*/  ISETP.GE.AND P1, PT, R211, RZ, PT ;  /* 0x000000ffd300720c */ /* 0x000fe40003f26270 */
[----:B------:R-:W-:Y:S01]  /*41c0*/  ISETP.GE.AND P0, PT, R210, RZ, PT ;  /* 0x000000ffd200720c */ /* 0x000fe20003f06270 */
[----:B------:R-:W-:Y:S03]  /*41d0*/  LDSM.16.M88.4 R96, [R221] ;  /* 0x00000000dd60783b */ /* 0x000fe60000000200 */
[----:B------:R-:W-:Y:S03]  /*41e0*/  I2F R199, R199 ;  /* 0x000000c700c77306 */ /* 0x000fe60000201400 */
[----:B------:R-:W4:Y:S04]  /*41f0*/  LDSM.16.M88.4 R100, [R212+0x10000] ;  /* 0x01000000d464783b */ /* 0x000f280000000200 */
[C---:B------:R-:W-:Y:S02]  /*4200*/  @!P1 IADD3 R211, -R112.reuse, 0x18, RZ ;  /* 0x0000001870d39810 */ /* 0x040fe40007ffe1ff */
[----:B------:R-:W1:Y:S01]  /*4210*/  LDSM.16.M88.4 R104, [R212+0x10800] ;  /* 0x01080000d468783b */ /* 0x000e620000000200 */
[----:B------:R-:W-:Y:S01]  /*4220*/  @!P0 IADD3 R210, -R112, 0x19, RZ ;  /* 0x0000001970d28810 */ /* 0x000fe20007ffe1ff */
[----:B------:R-:W-:Y:S01]  /*4230*/  I2F R200, R200 ;  /* 0x000000c800c87306 */ /* 0x000fe20000201400 */
[----:B------:R-:W-:Y:S02]  /*4240*/  PLOP3.LUT P1, PT, PT, PT, UP0, 0x80, 0x0 ;  /* 0x000000000000781c */ /* 0x000fe40003f2f008 */
[----:B------:R-:W-:Y:S01]  /*4250*/  PLOP3.LUT P0, PT, PT, PT, UP0, 0x80, 0x0 ;  /* 0x000000000000781c */ /* 0x000fe20003f0f008 */
[----:B------:R-:W-:Y:S06]  /*4260*/  LDSM.16.M88.4 R108, [R3+0x10000] ;  /* 0x01000000036c783b */ /* 0x000fec0000000200 */
[----:B------:R-:W-:Y:S01]  /*4270*/  I2F R211, R211 ;  /* 0x000000d300d37306 */ /* 0x000fe20000201400 */
[C---:B--2---:R-:W-:Y:S09]  /*4280*/  HMMA.16816.F32.BF16 R4, R84.reuse, R88, RZ ;  /* 0x000000585404723c */ /* 0x044ff200000418ff */
[----:B------:R-:W-:Y:S01]  /*4290*/  I2F R209, R209 ;  /* 0x000000d100d17306 */ /* 0x000fe20000201400 */
[C---:B------:R-:W-:Y:S01]  /*42a0*/  HMMA.16816.F32.BF16 R8, R84.reuse, R90, RZ ;  /* 0x0000005a5408723c */ /* 0x040fe200000418ff */
[----:B------:R-:W2:Y:S07]  /*42b0*/  LDSM.16.M88.4 R88, [R220] ;  /* 0x00000000dc58783b */ /* 0x000eae0000000200 */
[C---:B---3--:R-:W-:Y:S01]  /*42c0*/  HMMA.16816.F32.BF16 R12, R84.reuse, R92, RZ ;  /* 0x0000005c540c723c */ /* 0x048fe200000418ff */
[----:B------:R-:W-:Y:S07]  /*42d0*/  I2F R210, R210 ;  /* 0x000000d200d27306 */ /* 0x000fee0000201400 */
[----:B------:R-:W-:Y:S01]  /*42e0*/  HMMA.16816.F32.BF16 R16, R84, R94, RZ ;  /* 0x0000005e5410723c */ /* 0x000fe200000418ff */
[----:B------:R-:W3:Y:S02]  /*42f0*/  LDSM.16.M88.4 R84, [R3+0x10800] ;  /* 0x010800000354783b */ /* 0x000ee40000000200 */
[----:B------:R-:W-:Y:S04]  /*4300*/  I2F R130, R130 ;  /* 0x0000008200827306 */ /* 0x000fe80000201400 */
[----:B------:R-:W-:Y:S01]  /*4310*/  LDSM.16.M88.4 R92, [R219] ;  /* 0x00000000db5c783b */ /* 0x000fe20000000200 */
        /* <DEDUP_REMOVED lines=79> */
[C---:B---3--:R-:W-:Y:S08]  /*4810*/  HMMA.16816.F32.BF16 R12, R96.reuse, R84, R12 ;  /* 0x00000054600c723c */ /* 0x048ff0000004180c */
[----:B------:R-:W-:Y:S01]  /*4820*/  HMMA.16816.F32.BF16 R16, R96, R86, R16 ;  /* 0x000000566010723c */ /* 0x000fe20000041810 */
[----:B------:R-:W2:Y:S06]  /*4830*/  LDSM.16.M88.4 R84, [R220+0x6000] ;  /* 0x00600000dc54783b */ /* 0x000eac0000000200 */
[----:B------:R-:W3:Y:S01]  /*4840*/  LDSM.16.M88.4 R96, [R3+0x16800] ;  /* 0x016800000360783b */ /* 0x000ee20000000200 */
[C---:B----4-:R-:W-:Y:S08]  /*4850*/  HMMA.16816.F32.BF16 R4, R100.reuse, R104, R4 ;  /* 0x000000686404723c */ /* 0x050ff00000041804 */
[C---:B------:R-:W-:Y:S08]  /*4860*/  HMMA.16816.F32.BF16 R8, R100.reuse, R106, R8 ;  /* 0x0000006a6408723c */ /* 0x040ff00000041808 */
[C---:B-1----:R-:W-:Y:S08]  /*4870*/  HMMA.16816.F32.BF16 R12, R100.reuse, R88, R12 ;  /* 0x00000058640c723c */ /* 0x042ff0000004180c */
[----:B------:R-:W-:Y:S01]  /*4880*/  HMMA.16816.F32.BF16 R16, R100, R90, R16 ;  /* 0x0000005a6410723c */ /* 0x000fe20000041810 */
[----:B------:R-:W-:Y:S06]  /*4890*/  LDSM.16.M88.4 R88, [R219+0x6000] ;  /* 0x00600000db58783b */ /* 0x000fec0000000200 */
[----:B------:R-:W1:Y:S01]  /*48a0*/  LDSM.16.M88.4 R100, [R2+0x16000] ;  /* 0x016000000264783b */ /* 0x000e620000000200 */
[C---:B--2---:R-:W-:Y:S08]  /*48b0*/  HMMA.16816.F32.BF16 R4, R84.reuse, R92, R4 ;  /* 0x0000005c5404723c */ /* 0x044ff00000041804 */
[C---:B------:R-:W-:Y:S08]  /*48c0*/  HMMA.16816.F32.BF16 R8, R84.reuse, R94, R8 ;  /* 0x0000005e5408723c */ /* 0x040ff00000041808 */
[C---:B---3--:R-:W-:Y:S08]  /*48d0*/  HMMA.16816.F32.BF16 R12, R84.reuse, R96, R12 ;  /* 0x00000060540c723c */ /* 0x048ff0000004180c */
[----:B------:R-:W-:Y:S01]  /*48e0*/  HMMA.16816.F32.BF16 R16, R84, R98, R16 ;  /* 0x000000625410723c */ /* 0x000fe20000041810 */
[----:B------:R-:W2:Y:S07]  /*48f0*/  LDSM.16.M88.4 R84, [R2+0x16800] ;  /* 0x016800000254783b */ /* 0x000eae0000000200 */
[C---:B-1----:R-:W-:Y:S08]  /*4900*/  HMMA.16816.F32.BF16 R4, R88.reuse, R100, R4 ;  /* 0x000000645804723c */ /* 0x042ff00000041804 */
[C---:B------:R-:W-:Y:S11]  /*4910*/  HMMA.16816.F32.BF16 R8, R88.reuse, R102, R8 ;  /* 0x000000665808723c */ /* 0x040ff60000041808 */
[----:B------:R-:W-:Y:S05]  /*4920*/  @!UPT UIADD3 URZ, URZ, URZ, URZ ;  /* 0x0000003f3f3ff290 */ /* 0x000fea000fffe03f */
[----:B------:R-:W-:Y:S02]  /*4930*/  FMUL.FTZ R113, R5, c[0x0][0x2ec] ;  /* 0x0000bb0005717a20 */ /* 0x000fe40000410000 */
[----:B------:R-:W-:Y:S01]  /*4940*/  FMUL.FTZ R112, R4, c[0x0][0x2ec] ;  /* 0x0000bb0004707a20 */ /* 0x000fe20000410000 */
[C---:B--2---:R-:W-:Y:S03]  /*4950*/  HMMA.16816.F32.BF16 R12, R88.reuse, R84, R12 ;  /* 0x00000054580c723c */ /* 0x044fe6000004180c */
[----:B------:R-:W1:Y:S01]  /*4960*/  MUFU.TANH R113, R113 ;  /* 0x0000007100717308 */ /* 0x000e620000002400 */
[----:B------:R-:W-:Y:S01]  /*4970*/  FMUL.FTZ R114, R6, c[0x0][0x2ec] ;  /* 0x0000bb0006727a20 */ /* 0x000fe20000410000 */
[----:B------:R-:W-:Y:S01]  /*4980*/  LEA R6, R131, R224, 0x6 ;  /* 0x000000e083067211 */ /* 0x000fe200078e30ff */
[----:B------:R-:W-:Y:S02]  /*4990*/  FMUL.FTZ R115, R7, c[0x0][0x2ec] ;  /* 0x0000bb0007737a20 */ /* 0x000fe40000410000 */
[----:B------:R-:W-:Y:S03]  /*49a0*/  HMMA.16816.F32.BF16 R16, R88, R86, R16 ;  /* 0x000000565810723c */ /* 0x000fe60000041810 */
[----:B------:R-:W-:Y:S01]  /*49b0*/  @P5 ISETP.GE.AND P5, PT, R6, UR7, PT ;  /* 0x0000000706005c0c */ /* 0x000fe2000bfa6270 */
[----:B------:R-:W-:Y:S01]  /*49c0*/  FMUL.FTZ R116, R8, c[0x0][0x2ec] ;  /* 0x0000bb0008747a20 */ /* 0x000fe20000410000 */
[----:B------:R-:W2:Y:S01]  /*49d0*/  MUFU.TANH R112, R112 ;  /* 0x0000007000707308 */ /* 0x000ea20000002400 */
[----:B------:R-:W-:Y:S01]  /*49e0*/  @P1 IADD3 R196, R6, 0x1, RZ ;  /* 0x0000000106c41810 */ /* 0x000fe20007ffe0ff */
[----:B------:R-:W-:Y:S01]  /*49f0*/  FMUL.FTZ R117, R9, c[0x0][0x2ec] ;  /* 0x0000bb0009757a20 */ /* 0x000fe20000410000 */
[----:B------:R-:W-:Y:S01]  /*4a00*/  PLOP3.LUT P1, PT, PT, PT, UP0, 0x80, 0x0 ;  /* 0x000000000000781c */ /* 0x000fe20003f2f008 */
[----:B------:R-:W-:Y:S01]  /*4a10*/  FMUL.FTZ R131, R248, 1.4426950216293334961 ;  /* 0x3fb8aa3bf8837820 */ /* 0x000fe20000410000 */
[----:B------:R-:W-:Y:S02]  /*4a20*/  @P4 ISETP.GE.AND P4, PT, R196, UR7, PT ;  /* 0x00000007c4004c0c */ /* 0x000fe4000bf86270 */
[----:B------:R-:W-:Y:S02]  /*4a30*/  FMUL.FTZ R118, R10, c[0x0][0x2ec] ;  /* 0x0000bb000a767a20 */ /* 0x000fe40000410000 */
[----:B------:R-:W-:Y:S01]  /*4a40*/  FSEL R5, R131, RZ, P2 ;  /* 0x000000ff83057208 */ /* 0x000fe20001000000 */
[----:B------:R-:W3:Y:S01]  /*4a50*/  MUFU.TANH R114, R114 ;  /* 0x0000007200727308 */ /* 0x000ee20000002400 */
[----:B------:R-:W-:Y:S01]  /*4a60*/  PLOP3.LUT P2, PT, PT, PT, UP0, 0x80, 0x0 ;  /* 0x000000000000781c */ /* 0x000fe20003f4f008 */
[----:B------:R-:W-:Y:S02]  /*4a70*/  FMUL.FTZ R119, R11, c[0x0][0x2ec] ;  /* 0x0000bb000b777a20 */ /* 0x000fe40000410000 */
[----:B-1----:R-:W-:Y:S02]  /*4a80*/  FFMA.FTZ R196, R128, -UR6, R113 ;  /* 0x8000000680c47c23 */ /* 0x002fe40008010071 */
[----:B------:R-:W-:Y:S02]  /*4a90*/  FMUL.FTZ R122, R14, c[0x0][0x2ec] ;  /* 0x0000bb000e7a7a20 */ /* 0x000fe40000410000 */
[----:B------:R-:W-:Y:S01]  /*4aa0*/  FMUL.FTZ R120, R12, c[0x0][0x2ec] ;  /* 0x0000bb000c787a20 */ /* 0x000fe20000410000 */
[----:B------:R-:W-:Y:S01]  /*4ab0*/  @P1 FSEL R196, R196, -INF , !P4 ;  /* 0xff800000c4c41808 */ /* 0x000fe20006000000 */
[----:B------:R-:W1:Y:S01]  /*4ac0*/  MUFU.TANH R115, R115 ;  /* 0x0000007300737308 */ /* 0x000e620000002400 */
[----:B------:R-:W-:Y:S01]  /*4ad0*/  FSETP.NEU.FTZ.AND P1, PT, R249, -INF , PT ;  /* 0xff800000f900780b */ /* 0x000fe20003f3d000 */
[----:B------:R-:W-:Y:S02]  /*4ae0*/  FMUL.FTZ R121, R13, c[0x0][0x2ec] ;  /* 0x0000bb000d797a20 */ /* 0x000fe40000410000 */
[----:B--2---:R-:W-:Y:S01]  /*4af0*/  FFMA.FTZ R198, R127, -UR6, R112 ;  /* 0x800000067fc67c23 */ /* 0x004fe20008010070 */
[----:B------:R-:W-:Y:S01]  /*4b00*/  FSEL R252, R252, RZ, P1 ;  /* 0x000000fffcfc7208 */ /* 0x000fe20000800000 */
[--C-:B------:R-:W-:Y:S01]  /*4b10*/  FFMA.FTZ R205, R196, c[0x0][0x23c], -R5.reuse ;  /* 0x00008f00c4cd7a23 */ /* 0x100fe20000010805 */
[----:B------:R-:W-:Y:S01]  /*4b20*/  PLOP3.LUT P1, PT, PT, PT, UP0, 0x80, 0x0 ;  /* 0x000000000000781c */ /* 0x000fe20003f2f008 */
[----:B------:R-:W-:Y:S01]  /*4b30*/  FMUL.FTZ R123, R15, c[0x0][0x2ec] ;  /* 0x0000bb000f7b7a20 */ /* 0x000fe20000410000 */
[----:B------:R-:W-:Y:S01]  /*4b40*/  @P0 FSEL R198, R198, -INF , !P5 ;  /* 0xff800000c6c60808 */ /* 0x000fe20006800000 */
[----:B------:R-:W2:Y:S01]  /*4b50*/  MUFU.TANH R116, R116 ;  /* 0x0000007400747308 */ /* 0x000ea20000002400 */
[----:B------:R-:W-:Y:S01]  /*4b60*/  PLOP3.LUT P0, PT, PT, PT, UP0, 0x80, 0x0 ;  /* 0x000000000000781c */ /* 0x000fe20003f0f008 */
[----:B------:R-:W-:Y:S02]  /*4b70*/  FMUL.FTZ R124, R16, c[0x0][0x2ec] ;  /* 0x0000bb00107c7a20 */ /* 0x000fe40000410000 */
[----:B---3--:R-:W-:Y:S01]  /*4b80*/  FFMA.FTZ R197, R129, -UR6, R114 ;  /* 0x8000000681c57c23 */ /* 0x008fe20008010072 */
[----:B------:R-:W-:Y:S01]  /*4b90*/  @P3 IADD3 R129, R6, 0x8, RZ ;  /* 0x0000000806813810 */ /* 0x000fe20007ffe0ff */
[----:B------:R-:W-:Y:S01]  /*4ba0*/  FFMA.FTZ R206, R198, c[0x0][0x23c], -R5 ;  /* 0x00008f00c6ce7a23 */ /* 0x000fe20000010805 */
[----:B------:R-:W-:Y:S01]  /*4bb0*/  PLOP3.LUT P3, PT, PT, PT, UP0, 0x80, 0x0 ;  /* 0x000000000000781c */ /* 0x000fe20003f6f008 */
[----:B------:R-:W-:Y:S01]  /*4bc0*/  FMUL.FTZ R125, R17, c[0x0][0x2ec] ;  /* 0x0000bb00117d7a20 */ /* 0x000fe20000410000 */
[----:B------:R-:W-:Y:S01]  /*4bd0*/  @P6 ISETP.GE.AND P6, PT, R129, UR7, PT ;  /* 0x0000000781006c0c */ /* 0x000fe2000bfc6270 */
[----:B------:R-:W3:Y:S01]  /*4be0*/  MUFU.TANH R117, R117 ;  /* 0x0000007500757308 */ /* 0x000ee20000002400 */
[----:B------:R-:W-:Y:S01]  /*4bf0*/  @P2 IADD3 R129, R6, 0x9, RZ ;  /* 0x0000000906812810 */ /* 0x000fe20007ffe0ff */
[----:B------:R-:W-:Y:S01]  /*4c00*/  FMUL.FTZ R126, R18, c[0x0][0x2ec] ;  /* 0x0000bb00127e7a20 */ /* 0x000fe20000410000 */
[----:B------:R-:W-:Y:S01]  /*4c10*/  PLOP3.LUT P2, PT, PT, PT, UP0, 0x80, 0x0 ;  /* 0x000000000000781c */ /* 0x000fe20003f4f008 */
[----:B-1----:R-:W-:Y:S01]  /*4c20*/  FFMA.FTZ R131, R130, -UR6, R115 ;  /* 0x8000000682837c23 */ /* 0x002fe20008010073 */
[----:B------:R-:W-:Y:S01]  /*4c30*/  @P0 FSEL R197, R197, -INF , !P5 ;  /* 0xff800000c5c50808 */ /* 0x000fe20006800000 */
[----:B------:R-:W-:Y:S01]  /*4c40*/  FMUL.FTZ R207, R19, c[0x0][0x2ec] ;  /* 0x0000bb0013cf7a20 */ /* 0x000fe20000410000 */
[----:B------:R-:W-:Y:S01]  /*4c50*/  PLOP3.LUT P0, PT, PT, PT, UP0, 0x80, 0x0 ;  /* 0x000000000000781c */ /* 0x000fe20003f0f008 */
[----:B------:R-:W-:Y:S01]  /*4c60*/  FFMA.FTZ R114, -R114, R114, 1 ;  /* 0x3f80000072727423 */ /* 0x000fe20000010172 */
[----:B------:R-:W-:Y:S01]  /*4c70*/  @P1 FSEL R131, R131, -INF , !P4 ;  /* 0xff80000083831808 */ /* 0x000fe20006000000 */
[----:B------:R-:W1:Y:S01]  /*4c80*/  MUFU.TANH R118, R118 ;  /* 0x0000007600767308 */ /* 0x000e620000002400 */
[----:B------:R-:W-:Y:S01]  /*4c90*/  @P3 ISETP.GE.AND P3, PT, R129, UR7, PT ;  /* 0x0000000781003c0c */ /* 0x000fe2000bf66270 */
[----:B------:R-:W-:Y:S01]  /*4ca0*/  FFMA.FTZ R198, R197, c[0x0][0x23c], -R252 ;  /* 0x00008f00c5c67a23 */ /* 0x000fe200000108fc */
[----:B------:R-:W-:Y:S01]  /*4cb0*/  PLOP3.LUT P1, PT, PT, PT, UP0, 0x80, 0x0 ;  /* 0x000000000000781c */ /* 0x000fe20003f2f008 */
[----:B--2---:R-:W-:Y:S01]  /*4cc0*/  FFMA.FTZ R196, R199, -UR6, R116 ;  /* 0x80000006c7c47c23 */ /* 0x004fe20008010074 */
[----:B------:R-:W-:Y:S01]  /*4cd0*/  PLOP3.LUT P4, PT, PT, PT, UP0, 0x80, 0x0 ;  /* 0x000000000000781c */ /* 0x000fe20003f8f008 */
[----:B------:R-:W-:Y:S01]  /*4ce0*/  FFMA.FTZ R197, R131, c[0x0][0x23c], -R252 ;  /* 0x00008f0083c57a23 */ /* 0x000fe200000108fc */
[----:B------:R-:W-:Y:S01]  /*4cf0*/  PLOP3.LUT P5, PT, PT, PT, UP0, 0x80, 0x0 ;  /* 0x000000000000781c */ /* 0x000fe20003faf008 */
[----:B------:R-:W-:Y:S02]  /*4d00*/  FMUL.FTZ R114, R114, c[0x0][0x2ec] ;  /* 0x0000bb0072727a20 */ /* 0x000fe40000410000 */
[----:B------:R-:W2:Y:S01]  /*4d10*/  MUFU.TANH R119, R119 ;  /* 0x0000007700777308 */ /* 0x000ea20000002400 */
[----:B------:R-:W-:Y:S01]  /*4d20*/  @P0 FSEL R196, R196, -INF , !P6 ;  /* 0xff800000c4c40808 */ /* 0x000fe20007000000 */
[----:B------:R-:W-:Y:S01]  /*4d30*/  FFMA.FTZ R112, -R112, R112, 1 ;  /* 0x3f80000070707423 */ /* 0x000fe20000010170 */
[----:B------:R-:W-:Y:S01]  /*4d40*/  PLOP3.LUT P0, PT, PT, PT, UP0, 0x80, 0x0 ;  /* 0x000000000000781c */ /* 0x000fe20003f0f008 */
[----:B---3--:R-:W-:Y:S02]  /*4d50*/  FFMA.FTZ R130, R200, -UR6, R117 ;  /* 0x80000006c8827c23 */ /* 0x008fe40008010075 */
[--C-:B------:R-:W-:Y:S02]  /*4d60*/  FFMA.FTZ R204, R196, c[0x0][0x23c], -R5.reuse ;  /* 0x00008f00c4cc7a23 */ /* 0x100fe40000010805 */
[----:B------:R-:W-:Y:S01]  /*4d70*/  FMUL.FTZ R112, R112, c[0x0][0x2ec] ;  /* 0x0000bb0070707a20 */ /* 0x000fe20000410000 */
[----:B------:R-:W-:Y:S01]  /*4d80*/  @P1 FSEL R130, R130, -INF , !P3 ;  /* 0xff80000082821808 */ /* 0x000fe20005800000 */
[----:B------:R-:W3:Y:S01]  /*4d90*/  MUFU.TANH R122, R122 ;  /* 0x0000007a007a7308 */ /* 0x000ee20000002400 */
[----:B------:R-:W-:Y:S01]  /*4da0*/  PLOP3.LUT P1, PT, PT, PT, UP0, 0x80, 0x0 ;  /* 0x000000000000781c */ /* 0x000fe20003f2f008 */
[----:B------:R-:W-:Y:S02]  /*4db0*/  FFMA.FTZ R113, -R113, R113, 1 ;  /* 0x3f80000071717423 */ /* 0x000fe40000010171 */
[----:B-1----:R-:W-:Y:S01]  /*4dc0*/  FFMA.FTZ R131, R127, -UR6, R118 ;  /* 0x800000067f837c23 */ /* 0x002fe20008010076 */
[----:B------:R-:W-:Y:S01]  /*4dd0*/  @P4 IADD3 R127, R6, 0x10, RZ ;  /* 0x00000010067f4810 */ /* 0x000fe20007ffe0ff */
[----:B------:R-:W-:Y:S01]  /*4de0*/  FFMA.FTZ R203, R130, c[0x0][0x23c], -R5 ;  /* 0x00008f0082cb7a23 */ /* 0x000fe20000010805 */
[----:B------:R-:W-:Y:S01]  /*4df0*/  PLOP3.LUT P4, PT, PT, PT, UP0, 0x80, 0x0 ;  /* 0x000000000000781c */ /* 0x000fe20003f8f008 */
[----:B------:R-:W-:Y:S01]  /*4e00*/  FMUL.FTZ R113, R113, c[0x0][0x2ec] ;  /* 0x0000bb0071717a20 */ /* 0x000fe20000410000 */
[----:B------:R-:W-:Y:S01]  /*4e10*/  @P2 FSEL R131, R131, -INF , !P6 ;  /* 0xff80000083832808 */ /* 0x000fe20007000000 */
[----:B------:R-:W1:Y:S01]  /*4e20*/  MUFU.TANH R120, R120 ;  /* 0x0000007800787308 */ /* 0x000e620000002400 */
[----:B------:R-:W-:Y:S01]  /*4e30*/  PLOP3.LUT P6, PT, PT, PT, UP0, 0x80, 0x0 ;  /* 0x000000000000781c */ /* 0x000fe20003fcf008 */
[----:B------:R-:W-:Y:S01]  /*4e40*/  FFMA.FTZ R116, -R116, R116, 1 ;  /* 0x3f80000074747423 */ /* 0x000fe20000010174 */
[----:B------:R-:W-:Y:S01]  /*4e50*/  @P5 ISETP.GE.AND P5, PT, R127, UR7, PT ;  /* 0x000000077f005c0c */ /* 0x000fe2000bfa6270 */
[----:B--2---:R-:W-:Y:S01]  /*4e60*/  FFMA.FTZ R129, R128, -UR6, R119 ;  /* 0x8000000680817c23 */ /* 0x004fe20008010077 */
[----:B------:R-:W-:Y:S01]  /*4e70*/  @P1 IADD3 R127, R6, 0x11, RZ ;  /* 0x00000011067f1810 */ /* 0x000fe20007ffe0ff */
[----:B------:R-:W-:Y:S01]  /*4e80*/  FFMA.FTZ R196, R131, c[0x0][0x23c], -R252 ;  /* 0x00008f0083c47a23 */ /* 0x000fe200000108fc */
[----:B------:R-:W-:Y:S01]  /*4e90*/  PLOP3.LUT P2, PT, PT, PT, UP0, 0x80, 0x0 ;  /* 0x000000000000781c */ /* 0x000fe20003f4f008 */
[----:B------:R-:W-:Y:S01]  /*4ea0*/  FMUL.FTZ R116, R116, c[0x0][0x2ec] ;  /* 0x0000bb0074747a20 */ /* 0x000fe20000410000 */
[----:B------:R-:W-:Y:S01]  /*4eb0*/  @P0 FSEL R129, R129, -INF , !P3 ;  /* 0xff80000081810808 */ /* 0x000fe20005800000 */
[----:B------:R-:W2:Y:S01]  /*4ec0*/  MUFU.TANH R121, R121 ;  /* 0x0000007900797308 */ /* 0x000ea20000002400 */
[----:B------:R-:W-:Y:S01]  /*4ed0*/  PLOP3.LUT P0, PT, PT, PT, UP0, 0x80, 0x0 ;  /* 0x000000000000781c */ /* 0x000fe20003f0f008 */
[----:B------:R-:W-:Y:S01]  /*4ee0*/  FFMA.FTZ R119, -R119, R119, 1 ;  /* 0x3f80000077777423 */ /* 0x000fe20000010177 */
[----:B------:R-:W-:Y:S01]  /*4ef0*/  PLOP3.LUT P1, PT, PT, PT, UP0, 0x80, 0x0 ;  /* 0x000000000000781c */ /* 0x000fe20003f2f008 */
[----:B---3--:R-:W-:Y:S01]  /*4f00*/  FFMA.FTZ R199, R199, -UR6, R122 ;  /* 0x80000006c7c77c23 */ /* 0x008fe2000801007a */
[----:B------:R-:W-:Y:S01]  /*4f10*/  @P6 ISETP.GE.AND P6, PT, R127, UR7, PT ;  /* 0x000000077f006c0c */ /* 0x000fe2000bfc6270 */
[----:B------:R-:W-:Y:S01]  /*4f20*/  FFMA.FTZ R131, R129, c[0x0][0x23c], -R252 ;  /* 0x00008f0081837a23 */ /* 0x000fe200000108fc */
[----:B------:R-:W-:Y:S01]  /*4f30*/  PLOP3.LUT P3, PT, PT, PT, UP0, 0x80, 0x0 ;  /* 0x000000000000781c */ /* 0x000fe20003f6f008 */
[----:B------:R-:W-:Y:S02]  /*4f40*/  FMUL.FTZ R119, R119, c[0x0][0x2ec] ;  /* 0x0000bb0077777a20 */ /* 0x000fe40000410000 */
[----:B------:R-:W3:Y:S01]  /*4f50*/  MUFU.TANH R123, R123 ;  /* 0x0000007b007b7308 */ /* 0x000ee20000002400 */
[----:B------:R-:W-:Y:S02]  /*4f60*/  FFMA.FTZ R122, -R122, R122, 1 ;  /* 0x3f8000007a7a7423 */ /* 0x000fe4000001017a */
[----:B------:R-:W-:Y:S01]  /*4f70*/  FFMA.FTZ R117, -R117, R117, 1 ;  /* 0x3f80000075757423 */ /* 0x000fe20000010175 */
[----:B------:R-:W-:Y:S01]  /*4f80*/  @P0 FSEL R199, R199, -INF , !P5 ;  /* 0xff800000c7c70808 */ /* 0x000fe20006800000 */
[----:B-1----:R-:W-:Y:S01]  /*4f90*/  FFMA.FTZ R130, R209, -UR6, R120 ;  /* 0x80000006d1827c23 */ /* 0x002fe20008010078 */
[----:B------:R-:W-:Y:S01]  /*4fa0*/  PLOP3.LUT P0, PT, PT, PT, UP0, 0x80, 0x0 ;  /* 0x000000000000781c */ /* 0x000fe20003f0f008 */
[----:B------:R-:W-:Y:S02]  /*4fb0*/  FMUL.FTZ R122, R122, c[0x0][0x2ec] ;  /* 0x0000bb007a7a7a20 */ /* 0x000fe40000410000 */
[----:B------:R-:W-:Y:S01]  /*4fc0*/  FMUL.FTZ R117, R117, c[0x0][0x2ec] ;  /* 0x0000bb0075757a20 */ /* 0x000fe20000410000 */
[----:B------:R-:W-:Y:S01]  /*4fd0*/  @P2 FSEL R130, R130, -INF , !P5 ;  /* 0xff80000082822808 */ /* 0x000fe20006800000 */
[----:B------:R-:W1:Y:S01]  /*4fe0*/  MUFU.TANH R124, R124 ;  /* 0x0000007c007c7308 */ /* 0x000e620000002400 */
[----:B------:R-:W-:Y:S01]  /*4ff0*/  PLOP3.LUT P2, PT, PT, PT, UP0, 0x80, 0x0 ;  /* 0x000000000000781c */ /* 0x000fe20003f4f008 */
[----:B------:R-:W-:Y:S02]  /*5000*/  FFMA.FTZ R120, -R120, R120, 1 ;  /* 0x3f80000078787423 */ /* 0x000fe40000010178 */
[----:B--2---:R-:W-:Y:S02]  /*5010*/  FFMA.FTZ R128, R208, -UR6, R121 ;  /* 0x80000006d0807c23 */ /* 0x004fe40008010079 */
[----:B------:R-:W-:Y:S02]  /*5020*/  FFMA.FTZ R202, R130, c[0x0][0x23c], -R5 ;  /* 0x00008f0082ca7a23 */ /* 0x000fe40000010805 */
[----:B------:R-:W-:Y:S01]  /*5030*/  FFMA.FTZ R130, R199, c[0x0][0x23c], -R252 ;  /* 0x00008f00c7827a23 */ /* 0x000fe200000108fc */
[----:B------:R-:W-:Y:S01]  /*5040*/  @P1 FSEL R128, R128, -INF , !P6 ;  /* 0xff80000080801808 */ /* 0x000fe20007000000 */
[----:B------:R-:W2:Y:S01]  /*5050*/  MUFU.TANH R125, R125 ;  /* 0x0000007d007d7308 */ /* 0x000ea20000002400 */
[----:B------:R-:W-:Y:S01]  /*5060*/  PLOP3.LUT P1, PT, PT, PT, UP0, 0x80, 0x0 ;  /* 0x000000000000781c */ /* 0x000fe20003f2f008 */
[----:B------:R-:W-:Y:S02]  /*5070*/  FMUL.FTZ R120, R120, c[0x0][0x2ec] ;  /* 0x0000bb0078787a20 */ /* 0x000fe40000410000 */
[----:B---3--:R-:W-:Y:S01]  /*5080*/  FFMA.FTZ R129, R200, -UR6, R123 ;  /* 0x80000006c8817c23 */ /* 0x008fe2000801007b */
[----:B------:R-:W-:Y:S01]  /*5090*/  @P2 IADD3 R127, R6, 0x18, RZ ;  /* 0x00000018067f2810 */ /* 0x000fe20007ffe0ff */
[----:B------:R-:W-:Y:S01]  /*50a0*/  FFMA.FTZ R201, R128, c[0x0][0x23c], -R5 ;  /* 0x00008f0080c97a23 */ /* 0x000fe20000010805 */
[----:B------:R-:W-:Y:S01]  /*50b0*/  @P4 IADD3 R128, R6, 0x19, RZ ;  /* 0x0000001906804810 */ /* 0x000fe20007ffe0ff */
[----:B------:R-:W-:Y:S01]  /*50c0*/  FFMA.FTZ R123, -R123, R123, 1 ;  /* 0x3f8000007b7b7423 */ /* 0x000fe2000001017b */
[----:B------:R-:W-:Y:S01]  /*50d0*/  @P0 FSEL R129, R129, -INF , !P6 ;  /* 0xff80000081810808 */ /* 0x000fe20007000000 */
[----:B------:R-:W3:Y:S01]  /*50e0*/  MUFU.TANH R126, R126 ;  /* 0x0000007e007e7308 */ /* 0x000ee20000002400 */
[----:B------:R-:W-:Y:S01]  /*50f0*/  @P3 ISETP.GE.AND P3, PT, R128, UR7, PT ;  /* 0x0000000780003c0c */ /* 0x000fe2000bf66270 */
[----:B------:R-:W-:Y:S01]  /*5100*/  FMUL.FTZ R123, R123, c[0x0][0x2ec] ;  /* 0x0000bb007b7b7a20 */ /* 0x000fe20000410000 */
[----:B------:R-:W-:Y:S01]  /*5110*/  PLOP3.LUT P0, PT, PT, PT, UP0, 0x80, 0x0 ;  /* 0x000000000000781c */ /* 0x000fe20003f0f008 */
[----:B-1----:R-:W-:Y:S01]  /*5120*/  FFMA.FTZ R128, R211, -UR6, R124 ;  /* 0x80000006d3807c23 */ /* 0x002fe2000801007c */
[----:B------:R-:W-:Y:S01]  /*5130*/  @P1 ISETP.GE.AND P2, PT, R127, UR7, PT ;  /* 0x000000077f001c0c */ /* 0x000fe2000bf46270 */
[----:B------:R-:W-:Y:S01]  /*5140*/  FFMA.FTZ R127, R129, c[0x0][0x23c], -R252 ;  /* 0x00008f00817f7a23 */ /* 0x000fe200000108fc */
[----:B------:R-:W-:Y:S01]  /*5150*/  PLOP3.LUT P1, PT, PT, PT, UP0, 0x80, 0x0 ;  /* 0x000000000000781c */ /* 0x000fe20003f2f008 */
[----:B------:R-:W-:Y:S02]  /*5160*/  FFMA.FTZ R121, -R121, R121, 1 ;  /* 0x3f80000079797423 */ /* 0x000fe40000010179 */
[----:B------:R-:W-:Y:S01]  /*5170*/  MUFU.EX2 R129, R127 ;  /* 0x0000007f00817308 */ /* 0x000fe20000000800 */
[----:B------:R-:W-:Y:S02]  /*5180*/  FFMA.FTZ R115, -R115, R115, 1 ;  /* 0x3f80000073737423 */ /* 0x000fe40000010173 */
[----:B------:R-:W-:Y:S02]  /*5190*/  FMUL.FTZ R121, R121, c[0x0][0x2ec] ;  /* 0x0000bb0079797a20 */ /* 0x000fe40000410000 */
[----:B--2---:R-:W-:Y:S02]  /*51a0*/  FFMA.FTZ R210, R210, -UR6, R125 ;  /* 0x80000006d2d27c23 */ /* 0x004fe4000801007d */
[----:B------:R-:W-:Y:S02]  /*51b0*/  FMUL.FTZ R115, R115, c[0x0][0x2ec] ;  /* 0x0000bb0073737a20 */ /* 0x000fe40000410000 */
[----:B------:R-:W-:Y:S01]  /*51c0*/  FFMA.FTZ R124, -R124, R124, 1 ;  /* 0x3f8000007c7c7423 */ /* 0x000fe2000001017c */
[----:B------:R-:W1:Y:S01]  /*51d0*/  MUFU.TANH R207, R207 ;  /* 0x000000cf00cf7308 */ /* 0x000e620000002400 */
[----:B------:R-:W-:Y:S01]  /*51e0*/  @P1 FSEL R128, R128, -INF , !P2 ;  /* 0xff80000080801808 */ /* 0x000fe20005000000 */
[----:B------:R-:W-:Y:S01]  /*51f0*/  FFMA.FTZ R125, -R125, R125, 1 ;  /* 0x3f8000007d7d7423 */ /* 0x000fe2000001017d */
[----:B------:R-:W-:Y:S01]  /*5200*/  PLOP3.LUT P1, PT, PT, PT, UP0, 0x80, 0x0 ;  /* 0x000000000000781c */ /* 0x000fe20003f2f008 */
[----:B---3--:R-:W-:Y:S01]  /*5210*/  FFMA.FTZ R209, R209, -UR6, R126 ;  /* 0x80000006d1d17c23 */ /* 0x008fe2000801007e */
[----:B------:R-:W-:Y:S01]  /*5220*/  @P0 FSEL R210, R210, -INF , !P3 ;  /* 0xff800000d2d20808 */ /* 0x000fe20005800000 */
[--C-:B------:R-:W-:Y:S01]  /*5230*/  FFMA.FTZ R200, R128, c[0x0][0x23c], -R5.reuse ;  /* 0x00008f0080c87a23 */ /* 0x100fe20000010805 */
[----:B------:R-:W-:Y:S01]  /*5240*/  PLOP3.LUT P0, PT, PT, PT, UP0, 0x80, 0x0 ;  /* 0x000000000000781c */ /* 0x000fe20003f0f008 */
[----:B------:R-:W-:Y:S01]  /*5250*/  FFMA.FTZ R126, -R126, R126, 1 ;  /* 0x3f8000007e7e7423 */ /* 0x000fe2000001017e */
[----:B------:R-:W-:Y:S01]  /*5260*/  UISETP.GE.AND UP0, UPT, UR8, 0x1, UPT ;  /* 0x000000010800788c */ /* 0x000fe2000bf06270 */
[----:B------:R-:W-:Y:S01]  /*5270*/  MUFU.EX2 R206, R206 ;  /* 0x000000ce00ce7308 */ /* 0x000fe20000000800 */
[----:B------:R-:W-:Y:S02]  /*5280*/  FFMA.FTZ R5, R210, c[0x0][0x23c], -R5 ;  /* 0x00008f00d2057a23 */ /* 0x000fe40000010805 */
[----:B------:R-:W-:Y:S02]  /*5290*/  FMUL.FTZ R126, R126, c[0x0][0x2ec] ;  /* 0x0000bb007e7e7a20 */ /* 0x000fe40000410000 */
[----:B------:R-:W-:Y:S01]  /*52a0*/  FMUL.FTZ R124, R124, c[0x0][0x2ec] ;  /* 0x0000bb007c7c7a20 */ /* 0x000fe20000410000 */
[----:B------:R-:W-:Y:S01]  /*52b0*/  @P1 FSEL R209, R209, -INF , !P2 ;  /* 0xff800000d1d11808 */ /* 0x000fe20005000000 */
[----:B------:R-:W-:Y:S01]  /*52c0*/  FMUL.FTZ R125, R125, c[0x0][0x2ec] ;  /* 0x0000bb007d7d7a20 */ /* 0x000fe20000410000 */
[----:B------:R-:W-:Y:S01]  /*52d0*/  PLOP3.LUT P1, PT, PT, PT, UP0, 0x80, 0x0 ;  /* 0x000000000000781c */ /* 0x000fe20003f2f008 */
[----:B------:R-:W-:Y:S01]  /*52e0*/  FFMA.FTZ R118, -R118, R118, 1 ;  /* 0x3f80000076767423 */ /* 0x000fe20000010176 */
[----:B------:R-:W2:Y:S01]  /*52f0*/  MUFU.EX2 R205, R205 ;  /* 0x000000cd00cd7308 */ /* 0x000ea20000000800 */
[--C-:B------:R-:W-:Y:S02]  /*5300*/  FFMA.FTZ R128, R209, c[0x0][0x23c], -R252.reuse ;  /* 0x00008f00d1807a23 */ /* 0x100fe400000108fc */
[----:B------:R-:W-:Y:S02]  /*5310*/  FMUL.FTZ R118, R118, c[0x0][0x2ec] ;  /* 0x0000bb0076767a20 */ /* 0x000fe40000410000 */
[----:B-1----:R-:W-:Y:S02]  /*5320*/  FFMA.FTZ R127, R208, -UR6, R207 ;  /* 0x80000006d07f7c23 */ /* 0x002fe400080100cf */
[----:B------:R-:W-:Y:S03]  /*5330*/  FFMA.FTZ R207, -R207, R207, 1 ;  /* 0x3f800000cfcf7423 */ /* 0x000fe600000101cf */
[----:B------:R-:W-:Y:S01]  /*5340*/  MUFU.EX2 R198, R198 ;  /* 0x000000c600c67308 */ /* 0x000fe20000000800 */
[----:B------:R-:W-:Y:S01]  /*5350*/  @P0 FSEL R127, R127, -INF , !P3 ;  /* 0xff8000007f7f0808 */ /* 0x000fe20005800000 */
[----:B------:R-:W-:Y:S04]  /*5360*/  FMUL.FTZ R207, R207, c[0x0][0x2ec] ;  /* 0x0000bb00cfcf7a20 */ /* 0x000fe80000410000 */
[----:B------:R-:W-:Y:S04]  /*5370*/  FFMA.FTZ R252, R127, c[0x0][0x23c], -R252 ;  /* 0x00008f007ffc7a23 */ /* 0x000fe800000108fc */
        /* <DEDUP_REMOVED lines=15> */
[----:B------:R-:W1:Y:S10]  /*5470*/  MUFU.EX2 R130, R130 ;  /* 0x0000008200827308 */ /* 0x000e740000000800 */
[----:B------:R-:W-:Y:S01]  /*5480*/  MUFU.EX2 R127, R252 ;  /* 0x000000fc007f7308 */ /* 0x000fe20000000800 */
[----:B--2---:R-:W-:Y:S05]  /*5490*/  F2FP.BF16.PACK_AB R210, R201, R202 ;  /* 0x000000cac9d2723e */ /* 0x004fea00000010ff */
[----:B------:R2:W-:Y:S04]  /*54a0*/  STS [R236+0x22000], R210 ;  /* 0x022000d2ec007388 */ /* 0x0005e80000000800 */
[----:B------:R-:W-:Y:S01]  /*54b0*/  MUFU.EX2 R200, R200 ;  /* 0x000000c800c87308 */ /* 0x000fe20000000800 */
[----:B-1----:R-:W-:Y:S05]  /*54c0*/  F2FP.BF16.PACK_AB R208, R129, R130 ;  /* 0x0000008281d0723e */ /* 0x002fea00000010ff */
[----:B------:R-:W-:Y:S04]  /*54d0*/  STS [R236+0x22400], R208 ;  /* 0x022400d0ec007388 */ /* 0x000fe80000000800 */
[----:B------:R-:W1:Y:S10]  /*54e0*/  MUFU.EX2 R199, R5 ;  /* 0x0000000500c77308 */ /* 0x000e740000000800 */
[----:B------:R-:W3:Y:S01]  /*54f0*/  MUFU.EX2 R128, R128 ;  /* 0x0000008000807308 */ /* 0x000ee20000000800 */
[----:B--2---:R-:W-:Y:S02]  /*5500*/  IADD3 R210, P0, R247, UR12, RZ ;  /* 0x0000000cf7d27c10 */ /* 0x004fe4000ff1e0ff */
[----:B-1----:R-:W-:Y:S05]  /*5510*/  F2FP.BF16.PACK_AB R211, R199, R200 ;  /* 0x000000c8c7d3723e */ /* 0x002fea00000010ff */
[----:B------:R1:W-:Y:S01]  /*5520*/  STS [R238+0x22000], R211 ;  /* 0x022000d3ee007388 */ /* 0x0003e20000000800 */
[----:B---3--:R-:W-:Y:S05]  /*5530*/  F2FP.BF16.PACK_AB R209, R127, R128 ;  /* 0x000000807fd1723e */ /* 0x008fea00000010ff */
[----:B------:R2:W-:Y:S06]  /*5540*/  STS [R238+0x22400], R209 ;  /* 0x022400d1ee007388 */ /* 0x0005ec0000000800 */
[----:B------:R-:W-:Y:S06]  /*5550*/  LDSM.16.M88.4 R84, [R223+0x8000] ;  /* 0x00800000df54783b */ /* 0x000fec0000000200 */
[----:B------:R-:W3:Y:S01]  /*5560*/  LDSM.16.M88.4 R88, [R222+0x18000] ;  /* 0x01800000de58783b */ /* 0x000ee20000000200 */
[----:B-1----:R-:W-:Y:S02]  /*5570*/  IADD3.X R211, R246, UR11, RZ, P0, !PT ;  /* 0x0000000bf6d37c10 */ /* 0x002fe400087fe4ff */
[C---:B------:R-:W-:Y:S03]  /*5580*/  LEA R250, P0, R241.reuse, R250, 0x2 ;  /* 0x000000faf1fa7211 */ /* 0x040fe600078010ff */
[----:B------:R-:W1:Y:S01]  /*5590*/  LDSM.16.M88.4 R92, [R222+0x18800] ;  /* 0x01880000de5c783b */ /* 0x000e620000000200 */
[----:B------:R-:W-:Y:S05]  /*55a0*/  LEA.HI.X.SX32 R251, R241, R251, 0x2, P0 ;  /* 0x000000fbf1fb7211 */ /* 0x000fea00000f16ff */
[----:B------:R-:W-:Y:S06]  /*55b0*/  LDSM.16.M88.4 R96, [R221+0x8000] ;  /* 0x00800000dd60783b */ /* 0x000fec0000000200 */
[----:B------:R-:W3:Y:S06]  /*55c0*/  LDSM.16.M88.4 R100, [R212+0x18000] ;  /* 0x01800000d464783b */ /* 0x000eec0000000200 */
[----:B------:R-:W4:Y:S06]  /*55d0*/  LDG.E R208, [R210.64] ;  /* 0x00000004d2d07981 */ /* 0x000f2c000c1e1900 */
[----:B------:R-:W3:Y:S06]  /*55e0*/  LDSM.16.M88.4 R104, [R212+0x18800] ;  /* 0x01880000d468783b */ /* 0x000eec0000000200 */
[----:B--2---:R4:W2:Y:S01]  /*55f0*/  LDG.E R209, [R210.64+0x20] ;  /* 0x00002004d2d17981 */ /* 0x0048a2000c1e1900 */
[C---:B---3--:R-:W-:Y:S05]  /*5600*/  HMMA.16816.F32.BF16 R4, R84.reuse, R88, RZ ;  /* 0x000000585404723c */ /* 0x048fea00000418ff */
[----:B------:R-:W-:Y:S03]  /*5610*/  LDSM.16.M88.4 R108, [R220+0x8000] ;  /* 0x00800000dc6c783b */ /* 0x000fe60000000200 */
[C---:B------:R-:W-:Y:S03]  /*5620*/  HMMA.16816.F32.BF16 R8, R84.reuse, R90, RZ ;  /* 0x0000005a5408723c */ /* 0x040fe600000418ff */
[----:B------:R-:W3:Y:S05]  /*5630*/  LDSM.16.M88.4 R88, [R3+0x18000] ;  /* 0x018000000358783b */ /* 0x000eea0000000200 */
[C---:B-1----:R-:W-:Y:S08]  /*5640*/  HMMA.16816.F32.BF16 R12, R84.reuse, R92, RZ ;  /* 0x0000005c540c723c */ /* 0x042ff000000418ff */
[----:B------:R-:W-:Y:S01]  /*5650*/  HMMA.16816.F32.BF16 R16, R84, R94, RZ ;  /* 0x0000005e5410723c */ /* 0x000fe200000418ff */
        /* <DEDUP_REMOVED lines=46> */
[----:B------:R-:W4:Y:S07]  /*5940*/  LDSM.16.M88.4 R108, [R212+0x1c000] ;  /* 0x01c00000d46c783b */ /* 0x000f2e0000000200 */
[C---:B------:R-:W-:Y:S08]  /*5950*/  HMMA.16816.F32.BF16 R12, R88.reuse, R92, R12 ;  /* 0x0000005c580c723c */ /* 0x040ff0000004180c */
        /* <DEDUP_REMOVED lines=65> */
[----:B------:R-:W-:Y:S02]  /*5d70*/  FADD.FTZ R204, -R208, R13 ;  /* 0x0000000dd0cc7221 */ /* 0x000fe40000010100 */
[----:B------:R-:W-:Y:S02]  /*5d80*/  FMUL.FTZ R116, R116, R205 ;  /* 0x000000cd74747220 */ /* 0x000fe40000410000 */
[----:B------:R-:W-:Y:S02]  /*5d90*/  FMUL.FTZ R117, R117, R206 ;  /* 0x000000ce75757220 */ /* 0x000fe40000410000 */
[----:B------:R-:W-:Y:S02]  /*5da0*/  FMUL.FTZ R203, R202, R203 ;  /* 0x000000cbcacb7220 */ /* 0x000fe40000410000 */
[----:B------:R-:W-:Y:S01]  /*5db0*/  FMUL.FTZ R204, R201, R204 ;  /* 0x000000ccc9cc7220 */ /* 0x000fe20000410000 */
[----:B------:R-:W-:Y:S01]  /*5dc0*/  F2FP.BF16.PACK_AB R116, R117, R116 ;  /* 0x000000747574723e */ /* 0x000fe200000010ff */
        /* <DEDUP_REMOVED lines=18> */
[C---:B-1----:R-:W-:Y:S01]  /*5ef0*/  FADD.FTZ R113, -R209.reuse, R14 ;  /* 0x0000000ed1717221 */ /* 0x042fe20000010100 */
        /* <DEDUP_REMOVED lines=8> */
[----:B------:R-:W-:Y:S02]  /*5f80*/  FMUL.FTZ R113, R130, R113 ;  /* 0x0000007182717220 */ /* 0x000fe40000410000 */
        /* <DEDUP_REMOVED lines=171> */
.L_x_1225:
        /* <DEDUP_REMOVED lines=462> */
.L_x_1226:
        /* <DEDUP_REMOVED lines=217> */
.L_x_1228:
        /* <DEDUP_REMOVED lines=18> */
.L_x_1229:
        /* <DEDUP_REMOVED lines=55> */
.L_x_1231:
[----:B---34-:R-:W-:Y:S05]  /*9940*/  BSYNC B0 ;  /* 0x0000000000007941 */ /* 0x018fea0003800000 */
.L_x_1230:
        /* <DEDUP_REMOVED lines=22> */
.L_x_1233:
[----:B------:R-:W-:Y:S05]  /*9ab0*/  BSYNC B0 ;  /* 0x0000000000007941 */ /* 0x000fea0003800000 */
.L_x_1232:
        /* <DEDUP_REMOVED lines=32> */
.L_x_1235:
[----:B------:R-:W-:Y:S05]  /*9cc0*/  BSYNC B0 ;  /* 0x0000000000007941 */ /* 0x000fea0003800000 */
.L_x_1234:
        /* <DEDUP_REMOVED lines=21> */
.L_x_1208:
        /* <DEDUP_REMOVED lines=20> */
.L_x_1237:
        /* <DEDUP_REMOVED lines=18> */
.L_x_1238:
        /* <DEDUP_REMOVED lines=36> */
.L_x_1240:
[----:B------:R-:W-:Y:S05]  /*a2c0*/  BSYNC B0 ;  /* 0x0000000000007941 */ /* 0x000fea0003800000 */
.L_x_1239:
        /* <DEDUP_REMOVED lines=21> */
.L_x_1242:
[----:B------:R-:W-:Y:S05]  /*a420*/  BSYNC B0 ;  /* 0x0000000000007941 */ /* 0x000fea0003800000 */
.L_x_1241:
        /* <DEDUP_REMOVED lines=32> */
.L_x_1244:
[----:B------:R-:W-:Y:S05]  /*a630*/  BSYNC B0 ;  /* 0x0000000000007941 */ /* 0x000fea0003800000 */
.L_x_1243:
        /* <DEDUP_REMOVED lines=18> */
.L_x_1236:
[----:B------:R-:W-:Y:S05]  /*a760*/  BSYNC B1 ;  /* 0x0000000000017941 */ /* 0x000fea0003800000 */
.L_x_1203:
        /* <DEDUP_REMOVED lines=12> */
.L_x_1245:
[----:B------:R-:W-:Y:S05]  /*a830*/  EXIT ;  /* 0x000000000000794d */ /* 0x000fea0003800000 */
.L_x_1247:
        /* <DEDUP_REMOVED lines=12> */
.L_x_2032:


//--------------------- .text._ZN5flash44flash_bwd_dq_dk_dv_loop_seqk_parallel_kernelI23Flash_bwd_kernel_traitsILi256ELi64ELi64ELi8ELi4ELi2ELi2ELb0ELb1EN7cutlass10bfloat16_tE19Flash_kernel_traitsILi256ELi64ELi64ELi8ES3_EELb1ELb0ELb1ELb0ELb0ELb1ELb0EEEvNS_16Flash_bwd_paramsE --------------------------
	.section	.text._ZN5flash44flash_bwd_dq_dk_dv_loop_seqk_parallel_kernelI23Flash_bwd_kernel_traitsILi256ELi64ELi64ELi8ELi4ELi2ELi2ELb0ELb1EN7cutlass10bfloat16_tE19Flash_kernel_traitsILi256ELi64ELi64ELi8ES3_EELb1ELb0ELb1ELb0ELb0ELb1ELb0EEEvNS_16Flash_bwd_paramsE,"ax",@progbits
	.sectioninfo	@"SHI_REGISTERS=255"
	.align	128
        .global         _ZN5flash44flash_bwd_dq_dk_dv_loop_seqk_parallel_kernelI23Flash_bwd_kernel_traitsILi256ELi64ELi64ELi8ELi4ELi2ELi2ELb0ELb1EN7cutlass10bfloat16_tE19Flash_kernel_traitsILi256ELi64ELi64ELi8ES3_EELb1ELb0ELb1ELb0ELb0ELb1ELb0EEEvNS_16Flash_bwd_paramsE
        .type           _ZN5flash44flash_bwd_dq_dk_dv_loop_seqk_parallel_kernelI23Flash_bwd_kernel_traitsILi256ELi64ELi64ELi8ELi4ELi2ELi2ELb0ELb1EN7cutlass10bfloat16_tE19Flash_kernel_traitsILi256ELi64ELi64ELi8ES3_EELb1ELb0ELb1ELb0ELb0ELb1ELb0EEEvNS_16Flash_bwd_paramsE,@function
        .size           _ZN5flash44flash_bwd_dq_dk_dv_loop_seqk_parallel_kernelI23Flash_bwd_kernel_traitsILi256ELi64ELi64ELi8ELi4ELi2ELi2ELb0ELb1EN7cutlass10bfloat16_tE19Flash_kernel_traitsILi256ELi64ELi64ELi8ES3_EELb1ELb0ELb1ELb0ELb0ELb1ELb0EEEvNS_16Flash_bwd_paramsE,(.L_x_2033 - _ZN5flash44flash_bwd_dq_dk_dv_loop_seqk_parallel_kernelI23Flash_bwd_kernel_traitsILi256ELi64ELi64ELi8ELi4ELi2ELi2ELb0ELb1EN7cutlass10bfloat16_tE19Flash_kernel_traitsILi256ELi64ELi64ELi8ES3_EELb1ELb0ELb1ELb0ELb0ELb1ELb0EEEvNS_16Flash_bwd_paramsE)
        .other          _ZN5flash44flash_bwd_dq_dk_dv_loop_seqk_parallel_kernelI23Flash_bwd_kernel_traitsILi256ELi64ELi64ELi8ELi4ELi2ELi2ELb0ELb1EN7cutlass10bfloat16_tE19Flash_kernel_traitsILi256ELi64ELi64ELi8ES3_EELb1ELb0ELb1ELb0ELb0ELb1ELb0EEEvNS_16Flash_bwd_paramsE,@"STO_CUDA_ENTRY STV_DEFAULT"
_ZN5flash44flash_bwd_dq_dk_dv_loop_seqk_parallel_kernelI23Flash_bwd_kernel_traitsILi256ELi64ELi64ELi8ELi4ELi2ELi2ELb0ELb1EN7cutlass10bfloat16_tE19Flash_kernel_traitsILi256ELi64ELi64ELi8ES3_EELb1ELb0ELb1ELb0ELb0ELb1ELb0EEEvNS_16Flash_bwd_paramsE:
.text._ZN5flash44flash_bwd_dq_dk_dv_loop_seqk_parallel_kernelI23Flash_bwd_kernel_traitsILi256ELi64ELi64ELi8ELi4ELi2ELi2ELb0ELb1EN7cutlass10bfloat16_tE19Flash_kernel_traitsILi256ELi64ELi64ELi8ES3_EELb1ELb0ELb1ELb0ELb0ELb1ELb0EEEvNS_16Flash_bwd_paramsE:
        /* <DEDUP_REMOVED lines=13> */
[----:B------:R-:W-:Y:S01]  /*00d0*/  ULDC UR6, c[0x0][0x1c8] ;  /* 0x0000720000067ab9 */ /* 0x000fe20000000800 */
[----:B------:R-:W-:Y:S01]  /*00e0*/  IMAD.MOV.U32 R226, RZ, RZ, 0x20 ;  /* 0x00000020ffe27424 */ /* 0x000fe200078e00ff */
[----:B------:R-:W-:Y:S01]  /*00f0*/  UMOV UR9, 0x80 ;  /* 0x0000008000097882 */ /* 0x000fe20000000000 */
[----:B------:R-:W-:Y:S01]  /*0100*/  IMAD.MOV.U32 R222, RZ, RZ, 0x40 ;  /* 0x00000040ffde7424 */ /* 0x000fe200078e00ff */
[----:B------:R-:W-:Y:S01]  /*0110*/  ULDC UR7, c[0x0][0x210] ;  /* 0x0000840000077ab9 */ /* 0x000fe20000000800 */
[----:B------:R-:W-:Y:S01]  /*0120*/  IMAD.MOV.U32 R238, RZ, RZ, -0x10 ;  /* 0xfffffff0ffee7424 */ /* 0x000fe200078e00ff */
[----:B------:R-:W-:Y:S01]  /*0130*/  ULDC UR61, c[0x0][0x234] ;  /* 0x00008d00003d7ab9 */ /* 0x000fe20000000800 */
[----:B------:R-:W3:Y:S01]  /*0140*/  S2UR UR40, SR_CTAID.Y ;  /* 0x00000000002879c3 */ /* 0x000ee20000002600 */
[----:B------:R-:W-:-:S02]  /*0150*/  UIMAD UR61, UR9, UR7, UR61 ;  /* 0x00000007093d72a4 */ /* 0x000fc4000f8e023d */
[----:B------:R-:W-:Y:S02]  /*0160*/  ULDC.U8 UR10, c[0x0][0x328] ;  /* 0x0000ca00000a7ab9 */ /* 0x000fe40000000000 */
[----:B------:R-:W-:Y:S02]  /*0170*/  UISETP.NE.AND UP5, UPT, UR10, URZ, UPT ;  /* 0x0000003f0a00728c */ /* 0x000fe4000bfa5270 */
[----:B------:R-:W-:Y:S02]  /*0180*/  ULDC UR16, c[0x0][0x224] ;  /* 0x0000890000107ab9 */ /* 0x000fe40000000800 */
[----:B------:R-:W-:Y:S02]  /*0190*/  ULDC UR51, c[0x0][0x22c] ;  /* 0x00008b0000337ab9 */ /* 0x000fe40000000800 */
[----:B------:R-:W-:Y:S02]  /*01a0*/  ULDC UR42, c[0x0][0x1c0] ;  /* 0x00007000002a7ab9 */ /* 0x000fe40000000800 */
[----:B------:R-:W-:Y:S01]  /*01b0*/  ULDC UR13, c[0x0][0x1c0] ;  /* 0x00007000000d7ab9 */ /* 0x000fe20000000800 */
[----:B-1----:R-:W-:Y:S01]  /*01c0*/  SHF.R.S32.HI R4, RZ, 0x1f, R10 ;  /* 0x0000001fff047819 */ /* 0x002fe2000001140a */
[----:B--2---:R-:W-:-:S02]  /*01d0*/  ULOP3.LUT UR8, UR41, UR6, URZ, 0x3c, !UPT ;  /* 0x0000000629087292 */ /* 0x004fc4000f8e3c3f */
[----:B------:R-:W-:Y:S01]  /*01e0*/  USHF.R.S32.HI UR6, URZ, 0x1f, UR41 ;  /* 0x0000001f3f067899 */ /* 0x000fe20008011429 */
[CC--:B------:R-:W-:Y:S01]  /*01f0*/  LEA.HI R2, R4.reuse, R10.reuse, RZ, 0x5 ;  /* 0x0000000a04027211 */ /* 0x0c0fe200078f28ff */
[----:B------:R-:W-:Y:S01]  /*0200*/  ULDC UR14, c[0x0][0x1c0] ;  /* 0x00007000000e7ab9 */ /* 0x000fe20000000800 */
[----:B------:R-:W-:Y:S01]  /*0210*/  LEA.HI R9, R4, R10, RZ, 0x3 ;  /* 0x0000000a04097211 */ /* 0x000fe200078f18ff */
[----:B------:R-:W-:Y:S01]  /*0220*/  UIMAD.WIDE UR42, UR51, UR42, URZ ;  /* 0x0000002a332a72a5 */ /* 0x000fe2000f8e023f */
[--C-:B------:R-:W-:Y:S01]  /*0230*/  SHF.R.S32.HI R0, RZ, 0x5, R2.reuse ;  /* 0x00000005ff007819 */ /* 0x100fe20000011402 */
[----:B---3--:R-:W-:Y:S01]  /*0240*/  USHF.R.S32.HI UR9, URZ, 0x1f, UR40 ;  /* 0x0000001f3f097899 */ /* 0x008fe20008011428 */
[----:B------:R-:W-:Y:S01]  /*0250*/  SHF.R.S32.HI R3, RZ, 0x1f, R2 ;  /* 0x0000001fff037819 */ /* 0x000fe20000011402 */
[----:B------:R-:W-:Y:S01]  /*0260*/  UIMAD UR52, UR41, UR51, URZ ;  /* 0x00000033293472a4 */ /* 0x000fe2000f8e023f */
[C---:B------:R-:W-:Y:S01]  /*0270*/  LOP3.LUT R8, R2.reuse, 0xffffffe0, RZ, 0xc0, !PT ;  /* 0xffffffe002087812 */ /* 0x040fe200078ec0ff */
[----:B------:R-:W-:Y:S01]  /*0280*/  UIMAD UR51, UR51, UR13, URZ ;  /* 0x0000000d333372a4 */ /* 0x000fe2000f8e023f */
[-C--:B------:R-:W-:Y:S01]  /*0290*/  LEA.HI R3, R3, R0.reuse, RZ, 0x2 ;  /* 0x0000000003037211 */ /* 0x080fe200078f10ff */
[----:B------:R-:W-:Y:S01]  /*02a0*/  ULDC UR15, c[0x0][0x1c0] ;  /* 0x00007000000f7ab9 */ /* 0x000fe20000000800 */
[----:B------:R-:W-:Y:S01]  /*02b0*/  LEA.HI R2, R2, R0, RZ, 0x1 ;  /* 0x0000000002027211 */ /* 0x000fe200078f08ff */
[----:B------:R-:W-:Y:S01]  /*02c0*/  IMAD.IADD R8, R10, 0x1, -R8 ;  /* 0x000000010a087824 */ /* 0x000fe200078e0a08 */
[----:B------:R-:W-:Y:S01]  /*02d0*/  LOP3.LUT R3, R3, 0xfffffffc, RZ, 0xc0, !PT ;  /* 0xfffffffc03037812 */ /* 0x000fe200078ec0ff */
[----:B------:R-:W-:Y:S01]  /*02e0*/  ULDC UR12, c[0x0][0x1c0] ;  /* 0x00007000000c7ab9 */ /* 0x000fe20000000800 */
[----:B------:R-:W-:Y:S01]  /*02f0*/  LOP3.LUT R2, R2, 0xfffffffe, RZ, 0xc0, !PT ;  /* 0xfffffffe02027812 */ /* 0x000fe200078ec0ff */
[----:B------:R-:W-:Y:S01]  /*0300*/  UIMAD.WIDE.U32 UR48, UR40, UR16, URZ ;  /* 0x00000010283072a5 */ /* 0x000fe2000f8e003f */
[-C--:B------:R-:W-:Y:S01]  /*0310*/  LEA.HI R5, R4, R10.reuse, RZ, 0x4 ;  /* 0x0000000a04057211 */ /* 0x080fe200078f20ff */
[----:B------:R-:W-:Y:S01]  /*0320*/  IMAD.IADD R249, R0, 0x1, -R3 ;  /* 0x0000000100f97824 */ /* 0x000fe200078e0a03 */
[-C--:B------:R-:W-:Y:S01]  /*0330*/  LEA.HI R248, R4, R10.reuse, RZ, 0x7 ;  /* 0x0000000a04f87211 */ /* 0x080fe200078f38ff */
[----:B------:R-:W-:Y:S01]  /*0340*/  IMAD.IADD R224, R0, 0x1, -R2 ;  /* 0x0000000100e07824 */ /* 0x000fe200078e0a02 */
[CC--:B------:R-:W-:Y:S01]  /*0350*/  LEA.HI R12, R4.reuse, R10.reuse, RZ, 0x6 ;  /* 0x0000000a040c7211 */ /* 0x0c0fe200078f30ff */
[----:B------:R-:W-:Y:S01]  /*0360*/  UIMAD UR7, UR40, UR12, UR41 ;  /* 0x0000000c280772a4 */ /* 0x000fe2000f8e0229 */
[----:B------:R-:W-:Y:S01]  /*0370*/  LEA.HI R4, R4, R10, RZ, 0x2 ;  /* 0x0000000a04047211 */ /* 0x000fe200078f10ff */
[----:B------:R-:W-:Y:S01]  /*0380*/  USHF.L.U32 UR50, UR51, 0x6, URZ ;  /* 0x0000000633327899 */ /* 0x000fe2000800063f */
[----:B------:R-:W-:Y:S01]  /*0390*/  SHF.R.S32.HI R3, RZ, 0x4, R5 ;  /* 0x00000004ff037819 */ /* 0x000fe20000011405 */
[----:B------:R-:W-:Y:S01]  /*03a0*/  ULDC UR55, c[0x0][0x214] ;  /* 0x0000850000377ab9 */ /* 0x000fe20000000800 */
[--C-:B------:R-:W-:Y:S01]  /*03b0*/  SHF.R.S32.HI R2, RZ, 0x2, R4.reuse ;  /* 0x00000002ff027819 */ /* 0x100fe20000011404 */
[----:B------:R-:W-:Y:S01]  /*03c0*/  ULDC.U8 UR11, c[0x0][0x3d0] ;  /* 0x0000f400000b7ab9 */ /* 0x000fe20000000000 */
[----:B------:R-:W-:Y:S01]  /*03d0*/  SHF.R.S32.HI R0, RZ, 0x1f, R4 ;  /* 0x0000001fff007819 */ /* 0x000fe20000011404 */
[----:B------:R-:W-:Y:S01]  /*03e0*/  ULDC UR56, c[0x0][0x224] ;  /* 0x0000890000387ab9 */ /* 0x000fe20000000800 */
[----:B------:R-:W-:Y:S01]  /*03f0*/  SHF.R.S32.HI R243, RZ, 0x3, R9 ;  /* 0x00000003fff37819 */ /* 0x000fe20000011409 */
[----:B------:R-:W-:Y:S01]  /*0400*/  @UP5 UIMAD UR60, UR40, UR55, URZ ;  /* 0x00000037283c52a4 */ /* 0x000fe2000f8e023f */
[----:B------:R-:W-:Y:S01]  /*0410*/  LEA.HI R0, R0, R2, RZ, 0x3 ;  /* 0x0000000200007211 */ /* 0x000fe200078f18ff */
[----:B------:R-:W-:Y:S01]  /*0420*/  ULDC.64 UR4, c[0x0][0x118] ;  /* 0x0000460000047ab9 */ /* 0x000fe20000000a00 */
[----:B------:R-:W-:Y:S01]  /*0430*/  LOP3.LUT R6, R9, 0xfffffff8, RZ, 0xc0, !PT ;  /* 0xfffffff809067812 */ /* 0x000fe200078ec0ff */
[----:B------:R-:W-:Y:S01]  /*0440*/  ULDC UR44, c[0x0][0x2e8] ;  /* 0x0000ba00002c7ab9 */ /* 0x000fe20000000800 */
[----:B------:R-:W-:Y:S01]  /*0450*/  LOP3.LUT R0, R0, 0xfffffff8, RZ, 0xc0, !PT ;  /* 0xfffffff800007812 */ /* 0x000fe200078ec0ff */
[----:B------:R-:W-:Y:S01]  /*0460*/  UISETP.NE.AND UP6, UPT, UR11, URZ, UPT ;  /* 0x0000003f0b00728c */ /* 0x000fe2000bfc5270 */
[----:B------:R-:W-:Y:S01]  /*0470*/  LOP3.LUT R11, R4, 0x7ffffffc, RZ, 0xc0, !PT ;  /* 0x7ffffffc040b7812 */ /* 0x000fe200078ec0ff */
[----:B------:R-:W-:Y:S01]  /*0480*/  IMAD.IADD R6, R10, 0x1, -R6 ;  /* 0x000000010a067824 */ /* 0x000fe200078e0a06 */
[C---:B------:R-:W-:Y:S01]  /*0490*/  LOP3.LUT R7, R5.reuse, 0xfffffff0, RZ, 0xc0, !PT ;  /* 0xfffffff005077812 */ /* 0x040fe200078ec0ff */
[----:B------:R-:W-:Y:S01]  /*04a0*/  UIMAD.WIDE.U32 UR46, UR42, UR48, URZ ;  /* 0x000000302a2e72a5 */ /* 0x000fe2000f8e003f */
[----:B------:R-:W-:Y:S01]  /*04b0*/  LEA.HI R4, R5, R3, RZ, 0x1 ;  /* 0x0000000305047211 */ /* 0x000fe200078f08ff */
[----:B------:R-:W-:Y:S01]  /*04c0*/  IMAD.IADD R5, R2, 0x1, -R0 ;  /* 0x0000000102057824 */ /* 0x000fe200078e0a00 */
[----:B------:R-:W-:Y:S01]  /*04d0*/  SHF.R.S32.HI R2, RZ, 0x1f, R8 ;  /* 0x0000001fff027819 */ /* 0x000fe20000011408 */
[----:B------:R-:W-:Y:S01]  /*04e0*/  IMAD.SHL.U32 R0, R243, 0x40, RZ ;  /* 0x00000040f3007824 */ /* 0x000fe200078e00ff */
[----:B------:R-:W-:Y:S01]  /*04f0*/  LOP3.LUT R4, R4, 0xfffffffe, RZ, 0xc0, !PT ;  /* 0xfffffffe04047812 */ /* 0x000fe200078ec0ff */
[----:B------:R-:W-:Y:S01]  /*0500*/  IMAD.IADD R7, R10, 0x1, -R7 ;  /* 0x000000010a077824 */ /* 0x000fe200078e0a07 */
[----:B------:R-:W-:Y:S01]  /*0510*/  LEA.HI R231, R2, R8, RZ, 0x2 ;  /* 0x0000000802e77211 */ /* 0x000fe200078f10ff */
[----:B------:R-:W-:Y:S01]  /*0520*/  IMAD.IADD R13, R10, 0x1, -R11 ;  /* 0x000000010a0d7824 */ /* 0x000fe200078e0a0b */
[----:B------:R-:W-:Y:S01]  /*0530*/  LOP3.LUT R0, R0, 0x1c0, RZ, 0xc0, !PT ;  /* 0x000001c000007812 */ /* 0x000fe200078ec0ff */
[----:B------:R-:W-:Y:S01]  /*0540*/  IMAD.SHL.U32 R250, R6, 0x8, RZ ;  /* 0x0000000806fa7824 */ /* 0x000fe200078e00ff */
[----:B------:R-:W-:Y:S01]  /*0550*/  SHF.R.S32.HI R248, RZ, 0x7, R248 ;  /* 0x00000007fff87819 */ /* 0x000fe200000114f8 */
[----:B------:R-:W-:Y:S01]  /*0560*/  IMAD.IADD R10, R3, 0x1, -R4 ;  /* 0x00000001030a7824 */ /* 0x000fe200078e0a04 */
[----:B------:R-:W-:Y:S01]  /*0570*/  SHF.R.S32.HI R3, RZ, 0x1f, R7 ;  /* 0x0000001fff037819 */ /* 0x000fe20000011407 */
[----:B------:R-:W-:Y:S01]  /*0580*/  IMAD.U32 R4, RZ, RZ, UR6 ;  /* 0x00000006ff047e24 */ /* 0x000fe2000f8e00ff */
[----:B------:R-:W-:Y:S01]  /*0590*/  SHF.R.U32.HI R2, RZ, 0x3, R0 ;  /* 0x00000003ff027819 */ /* 0x000fe20000011600 */
[----:B------:R-:W-:Y:S01]  /*05a0*/  IMAD.SHL.U32 R221, R10, 0x200, RZ ;  /* 0x000002000add7824 */ /* 0x000fe200078e00ff */
[----:B------:R-:W-:Y:S01]  /*05b0*/  LOP3.LUT R0, R0, 0x38, R250, 0xf8, !PT ;  /* 0x0000003800007812 */ /* 0x000fe200078ef8fa */
[----:B------:R-:W-:Y:S01]  /*05c0*/  USHF.L.U32 UR6, UR40, 0x7, URZ ;  /* 0x0000000728067899 */ /* 0x000fe2000800063f */
[----:B------:R-:W-:Y:S01]  /*05d0*/  LEA.HI R11, R3, R7, RZ, 0x3 ;  /* 0x00000007030b7211 */ /* 0x000fe200078f18ff */
[----:B------:R-:W-:Y:S01]  /*05e0*/  IMAD.U32 R3, RZ, RZ, UR8 ;  /* 0x00000008ff037e24 */ /* 0x000fe2000f8e00ff */
[----:B------:R-:W-:Y:S01]  /*05f0*/  LOP3.LUT R8, R0, R2, RZ, 0x3c, !PT ;  /* 0x0000000200087212 */ /* 0x000fe200078e3cff */
[----:B------:R-:W-:Y:S01]  /*0600*/  IMAD.SHL.U32 R0, R6, 0x40, RZ ;  /* 0x0000004006007824 */ /* 0x000fe200078e00ff */
[----:B------:R-:W-:Y:S01]  /*0610*/  LOP3.LUT R2, R11, 0xfffffff8, RZ, 0xc0, !PT ;  /* 0xfffffff80b027812 */ /* 0x000fe200078ec0ff */
[----:B------:R-:W-:Y:S01]  /*0620*/  IMAD.SHL.U32 R252, R248, 0x20, RZ ;  /* 0x00000020f8fc7824 */ /* 0x000fe200078e00ff */
[----:B------:R1:W-:Y:S01]  /*0630*/  STL [R1], R3 ;  /* 0x0000000301007387 */ /* 0x0003e20000100800 */
[----:B------:R-:W-:Y:S01]  /*0640*/  LOP3.LUT P4, RZ, R6, 0x2, RZ, 0xc0, !PT ;  /* 0x0000000206ff7812 */ /* 0x000fe2000788c0ff */
[----:B------:R-:W-:Y:S01]  /*0650*/  USHF.R.S32.HI UR8, URZ, 0x1f, UR16 ;  /* 0x0000001f3f087899 */ /* 0x000fe20008011410 */
[----:B------:R-:W-:Y:S01]  /*0660*/  IMAD.IADD R7, R7, 0x1, -R2 ;  /* 0x0000000107077824 */ /* 0x000fe200078e0a02 */
[----:B------:R-:W-:Y:S01]  /*0670*/  LOP3.LUT R0, R0, 0x1c0, RZ, 0xc0, !PT ;  /* 0x000001c000007812 */ /* 0x000fe200078ec0ff */
[----:B------:R-:W-:Y:S01]  /*0680*/  IMAD.SHL.U32 R2, R224, 0x10, RZ ;  /* 0x00000010e0027824 */ /* 0x000fe200078e00ff */
[----:B------:R-:W-:Y:S01]  /*0690*/  LOP3.LUT P3, RZ, R6, 0x4, RZ, 0xc0, !PT ;  /* 0x0000000406ff7812 */ /* 0x000fe2000786c0ff */
[----:B------:R-:W-:Y:S01]  /*06a0*/  UIMAD UR58, UR8, UR40, URZ ;  /* 0x00000028083a72a4 */ /* 0x000fe2000f8e023f */
[C---:B------:R-:W-:Y:S01]  /*06b0*/  LOP3.LUT R216, R0.reuse, 0x8, R9, 0xf8, !PT ;  /* 0x0000000800d87812 */ /* 0x040fe200078ef809 */
[----:B------:R-:W-:Y:S01]  /*06c0*/  @!UP5 UIMAD UR8, UR40, UR15, UR41 ;  /* 0x0000000f2808d2a4 */ /* 0x000fe2000f8e0229 */
[----:B------:R-:W-:Y:S01]  /*06d0*/  LOP3.LUT R4, R0, 0x10, R2, 0xf8, !PT ;  /* 0x0000001000047812 */ /* 0x000fe200078ef802 */
[----:B------:R-:W-:Y:S01]  /*06e0*/  IMAD R2, R248, 0x800, R221 ;  /* 0x00000800f8027824 */ /* 0x000fe200078e02dd */
[----:B------:R-:W-:Y:S01]  /*06f0*/  SHF.R.U32.HI R0, RZ, 0x3, R0 ;  /* 0x00000003ff007819 */ /* 0x000fe20000011600 */
[----:B------:R-:W-:Y:S01]  /*0700*/  UIMAD UR57, UR43, UR48, URZ ;  /* 0x000000302b3972a4 */ /* 0x000fe2000f8e023f */
[----:B------:R-:W-:Y:S01]  /*0710*/  SEL R220, R222, 0xffffffc0, !P3 ;  /* 0xffffffc0dedc7807 */ /* 0x000fe20005800000 */
[----:B------:R-:W-:Y:S01]  /*0720*/  USHF.R.S32.HI UR59, URZ, 0x1f, UR52 ;  /* 0x0000001f3f3b7899 */ /* 0x000fe20008011434 */
[----:B------:R-:W-:Y:S01]  /*0730*/  LOP3.LUT R216, R216, R0, RZ, 0x3c, !PT ;  /* 0x00000000d8d87212 */ /* 0x000fe200078e3cff */
[----:B------:R-:W-:Y:S01]  /*0740*/  UIMAD UR56, UR7, UR56, URZ ;  /* 0x00000038073872a4 */ /* 0x000fe2000f8e023f */
[----:B------:R-:W-:Y:S01]  /*0750*/  SHF.R.S32.HI R231, RZ, 0x2, R231 ;  /* 0x00000002ffe77819 */ /* 0x000fe200000114e7 */
[----:B------:R-:W-:-:S02]  /*0760*/  @!UP5 UIMAD UR55, UR8, UR55, URZ ;  /* 0x000000370837d2a4 */ /* 0x000fc4000f8e023f */
[----:B------:R-:W-:Y:S01]  /*0770*/  IMAD.IADD R216, R2, 0x1, R216 ;  /* 0x0000000102d87824 */ /* 0x000fe200078e02d8 */
[----:B------:R-:W-:Y:S01]  /*0780*/  USHF.R.S32.HI UR54, URZ, 0x1f, UR50 ;  /* 0x0000001f3f367899 */ /* 0x000fe20008011432 */
[----:B------:R-:W-:Y:S01]  /*0790*/  IMAD.U32 R2, RZ, RZ, UR6 ;  /* 0x00000006ff027e24 */ /* 0x000fe2000f8e00ff */
[----:B------:R-:W-:Y:S01]  /*07a0*/  UIMAD UR6, UR40, UR14, UR41 ;  /* 0x0000000e280672a4 */ /* 0x000fe2000f8e0229 */
[----:B-1----:R-:W-:Y:S01]  /*07b0*/  LOP3.LUT R3, R5, 0x1, RZ, 0xc0, !PT ;  /* 0x0000000105037812 */ /* 0x002fe200078ec0ff */
[----:B------:R-:W-:Y:S01]  /*07c0*/  IMAD.SHL.U32 R217, R216, 0x2, RZ ;  /* 0x00000002d8d97824 */ /* 0x000fe200078e00ff */
[----:B------:R-:W-:Y:S01]  /*07d0*/  ULDC.U8 UR36, c[0x0][0x2d8] ;  /* 0x0000b60000247ab9 */ /* 0x000fe20000000000 */
[----:B------:R-:W-:Y:S01]  /*07e0*/  IMAD R231, R249, 0x10, R231 ;  /* 0x00000010f9e77824 */ /* 0x000fe200078e02e7 */
[----:B------:R-:W-:Y:S01]  /*07f0*/  ISETP.NE.U32.AND P0, PT, R3, 0x1, PT ;  /* 0x000000010300780c */ /* 0x000fe20003f05070 */
[----:B------:R-:W-:Y:S01]  /*0800*/  USHF.L.U32 UR45, UR6, 0x5, URZ ;  /* 0x00000005062d7899 */ /* 0x000fe2000800063f */
[----:B------:R-:W-:Y:S01]  /*0810*/  LOP3.LUT R3, R4, 0x8, R9, 0xf8, !PT ;  /* 0x0000000804037812 */ /* 0x000fe200078ef809 */
[----:B------:R-:W-:Y:S01]  /*0820*/  IMAD.SHL.U32 R4, R10, 0x20, RZ ;  /* 0x000000200a047824 */ /* 0x000fe200078e00ff */
[----:B------:R-:W-:Y:S01]  /*0830*/  R2P PR, R5, 0x6 ;  /* 0x0000000605007804 */ /* 0x000fe20000000000 */
[----:B------:R-:W-:Y:S01]  /*0840*/  USHF.R.S32.HI UR53, URZ, 0x1f, UR45 ;  /* 0x0000001f3f357899 */ /* 0x000fe2000801142d */
[----:B------:R-:W-:Y:S01]  /*0850*/  LOP3.LUT R221, R221, R3, R0, 0xf6, !PT ;  /* 0x00000003dddd7212 */ /* 0x000fe200078ef600 */
[----:B------:R-:W-:Y:S01]  /*0860*/  IMAD.SHL.U32 R3, R5, 0x40, RZ ;  /* 0x0000004005037824 */ /* 0x000fe200078e00ff */
[----:B------:R-:W-:Y:S01]  /*0870*/  SHF.R.S32.HI R0, RZ, 0x6, R12 ;  /* 0x00000006ff007819 */ /* 0x000fe2000001140c */
[C---:B------:R-:W-:Y:S01]  /*0880*/  IMAD.SHL.U32 R5, R7.reuse, 0x40, RZ ;  /* 0x0000004007057824 */ /* 0x040fe200078e00ff */
[----:B------:R-:W-:-:S02]  /*0890*/  LOP3.LUT P6, RZ, R7, 0x2, RZ, 0xc0, !PT ;  /* 0x0000000207ff7812 */ /* 0x000fc400078cc0ff */
[----:B------:R-:W-:Y:S01]  /*08a0*/  LOP3.LUT P5, RZ, R7, 0x4, RZ, 0xc0, !PT ;  /* 0x0000000407ff7812 */ /* 0x000fe200078ac0ff */
[----:B------:R-:W-:Y:S01]  /*08b0*/  IMAD R230, R0, 0x200, R8 ;  /* 0x0000020000e67824 */ /* 0x000fe200078e0208 */
[----:B------:R-:W-:Y:S01]  /*08c0*/  SEL R238, R238, 0x10, !P0 ;  /* 0x00000010eeee7807 */ /* 0x000fe20004000000 */
[----:B------:R-:W-:Y:S01]  /*08d0*/  IMAD.SHL.U32 R2, R0, 0x8, RZ ;  /* 0x0000000800027824 */ /* 0x000fe200078e00ff */
[----:B------:R-:W-:Y:S01]  /*08e0*/  LOP3.LUT R0, R3, 0x1c0, RZ, 0xc0, !PT ;  /* 0x000001c003007812 */ /* 0x000fe200078ec0ff */
[----:B------:R-:W-:Y:S01]  /*08f0*/  IMAD.SHL.U32 R230, R230, 0x2, RZ ;  /* 0x00000002e6e67824 */ /* 0x000fe200078e00ff */
[----:B------:R-:W-:Y:S02]  /*0900*/  SEL R222, R222, 0xffffffc0, !P5 ;  /* 0xffffffc0dede7807 */ /* 0x000fe40006800000 */
[----:B------:R-:W-:Y:S02]  /*0910*/  LOP3.LUT R2, R2, 0x18, RZ, 0xc0, !PT ;  /* 0x0000001802027812 */ /* 0x000fe400078ec0ff */
[----:B------:R-:W-:-:S02]  /*0920*/  SHF.R.U32.HI R3, RZ, 0x3, R0 ;  /* 0x00000003ff037819 */ /* 0x000fc40000011600 */
[----:B------:R-:W-:Y:S02]  /*0930*/  LOP3.LUT R8, R2, 0x20, R4, 0xf8, !PT ;  /* 0x0000002002087812 */ /* 0x000fe400078ef804 */
[----:B------:R-:W-:Y:S02]  /*0940*/  LOP3.LUT R6, R3, R0, R2, 0x1e, !PT ;  /* 0x0000000003067212 */ /* 0x000fe400078e1e02 */
[----:B------:R-:W-:Y:S01]  /*0950*/  LOP3.LUT R2, R0, 0x20, R252, 0xf8, !PT ;  /* 0x0000002000027812 */ /* 0x000fe200078ef8fc */
[----:B------:R-:W-:-:S03]  /*0960*/  IMAD.SHL.U32 R0, R13, 0x2, RZ ;  /* 0x000000020d007824 */ /* 0x000fc600078e00ff */
[----:B------:R-:W-:Y:S01]  /*0970*/  LOP3.LUT R3, R2, R3, RZ, 0x3c, !PT ;  /* 0x0000000302037212 */ /* 0x000fe200078e3cff */
[----:B------:R-:W-:Y:S01]  /*0980*/  IMAD.U32 R2, RZ, RZ, UR9 ;  /* 0x00000009ff027e24 */ /* 0x000fe2000f8e00ff */
[----:B------:R-:W-:Y:S01]  /*0990*/  USHF.R.S32.HI UR9, URZ, 0x1f, UR41 ;  /* 0x0000001f3f097899 */ /* 0x000fe20008011429 */
[--C-:B------:R-:W-:Y:S02]  /*09a0*/  IMAD R4, R249, 0x400, R0.reuse ;  /* 0x00000400f9047824 */ /* 0x100fe400078e0200 */
[----:B------:R-:W-:Y:S01]  /*09b0*/  IMAD R2, R224, 0x400, R0 ;  /* 0x00000400e0027824 */ /* 0x000fe200078e0200 */
[----:B------:R-:W-:Y:S01]  /*09c0*/  LOP3.LUT R0, R5, 0x1c0, RZ, 0xc0, !PT ;  /* 0x000001c005007812 */ /* 0x000fe200078ec0ff */
[----:B------:R-:W-:Y:S02]  /*09d0*/  IMAD.IADD R236, R4, 0x1, R3 ;  /* 0x0000000104ec7824 */ /* 0x000fe400078e0203 */
[----:B------:R-:W-:Y:S02]  /*09e0*/  IMAD.IADD R6, R2, 0x1, R6 ;  /* 0x0000000102067824 */ /* 0x000fe400078e0206 */
[----:B------:R-:W-:Y:S01]  /*09f0*/  IMAD.U32 R2, RZ, RZ, UR9 ;  /* 0x00000009ff027e24 */ /* 0x000fe2000f8e00ff */
[--C-:B------:R-:W-:Y:S01]  /*0a00*/  SHF.R.U32.HI R2, RZ, 0x3, R0.reuse ;  /* 0x00000003ff027819 */ /* 0x100fe20000011600 */
[----:B------:R-:W-:Y:S01]  /*0a10*/  IMAD.SHL.U32 R4, R10, 0x8, RZ ;  /* 0x000000080a047824 */ /* 0x000fe200078e00ff */
[----:B------:R-:W-:Y:S01]  /*0a20*/  LEA R244, R6, 0x10000, 0x1 ;  /* 0x0001000006f47811 */ /* 0x000fe200078e08ff */
[----:B------:R-:W-:Y:S01]  /*0a30*/  IMAD.SHL.U32 R3, R11, 0x40, RZ ;  /* 0x000000400b037824 */ /* 0x000fe200078e00ff */
[----:B------:R-:W-:Y:S01]  /*0a40*/  LOP3.LUT R5, R2, R8, R0, 0x1e, !PT ;  /* 0x0000000802057212 */ /* 0x000fe200078e1e00 */
[----:B------:R-:W-:Y:S01]  /*0a50*/  IMAD.SHL.U32 R236, R236, 0x2, RZ ;  /* 0x00000002ecec7824 */ /* 0x000fe200078e00ff */
[----:B------:R-:W-:-:S02]  /*0a60*/  LOP3.LUT R4, R0, 0x8, R4, 0xf8, !PT ;  /* 0x0000000800047812 */ /* 0x000fc400078ef804 */
[----:B------:R-:W-:Y:S01]  /*0a70*/  LOP3.LUT R0, R3, 0xfffffe00, RZ, 0xc0, !PT ;  /* 0xfffffe0003007812 */ /* 0x000fe200078ec0ff */
[----:B------:R-:W-:Y:S01]  /*0a80*/  IMAD.IADD R239, R236, 0x1, R238 ;  /* 0x00000001ecef7824 */ /* 0x000fe200078e02ee */
[----:B------:R-:W-:Y:S02]  /*0a90*/  LOP3.LUT R2, R4, R2, RZ, 0x3c, !PT ;  /* 0x0000000204027212 */ /* 0x000fe400078e3cff */
[----:B------:R-:W-:Y:S01]  /*0aa0*/  IADD3 R237, R236, 0x20, RZ ;  /* 0x00000020eced7810 */ /* 0x000fe20007ffe0ff */
[--C-:B------:R-:W-:Y:S01]  /*0ab0*/  IMAD R224, R224, 0x400, R0.reuse ;  /* 0x00000400e0e07824 */ /* 0x100fe200078e0200 */
[----:B------:R-:W-:Y:S01]  /*0ac0*/  @P1 IADD3 R237, R236, -0x20, RZ ;  /* 0xffffffe0eced1810 */ /* 0x000fe20007ffe0ff */
[----:B------:R-:W-:Y:S01]  /*0ad0*/  IMAD R218, R249, 0x400, R0 ;  /* 0x00000400f9da7824 */ /* 0x000fe200078e0200 */
[----:B------:R-:W-:Y:S01]  /*0ae0*/  LOP3.LUT R0, R5, R0, RZ, 0xfc, !PT ;  /* 0x0000000005007212 */ /* 0x000fe200078efcff */
[----:B------:R-:W-:Y:S01]  /*0af0*/  IMAD.IADD R224, R2, 0x1, R224 ;  /* 0x0000000102e07824 */ /* 0x000fe200078e02e0 */
[----:B------:R-:W-:Y:S01]  /*0b00*/  IADD3 R245, R244, 0x40, RZ ;  /* 0x00000040f4f57810 */ /* 0x000fe20007ffe0ff */
[----:B------:R-:W-:Y:S01]  /*0b10*/  IMAD.IADD R218, R218, 0x1, R2 ;  /* 0x00000001dada7824 */ /* 0x000fe200078e0202 */
[----:B------:R-:W-:Y:S01]  /*0b20*/  SEL R2, R226, 0xffffffe0, !P4 ;  /* 0xffffffe0e2027807 */ /* 0x000fe20006000000 */
[----:B------:R-:W-:Y:S01]  /*0b30*/  IMAD.SHL.U32 R0, R0, 0x2, RZ ;  /* 0x0000000200007824 */ /* 0x000fe200078e00ff */
[----:B------:R-:W-:Y:S01]  /*0b40*/  SEL R226, R226, 0xffffffe0, !P6 ;  /* 0xffffffe0e2e27807 */ /* 0x000fe20007000000 */
[----:B------:R-:W-:Y:S01]  /*0b50*/  IMAD.SHL.U32 R218, R218, 0x2, RZ ;  /* 0x00000002dada7824 */ /* 0x000fe200078e00ff */
[----:B------:R-:W-:Y:S01]  /*0b60*/  LEA R224, R224, 0x20000, 0x1 ;  /* 0x00020000e0e07811 */ /* 0x000fe200078e08ff */
[----:B------:R-:W-:Y:S01]  /*0b70*/  IMAD R2, R216, 0x2, R2 ;  /* 0x00000002d8027824 */ /* 0x000fe200078e0202 */
[----:B------:R-:W-:Y:S01]  /*0b80*/  @P2 IADD3 R245, R244, -0x40, RZ ;  /* 0xffffffc0f4f52810 */ /* 0x000fe20007ffe0ff */
[----:B------:R-:W-:-:S02]  /*0b90*/  IMAD.IADD R219, R218, 0x1, R226 ;  /* 0x00000001dadb7824 */ /* 0x000fc400078e02e2 */
[----:B------:R-:W-:Y:S02]  /*0ba0*/  IMAD.IADD R225, R222, 0x1, R224 ;  /* 0x00000001dee17824 */ /* 0x000fe400078e02e0 */
[----:B------:R-:W-:Y:S02]  /*0bb0*/  IMAD R216, R216, 0x2, R220 ;  /* 0x00000002d8d87824 */ /* 0x000fe400078e02dc */
[----:B------:R-:W-:Y:S02]  /*0bc0*/  IMAD.IADD R3, R220, 0x1, R2 ;  /* 0x00000001dc037824 */ /* 0x000fe400078e0202 */
[----:B------:R-:W-:Y:S02]  /*0bd0*/  IMAD R220, R221, 0x2, R220 ;  /* 0x00000002dddc7824 */ /* 0x000fe400078e02dc */
[----:B------:R-:W-:Y:S02]  /*0be0*/  IMAD.IADD R223, R218, 0x1, R222 ;  /* 0x00000001dadf7824 */ /* 0x000fe400078e02de */
[----:B------:R-:W-:-:S02]  /*0bf0*/  IMAD.IADD R227, R226, 0x1, R224 ;  /* 0x00000001e2e37824 */ /* 0x000fc400078e02e0 */
[----:B------:R-:W-:Y:S02]  /*0c00*/  IMAD.SHL.U32 R221, R221, 0x2, RZ ;  /* 0x00000002dddd7824 */ /* 0x000fe400078e00ff */
[----:B------:R-:W-:Y:S02]  /*0c10*/  IMAD.IADD R238, R238, 0x1, R237 ;  /* 0x00000001eeee7824 */ /* 0x000fe400078e02ed */
[----:B------:R-:W-:Y:S02]  /*0c20*/  IMAD.IADD R222, R219, 0x1, R222 ;  /* 0x00000001dbde7824 */ /* 0x000fe400078e02de */
[----:B------:R-:W-:Y:S02]  /*0c30*/  IMAD.IADD R226, R226, 0x1, R225 ;  /* 0x00000001e2e27824 */ /* 0x000fe400078e02e1 */
.L_x_1278:
[----:B------:R-:W-:Y:S02]  /*0c40*/  ULDC.64 UR6, c[0x0][0x240] ;  /* 0x0000900000067ab9 */ /* 0x000fe40000000a00 */
[----:B------:R-:W-:Y:S02]  /*0c50*/  UISETP.NE.U32.AND UP1, UPT, URZ, UR6, UPT ;  /* 0x000000063f00728c */ /* 0x000fe4000bf25070 */
[----:B------:R-:W-:-:S02]  /*0c60*/  USHF.L.U32 UR13, UR40, 0x2, URZ ;  /* 0x00000002280d7899 */ /* 0x000fc4000800063f */
        /* <DEDUP_REMOVED lines=50> */
.L_x_1248:
        /* <DEDUP_REMOVED lines=21> */
[----:B------:R-:W-:Y:S02]  /*10e0*/  UIADD3 UR9, UR14, 0x3f, URZ ;  /* 0x0000003f0e097890 */ /* 0x000fe4000fffe03f */
[----:B------:R-:W-:Y:S02]  /*10f0*/  ULDC.64 UR10, c[0x0][0x178] ;  /* 0x00005e00000a7ab9 */ /* 0x000fe40000000a00 */
[----:B------:R-:W-:Y:S02]  /*1100*/  UIMAD UR12, UR32, UR10, URZ ;  /* 0x0000000a200c72a4 */ /* 0x000fe4000f8e023f */
[----:B------:R-:W-:Y:S02]  /*1110*/  USHF.R.S32.HI UR13, URZ, 0x1f, UR9 ;  /* 0x0000001f3f0d7899 */ /* 0x000fe40008011409 */
[----:B------:R-:W-:Y:S02]  /*1120*/  UIMAD UR16, UR40, UR11, UR12 ;  /* 0x0000000b281072a4 */ /* 0x000fe4000f8e020c */
[----:B------:R-:W-:-:S02]  /*1130*/  ULEA.HI UR17, UR13, UR9, URZ, 0x6 ;  /* 0x000000090d117291 */ /* 0x000fc4000f8f303f */
[----:B------:R-:W-:Y:S02]  /*1140*/  UIMAD.WIDE.U32 UR6, UR40, UR10, URZ ;  /* 0x0000000a280672a5 */ /* 0x000fe4000f8e003f */
[----:B------:R-:W-:Y:S02]  /*1150*/  ULDC.64 UR12, c[0x0][0x190] ;  /* 0x00006400000c7ab9 */ /* 0x000fe40000000a00 */
[----:B------:R-:W-:Y:S02]  /*1160*/  UISETP.NE.AND UP3, UPT, UR15, -0x1, UPT ;  /* 0xffffffff0f00788c */ /* 0x000fe4000bf65270 */
[----:B------:R-:W-:Y:S02]  /*1170*/  UIMAD.WIDE.U32 UR10, UR15, UR12, URZ ;  /* 0x0000000c0f0a72a5 */ /* 0x000fe4000f8e003f */
[----:B------:R-:W-:Y:S02]  /*1180*/  ULDC UR18, c[0x0][0x2e4] ;  /* 0x0000b90000127ab9 */ /* 0x000fe40000000800 */
[----:B------:R-:W-:-:S02]  /*1190*/  USEL UR31, UR6, UR10, !UP3 ;  /* 0x0000000a061f7287 */ /* 0x000fc4000d800000 */
[----:B------:R-:W-:Y:S02]  /*11a0*/  UIADD3 UR6, UR14, 0x40, UR38 ;  /* 0x000000400e067890 */ /* 0x000fe4000fffe026 */
[----:B------:R-:W-:Y:S02]  /*11b0*/  UIADD3 UR30, UR7, UR16, URZ ;  /* 0x00000010071e7290 */ /* 0x000fe4000fffe03f */
[----:B------:R-:W-:Y:S02]  /*11c0*/  UIADD3 UR6, UR6, UR18, -UR8 ;  /* 0x0000001206067290 */ /* 0x000fe4000fffe808 */
[----:B-1----:R-:W-:Y:S02]  /*11d0*/  UISETP.NE.AND UP0, UPT, UR39, -0x1, UPT ;  /* 0xffffffff2700788c */ /* 0x002fe4000bf05270 */
[----:B------:R-:W-:Y:S02]  /*11e0*/  UIADD3 UR6, UR6, 0x3f, URZ ;  /* 0x0000003f06067890 */ /* 0x000fe4000fffe03f */
[----:B------:R-:W-:-:S02]  /*11f0*/  UIMAD UR9, UR15, UR13, URZ ;  /* 0x0000000d0f0972a4 */ /* 0x000fc4000f8e023f */
[----:B------:R-:W-:Y:S01]  /*1200*/  USHF.R.S32.HI UR7, URZ, 0x1f, UR6 ;  /* 0x0000001f3f077899 */ /* 0x000fe20008011406 */
[----:B------:R-:W-:Y:S01]  /*1210*/  PLOP3.LUT P0, PT, PT, PT, UP0, 0x80, 0x0 ;  /* 0x000000000000781c */ /* 0x000fe20003f0f008 */
[----:B------:R-:W-:Y:S02]  /*1220*/  @UP3 UIADD3 UR30, UR11, UR9, URZ ;  /* 0x000000090b1e3290 */ /* 0x000fe4000fffe03f */
[----:B------:R-:W-:Y:S02]  /*1230*/  ULEA.HI UR6, UR7, UR6, URZ, 0x6 ;  /* 0x0000000607067291 */ /* 0x000fe4000f8f303f */
[----:B------:R-:W-:Y:S02]  /*1240*/  USHF.R.S32.HI UR7, URZ, 0x6, UR17 ;  /* 0x000000063f077899 */ /* 0x000fe40008011411 */
[----:B------:R-:W-:Y:S02]  /*1250*/  USHF.R.S32.HI UR6, URZ, 0x6, UR6 ;  /* 0x000000063f067899 */ /* 0x000fe40008011406 */
[----:B------:R-:W-:-:S02]  /*1260*/  @UP0 UIADD3 UR9, UR37, UR39, URZ ;  /* 0x0000002725090290 */ /* 0x000fc4000fffe03f */
[----:B------:R-:W-:Y:S02]  /*1270*/  UISETP.LT.AND UP2, UPT, UR7, UR6, UPT ;  /* 0x000000060700728c */ /* 0x000fe4000bf41270 */
[----:B------:R-:W-:Y:S02]  /*1280*/  ULDC.64 UR10, c[0x0][0x198] ;  /* 0x00006600000a7ab9 */ /* 0x000fe40000000a00 */
        /* <DEDUP_REMOVED lines=19> */
.L_x_1250:
        /* <DEDUP_REMOVED lines=18> */
.L_x_1251:
[----:B------:R-:W3:Y:S01]  /*14e0*/  LDL R4, [R1] ;  /* 0x0000000001047983 */ /* 0x000ee20000100800 */
[----:B------:R-:W-:Y:S01]  /*14f0*/  ULDC.64 UR10, c[0x0][0x370] ;  /* 0x0000dc00000a7ab9 */ /* 0x000fe20000000a00 */
[----:B------:R-:W-:Y:S01]  /*1500*/  IABS R8, c[0x0][0x1c8] ;  /* 0x0000720000087a13 */ /* 0x000fe20000000000 */
[----:B------:R-:W-:Y:S01]  /*1510*/  @UP3 UIMAD.WIDE.U32 UR6, UR15, UR10, URZ ;  /* 0x0000000a0f0632a5 */ /* 0x000fe2000f8e003f */
[----:B--2---:R-:W-:Y:S01]  /*1520*/  IABS R7, UR41 ;  /* 0x0000002900077c13 */ /* 0x004fe20008000000 */
[----:B------:R-:W-:Y:S01]  /*1530*/  ULDC UR12, c[0x0][0x224] ;  /* 0x00008900000c7ab9 */ /* 0x000fe20000000800 */
[----:B------:R-:W1:Y:S01]  /*1540*/  S2UR UR17, SR_CTAID.X ;  /* 0x00000000001179c3 */ /* 0x000e620000002500 */
[----:B------:R-:W-:Y:S01]  /*1550*/  @UP3 UIMAD UR23, UR15, UR11, UR7 ;  /* 0x0000000b0f1732a4 */ /* 0x000fe2000f8e0207 */
[----:B------:R-:W-:Y:S01]  /*1560*/  ISETP.NE.AND P2, PT, RZ, c[0x0][0x1c8], PT ;  /* 0x00007200ff007a0c */ /* 0x000fe20003f45270 */
[----:B------:R-:W-:Y:S02]  /*1570*/  USHF.L.U32 UR19, UR40, 0x7, URZ ;  /* 0x0000000728137899 */ /* 0x000fe4000800063f */
[----:B------:R-:W-:-:S02]  /*1580*/  @UP3 UMOV UR22, UR6 ;  /* 0x0000000600163c82 */ /* 0x000fc40008000000 */
[----:B------:R-:W-:Y:S02]  /*1590*/  ULDC.64 UR6, c[0x0][0x368] ;  /* 0x0000da0000067ab9 */ /* 0x000fe40000000a00 */
[----:B------:R-:W-:Y:S02]  /*15a0*/  @!UP3 UIMAD UR9, UR32, UR6, URZ ;  /* 0x000000062009b2a4 */ /* 0x000fe4000f8e023f */
[----:B------:R-:W-:Y:S02]  /*15b0*/  ULDC.64 UR10, c[0x0][0x3d8] ;  /* 0x0000f600000a7ab9 */ /* 0x000fe40000000a00 */
[----:B------:R-:W-:Y:S02]  /*15c0*/  @!UP3 UIMAD UR9, UR40, UR7, UR9 ;  /* 0x000000072809b2a4 */ /* 0x000fe4000f8e0209 */
[----:B------:R-:W-:Y:S02]  /*15d0*/  @!UP3 UIMAD.WIDE.U32 UR6, UR40, UR6, URZ ;  /* 0x000000062806b2a5 */ /* 0x000fe4000f8e003f */
[----:B------:R-:W-:-:S02]  /*15e0*/  USHF.R.S32.HI UR20, URZ, 0x1f, UR38 ;  /* 0x0000001f3f147899 */ /* 0x000fc40008011426 */
[----:B------:R-:W-:Y:S02]  /*15f0*/  @!UP3 UIADD3 UR23, UR7, UR9, URZ ;  /* 0x000000090717b290 */ /* 0x000fe4000fffe03f */
[----:B------:R-:W-:Y:S02]  /*1600*/  UIMAD UR9, UR43, UR15, URZ ;  /* 0x0000000f2b0972a4 */ /* 0x000fe4000f8e023f */
[----:B------:R-:W-:Y:S02]  /*1610*/  @!UP3 UMOV UR22, UR6 ;  /* 0x000000060016bc82 */ /* 0x000fe40008000000 */
[----:B------:R-:W-:-:S04]  /*1620*/  UIMAD UR6, UR32, UR12, UR58 ;  /* 0x0000000c200672a4 */ /* 0x000fc8000f8e023a */
[----:B------:R-:W-:-:S04]  /*1630*/  UIADD3 UR6, UR49, UR6, URZ ;  /* 0x0000000631067290 */ /* 0x000fc8000fffe03f */
[----:B------:R-:W-:-:S04]  /*1640*/  UIMAD UR6, UR42, UR6, UR57 ;  /* 0x000000062a0672a4 */ /* 0x000fc8000f8e0239 */
[----:B------:R-:W-:Y:S02]  /*1650*/  UIADD3 UR13, UR47, UR6, URZ ;  /* 0x000000062f0d7290 */ /* 0x000fe4000fffe03f */
[----:B------:R-:W-:-:S04]  /*1660*/  UIMAD.WIDE.U32 UR6, UR42, UR15, URZ ;  /* 0x0000000f2a0672a5 */ /* 0x000fc8000f8e003f */
[----:B------:R-:W-:Y:S02]  /*1670*/  @UP3 UIADD3 UR13, UR7, UR9, URZ ;  /* 0x00000009070d3290 */ /* 0x000fe4000fffe03f */
[----:B------:R-:W-:Y:S02]  /*1680*/  USEL UR18, UR46, UR6, !UP3 ;  /* 0x000000062e127287 */ /* 0x000fe4000d800000 */
[----:B-1----:R-:W-:-:S03]  /*1690*/  UIMAD.WIDE.U32 UR6, UR17, UR10, URZ ;  /* 0x0000000a110672a5 */ /* 0x002fc6000f8e003f */
[----:B------:R-:W-:Y:S02]  /*16a0*/  ULDC UR10, c[0x0][0x234] ;  /* 0x00008d00000a7ab9 */ /* 0x000fe40000000800 */
[----:B------:R-:W-:Y:S02]  /*16b0*/  UIMAD UR11, UR17, UR11, UR7 ;  /* 0x0000000b110b72a4 */ /* 0x000fe4000f8e0207 */
[----:B------:R-:W-:Y:S02]  /*16c0*/  USEL UR17, UR6, URZ, UP6 ;  /* 0x0000003f06117287 */ /* 0x000fe4000b000000 */
[----:B------:R-:W-:Y:S02]  /*16d0*/  USHF.L.U64.HI UR6, UR40, 0x7, UR32 ;  /* 0x0000000728067899 */ /* 0x000fe40008010220 */
[----:B------:R-:W-:Y:S02]  /*16e0*/  USEL UR11, UR11, URZ, UP6 ;  /* 0x0000003f0b0b7287 */ /* 0x000fe4000b000000 */
[----:B------:R-:W-:-:S02]  /*16f0*/  USEL UR7, UR6, URZ, UP1 ;  /* 0x0000003f06077287 */ /* 0x000fc40008800000 */
[----:B------:R-:W-:-:S04]  /*1700*/  USEL UR6, UR19, URZ, UP1 ;  /* 0x0000003f13067287 */ /* 0x000fc80008800000 */
[----:B------:R-:W-:-:S04]  /*1710*/  UIADD3 UR6, UP1, UR16, UR6, URZ ;  /* 0x0000000610067290 */ /* 0x000fc8000ff3e03f */
[----:B------:R-:W-:Y:S02]  /*1720*/  UIADD3.X UR9, UR24, UR7, URZ, UP1, !UPT ;  /* 0x0000000718097290 */ /* 0x000fe40008ffe43f */
[----:B------:R-:W-:-:S04]  /*1730*/  UIMAD UR7, UR43, UR6, URZ ;  /* 0x000000062b0772a4 */ /* 0x000fc8000f8e023f */
[----:B------:R-:W-:Y:S02]  /*1740*/  UIMAD UR9, UR42, UR9, UR7 ;  /* 0x000000092a0972a4 */ /* 0x000fe4000f8e0207 */
[----:B------:R-:W-:Y:S01]  /*1750*/  @UP5 USEL UR7, UR60, UR15, !UP3 ;  /* 0x0000000f3c075287 */ /* 0x000fe2000d800000 */
[----:B---3--:R1:W2:Y:S02]  /*1760*/  R2UR UR12, R4 ;  /* 0x00000000040c73c2 */ /* 0x0082a400000e0000 */
[----:B-1----:R-:W1:Y:S08]  /*1770*/  I2F.RP R4, R8 ;  /* 0x0000000800047306 */ /* 0x002e700000209400 */
        /* <DEDUP_REMOVED lines=14> */
[----:B--2---:R-:W-:Y:S01]  /*1860*/  ISETP.LE.AND P1, PT, RZ, UR12, PT ;  /* 0x0000000cff007c0c */ /* 0x004fe2000bf23270 */
[----:B------:R-:W-:Y:S01]  /*1870*/  @UP5 UIMAD UR12, UR41, UR10, UR7 ;  /* 0x0000000a290c52a4 */ /* 0x000fe2000f8e0207 */
[----:B------:R-:W-:Y:S01]  /*1880*/  ISETP.GE.U32.AND P3, PT, R5, R8, PT ;  /* 0x000000080500720c */ /* 0x000fe20003f66070 */
[----:B------:R-:W-:-:S04]  /*1890*/  UIMAD.WIDE.U32 UR6, UR42, UR6, URZ ;  /* 0x000000062a0672a5 */ /* 0x000fc8000f8e003f */
[----:B------:R-:W-:Y:S02]  /*18a0*/  UIADD3 UR10, UR7, UR9, URZ ;  /* 0x00000009070a7290 */ /* 0x000fe4000fffe03f */
[----:B------:R-:W-:-:S06]  /*18b0*/  @!UP5 UMOV UR12, UR55 ;  /* 0x00000037000cdc82 */ /* 0x000fcc0008000000 */
        /* <DEDUP_REMOVED lines=11> */
.L_x_1252:
[----:B------:R-:W-:Y:S02]  /*1970*/  UMOV UR9, UR56 ;  /* 0x0000003800097c82 */ /* 0x000fe40008000000 */
.L_x_1253:
        /* <DEDUP_REMOVED lines=8> */
[----:B------:R-:W1:Y:S01]  /*1a00*/  S2R R24, SR_TID.X ;  /* 0x0000000000187919 */ /* 0x000e620000002100 */
[----:B------:R-:W-:Y:S01]  /*1a10*/  UMOV UR33, 0x4 ;  /* 0x0000000400217882 */ /* 0x000fe20000000000 */
[----:B------:R-:W-:Y:S01]  /*1a20*/  IMAD.WIDE.U32 R6, R5, c[0x0][0x190], R250 ;  /* 0x0000640005067a25 */ /* 0x000fe200078e00fa */
[----:B------:R-:W-:Y:S01]  /*1a30*/  UIADD3.X UR19, UR11, UR6, UR13, UP2, UP1 ;  /* 0x000000060b137290 */ /* 0x000fe200097e240d */
[----:B------:R-:W-:Y:S01]  /*1a40*/  BSSY B1, `(.L_x_1249) ;  /* 0x00007a5000017945 */ /* 0x000fe20003800000 */
[----:B------:R-:W-:Y:S01]  /*1a50*/  UIADD3 UR11, UR16, UR12, URZ ;  /* 0x0000000c100b7290 */ /* 0x000fe2000fffe03f */
[----:B------:R-:W-:Y:S01]  /*1a60*/  IMAD R9, R9, c[0x0][0x190], RZ ;  /* 0x0000640009097a24 */ /* 0x000fe200078e02ff */
[----:B------:R-:W-:Y:S01]  /*1a70*/  ULDC.64 UR6, c[0x0][0x1a8] ;  /* 0x00006a0000067ab9 */ /* 0x000fe20000000a00 */
[----:B------:R-:W-:Y:S01]  /*1a80*/  IADD3 R8, P1, R6, UR31, RZ ;  /* 0x0000001f06087c10 */ /* 0x000fe2000ff3e0ff */
[----:B------:R-:W-:Y:S01]  /*1a90*/  UIMAD UR6, UR15, UR6, URZ ;  /* 0x000000060f0672a4 */ /* 0x000fe2000f8e023f */
[----:B------:R-:W-:Y:S01]  /*1aa0*/  IMAD R5, R5, c[0x0][0x194], R9 ;  /* 0x0000650005057a24 */ /* 0x000fe200078e0209 */
[----:B------:R-:W-:Y:S01]  /*1ab0*/  ULDC UR17, c[0x0][0x2e8] ;  /* 0x0000ba0000117ab9 */ /* 0x000fe20000000800 */
[----:B------:R-:W-:Y:S01]  /*1ac0*/  IMAD.U32 R10, RZ, RZ, UR16 ;  /* 0x00000010ff0a7e24 */ /* 0x000fe2000f8e00ff */
[----:B------:R-:W-:-:S02]  /*1ad0*/  UIMAD UR18, UR41, UR7, UR6 ;  /* 0x00000007291272a4 */ /* 0x000fc4000f8e0206 */
[----:B------:R-:W-:Y:S01]  /*1ae0*/  IADD3.X R9, R7, UR30, R5, P1, !PT ;  /* 0x0000001e07097c10 */ /* 0x000fe20008ffe405 */
[----:B------:R-:W-:Y:S01]  /*1af0*/  ULDC.64 UR6, c[0x0][0x378] ;  /* 0x0000de0000067ab9 */ /* 0x000fe20000000a00 */
[----:B------:R-:W-:Y:S01]  /*1b00*/  IADD3 R6, P1, R250, UR22, RZ ;  /* 0x00000016fa067c10 */ /* 0x000fe2000ff3e0ff */
[----:B------:R-:W-:Y:S02]  /*1b10*/  UIMAD UR6, UR15, UR6, URZ ;  /* 0x000000060f0672a4 */ /* 0x000fe4000f8e023f */
[----:B------:R-:W-:Y:S01]  /*1b20*/  ULDC.64 UR30, c[0x0][0x3c8] ;  /* 0x0000f200001e7ab9 */ /* 0x000fe20000000a00 */
[----:B------:R-:W-:Y:S01]  /*1b30*/  IADD3.X R7, R251, UR23, RZ, P1, !PT ;  /* 0x00000017fb077c10 */ /* 0x000fe20008ffe4ff */
[----:B------:R-:W-:Y:S01]  /*1b40*/  UIMAD UR13, UR41, UR7, UR6 ;  /* 0x00000007290d72a4 */ /* 0x000fe2000f8e0206 */
[----:B-1----:R-:W-:Y:S02]  /*1b50*/  SHF.R.S32.HI R5, RZ, 0x1f, R24 ;  /* 0x0000001fff057819 */ /* 0x002fe40000011418 */
[----:B------:R-:W-:Y:S01]  /*1b60*/  ULDC.64 UR6, c[0x0][0x370] ;  /* 0x0000dc0000067ab9 */ /* 0x000fe20000000a00 */
[----:B------:R-:W-:Y:S01]  /*1b70*/  IMAD.WIDE.U32 R6, R10, c[0x0][0x370], R6 ;  /* 0x0000dc000a067a25 */ /* 0x000fe200078e0006 */
[----:B------:R-:W-:Y:S01]  /*1b80*/  UIMAD UR6, UR24, UR6, URZ ;  /* 0x00000006180672a4 */ /* 0x000fe2000f8e023f */
[----:B------:R-:W-:Y:S01]  /*1b90*/  LEA.HI R5, R5, R24, RZ, 0x5 ;  /* 0x0000001805057211 */ /* 0x000fe200078f28ff */
[----:B------:R-:W-:-:S02]  /*1ba0*/  ULDC.64 UR22, c[0x0][0x200] ;  /* 0x0000800000167ab9 */ /* 0x000fc40000000a00 */
[----:B------:R-:W-:Y:S01]  /*1bb0*/  UIMAD UR10, UR16, UR7, UR6 ;  /* 0x00000007100a72a4 */ /* 0x000fe2000f8e0206 */
[----:B------:R-:W-:Y:S01]  /*1bc0*/  LOP3.LUT R11, R5, 0xffffffe0, RZ, 0xc0, !PT ;  /* 0xffffffe0050b7812 */ /* 0x000fe200078ec0ff */
[----:B------:R-:W-:Y:S01]  /*1bd0*/  UIADD3 UR6, UR16, UR9, URZ ;  /* 0x0000000910067290 */ /* 0x000fe2000fffe03f */
[----:B------:R-:W-:Y:S01]  /*1be0*/  SHF.R.S32.HI R5, RZ, 0x5, R5 ;  /* 0x00000005ff057819 */ /* 0x000fe20000011405 */
[----:B------:R-:W-:Y:S02]  /*1bf0*/  UIADD3 UR9, UR25, -0x1, URZ ;  /* 0xffffffff19097890 */ /* 0x000fe4000fffe03f */
[----:B------:R-:W-:Y:S01]  /*1c00*/  UIMAD.WIDE UR6, UR6, UR33, UR30 ;  /* 0x00000021060672a5 */ /* 0x000fe2000f8e021e */
[----:B------:R-:W-:Y:S01]  /*1c10*/  IMAD.IADD R24, R24, 0x1, -R11 ;  /* 0x0000000118187824 */ /* 0x000fe200078e0a0b */
[----:B------:R-:W-:-:S03]  /*1c20*/  IADD3 R7, R7, UR10, RZ ;  /* 0x0000000a07077c10 */ /* 0x000fc6000fffe0ff */
[----:B------:R-:W-:Y:S02]  /*1c30*/  IMAD R5, R5, UR51, R24 ;  /* 0x0000003305057c24 */ /* 0x000fe4000f8e0218 */
[----:B------:R-:W-:Y:S02]  /*1c40*/  UMOV UR16, UR6 ;  /* 0x0000000600107c82 */ /* 0x000fe40008000000 */
[----:B------:R-:W-:Y:S01]  /*1c50*/  UIADD3 UR6, -UR8, UR14, UR38 ;  /* 0x0000000e08067290 */ /* 0x000fe2000fffe126 */
[C---:B------:R-:W-:Y:S01]  /*1c60*/  IADD3 R11, P1, R5.reuse, UR21, RZ ;  /* 0x00000015050b7c10 */ /* 0x040fe2000ff3e0ff */
[----:B------:R-:W-:Y:S02]  /*1c70*/  UMOV UR15, UR7 ;  /* 0x00000007000f7c82 */ /* 0x000fe40008000000 */
[----:B------:R-:W-:Y:S01]  /*1c80*/  UIADD3 UR6, UR6, -UR17, URZ ;  /* 0x8000001106067290 */ /* 0x000fe2000fffe03f */
[----:B------:R-:W-:Y:S01]  /*1c90*/  LEA.HI.X.SX32 R10, R5, UR19, 0x1, P1 ;  /* 0x00000013050a7c11 */ /* 0x000fe200088f0eff */
[----:B------:R-:W-:Y:S01]  /*1ca0*/  IMAD.U32 R5, RZ, RZ, UR41 ;  /* 0x00000029ff057e24 */ /* 0x000fe2000f8e00ff */
[----:B------:R-:W-:Y:S01]  /*1cb0*/  LEA R228, P1, R11, c[0x0][0x350], 0x2 ;  /* 0x0000d4000be47a11 */ /* 0x000fe200078210ff */
[----:B------:R-:W-:-:S02]  /*1cc0*/  USHF.R.S32.HI UR17, URZ, 0x1f, UR6 ;  /* 0x0000001f3f117899 */ /* 0x000fc40008011406 */
[----:B------:R-:W-:Y:S01]  /*1cd0*/  IMAD.WIDE.U32 R6, R5, c[0x0][0x378], R6 ;  /* 0x0000de0005067a25 */ /* 0x000fe200078e0006 */
[----:B------:R-:W-:Y:S01]  /*1ce0*/  LEA.HI.X R229, R11, c[0x0][0x354], R10, 0x2, P1 ;  /* 0x0000d5000be57a11 */ /* 0x000fe200008f140a */
[----:B------:R-:W-:Y:S02]  /*1cf0*/  ULEA.HI UR17, UR17, UR6, URZ, 0x6 ;  /* 0x0000000611117291 */ /* 0x000fe4000f8f303f */
[----:B------:R-:W-:Y:S01]  /*1d00*/  IMAD.WIDE.U32 R8, R5, c[0x0][0x1a8], R8 ;  /* 0x00006a0005087a25 */ /* 0x000fe200078e0008 */
[----:B------:R-:W-:Y:S01]  /*1d10*/  IADD3 R7, R7, UR13, RZ ;  /* 0x0000000d07077c10 */ /* 0x000fe2000fffe0ff */
[----:B------:R-:W-:Y:S02]  /*1d20*/  USHF.R.S32.HI UR17, URZ, 0x6, UR17 ;  /* 0x000000063f117899 */ /* 0x000fe40008011411 */
[----:B------:R-:W-:Y:S01]  /*1d30*/  IMAD R5, R25, c[0x0][0x370], RZ ;  /* 0x0000dc0019057a24 */ /* 0x000fe200078e02ff */
[----:B------:R-:W-:Y:S01]  /*1d40*/  IADD3 R9, R9, UR18, RZ ;  /* 0x0000001209097c10 */ /* 0x000fe2000fffe0ff */
[----:B------:R-:W-:Y:S01]  /*1d50*/  UISETP.LT.AND UP1, UPT, URZ, UR17, UPT ;  /* 0x000000113f00728c */ /* 0x000fe2000bf21270 */
[----:B------:R-:W-:Y:S01]  /*1d60*/  IMAD.WIDE.U32 R6, R243, c[0x0][0x370], R6 ;  /* 0x0000dc00f3067a25 */ /* 0x000fe200078e0006 */
[----:B------:R-:W-:Y:S01]  /*1d70*/  LEA R234, P3, R8, c[0x0][0x160], 0x1 ;  /* 0x0000580008ea7a11 */ /* 0x000fe200078608ff */
[----:B------:R-:W-:-:S02]  /*1d80*/  UIMAD.WIDE UR6, UR11, UR33, UR22 ;  /* 0x000000210b0672a5 */ /* 0x000fc4000f8e0216 */
[----:B------:R-:W-:Y:S01]  /*1d90*/  USEL UR17, URZ, UR17, !UP1 ;  /* 0x000000113f117287 */ /* 0x000fe2000c800000 */
[----:B------:R-:W-:Y:S01]  /*1da0*/  IMAD R5, R243, c[0x0][0x374], R5 ;  /* 0x0000dd00f3057a24 */ /* 0x000fe200078e0205 */
[----:B------:R-:W-:Y:S02]  /*1db0*/  LEA R232, P2, R6, c[0x0][0x330], 0x1 ;  /* 0x0000cc0006e87a11 */ /* 0x000fe400078408ff */
[----:B------:R-:W-:Y:S01]  /*1dc0*/  UISETP.GT.AND UP1, UPT, UR25, UR17, UPT ;  /* 0x000000111900728c */ /* 0x000fe2000bf24270 */
[----:B------:R-:W-:Y:S01]  /*1dd0*/  IMAD.IADD R5, R7, 0x1, R5 ;  /* 0x0000000107057824 */ /* 0x000fe200078e0205 */
[----:B------:R-:W-:-:S04]  /*1de0*/  LEA.HI.X R235, R8, c[0x0][0x164], R9, 0x1, P3 ;  /* 0x0000590008eb7a11 */ /* 0x000fc800018f0c09 */
[----:B------:R-:W-:Y:S02]  /*1df0*/  PLOP3.LUT P1, PT, PT, PT, UP1, 0x80, 0x0 ;  /* 0x000000000000781c */ /* 0x000fe40003f2f018 */
[----:B------:R-:W-:-:S11]  /*1e00*/  LEA.HI.X R233, R6, c[0x0][0x334], R5, 0x1, P2 ;  /* 0x0000cd0006e97a11 */ /* 0x000fd600010f0c05 */
        /* <DEDUP_REMOVED lines=19> */
.L_x_1255:
        /* <DEDUP_REMOVED lines=16> */
[----:B------:R-:W-:-:S03]  /*2040*/  UIADD3 UR11, UR7, UR9, URZ ;  /* 0x00000009070b7290 */ /* 0x000fc6000fffe03f */
[----:B------:R-:W-:Y:S02]  /*2050*/  UMOV UR9, UR6 ;  /* 0x0000000600097c82 */ /* 0x000fe40008000000 */
.L_x_1256:
[----:B------:R-:W-:Y:S01]  /*2060*/  ULDC.64 UR6, c[0x0][0x3a0] ;  /* 0x0000e80000067ab9 */ /* 0x000fe20000000a00 */
[----:B------:R-:W-:Y:S01]  /*2070*/  IMAD.U32 R4, RZ, RZ, UR38 ;  /* 0x00000026ff047e24 */ /* 0x000fe2000f8e00ff */
[----:B------:R-:W-:Y:S01]  /*2080*/  UIMAD UR6, UR20, UR6, URZ ;  /* 0x00000006140672a4 */ /* 0x000fe2000f8e023f */
[----:B------:R-:W-:Y:S01]  /*2090*/  BSSY B0, `(.L_x_1257) ;  /* 0x000001c000007945 */ /* 0x000fe20003800000 */
[----:B------:R-:W-:Y:S01]  /*20a0*/  UIMAD UR8, UR35, -0x40, UR8 ;  /* 0xffffffc0230878a4 */ /* 0x000fe2000f8e0208 */
[----:B------:R-:W-:Y:S01]  /*20b0*/  IMAD.WIDE.U32 R4, R4, c[0x0][0x3a0], R250 ;  /* 0x0000e80004047a25 */ /* 0x000fe200078e00fa */
[----:B------:R-:W-:Y:S02]  /*20c0*/  UIMAD UR6, UR38, UR7, UR6 ;  /* 0x00000007260672a4 */ /* 0x000fe4000f8e0206 */
[----:B------:R-:W-:Y:S02]  /*20d0*/  USHF.R.S32.HI UR10, URZ, 0x1f, UR41 ;  /* 0x0000001f3f0a7899 */ /* 0x000fe40008011429 */
[----:B------:R-:W-:-:S02]  /*20e0*/  IADD3 R6, P0, R4, UR14, RZ ;  /* 0x0000000e04067c10 */ /* 0x000fc4000ff1e0ff */
[----:B------:R-:W-:Y:S01]  /*20f0*/  MOV R4, UR6 ;  /* 0x0000000600047c02 */ /* 0x000fe20008000f00 */
[----:B------:R-:W-:Y:S01]  /*2100*/  ULDC.64 UR6, c[0x0][0x3b8] ;  /* 0x0000ee0000067ab9 */ /* 0x000fe20000000a00 */
[----:B------:R-:W-:Y:S01]  /*2110*/  ISETP.GE.AND P1, PT, R243, UR8, PT ;  /* 0x00000008f3007c0c */ /* 0x000fe2000bf26270 */
        /* <DEDUP_REMOVED lines=19> */
.L_x_1258:
[----:B------:R-:W-:Y:S05]  /*2250*/  BSYNC B0 ;  /* 0x0000000000007941 */ /* 0x000fea0003800000 */
.L_x_1257:
        /* <DEDUP_REMOVED lines=17> */
.L_x_1260:
[----:B------:R-:W-:Y:S05]  /*2370*/  BSYNC B0 ;  /* 0x0000000000007941 */ /* 0x000fea0003800000 */
.L_x_1259:
[----:B------:R-:W-:Y:S01]  /*2380*/  ULDC.64 UR6, c[0x0][0x3a8] ;  /* 0x0000ea0000067ab9 */ /* 0x000fe20000000a00 */
[----:B-1----:R-:W-:Y:S01]  /*2390*/  IMAD.U32 R4, RZ, RZ, UR38 ;  /* 0x00000026ff047e24 */ /* 0x002fe2000f8e00ff */
[----:B------:R-:W-:Y:S01]  /*23a0*/  UIMAD UR6, UR20, UR6, URZ ;  /* 0x00000006140672a4 */ /* 0x000fe2000f8e023f */
[----:B------:R-:W-:Y:S01]  /*23b0*/  BSSY B0, `(.L_x_1261) ;  /* 0x000001a000007945 */ /* 0x000fe20003800000 */
[----:B------:R-:W-:Y:S01]  /*23c0*/  USHF.R.S32.HI UR8, URZ, 0x1f, UR41 ;  /* 0x0000001f3f087899 */ /* 0x000fe20008011429 */
        /* <DEDUP_REMOVED lines=24> */
.L_x_1262:
[----:B------:R-:W-:Y:S05]  /*2550*/  BSYNC B0 ;  /* 0x0000000000007941 */ /* 0x000fea0003800000 */
.L_x_1261:
        /* <DEDUP_REMOVED lines=15> */
.L_x_1254:
[----:B------:R-:W-:Y:S01]  /*2650*/  ULDC.64 UR10, c[0x0][0x198] ;  /* 0x00006600000a7ab9 */ /* 0x000fe20000000a00 */
[----:B------:R-:W-:Y:S01]  /*2660*/  IMAD.U32 R6, RZ, RZ, UR38 ;  /* 0x00000026ff067e24 */ /* 0x000fe2000f8e00ff */
[----:B------:R-:W-:Y:S01]  /*2670*/  UIMAD UR10, UR20, UR10, URZ ;  /* 0x0000000a140a72a4 */ /* 0x000fe2000f8e023f */
[----:B------:R-:W-:Y:S01]  /*2680*/  IADD3 R11, R243, 0x20, RZ ;  /* 0x00000020f30b7810 */ /* 0x000fe20007ffe0ff */
[----:B------:R-:W-:Y:S01]  /*2690*/  ULDC.64 UR12, c[0x0][0x1a0] ;  /* 0x00006800000c7ab9 */ /* 0x000fe20000000a00 */
[----:B------:R-:W-:Y:S01]  /*26a0*/  IMAD.WIDE.U32 R6, R6, c[0x0][0x198], R250 ;  /* 0x0000660006067a25 */ /* 0x000fe200078e00fa */
[----:B------:R-:W-:-:S02]  /*26b0*/  UIMAD UR10, UR38, UR11, UR10 ;  /* 0x0000000b260a72a4 */ /* 0x000fc4000f8e020a */
[----:B------:R-:W-:Y:S01]  /*26c0*/  UIMAD UR12, UR20, UR12, URZ ;  /* 0x0000000c140c72a4 */ /* 0x000fe2000f8e023f */
[----:B------:R-:W-:Y:S01]  /*26d0*/  IMAD.MOV.U32 R12, RZ, RZ, 0x40 ;  /* 0x00000040ff0c7424 */ /* 0x000fe200078e00ff */
[----:B------:R-:W-:Y:S02]  /*26e0*/  IADD3 R8, P0, R6, UR28, RZ ;  /* 0x0000001c06087c10 */ /* 0x000fe4000ff1e0ff */
[----:B------:R-:W-:Y:S01]  /*26f0*/  IMAD.U32 R5, RZ, RZ, UR10 ;  /* 0x0000000aff057e24 */ /* 0x000fe2000f8e00ff */
[----:B------:R-:W-:Y:S01]  /*2700*/  UIMAD UR10, UR9, -0x40, UR14 ;  /* 0xffffffc0090a78a4 */ /* 0x000fe2000f8e020e */
[----:B------:R-:W-:Y:S01]  /*2710*/  MOV R6, UR38 ;  /* 0x0000002600067c02 */ /* 0x000fe20008000f00 */
[----:B------:R-:W-:Y:S01]  /*2720*/  IMAD.WIDE.U32 R16, R12, c[0x0][0x370], RZ ;  /* 0x0000dc000c107a25 */ /* 0x000fe200078e00ff */
[----:B------:R-:W-:Y:S01]  /*2730*/  UIMAD UR11, UR38, UR13, UR12 ;  /* 0x0000000d260b72a4 */ /* 0x000fe2000f8e020c */
[----:B------:R-:W-:Y:S02]  /*2740*/  IADD3.X R9, R7, UR29, R5, P0, !PT ;  /* 0x0000001d07097c10 */ /* 0x000fe400087fe405 */
[----:B------:R-:W-:Y:S01]  /*2750*/  ISETP.GE.AND P2, PT, R11, UR10, PT ;  /* 0x0000000a0b007c0c */ /* 0x000fe2000bf46270 */
[----:B------:R-:W-:-:S04]  /*2760*/  IMAD.WIDE.U32 R6, R6, c[0x0][0x1a0], R250 ;  /* 0x0000680006067a25 */ /* 0x000fc800078e00fa */
[C---:B------:R-:W-:Y:S01]  /*2770*/  IMAD R5, R15.reuse, c[0x0][0x1b0], RZ ;  /* 0x00006c000f057a24 */ /* 0x040fe200078e02ff */
[----:B------:R-:W-:Y:S01]  /*2780*/  IADD3 R10, P1, R6, UR26, RZ ;  /* 0x0000001a060a7c10 */ /* 0x000fe2000ff3e0ff */
[----:B------:R-:W-:Y:S02]  /*2790*/  IMAD R20, R12, c[0x0][0x374], RZ ;  /* 0x0000dd000c147a24 */ /* 0x000fe400078e02ff */
[----:B------:R-:W-:Y:S02]  /*27a0*/  IMAD R13, R4, c[0x0][0x1b4], R5 ;  /* 0x00006d00040d7a24 */ /* 0x000fe400078e0205 */
[----:B------:R-:W-:Y:S01]  /*27b0*/  IMAD.U32 R6, RZ, RZ, UR11 ;  /* 0x0000000bff067e24 */ /* 0x000fe2000f8e00ff */
[----:B------:R-:W-:Y:S01]  /*27c0*/  UIMAD UR11, UR35, -0x40, UR8 ;  /* 0xffffffc0230b78a4 */ /* 0x000fe2000f8e0208 */
[----:B------:R-:W-:Y:S01]  /*27d0*/  @!P2 IADD3 R14, P4, R232, R16, RZ ;  /* 0x00000010e80ea210 */ /* 0x000fe20007f9e0ff */
[----:B------:R-:W-:Y:S02]  /*27e0*/  IMAD R5, R15, c[0x0][0x1b8], RZ ;  /* 0x00006e000f057a24 */ /* 0x000fe400078e02ff */
[----:B------:R-:W-:Y:S01]  /*27f0*/  IMAD.WIDE.U32 R18, R12, c[0x0][0x190], RZ ;  /* 0x000064000c127a25 */ /* 0x000fe200078e00ff */
[----:B------:R-:W-:-:S02]  /*2800*/  @!P2 IADD3.X R15, R233, R17, R20, P4, !PT ;  /* 0x00000011e90fa210 */ /* 0x000fc400027fe414 */
[----:B------:R-:W-:Y:S02]  /*2810*/  PLOP3.LUT P4, PT, PT, PT, UP6, 0x80, 0x0 ;  /* 0x000000000000781c */ /* 0x000fe40003f8f068 */
[----:B------:R-:W-:Y:S02]  /*2820*/  ISETP.GE.AND P0, PT, R11, UR11, PT ;  /* 0x0000000b0b007c0c */ /* 0x000fe4000bf06270 */
[----:B------:R-:W-:Y:S01]  /*2830*/  IADD3.X R11, R7, UR27, R6, P1, !PT ;  /* 0x0000001b070b7c10 */ /* 0x000fe20008ffe406 */
[----:B------:R-:W-:Y:S01]  /*2840*/  IMAD.WIDE.U32 R6, R4, c[0x0][0x1b0], R8 ;  /* 0x00006c0004067a25 */ /* 0x000fe200078e0008 */
[----:B------:R-:W-:-:S03]  /*2850*/  ISETP.GE.AND P1, PT, R243, UR11, PT ;  /* 0x0000000bf3007c0c */ /* 0x000fc6000bf26270 */
[----:B------:R-:W-:Y:S01]  /*2860*/  IMAD R8, R12, c[0x0][0x194], RZ ;  /* 0x000065000c087a24 */ /* 0x000fe200078e02ff */
[----:B------:R-:W-:Y:S02]  /*2870*/  @!P2 IADD3 R12, P3, R234, R18, RZ ;  /* 0x00000012ea0ca210 */ /* 0x000fe40007f7e0ff */
[----:B------:R-:W-:Y:S02]  /*2880*/  IADD3 R7, R7, R13, RZ ;  /* 0x0000000d07077210 */ /* 0x000fe40007ffe0ff */
[----:B------:R-:W-:Y:S01]  /*2890*/  @!P2 IADD3.X R13, R235, R19, R8, P3, !PT ;  /* 0x00000013eb0da210 */ /* 0x000fe20001ffe408 */
[C---:B------:R-:W-:Y:S01]  /*28a0*/  IMAD R19, R4.reuse, c[0x0][0x1bc], R5 ;  /* 0x00006f0004137a24 */ /* 0x040fe200078e0205 */
[C---:B------:R-:W-:Y:S01]  /*28b0*/  @!P0 IADD3 R20, P3, R243.reuse, 0x20, RZ ;  /* 0x00000020f3148810 */ /* 0x040fe20007f7e0ff */
[----:B------:R-:W-:Y:S01]  /*28c0*/  IMAD.WIDE.U32 R4, R4, c[0x0][0x1b8], R10 ;  /* 0x00006e0004047a25 */ /* 0x000fe200078e000a */
[C---:B------:R-:W-:Y:S02]  /*28d0*/  @!P0 IADD3 R18, P5, R243.reuse, 0x20, RZ ;  /* 0x00000020f3128810 */ /* 0x040fe40007fbe0ff */
[----:B------:R-:W-:Y:S01]  /*28e0*/  @!P0 MOV R17, R7 ;  /* 0x0000000700118202 */ /* 0x000fe20000000f00 */
[----:B------:R-:W-:Y:S01]  /*28f0*/  @!P0 IMAD.X R8, RZ, RZ, R25, P3 ;  /* 0x000000ffff088224 */ /* 0x000fe200018e0619 */
[----:B------:R-:W-:Y:S01]  /*2900*/  ISETP.GE.AND P3, PT, R243, UR10, PT ;  /* 0x0000000af3007c0c */ /* 0x000fe2000bf66270 */
[----:B------:R-:W-:Y:S01]  /*2910*/  @P4 BAR.SYNC.DEFER_BLOCKING 0x0 ;  /* 0x0000000000004b1d */ /* 0x000fe20000010000 */
[----:B------:R-:W-:Y:S01]  /*2920*/  @!P1 IMAD R9, R25, c[0x0][0x198], RZ ;  /* 0x0000660019099a24 */ /* 0x000fe200078e02ff */
[----:B------:R-:W-:Y:S01]  /*2930*/  IADD3 R5, R5, R19, RZ ;  /* 0x0000001305057210 */ /* 0x000fe20007ffe0ff */
[----:B------:R-:W-:-:S02]  /*2940*/  @!P0 IMAD.MOV.U32 R16, RZ, RZ, R6 ;  /* 0x000000ffff108224 */ /* 0x000fc400078e0006 */
[C---:B------:R-:W-:Y:S02]  /*2950*/  @!P1 IMAD R19, R243.reuse, c[0x0][0x19c], R9 ;  /* 0x00006700f3139a24 */ /* 0x040fe400078e0209 */
[----:B------:R-:W-:Y:S02]  /*2960*/  @!P0 IMAD.X R11, RZ, RZ, R25, P5 ;  /* 0x000000ffff0b8224 */ /* 0x000fe400028e0619 */
[----:B------:R-:W-:Y:S01]  /*2970*/  @!P0 IMAD R10, R8, c[0x0][0x198], RZ ;  /* 0x00006600080a8a24 */ /* 0x000fe200078e02ff */
[----:B------:R-:W-:Y:S01]  /*2980*/  @!P0 MOV R8, R4 ;  /* 0x0000000400088202 */ /* 0x000fe20000000f00 */
[----:B------:R-:W-:-:S04]  /*2990*/  @!P1 IMAD.WIDE.U32 R6, R243, c[0x0][0x198], R6 ;  /* 0x00006600f3069a25 */ /* 0x000fc800078e0006 */
[----:B------:R-:W-:Y:S01]  /*29a0*/  @!P0 IMAD R11, R11, c[0x0][0x1a0], RZ ;  /* 0x000068000b0b8a24 */ /* 0x000fe200078e02ff */
[----:B------:R-:W-:Y:S01]  /*29b0*/  @!P1 IADD3 R7, R7, R19, RZ ;  /* 0x0000001307079210 */ /* 0x000fe20007ffe0ff */
[----:B------:R-:W-:Y:S01]  /*29c0*/  @!P0 IMAD R23, R20, c[0x0][0x19c], R10 ;  /* 0x0000670014178a24 */ /* 0x000fe200078e020a */
[----:B------:R-:W-:Y:S01]  /*29d0*/  @!P1 LEA R10, P5, R6, c[0x0][0x168], 0x1 ;  /* 0x00005a00060a9a11 */ /* 0x000fe200078a08ff */
[----:B------:R-:W-:Y:S02]  /*29e0*/  @!P0 IMAD R22, R18, c[0x0][0x1a4], R11 ;  /* 0x0000690012168a24 */ /* 0x000fe400078e020b */
[----:B------:R-:W-:Y:S01]  /*29f0*/  @!P0 IMAD.MOV.U32 R9, RZ, RZ, R5 ;  /* 0x000000ffff098224 */ /* 0x000fe200078e0005 */
[----:B------:R-:W-:Y:S01]  /*2a00*/  @!P1 LEA.HI.X R11, R6, c[0x0][0x16c], R7, 0x1, P5 ;  /* 0x00005b00060b9a11 */ /* 0x000fe200028f0c07 */
[----:B------:R-:W-:Y:S01]  /*2a10*/  @!P0 IMAD.WIDE.U32 R20, R20, c[0x0][0x198], R16 ;  /* 0x0000660014148a25 */ /* 0x000fe200078e0010 */
[----:B------:R1:W-:Y:S03]  /*2a20*/  @P3 STS.128 [R230+0x8000], RZ ;  /* 0x008000ffe6003388 */ /* 0x0003e60000000c00 */
[----:B------:R-:W-:Y:S01]  /*2a30*/  @!P1 IMAD R6, R25, c[0x0][0x1a0], RZ ;  /* 0x0000680019069a24 */ /* 0x000fe200078e02ff */
[----:B------:R1:W-:Y:S01]  /*2a40*/  @P3 STS.128 [R230+0xa000], RZ ;  /* 0x00a000ffe6003388 */ /* 0x0003e20000000c00 */
[----:B------:R-:W-:Y:S01]  /*2a50*/  @!P0 IMAD.WIDE.U32 R18, R18, c[0x0][0x1a0], R8 ;  /* 0x0000680012128a25 */ /* 0x000fe200078e0008 */
[----:B------:R-:W-:-:S02]  /*2a60*/  @!P0 LEA R8, P6, R20, c[0x0][0x168], 0x1 ;  /* 0x00005a0014088a11 */ /* 0x000fc400078c08ff */
[----:B------:R1:W-:Y:S01]  /*2a70*/  @P3 STS.128 [R230+0xc000], RZ ;  /* 0x00c000ffe6003388 */ /* 0x0003e20000000c00 */
[C---:B------:R-:W-:Y:S02]  /*2a80*/  @!P1 IMAD R6, R243.reuse, c[0x0][0x1a4], R6 ;  /* 0x00006900f3069a24 */ /* 0x040fe400078e0206 */
[----:B------:R-:W-:Y:S01]  /*2a90*/  @!P1 IMAD.WIDE.U32 R16, R243, c[0x0][0x1a0], R4 ;  /* 0x00006800f3109a25 */ /* 0x000fe200078e0004 */
[----:B------:R1:W-:Y:S01]  /*2aa0*/  @P3 STS.128 [R230+0xe000], RZ ;  /* 0x00e000ffe6003388 */ /* 0x0003e20000000c00 */
[----:B------:R-:W-:Y:S02]  /*2ab0*/  @!P0 LEA R4, P4, R18, c[0x0][0x170], 0x1 ;  /* 0x00005c0012048a11 */ /* 0x000fe400078808ff */
[----:B------:R-:W-:Y:S01]  /*2ac0*/  @!P0 IMAD.IADD R7, R21, 0x1, R23 ;  /* 0x0000000115078824 */ /* 0x000fe200078e0217 */
[----:B------:R-:W-:Y:S01]  /*2ad0*/  @!PT LDS RZ, [RZ] ;  /* 0x00000000fffff984 */ /* 0x000fe20000000800 */
[----:B------:R-:W-:Y:S01]  /*2ae0*/  @!PT LDS RZ, [RZ] ;  /* 0x00000000fffff984 */ /* 0x000fe20000000800 */
[----:B------:R-:W-:Y:S01]  /*2af0*/  @!PT LDS RZ, [RZ] ;  /* 0x00000000fffff984 */ /* 0x000fe20000000800 */
[----:B------:R1:W-:Y:S01]  /*2b00*/  @!P3 LDGSTS.E.BYPASS.LTC128B.128 [R230+0x8000], [R232.64] ;  /* 0x08000000e8e6bfae */ /* 0x0003e2000b901d44 */
[----:B------:R-:W-:Y:S01]  /*2b10*/  @!P1 IADD3 R5, R17, R6, RZ ;  /* 0x0000000611059210 */ /* 0x000fe20007ffe0ff */
[----:B------:R-:W-:Y:S01]  /*2b20*/  @!P0 IMAD.IADD R17, R19, 0x1, R22 ;  /* 0x0000000113118824 */ /* 0x000fe200078e0216 */
[----:B------:R-:W-:Y:S01]  /*2b30*/  @!P1 LEA R6, P5, R16, c[0x0][0x170], 0x1 ;  /* 0x00005c0010069a11 */ /* 0x000fe200078a08ff */
[----:B------:R1:W-:Y:S01]  /*2b40*/  @!P3 LDGSTS.E.BYPASS.LTC128B.128 [R230+0xa000], [R232.64+0x80] ;  /* 0x0a000080e8e6bfae */ /* 0x0003e2000b901d44 */
[----:B------:R-:W-:-:S02]  /*2b50*/  @!P0 LEA.HI.X R9, R20, c[0x0][0x16c], R7, 0x1, P6 ;  /* 0x00005b0014098a11 */ /* 0x000fc400030f0c07 */
[----:B------:R-:W-:Y:S01]  /*2b60*/  @!P1 LEA.HI.X R7, R16, c[0x0][0x174], R5, 0x1, P5 ;  /* 0x00005d0010079a11 */ /* 0x000fe200028f0c05 */
[----:B------:R1:W-:Y:S01]  /*2b70*/  @!P3 LDGSTS.E.BYPASS.LTC128B.128 [R230+0xc000], [R232.64+0x100] ;  /* 0x0c000100e8e6bfae */ /* 0x0003e2000b901d44 */
[----:B------:R-:W-:-:S03]  /*2b80*/  @!P0 LEA.HI.X R5, R18, c[0x0][0x174], R17, 0x1, P4 ;  /* 0x00005d0012058a11 */ /* 0x000fc600020f0c11 */
        /* <DEDUP_REMOVED lines=84> */
[----:B------:R-:W-:Y:S01]  /*30d0*/  UIADD3 UR18, UR38, UR14, URZ ;  /* 0x0000000e26127290 */ /* 0x000fe2000fffe03f */
[----:B--2---:R-:W-:Y:S01]  /*30e0*/  IADD3 R4, R231, 0x8, RZ ;  /* 0x00000008e7047810 */ /* 0x004fe20007ffe0ff */
[----:B------:R-:W-:Y:S01]  /*30f0*/  ULDC UR19, c[0x0][0x2e8] ;  /* 0x0000ba0000137ab9 */ /* 0x000fe20000000800 */
[----:B------:R-:W-:Y:S01]  /*3100*/  IMAD.MOV.U32 R240, RZ, RZ, 0x7f800000 ;  /* 0x7f800000fff07424 */ /* 0x000fe200078e00ff */
[----:B------:R-:W-:Y:S01]  /*3110*/  UIADD3 UR21, -UR8, 0x40, UR18 ;  /* 0x0000004008157890 */ /* 0x000fe2000fffe112 */
[----:B------:R-:W-:-:S02]  /*3120*/  ISETP.GE.AND P0, PT, R4, UR10, PT ;  /* 0x0000000a04007c0c */ /* 0x000fc4000bf06270 */
[----:B------:R-:W-:Y:S01]  /*3130*/  MOV R4, 0x4 ;  /* 0x0000000400047802 */ /* 0x000fe20000000f00 */
[----:B------:R-:W-:Y:S01]  /*3140*/  UIADD3 UR21, UR21, -UR19, URZ ;  /* 0x8000001315157290 */ /* 0x000fe2000fffe03f */
[----:B------:R-:W-:-:S03]  /*3150*/  MOV R241, 0x7f800000 ;  /* 0x7f80000000f17802 */ /* 0x000fc60000000f00 */
[----:B------:R-:W-:-:S05]  /*3160*/  IMAD.WIDE R4, R231, R4, UR6 ;  /* 0x00000006e7047e25 */ /* 0x000fca000f8e0204 */
[----:B------:R2:W5:Y:S04]  /*3170*/  @!P1 LDG.E R240, [R4.64] ;  /* 0x0000000404f09981 */ /* 0x000568000c1e1900 */
[----:B------:R2:W5:Y:S01]  /*3180*/  @!P0 LDG.E R241, [R4.64+0x20] ;  /* 0x0000200404f18981 */ /* 0x000562000c1e1900 */
        /* <DEDUP_REMOVED lines=64> */
[----:B------:R-:W-:-:S02]  /*3590*/  UIADD3 UR34, UR38, 0x40, URZ ;  /* 0x0000004026227890 */ /* 0x000fc4000fffe03f */
[----:B------:R-:W-:Y:S01]  /*35a0*/  ULDC UR12, c[0x0][0x2e4] ;  /* 0x0000b900000c7ab9 */ /* 0x000fe20000000800 */
[----:B----4-:R-:W-:Y:S02]  /*35b0*/  IADD3 R246, P1, P0, R6, UR45, R24 ;  /* 0x0000002d06f67c10 */ /* 0x010fe4000f83e018 */
[----:B------:R-:W-:Y:S02]  /*35c0*/  CS2R R24, SRZ ;  /* 0x0000000000187805 */ /* 0x000fe4000001ff00 */
[----:B------:R-:W-:Y:S01]  /*35d0*/  IADD3.X R247, R7, UR53, R4, P1, P0 ;  /* 0x0000003507f77c10 */ /* 0x000fe20008fe0404 */
[----:B---3--:R-:W2:Y:S08]  /*35e0*/  R2UR UR20, R8 ;  /* 0x00000000081473c2 */ /* 0x008eb000000e0000 */
[----:B------:R-:W3:Y:S01]  /*35f0*/  R2UR UR19, R9 ;  /* 0x00000000091373c2 */ /* 0x000ee200000e0000 */
[----:B--2---:R-:W-:-:S02]  /*3600*/  UIADD3 UR33, UR20, -0x61c88647, URZ ;  /* 0x9e3779b914217890 */ /* 0x004fc4000fffe03f */
[----:B------:R-:W-:Y:S02]  /*3610*/  UIADD3 UR31, UR20, 0x3c6ef372, URZ ;  /* 0x3c6ef372141f7890 */ /* 0x000fe4000fffe03f */
[----:B------:R-:W-:Y:S02]  /*3620*/  UIADD3 UR29, UR20, -0x255992d5, URZ ;  /* 0xdaa66d2b141d7890 */ /* 0x000fe4000fffe03f */
[----:B------:R-:W-:Y:S02]  /*3630*/  UIADD3 UR27, UR20, 0x78dde6e4, URZ ;  /* 0x78dde6e4141b7890 */ /* 0x000fe4000fffe03f */
[----:B---3--:R-:W-:Y:S02]  /*3640*/  UIADD3 UR32, UR19, -0x4498517b, URZ ;  /* 0xbb67ae8513207890 */ /* 0x008fe4000fffe03f */
[----:B------:R-:W-:Y:S02]  /*3650*/  UIADD3 UR30, UR19, 0x76cf5d0a, URZ ;  /* 0x76cf5d0a131e7890 */ /* 0x000fe4000fffe03f */
[----:B------:R-:W-:-:S02]  /*3660*/  UIADD3 UR28, UR19, 0x32370b8f, URZ ;  /* 0x32370b8f131c7890 */ /* 0x000fc4000fffe03f */
[----:B------:R-:W-:Y:S02]  /*3670*/  UIADD3 UR26, UR19, -0x126145ec, URZ ;  /* 0xed9eba14131a7890 */ /* 0x000fe4000fffe03f */
[----:B------:R-:W-:Y:S02]  /*3680*/  UIADD3 UR25, UR20, 0x1715609d, URZ ;  /* 0x1715609d14197890 */ /* 0x000fe4000fffe03f */
[----:B------:R-:W-:Y:S02]  /*3690*/  UIADD3 UR24, UR19, -0x56f99767, URZ ;  /* 0xa906689913187890 */ /* 0x000fe4000fffe03f */
[----:B------:R-:W-:Y:S02]  /*36a0*/  UIADD3 UR23, UR20, -0x4ab325aa, URZ ;  /* 0xb54cda5614177890 */ /* 0x000fe4000fffe03f */
[----:B-1----:R-:W-:Y:S02]  /*36b0*/  UIADD3 UR22, UR19, 0x646e171e, URZ ;  /* 0x646e171e13167890 */ /* 0x002fe4000fffe03f */
.L_x_1268:
        /* <DEDUP_REMOVED lines=135> */
.L_x_1264:
[----:B------:R-:W-:Y:S01]  /*3f30*/  IADD3 R84, R231, UR11, RZ ;  /* 0x0000000be7547c10 */ /* 0x000fe2000fffe0ff */
[----:B------:R-:W1:Y:S01]  /*3f40*/  S2R R89, SR_TID.X ;  /* 0x0000000000597919 */ /* 0x000e620000002100 */
[----:B------:R-:W-:Y:S02]  /*3f50*/  UIADD3 UR11, -UR10, UR8, -UR14 ;  /* 0x000000080a0b7290 */ /* 0x000fe4000fffe90e */
[C---:B------:R-:W-:Y:S01]  /*3f60*/  IADD3 R85, R84.reuse, 0x8, RZ ;  /* 0x0000000854557810 */ /* 0x040fe20007ffe0ff */
[----:B------:R-:W-:Y:S03]  /*3f70*/  UMOV UR12, UR10 ;  /* 0x0000000a000c7c82 */ /* 0x000fe60008000000 */
[C---:B------:R-:W-:Y:S02]  /*3f80*/  IADD3 R88, R84.reuse, UR11, RZ ;  /* 0x0000000b54587c10 */ /* 0x040fe4000fffe0ff */
[C---:B------:R-:W-:Y:S01]  /*3f90*/  IADD3 R86, R85.reuse, UR11, RZ ;  /* 0x0000000b55567c10 */ /* 0x040fe2000fffe0ff */
[----:B------:R-:W-:Y:S01]  /*3fa0*/  UIADD3 UR11, UR8, 0x1, -UR14 ;  /* 0x00000001080b7890 */ /* 0x000fe2000fffe80e */
[----:B------:R-:W-:Y:S02]  /*3fb0*/  IMNMX R88, RZ, R88, !PT ;  /* 0x00000058ff587217 */ /* 0x000fe40007800200 */
[----:B------:R-:W-:Y:S01]  /*3fc0*/  IMNMX R86, RZ, R86, !PT ;  /* 0x00000056ff567217 */ /* 0x000fe20007800200 */
[----:B------:R-:W-:Y:S06]  /*3fd0*/  UIADD3 UR11, UR11, UR44, URZ ;  /* 0x0000002c0b0b7290 */ /* 0x000fec000fffe03f */
[----:B------:R-:W-:Y:S01]  /*3fe0*/  IADD3 R87, R84, UR11, RZ ;  /* 0x0000000b54577c10 */ /* 0x000fe2000fffe0ff */
[----:B------:R-:W-:Y:S01]  /*3ff0*/  IMAD.U32 R84, RZ, RZ, UR35 ;  /* 0x00000023ff547e24 */ /* 0x000fe2000f8e00ff */
[----:B------:R-:W-:Y:S02]  /*4000*/  IADD3 R85, R85, UR11, RZ ;  /* 0x0000000b55557c10 */ /* 0x000fe4000fffe0ff */
[----:B------:R-:W-:Y:S01]  /*4010*/  IMNMX R87, R87, UR8, PT ;  /* 0x0000000857577c17 */ /* 0x000fe2000b800200 */
[----:B-1----:R-:W-:Y:S01]  /*4020*/  IMAD.SHL.U32 R89, R89, 0x2, RZ ;  /* 0x0000000259597824 */ /* 0x002fe200078e00ff */
[----:B------:R-:W-:Y:S04]  /*4030*/  IMNMX R85, R85, UR8, PT ;  /* 0x0000000855557c17 */ /* 0x000fe8000b800200 */
[----:B------:R-:W-:Y:S05]  /*4040*/  LOP3.LUT R89, R252, 0x6, R89, 0xf8, !PT ;  /* 0x00000006fc597812 */ /* 0x000fea00078ef859 */
[----:B------:R-:W-:Y:S05]  /*4050*/  IMAD R84, R84, 0x40, R89 ;  /* 0x0000004054547824 */ /* 0x000fea00078e0259 */
        /* <DEDUP_REMOVED lines=55> */
.L_x_1265:
        /* <DEDUP_REMOVED lines=11> */
[--C-:B------:R-:W-:Y:S02]  /*4480*/  FFMA.FTZ R9, R9, c[0x0][0x23c], -R84.reuse ;  /* 0x00008f0009097a23 */ /* 0x100fe40000010854 */
        /* <DEDUP_REMOVED lines=443> */
.L_x_1266:
        /* <DEDUP_REMOVED lines=84> */
[----:B------:R-:W-:Y:S01]  /*6580*/  IMAD.MOV.U32 R196, RZ, RZ, 0x4 ;  /* 0x00000004ffc47424 */ /* 0x000fe200078e00ff */
[-C--:B------:R-:W-:Y:S04]  /*6590*/  HMMA.16816.F32.BF16 R92, R212, R198.reuse, R92 ;  /* 0x000000c6d45c723c */ /* 0x080fe8000004185c */
[----:B------:R-:W-:Y:S04]  /*65a0*/  @P3 IMAD.WIDE R196, R231, R196, UR6 ;  /* 0x00000006e7c43e25 */ /* 0x000fe8000f8e02c4 */
[C---:B------:R-:W-:Y:S01]  /*65b0*/  HMMA.16816.F32.BF16 R96, R200.reuse, R198, R96 ;  /* 0x000000c6c860723c */ /* 0x040fe20000041860 */
[----:B------:R2:W5:Y:S05]  /*65c0*/  @P3 LDG.E R240, [R196.64] ;  /* 0x00000004c4f03981 */ /* 0x00056a000c1e1900 */
[----:B------:R2:W5:Y:S02]  /*65d0*/  @P3 LDG.E R241, [R196.64+0x20] ;  /* 0x00002004c4f13981 */ /* 0x000564000c1e1900 */
        /* <DEDUP_REMOVED lines=19> */
[C---:B------:R-:W-:Y:S03]  /*6710*/  IMAD.SHL.U32 R203, R242.reuse, 0x20, RZ ;  /* 0x00000020f2cb7824 */ /* 0x040fe600078e00ff */
[-C--:B-1----:R-:W-:Y:S01]  /*6720*/  LEA R4, P0, R201, R228.reuse, 0x2 ;  /* 0x000000e4c9047211 */ /* 0x082fe200078010ff */
[C---:B------:R-:W-:Y:S01]  /*6730*/  IMAD R202, R242.reuse, 0x30, RZ ;  /* 0x00000030f2ca7824 */ /* 0x040fe200078e02ff */
[-C--:B------:R-:W-:Y:S01]  /*6740*/  LEA R200, P1, R203, R228.reuse, 0x2 ;  /* 0x000000e4cbc87211 */ /* 0x080fe200078210ff */
[----:B------:R-:W-:Y:S01]  /*6750*/  IMAD R242, R242, 0x38, RZ ;  /* 0x00000038f2f27824 */ /* 0x000fe200078e02ff */
[-C--:B--2---:R-:W-:Y:S02]  /*6760*/  LEA.HI.X.SX32 R5, R201, R229.reuse, 0x2, P0 ;  /* 0x000000e5c9057211 */ /* 0x084fe400000f16ff */
[-C--:B------:R-:W-:Y:S02]  /*6770*/  LEA.HI.X.SX32 R201, R203, R229.reuse, 0x2, P1 ;  /* 0x000000e5cbc97211 */ /* 0x080fe400008f16ff */
[CC--:B---3--:R-:W-:Y:S01]  /*6780*/  LEA R198, P0, R206.reuse, R228.reuse, 0x2 ;  /* 0x000000e4cec67211 */ /* 0x0c8fe200078010ff */
[----:B------:R1:W-:Y:S03]  /*6790*/  RED.E.ADD.F32.FTZ.RN.STRONG.GPU [R4.64], R7 ;  /* 0x000000070400798e */ /* 0x0003e6000c10e784 */
[-C--:B------:R-:W-:Y:S02]  /*67a0*/  LEA.HI.X.SX32 R199, R206, R229.reuse, 0x2, P0 ;  /* 0x000000e5cec77211 */ /* 0x080fe400000f16ff */
[----:B------:R-:W-:Y:S01]  /*67b0*/  RED.E.ADD.F32.FTZ.RN.STRONG.GPU [R200.64], R8 ;  /* 0x00000008c800798e */ /* 0x000fe2000c10e784 */
[-C--:B------:R-:W-:Y:S04]  /*67c0*/  LEA R6, P0, R242, R228.reuse, 0x2 ;  /* 0x000000e4f2067211 */ /* 0x080fe800078010ff */
[----:B------:R2:W-:Y:S01]  /*67d0*/  RED.E.ADD.F32.FTZ.RN.STRONG.GPU [R198.64], R9 ;  /* 0x00000009c600798e */ /* 0x0005e2000c10e784 */
[-C--:B-1----:R-:W-:Y:S02]  /*67e0*/  LEA R4, P1, R202, R228.reuse, 0x2 ;  /* 0x000000e4ca047211 */ /* 0x082fe400078210ff */
        /* <DEDUP_REMOVED lines=297> */
.L_x_1267:
        /* <DEDUP_REMOVED lines=283> */
.L_x_1269:
        /* <DEDUP_REMOVED lines=19> */
.L_x_1270:
        /* <DEDUP_REMOVED lines=10> */
[----:B------:R-:W-:Y:S01]  /*8e00*/  USHF.R.S32.HI UR12, URZ, 0x1f, UR41 ;  /* 0x0000001f3f0c7899 */ /* 0x000fe20008011429 */
[----:B------:R-:W-:Y:S01]  /*8e10*/  ISETP.GE.AND P2, PT, R243, UR8, PT ;  /* 0x00000008f3007c0c */ /* 0x000fe2000bf46270 */
[----:B------:R-:W-:Y:S01]  /*8e20*/  UIMAD UR6, UR38, UR7, UR6 ;  /* 0x00000007260672a4 */ /* 0x000fe2000f8e0206 */
[----:B------:R-:W-:-:S02]  /*8e30*/  SHF.R.S32.HI R13, RZ, 0x1f, R243 ;  /* 0x0000001fff0d7819 */ /* 0x000fc400000114f3 */
[----:B------:R-:W-:-:S03]  /*8e40*/  IADD3 R4, P0, R4, UR14, RZ ;  /* 0x0000000e04047c10 */ /* 0x000fc6000ff1e0ff */
[----:B------:R-:W-:Y:S01]  /*8e50*/  IMAD.U32 R8, RZ, RZ, UR6 ;  /* 0x00000006ff087e24 */ /* 0x000fe2000f8e00ff */
[----:B------:R-:W-:Y:S02]  /*8e60*/  ULDC.64 UR6, c[0x0][0x3b8] ;  /* 0x0000ee0000067ab9 */ /* 0x000fe40000000a00 */
[----:B------:R-:W-:Y:S02]  /*8e70*/  UIMAD UR6, UR12, UR6, URZ ;  /* 0x000000060c0672a4 */ /* 0x000fe4000f8e023f */
        /* <DEDUP_REMOVED lines=34> */
.L_x_1272:
[----:B--23--:R-:W-:Y:S05]  /*90a0*/  BSYNC B0 ;  /* 0x0000000000007941 */ /* 0x00cfea0003800000 */
.L_x_1271:
        /* <DEDUP_REMOVED lines=17> */
.L_x_1274:
[----:B------:R-:W-:Y:S05]  /*91c0*/  BSYNC B0 ;  /* 0x0000000000007941 */ /* 0x000fea0003800000 */
.L_x_1273:
[----:B------:R-:W-:Y:S01]  /*91d0*/  ULDC.64 UR6, c[0x0][0x3a8] ;  /* 0x0000ea0000067ab9 */ /* 0x000fe20000000a00 */
[----:B--2---:R-:W-:Y:S01]  /*91e0*/  IMAD.U32 R4, RZ, RZ, UR38 ;  /* 0x00000026ff047e24 */ /* 0x004fe2000f8e00ff */
        /* <DEDUP_REMOVED lines=27> */
.L_x_1276:
[----:B------:R-:W-:Y:S05]  /*93a0*/  BSYNC B0 ;  /* 0x0000000000007941 */ /* 0x000fea0003800000 */
.L_x_1275:
        /* <DEDUP_REMOVED lines=14> */
.L_x_1263:
[----:B------:R-:W-:Y:S05]  /*9490*/  BSYNC B1 ;  /* 0x0000000000017941 */ /* 0x000fea0003800000 */
.L_x_1249:
        /* <DEDUP_REMOVED lines=11> */
.L_x_1277:
[----:B------:R-:W-:Y:S05]  /*9550*/  EXIT ;  /* 0x000000000000794d */ /* 0x000fea0003800000 */
.L_x_1279:
        /* <DEDUP_REMOVED lines=10> */
.L_x_2033:


//--------------------- .text._ZN5flash44flash_bwd_dq_dk_dv_loop_seqk_parallel_kernelI23Flash_bwd_kernel_traitsILi256ELi64ELi64ELi8ELi4ELi2ELi2ELb0ELb1EN7cutlass10bfloat16_tE19Flash_kernel_traitsILi256ELi64ELi64ELi8ES3_EELb0ELb0ELb1ELb0ELb0ELb1ELb1EEEvNS_16Flash_bwd_paramsE --------------------------
	.section	.text._ZN5flash44flash_bwd_dq_dk_dv_loop_seqk_parallel_kernelI23Flash_bwd_kernel_traitsILi256ELi64ELi64ELi8ELi4ELi2ELi2ELb0ELb1EN7cutlass10bfloat16_tE19Flash_kernel_traitsILi256ELi64ELi64ELi8ES3_EELb0ELb0ELb1ELb0ELb0ELb1ELb1EEEvNS_16Flash_bwd_paramsE,"ax",@progbits
	.sectioninfo	@"SHI_REGISTERS=254"
	.align	128
        .global         _ZN5flash44flash_bwd_dq_dk_dv_loop_seqk_parallel_kernelI23Flash_bwd_kernel_traitsILi256ELi64ELi64ELi8ELi4ELi2ELi2ELb0ELb1EN7cutlass10bfloat16_tE19Flash_kernel_traitsILi256ELi64ELi64ELi8ES3_EELb0ELb0ELb1ELb0ELb0ELb1ELb1EEEvNS_16Flash_bwd_paramsE
        .type           _ZN5flash44flash_bwd_dq_dk_dv_loop_seqk_parallel_kernelI23Flash_bwd_kernel_traitsILi256ELi64ELi64ELi8ELi4ELi2ELi2ELb0ELb1EN7cutlass10bfloat16_tE19Flash_kernel_traitsILi256ELi64ELi64ELi8ES3_EELb0ELb0ELb1ELb0ELb0ELb1ELb1EEEvNS_16Flash_bwd_paramsE,@function
        .size           _ZN5flash44flash_bwd_dq_dk_dv_loop_seqk_parallel_kernelI23Flash_bwd_kernel_traitsILi256ELi64ELi64ELi8ELi4ELi2ELi2ELb0ELb1EN7cutlass10bfloat16_tE19Flash_kernel_traitsILi256ELi64ELi64ELi8ES3_EELb0ELb0ELb1ELb0ELb0ELb1ELb1EEEvNS_16Flash_bwd_paramsE,(.L_x_2034 - _ZN5flash44flash_bwd_dq_dk_dv_loop_seqk_parallel_kernelI23Flash_bwd_kernel_traitsILi256ELi64ELi64ELi8ELi4ELi2ELi2ELb0ELb1EN7cutlass10bfloat16_tE19Flash_kernel_traitsILi256ELi64ELi64ELi8ES3_EELb0ELb0ELb1ELb0ELb0ELb1ELb1EEEvNS_16Flash_bwd_paramsE)
        .other          _ZN5flash44flash_bwd_dq_dk_dv_loop_seqk_parallel_kernelI23Flash_bwd_kernel_traitsILi256ELi64ELi64ELi8ELi4ELi2ELi2ELb0ELb1EN7cutlass10bfloat16_tE19Flash_kernel_traitsILi256ELi64ELi64ELi8ES3_EELb0ELb0ELb1ELb0ELb0ELb1ELb1EEEvNS_16Flash_bwd_paramsE,@"STO_CUDA_ENTRY STV_DEFAULT"
_ZN5flash44flash_bwd_dq_dk_dv_loop_seqk_parallel_kernelI23Flash_bwd_kernel_traitsILi256ELi64ELi64ELi8ELi4ELi2ELi2ELb0ELb1EN7cutlass10bfloat16_tE19Flash_kernel_traitsILi256ELi64ELi64ELi8ES3_EELb0ELb0ELb1ELb0ELb0ELb1ELb1EEEvNS_16Flash_bwd_paramsE:
.text._ZN5flash44flash_bwd_dq_dk_dv_loop_seqk_parallel_kernelI23Flash_bwd_kernel_traitsILi256ELi64ELi64ELi8ELi4ELi2ELi2ELb0ELb1EN7cutlass10bfloat16_tE19Flash_kernel_traitsILi256ELi64ELi64ELi8ES3_EELb0ELb0ELb1ELb0ELb0ELb1ELb1EEEvNS_16Flash_bwd_paramsE:
        /* <DEDUP_REMOVED lines=188> */
.L_x_1310:
        /* <DEDUP_REMOVED lines=53> */
.L_x_1280:
        /* <DEDUP_REMOVED lines=67> */
.L_x_1282:
        /* <DEDUP_REMOVED lines=18> */
.L_x_1283:
        /* <DEDUP_REMOVED lines=69> */
.L_x_1284:
[----:B------:R-:W-:Y:S02]  /*18b0*/  UMOV UR15, UR51 ;  /* 0x00000033000f7c82 */ /* 0x000fe40008000000 */
.L_x_1285:
        /* <DEDUP_REMOVED lines=98> */
.L_x_1287:
        /* <DEDUP_REMOVED lines=18> */
.L_x_1288:
        /* <DEDUP_REMOVED lines=29> */
.L_x_1290:
[----:B------:R-:W-:Y:S05]  /*21d0*/  BSYNC B0 ;  /* 0x0000000000007941 */ /* 0x000fea0003800000 */
.L_x_1289:
        /* <DEDUP_REMOVED lines=17> */
.L_x_1292:
[----:B------:R-:W-:Y:S05]  /*22f0*/  BSYNC B0 ;  /* 0x0000000000007941 */ /* 0x000fea0003800000 */
.L_x_1291:
        /* <DEDUP_REMOVED lines=27> */
.L_x_1294:
[----:B------:R-:W-:Y:S05]  /*24b0*/  BSYNC B0 ;  /* 0x0000000000007941 */ /* 0x000fea0003800000 */
.L_x_1293:
        /* <DEDUP_REMOVED lines=15> */
.L_x_1286:
        /* <DEDUP_REMOVED lines=245> */
.L_x_1300:
        /* <DEDUP_REMOVED lines=24> */
[----:B------:R-:W-:Y:S05]  /*3680*/  LDSM.16.M88.4 R84, [R223] ;  /* 0x00000000df54783b */ /* 0x000fea0000000200 */
[----:B------:R-:W2:Y:S02]  /*3690*/  LDSM.16.M88.4 R92, [R2+0x10000] ;  /* 0x01000000025c783b */ /* 0x000ea40000000200 */
[C---:B---3--:R-:W-:Y:S08]  /*36a0*/  HMMA.16816.F32.BF16 R4, R96.reuse, R100, R4 ;  /* 0x000000646004723c */ /* 0x048ff00000041804 */
[C---:B------:R-:W-:Y:S01]  /*36b0*/  HMMA.16816.F32.BF16 R8, R96.reuse, R102, R8 ;  /* 0x000000666008723c */ /* 0x040fe20000041808 */
[----:B------:R-:W3:Y:S07]  /*36c0*/  LDSM.16.M88.4 R100, [R2+0x10800] ;  /* 0x010800000264783b */ /* 0x000eee0000000200 */
        /* <DEDUP_REMOVED lines=14> */
[C---:B---3--:R-:W-:Y:S08]  /*37b0*/  HMMA.16816.F32.BF16 R12, R84.reuse, R100, R12 ;  /* 0x00000064540c723c */ /* 0x048ff0000004180c */
[----:B------:R-:W-:Y:S01]  /*37c0*/  HMMA.16816.F32.BF16 R16, R84, R102, R16 ;  /* 0x000000665410723c */ /* 0x000fe20000041810 */
[----:B------:R-:W-:Y:S05]  /*37d0*/  LDSM.16.M88.4 R84, [R224+0x2000] ;  /* 0x00200000e054783b */ /* 0x000fea0000000200 */
[----:B------:R-:W3:Y:S02]  /*37e0*/  LDSM.16.M88.4 R100, [R3+0x12000] ;  /* 0x012000000364783b */ /* 0x000ee40000000200 */
[C---:B----4-:R-:W-:Y:S08]  /*37f0*/  HMMA.16816.F32.BF16 R4, R96.reuse, R104, R4 ;  /* 0x000000686004723c */ /* 0x050ff00000041804 */
[C---:B------:R-:W-:Y:S01]  /*3800*/  HMMA.16816.F32.BF16 R8, R96.reuse, R106, R8 ;  /* 0x0000006a6008723c */ /* 0x040fe20000041808 */
[----:B------:R-:W4:Y:S07]  /*3810*/  LDSM.16.M88.4 R104, [R3+0x12800] ;  /* 0x012800000368783b */ /* 0x000f2e0000000200 */
[C---:B-1----:R-:W-:Y:S08]  /*3820*/  HMMA.16816.F32.BF16 R12, R96.reuse, R108, R12 ;  /* 0x0000006c600c723c */ /* 0x042ff0000004180c */
[----:B------:R-:W-:Y:S01]  /*3830*/  HMMA.16816.F32.BF16 R16, R96, R110, R16 ;  /* 0x0000006e6010723c */ /* 0x000fe20000041810 */
[----:B------:R-:W-:Y:S05]  /*3840*/  LDSM.16.M88.4 R96, [R2+0x12000] ;  /* 0x012000000260783b */ /* 0x000fea0000000200 */
[----:B------:R-:W-:Y:S02]  /*3850*/  LDSM.16.M88.4 R108, [R2+0x12800] ;  /* 0x01280000026c783b */ /* 0x000fe40000000200 */
[C---:B--2---:R-:W-:Y:S08]  /*3860*/  HMMA.16816.F32.BF16 R4, R88.reuse, R92, R4 ;  /* 0x0000005c5804723c */ /* 0x044ff00000041804 */
        /* <DEDUP_REMOVED lines=103> */
[----:B------:R-:W-:Y:S01]  /*3ee0*/  UIADD3 UR11, UR10, UR18, -UR6 ;  /* 0x000000120a0b7290 */ /* 0x000fe2000fffe806 */
[----:B------:R-:W-:Y:S01]  /*3ef0*/  MOV R9, R131 ;  /* 0x0000008300097202 */ /* 0x000fe20000000f00 */
[----:B------:R-:W-:Y:S01]  /*3f00*/  IMAD.U32 R4, RZ, RZ, UR20 ;  /* 0x00000014ff047e24 */ /* 0x000fe2000f8e00ff */
[----:B------:R-:W-:Y:S01]  /*3f10*/  MOV R13, R129 ;  /* 0x00000081000d7202 */ /* 0x000fe20000000f00 */
[----:B------:R-:W-:Y:S01]  /*3f20*/  IMAD.MOV.U32 R7, RZ, RZ, R196 ;  /* 0x000000ffff077224 */ /* 0x000fe200078e00c4 */
[----:B------:R-:W-:Y:S01]  /*3f30*/  MOV R17, R127 ;  /* 0x0000007f00117202 */ /* 0x000fe20000000f00 */
[----:B------:R-:W-:Y:S01]  /*3f40*/  IMAD.MOV.U32 R11, RZ, RZ, R130 ;  /* 0x000000ffff0b7224 */ /* 0x000fe200078e0082 */
[----:B------:R-:W-:Y:S01]  /*3f50*/  ISETP.LT.AND P0, PT, R4, UR6, PT ;  /* 0x0000000604007c0c */ /* 0x000fe2000bf01270 */
        /* <DEDUP_REMOVED lines=16> */
.L_x_1296:
[----:B--234-:R-:W-:Y:S01]  /*4060*/  IADD3 R11, R229, UR9, RZ ;  /* 0x00000009e50b7c10 */ /* 0x01cfe2000fffe0ff */
        /* <DEDUP_REMOVED lines=70> */
.L_x_1297:
[C---:B------:R-:W-:Y:S01]  /*44d0*/  FMUL.FTZ R6, R243.reuse, 1.4426950216293334961 ;  /* 0x3fb8aa3bf3067820 */ /* 0x040fe20000410000 */
[----:B------:R-:W-:Y:S01]  /*44e0*/  FSETP.NEU.FTZ.AND P0, PT, R243, -INF , PT ;  /* 0xff800000f300780b */ /* 0x000fe20003f1d000 */
[----:B------:R-:W-:Y:S01]  /*44f0*/  FMUL.FTZ R4, R244, 1.4426950216293334961 ;  /* 0x3fb8aa3bf4047820 */ /* 0x000fe20000410000 */
[----:B------:R-:W-:Y:S01]  /*4500*/  MOV R245, c[0x0][0x22c] ;  /* 0x00008b0000f57a02 */ /* 0x000fe20000000f00 */
[----:B------:R-:W-:Y:S01]  /*4510*/  FFMA.FTZ R119, -R119, R119, 1 ;  /* 0x3f80000077777423 */ /* 0x000fe20000010177 */
[----:B------:R-:W-:Y:S01]  /*4520*/  FSEL R6, R6, RZ, P0 ;  /* 0x000000ff06067208 */ /* 0x000fe20000000000 */
[----:B------:R-:W-:Y:S01]  /*4530*/  FFMA.FTZ R120, -R120, R120, 1 ;  /* 0x3f80000078787423 */ /* 0x000fe20000010178 */
[----:B------:R-:W-:Y:S01]  /*4540*/  FSETP.NEU.FTZ.AND P0, PT, R244, -INF , PT ;  /* 0xff800000f400780b */ /* 0x000fe20003f1d000 */
[----:B------:R-:W-:Y:S01]  /*4550*/  FFMA.FTZ R121, -R121, R121, 1 ;  /* 0x3f80000079797423 */ /* 0x000fe20000010179 */
[----:B------:R-:W-:Y:S01]  /*4560*/  UISETP.GT.AND UP0, UPT, UR7, UR17, UPT ;  /* 0x000000110700728c */ /* 0x000fe2000bf04270 */
[--C-:B------:R-:W-:Y:S01]  /*4570*/  FFMA.FTZ R213, R99, c[0x0][0x23c], -R6.reuse ;  /* 0x00008f0063d57a23 */ /* 0x100fe20000010806 */
[----:B------:R-:W-:Y:S01]  /*4580*/  FSEL R4, R4, RZ, P0 ;  /* 0x000000ff04047208 */ /* 0x000fe20000000000 */
[--C-:B------:R-:W-:Y:S02]  /*4590*/  FFMA.FTZ R212, R97, c[0x0][0x23c], -R6.reuse ;  /* 0x00008f0061d47a23 */ /* 0x100fe40000010806 */
[----:B------:R-:W-:Y:S01]  /*45a0*/  FFMA.FTZ R208, R91, c[0x0][0x23c], -R6 ;  /* 0x00008f005bd07a23 */ /* 0x000fe20000010806 */
[----:B------:R-:W-:Y:S01]  /*45b0*/  PLOP3.LUT P3, PT, PT, PT, UP0, 0x80, 0x0 ;  /* 0x000000000000781c */ /* 0x000fe20003f6f008 */
[--C-:B------:R-:W-:Y:S01]  /*45c0*/  FFMA.FTZ R211, R95, c[0x0][0x23c], -R4.reuse ;  /* 0x00008f005fd37a23 */ /* 0x100fe20000010804 */
[----:B------:R-:W-:Y:S01]  /*45d0*/  MUFU.EX2 R213, R213 ;  /* 0x000000d500d57308 */ /* 0x000fe20000000800 */
[----:B------:R-:W-:Y:S02]  /*45e0*/  FFMA.FTZ R210, R93, c[0x0][0x23c], -R4 ;  /* 0x00008f005dd27a23 */ /* 0x000fe40000010804 */
[----:B------:R-:W-:Y:S02]  /*45f0*/  FFMA.FTZ R207, R89, c[0x0][0x23c], -R6 ;  /* 0x00008f0059cf7a23 */ /* 0x000fe40000010806 */
[--C-:B------:R-:W-:Y:S02]  /*4600*/  FFMA.FTZ R202, R87, c[0x0][0x23c], -R4.reuse ;  /* 0x00008f0057ca7a23 */ /* 0x100fe40000010804 */
[--C-:B------:R-:W-:Y:S02]  /*4610*/  FFMA.FTZ R201, R85, c[0x0][0x23c], -R4.reuse ;  /* 0x00008f0055c97a23 */ /* 0x100fe40000010804 */
        /* <DEDUP_REMOVED lines=12> */
[----:B------:R-:W-:Y:S01]  /*46e0*/  FFMA.FTZ R123, -R123, R123, 1 ;  /* 0x3f8000007b7b7423 */ /* 0x000fe2000001017b */
[----:B------:R-:W-:Y:S01]  /*46f0*/  MUFU.EX2 R210, R210 ;  /* 0x000000d200d27308 */ /* 0x000fe20000000800 */
[----:B------:R-:W-:Y:S02]  /*4700*/  FMUL.FTZ R122, R122, c[0x0][0x2ec] ;  /* 0x0000bb007a7a7a20 */ /* 0x000fe40000410000 */
[----:B------:R-:W-:Y:S02]  /*4710*/  FMUL.FTZ R123, R123, c[0x0][0x2ec] ;  /* 0x0000bb007b7b7a20 */ /* 0x000fe40000410000 */
        /* <DEDUP_REMOVED lines=24> */
[----:B------:R-:W-:Y:S05]  /*48a0*/  IMAD R245, R245, c[0x0][0x1c0], RZ ;  /* 0x00007000f5f57a24 */ /* 0x000fea00078e02ff */
        /* <DEDUP_REMOVED lines=163> */
[C---:B------:R-:W-:Y:S02]  /*52e0*/  FADD.FTZ R11, -R117.reuse, R12 ;  /* 0x0000000c750b7221 */ /* 0x040fe40000010100 */
[----:B------:R-:W-:Y:S01]  /*52f0*/  FADD.FTZ R12, -R117, R13 ;  /* 0x0000000d750c7221 */ /* 0x000fe20000010100 */
[----:B------:R-:W-:Y:S01]  /*5300*/  STS [R236+0x20400], R7 ;  /* 0x02040007ec007388 */ /* 0x000fe20000000800 */
[C---:B------:R-:W-:Y:S02]  /*5310*/  FADD.FTZ R13, -R116.reuse, R14 ;  /* 0x0000000e740d7221 */ /* 0x040fe40000010100 */
[----:B------:R-:W-:Y:S02]  /*5320*/  FADD.FTZ R14, -R116, R15 ;  /* 0x0000000f740e7221 */ /* 0x000fe40000010100 */
[----:B------:R-:W-:Y:S02]  /*5330*/  FMUL.FTZ R85, R85, R122 ;  /* 0x0000007a55557220 */ /* 0x000fe40000410000 */
[----:B------:R-:W-:Y:S02]  /*5340*/  FMUL.FTZ R8, R8, R123 ;  /* 0x0000007b08087220 */ /* 0x000fe40000410000 */
[----:B------:R-:W-:Y:S02]  /*5350*/  FMUL.FTZ R9, R9, R124 ;  /* 0x0000007c09097220 */ /* 0x000fe40000410000 */
[----:B------:R-:W-:Y:S02]  /*5360*/  FMUL.FTZ R10, R10, R125 ;  /* 0x0000007d0a0a7220 */ /* 0x000fe40000410000 */
[----:B------:R-:W-:Y:S02]  /*5370*/  FMUL.FTZ R11, R206, R11 ;  /* 0x0000000bce0b7220 */ /* 0x000fe40000410000 */
[----:B------:R-:W-:Y:S01]  /*5380*/  FMUL.FTZ R12, R205, R12 ;  /* 0x0000000ccd0c7220 */ /* 0x000fe20000410000 */
[----:B------:R-:W-:Y:S01]  /*5390*/  F2FP.BF16.PACK_AB R88, R10, R9 ;  /* 0x000000090a58723e */ /* 0x000fe200000010ff */
[----:B------:R-:W-:Y:S02]  /*53a0*/  FMUL.FTZ R13, R200, R13 ;  /* 0x0000000dc80d7220 */ /* 0x000fe40000410000 */
[----:B------:R-:W-:Y:S02]  /*53b0*/  FMUL.FTZ R14, R199, R14 ;  /* 0x0000000ec70e7220 */ /* 0x000fe40000410000 */
[C---:B------:R-:W-:Y:S01]  /*53c0*/  FADD.FTZ R15, -R117.reuse, R16 ;  /* 0x00000010750f7221 */ /* 0x040fe20000010100 */
[----:B------:R-:W-:Y:S01]  /*53d0*/  STS [R239+0x20400], R88 ;  /* 0x02040058ef007388 */ /* 0x000fe20000000800 */
[----:B------:R-:W-:Y:S02]  /*53e0*/  FADD.FTZ R16, -R117, R17 ;  /* 0x0000001175107221 */ /* 0x000fe40000010100 */
[----:B------:R-:W-:Y:S01]  /*53f0*/  FADD.FTZ R17, -R116, R18 ;  /* 0x0000001274117221 */ /* 0x000fe20000010100 */
[----:B------:R-:W-:Y:S01]  /*5400*/  F2FP.BF16.PACK_AB R18, R8, R85 ;  /* 0x000000550812723e */ /* 0x000fe200000010ff */
        /* <DEDUP_REMOVED lines=135> */
.L_x_1298:
        /* <DEDUP_REMOVED lines=418> */
.L_x_1299:
        /* <DEDUP_REMOVED lines=218> */
.L_x_1301:
        /* <DEDUP_REMOVED lines=18> */
.L_x_1302:
        /* <DEDUP_REMOVED lines=51> */
.L_x_1304:
[----:B--23--:R-:W-:Y:S05]  /*8890*/  BSYNC B0 ;  /* 0x0000000000007941 */ /* 0x00cfea0003800000 */
.L_x_1303:
        /* <DEDUP_REMOVED lines=17> */
.L_x_1306:
[----:B------:R-:W-:Y:S05]  /*89b0*/  BSYNC B0 ;  /* 0x0000000000007941 */ /* 0x000fea0003800000 */
.L_x_1305:
        /* <DEDUP_REMOVED lines=28> */
.L_x_1308:
[----:B------:R-:W-:Y:S05]  /*8b80*/  BSYNC B0 ;  /* 0x0000000000007941 */ /* 0x000fea0003800000 */
.L_x_1307:
        /* <DEDUP_REMOVED lines=15> */
.L_x_1295:
[----:B------:R-:W-:Y:S05]  /*8c80*/  BSYNC B1 ;  /* 0x0000000000017941 */ /* 0x000fea0003800000 */
.L_x_1281:
        /* <DEDUP_REMOVED lines=11> */
.L_x_1309:
[----:B------:R-:W-:Y:S05]  /*8d40*/  EXIT ;  /* 0x000000000000794d */ /* 0x000fea0003800000 */
.L_x_1311:
        /* <DEDUP_REMOVED lines=11> */
.L_x_2034:


//--------------------- .text._ZN5flash44flash_bwd_dq_dk_dv_loop_seqk_parallel_kernelI23Flash_bwd_kernel_traitsILi256ELi64ELi64ELi8ELi4ELi2ELi2ELb0ELb1EN7cutlass10bfloat16_tE19Flash_kernel_traitsILi256ELi64ELi64ELi8ES3_EELb1ELb0ELb1ELb1ELb0ELb0ELb0EEEvNS_16Flash_bwd_paramsE --------------------------
	.section	.text._ZN5flash44flash_bwd_dq_dk_dv_loop_seqk_parallel_kernelI23Flash_bwd_kernel_traitsILi256ELi64ELi64ELi8ELi4ELi2ELi2ELb0ELb1EN7cutlass10bfloat16_tE19Flash_kernel_traitsILi256ELi64ELi64ELi8ES3_EELb1ELb0ELb1ELb1ELb0ELb0ELb0EEEvNS_16Flash_bwd_paramsE,"ax",@progbits
	.sectioninfo	@"SHI_REGISTERS=255"
	.align	128
        .global         _ZN5flash44flash_bwd_dq_dk_dv_loop_seqk_parallel_kernelI23Flash_bwd_kernel_traitsILi256ELi64ELi64ELi8ELi4ELi2ELi2ELb0ELb1EN7cutlass10bfloat16_tE19Flash_kernel_traitsILi256ELi64ELi64ELi8ES3_EELb1ELb0ELb1ELb1ELb0ELb0ELb0EEEvNS_16Flash_bwd_paramsE
        .type           _ZN5flash44flash_bwd_dq_dk_dv_loop_seqk_parallel_kernelI23Flash_bwd_kernel_traitsILi256ELi64ELi64ELi8ELi4ELi2ELi2ELb0ELb1EN7cutlass10bfloat16_tE19Flash_kernel_traitsILi256ELi64ELi64ELi8ES3_EELb1ELb0ELb1ELb1ELb0ELb0ELb0EEEvNS_16Flash_bwd_paramsE,@function
        .size           _ZN5flash44flash_bwd_dq_dk_dv_loop_seqk_parallel_kernelI23Flash_bwd_kernel_traitsILi256ELi64ELi64ELi8ELi4ELi2ELi2ELb0ELb1EN7cutlass10bfloat16_tE19Flash_kernel_traitsILi256ELi64ELi64ELi8ES3_EELb1ELb0ELb1ELb1ELb0ELb0ELb0EEEvNS_16Flash_bwd_paramsE,(.L_x_2035 - _ZN5flash44flash_bwd_dq_dk_dv_loop_seqk_parallel_kernelI23Flash_bwd_kernel_traitsILi256ELi64ELi64ELi8ELi4ELi2ELi2ELb0ELb1EN7cutlass10bfloat16_tE19Flash_kernel_traitsILi256ELi64ELi64ELi8ES3_EELb1ELb0ELb1ELb1ELb0ELb0ELb0EEEvNS_16Flash_bwd_paramsE)
        .other          _ZN5flash44flash_bwd_dq_dk_dv_loop_seqk_parallel_kernelI23Flash_bwd_kernel_traitsILi256ELi64ELi64ELi8ELi4ELi2ELi2ELb0ELb1EN7cutlass10bfloat16_tE19Flash_kernel_traitsILi256ELi64ELi64ELi8ES3_EELb1ELb0ELb1ELb1ELb0ELb0ELb0EEEvNS_16Flash_bwd_paramsE,@"STO_CUDA_ENTRY STV_DEFAULT"
_ZN5flash44flash_bwd_dq_dk_dv_loop_seqk_parallel_kernelI23Flash_bwd_kernel_traitsILi256ELi64ELi64ELi8ELi4ELi2ELi2ELb0ELb1EN7cutlass10bfloat16_tE19Flash_kernel_traitsILi256ELi64ELi64ELi8ES3_EELb1ELb0ELb1ELb1ELb0ELb0ELb0EEEvNS_16Flash_bwd_paramsE:
.text._ZN5flash44flash_bwd_dq_dk_dv_loop_seqk_parallel_kernelI23Flash_bwd_kernel_traitsILi256ELi64ELi64ELi8ELi4ELi2ELi2ELb0ELb1EN7cutlass10bfloat16_tE19Flash_kernel_traitsILi256ELi64ELi64ELi8ES3_EELb1ELb0ELb1ELb1ELb0ELb0ELb0EEEvNS_16Flash_bwd_paramsE:
        /* <DEDUP_REMOVED lines=27> */
[----:B------:R-:W-:-:S02]  /*01b0*/  USHF.R.S32.HI UR8, URZ, 0x1f, UR15 ;  /* 0x0000001f3f087899 */ /* 0x000fc4000801140f */
[----:B--2---:R-:W-:Y:S01]  /*01c0*/  UIMAD.WIDE.U32 UR44, UR35, UR15, URZ ;  /* 0x0000000f232c72a5 */ /* 0x004fe2000f8e003f */
[CC--:B------:R-:W-:Y:S01]  /*01d0*/  LEA.HI R0, R5.reuse, R6.reuse, RZ, 0x5 ;  /* 0x0000000605007211 */ /* 0x0c0fe200078f28ff */
[----:B------:R-:W-:Y:S01]  /*01e0*/  UIMAD.WIDE UR38, UR48, UR38, URZ ;  /* 0x00000026302672a5 */ /* 0x000fe2000f8e023f */
[CC--:B------:R-:W-:Y:S01]  /*01f0*/  LEA.HI R10, R5.reuse, R6.reuse, RZ, 0x3 ;  /* 0x00000006050a7211 */ /* 0x0c0fe200078f18ff */
[----:B------:R-:W-:Y:S01]  /*0200*/  USHF.L.U32 UR15, UR35, 0x7, URZ ;  /* 0x00000007230f7899 */ /* 0x000fe2000800063f */
[CC--:B------:R-:W-:Y:S01]  /*0210*/  LEA.HI R3, R5.reuse, R6.reuse, RZ, 0x4 ;  /* 0x0000000605037211 */ /* 0x0c0fe200078f20ff */
[----:B---3--:R-:W-:Y:S01]  /*0220*/  UIMAD UR49, UR36, UR48, URZ ;  /* 0x00000030243172a4 */ /* 0x008fe2000f8e023f */
[CC--:B------:R-:W-:Y:S01]  /*0230*/  LEA.HI R13, R5.reuse, R6.reuse, RZ, 0x7 ;  /* 0x00000006050d7211 */ /* 0x0c0fe200078f38ff */
[----:B------:R-:W-:Y:S01]  /*0240*/  UIMAD UR58, UR7, UR6, UR58 ;  /* 0x00000006073a72a4 */ /* 0x000fe2000f8e023a */
[CC--:B------:R-:W-:Y:S01]  /*0250*/  LEA.HI R14, R5.reuse, R6.reuse, RZ, 0x6 ;  /* 0x00000006050e7211 */ /* 0x0c0fe200078f30ff */
[----:B------:R-:W-:Y:S01]  /*0260*/  USHF.R.S32.HI UR9, URZ, 0x1f, UR35 ;  /* 0x0000001f3f097899 */ /* 0x000fe20008011423 */
[----:B------:R-:W-:Y:S01]  /*0270*/  LEA.HI R5, R5, R6, RZ, 0x2 ;  /* 0x0000000605057211 */ /* 0x000fe200078f10ff */
[----:B------:R-:W-:Y:S01]  /*0280*/  UIMAD UR48, UR48, UR12, URZ ;  /* 0x0000000c303072a4 */ /* 0x000fe2000f8e023f */
[----:B------:R-:W-:Y:S01]  /*0290*/  LOP3.LUT R2, R0, 0xffffffe0, RZ, 0xc0, !PT ;  /* 0xffffffe000027812 */ /* 0x000fe200078ec0ff */
[----:B------:R-:W-:Y:S01]  /*02a0*/  UIMAD UR6, UR35, UR13, UR36 ;  /* 0x0000000d230672a4 */ /* 0x000fe2000f8e0224 */
[----:B------:R-:W-:Y:S01]  /*02b0*/  LOP3.LUT R4, R5, 0x7ffffffc, RZ, 0xc0, !PT ;  /* 0x7ffffffc05047812 */ /* 0x000fe200078ec0ff */
[----:B------:R-:W-:Y:S01]  /*02c0*/  ULDC UR14, c[0x0][0x1c0] ;  /* 0x00007000000e7ab9 */ /* 0x000fe20000000800 */
        /* <DEDUP_REMOVED lines=11> */
[----:B------:R-:W-:Y:S01]  /*0380*/  ULDC UR11, c[0x0][0x1c0] ;  /* 0x00007000000b7ab9 */ /* 0x000fe20000000800 */
[----:B------:R-:W-:Y:S01]  /*0390*/  LEA.HI R3, R3, R4, RZ, 0x1 ;  /* 0x0000000403037211 */ /* 0x000fe200078f08ff */
[----:B------:R-:W-:Y:S01]  /*03a0*/  UIMAD UR55, UR8, UR35, URZ ;  /* 0x00000023083772a4 */ /* 0x000fe2000f8e023f */
[----:B------:R-:W-:Y:S01]  /*03b0*/  LOP3.LUT R0, R0, 0xfffffffe, RZ, 0xc0, !PT ;  /* 0xfffffffe00007812 */ /* 0x000fe200078ec0ff */
[----:B------:R-:W-:Y:S01]  /*03c0*/  UIMAD UR7, UR35, UR11, UR36 ;  /* 0x0000000b230772a4 */ /* 0x000fe2000f8e0224 */
[----:B------:R-:W-:Y:S01]  /*03d0*/  LOP3.LUT R3, R3, 0xfffffffe, RZ, 0xc0, !PT ;  /* 0xfffffffe03037812 */ /* 0x000fe200078ec0ff */
[----:B------:R-:W-:Y:S01]  /*03e0*/  @!UP5 UIMAD UR8, UR35, UR14, UR36 ;  /* 0x0000000e2308d2a4 */ /* 0x000fe2000f8e0224 */
[----:B------:R-:W-:Y:S01]  /*03f0*/  LEA.HI R6, R6, R2, RZ, 0x2 ;  /* 0x0000000206067211 */ /* 0x000fe200078f10ff */
[----:B------:R-:W-:Y:S01]  /*0400*/  IMAD.IADD R216, R2, 0x1, -R0 ;  /* 0x0000000102d87824 */ /* 0x000fe200078e0a00 */
[----:B------:R-:W-:Y:S01]  /*0410*/  SHF.R.S32.HI R0, RZ, 0x1f, R5 ;  /* 0x0000001fff007819 */ /* 0x000fe20000011405 */
[----:B------:R-:W-:Y:S01]  /*0420*/  IMAD.IADD R11, R4, 0x1, -R3 ;  /* 0x00000001040b7824 */ /* 0x000fe200078e0a03 */
[----:B------:R-:W-:Y:S01]  /*0430*/  SHF.R.S32.HI R3, RZ, 0x2, R5 ;  /* 0x00000002ff037819 */ /* 0x000fe20000011405 */
[----:B------:R-:W-:Y:S01]  /*0440*/  USHF.L.U32 UR47, UR48, 0x6, URZ ;  /* 0x00000006302f7899 */ /* 0x000fe2000800063f */
[----:B------:R-:W-:Y:S01]  /*0450*/  LOP3.LUT R6, R6, 0xfffffffc, RZ, 0xc0, !PT ;  /* 0xfffffffc06067812 */ /* 0x000fe200078ec0ff */
[----:B------:R-:W-:Y:S01]  /*0460*/  IMAD.SHL.U32 R213, R11, 0x200, RZ ;  /* 0x000002000bd57824 */ /* 0x000fe200078e00ff */
[----:B------:R-:W-:Y:S01]  /*0470*/  LEA.HI R0, R0, R3, RZ, 0x3 ;  /* 0x0000000300007211 */ /* 0x000fe200078f18ff */
[----:B------:R-:W-:Y:S01]  /*0480*/  USHF.L.U32 UR46, UR6, 0x5, URZ ;  /* 0x00000005062e7899 */ /* 0x000fe2000800063f */
[----:B------:R-:W-:Y:S01]  /*0490*/  SHF.R.S32.HI R241, RZ, 0x3, R10 ;  /* 0x00000003fff17819 */ /* 0x000fe2000001140a */
[----:B------:R-:W-:Y:S01]  /*04a0*/  IMAD.IADD R249, R2, 0x1, -R6 ;  /* 0x0000000102f97824 */ /* 0x000fe200078e0a06 */
[----:B------:R-:W-:Y:S01]  /*04b0*/  LOP3.LUT R0, R0, 0xfffffff8, RZ, 0xc0, !PT ;  /* 0xfffffff800007812 */ /* 0x000fe200078ec0ff */
[----:B------:R-:W-:Y:S01]  /*04c0*/  ULDC UR52, c[0x0][0x214] ;  /* 0x0000850000347ab9 */ /* 0x000fe20000000800 */
[----:B------:R-:W-:Y:S01]  /*04d0*/  SHF.R.S32.HI R5, RZ, 0x1f, R8 ;  /* 0x0000001fff057819 */ /* 0x000fe20000011408 */
[----:B------:R-:W-:Y:S01]  /*04e0*/  IMAD.SHL.U32 R2, R241, 0x40, RZ ;  /* 0x00000040f1027824 */ /* 0x000fe200078e00ff */
[----:B------:R-:W-:Y:S01]  /*04f0*/  SHF.R.S32.HI R6, RZ, 0x7, R13 ;  /* 0x00000007ff067819 */ /* 0x000fe2000001140d */
[----:B------:R-:W-:Y:S01]  /*0500*/  IMAD.IADD R4, R3, 0x1, -R0 ;  /* 0x0000000103047824 */ /* 0x000fe200078e0a00 */
[----:B------:R-:W-:Y:S01]  /*0510*/  SHF.R.S32.HI R3, RZ, 0x1f, R9 ;  /* 0x0000001fff037819 */ /* 0x000fe20000011409 */
[----:B------:R-:W-:Y:S01]  /*0520*/  IMAD.U32 R252, RZ, RZ, UR15 ;  /* 0x0000000ffffc7e24 */ /* 0x000fe2000f8e00ff */
[----:B------:R-:W-:Y:S01]  /*0530*/  LOP3.LUT R0, R2, 0x1c0, RZ, 0xc0, !PT ;  /* 0x000001c002007812 */ /* 0x000fe200078ec0ff */
[----:B------:R-:W-:Y:S01]  /*0540*/  IMAD.U32 R251, RZ, RZ, UR9 ;  /* 0x00000009fffb7e24 */ /* 0x000fe2000f8e00ff */
[----:B------:R-:W-:Y:S01]  /*0550*/  LEA.HI R12, R5, R8, RZ, 0x3 ;  /* 0x00000008050c7211 */ /* 0x000fe200078f18ff */
[----:B------:R-:W-:Y:S01]  /*0560*/  ULDC UR59, c[0x0][0x1c8] ;  /* 0x00007200003b7ab9 */ /* 0x000fe20000000800 */
[----:B------:R-:W-:Y:S01]  /*0570*/  LOP3.LUT R2, R0, 0x38, R228, 0xf8, !PT ;  /* 0x0000003800027812 */ /* 0x000fe200078ef8e4 */
[----:B------:R-:W-:Y:S01]  /*0580*/  ULDC.U8 UR10, c[0x0][0x3d0] ;  /* 0x0000f400000a7ab9 */ /* 0x000fe20000000000 */
[----:B------:R-:W-:Y:S01]  /*0590*/  SHF.R.U32.HI R0, RZ, 0x3, R0 ;  /* 0x00000003ff007819 */ /* 0x000fe20000011600 */
[----:B------:R-:W-:Y:S01]  /*05a0*/  ULDC UR53, c[0x0][0x224] ;  /* 0x0000890000357ab9 */ /* 0x000fe20000000800 */
[----:B------:R-:W-:Y:S01]  /*05b0*/  LEA.HI R230, R3, R9, RZ, 0x2 ;  /* 0x0000000903e67211 */ /* 0x000fe200078f10ff */
[----:B------:R-:W-:Y:S01]  /*05c0*/  @UP5 UIMAD UR57, UR35, UR52, URZ ;  /* 0x00000034233952a4 */ /* 0x000fe2000f8e023f */
[----:B------:R-:W-:Y:S01]  /*05d0*/  LOP3.LUT R9, R2, R0, RZ, 0x3c, !PT ;  /* 0x0000000002097212 */ /* 0x000fe200078e3cff */
[----:B------:R-:W-:Y:S01]  /*05e0*/  IMAD.SHL.U32 R0, R7, 0x40, RZ ;  /* 0x0000004007007824 */ /* 0x000fe200078e00ff */
[----:B------:R-:W-:Y:S01]  /*05f0*/  LOP3.LUT R2, R12, 0xfffffff8, RZ, 0xc0, !PT ;  /* 0xfffffff80c027812 */ /* 0x000fe200078ec0ff */
[----:B------:R-:W-:Y:S01]  /*0600*/  UMOV UR40, URZ ;  /* 0x0000003f00287c82 */ /* 0x000fe20008000000 */
[----:B------:R-:W-:Y:S01]  /*0610*/  LOP3.LUT R3, R4, 0x1, RZ, 0xc0, !PT ;  /* 0x0000000104037812 */ /* 0x000fe200078ec0ff */
[----:B------:R-:W-:Y:S01]  /*0620*/  ULDC.64 UR4, c[0x0][0x118] ;  /* 0x0000460000047ab9 */ /* 0x000fe20000000a00 */
[----:B------:R-:W-:Y:S01]  /*0630*/  LOP3.LUT R0, R0, 0x1c0, RZ, 0xc0, !PT ;  /* 0x000001c000007812 */ /* 0x000fe200078ec0ff */
[----:B------:R-:W-:Y:S01]  /*0640*/  IMAD.IADD R8, R8, 0x1, -R2 ;  /* 0x0000000108087824 */ /* 0x000fe200078e0a02 */
[----:B------:R-:W-:Y:S01]  /*0650*/  ISETP.NE.U32.AND P0, PT, R3, 0x1, PT ;  /* 0x000000010300780c */ /* 0x000fe20003f05070 */
[----:B------:R-:W-:Y:S01]  /*0660*/  IMAD.SHL.U32 R2, R216, 0x10, RZ ;  /* 0x00000010d8027824 */ /* 0x000fe200078e00ff */
[----:B------:R-:W-:Y:S01]  /*0670*/  LOP3.LUT R208, R0, 0x8, R10, 0xf8, !PT ;  /* 0x0000000800d07812 */ /* 0x000fe200078ef80a */
[----:B------:R-:W-:Y:S01]  /*0680*/  IMAD.SHL.U32 R3, R4, 0x40, RZ ;  /* 0x0000004004037824 */ /* 0x000fe200078e00ff */
[----:B------:R-:W-:Y:S01]  /*0690*/  LOP3.LUT P4, RZ, R7, 0x4, RZ, 0xc0, !PT ;  /* 0x0000000407ff7812 */ /* 0x000fe2000788c0ff */
[----:B------:R-:W-:Y:S01]  /*06a0*/  ULOP3.LUT UR59, UR36, UR59, URZ, 0x3c, !UPT ;  /* 0x0000003b243b7292 */ /* 0x000fe2000f8e3c3f */
        /* <DEDUP_REMOVED lines=8> */
[----:B------:R-:W-:Y:S01]  /*0730*/  LOP3.LUT P3, RZ, R7, 0x2, RZ, 0xc0, !PT ;  /* 0x0000000207ff7812 */ /* 0x000fe2000786c0ff */
[----:B------:R-:W-:Y:S01]  /*0740*/  UIMAD.WIDE.U32 UR42, UR38, UR44, URZ ;  /* 0x0000002c262a72a5 */ /* 0x000fe2000f8e003f */
[----:B------:R-:W-:Y:S01]  /*0750*/  LOP3.LUT R213, R213, R5, R0, 0xf6, !PT ;  /* 0x00000005d5d57212 */ /* 0x000fe200078ef600 */
[----:B------:R-:W-:Y:S01]  /*0760*/  IMAD.IADD R208, R2, 0x1, R208 ;  /* 0x0000000102d07824 */ /* 0x000fe200078e02d0 */
[----:B------:R-:W-:Y:S01]  /*0770*/  SHF.R.S32.HI R2, RZ, 0x6, R14 ;  /* 0x00000006ff027819 */ /* 0x000fe2000001140e */
[----:B------:R-:W-:Y:S01]  /*0780*/  IMAD.SHL.U32 R5, R6, 0x20, RZ ;  /* 0x0000002006057824 */ /* 0x000fe200078e00ff */
[----:B------:R-:W-:Y:S01]  /*0790*/  LOP3.LUT R0, R3, 0x1c0, RZ, 0xc0, !PT ;  /* 0x000001c003007812 */ /* 0x000fe200078ec0ff */
[----:B------:R-:W-:Y:S01]  /*07a0*/  IMAD.SHL.U32 R209, R208, 0x2, RZ ;  /* 0x00000002d0d17824 */ /* 0x000fe200078e00ff */
[----:B------:R-:W-:Y:S01]  /*07b0*/  R2P PR, R4, 0x6 ;  /* 0x0000000604007804 */ /* 0x000fe20000000000 */
[C---:B------:R-:W-:Y:S01]  /*07c0*/  IMAD R9, R2.reuse, 0x200, R9 ;  /* 0x0000020002097824 */ /* 0x040fe200078e0209 */
[----:B------:R-:W-:Y:S01]  /*07d0*/  SHF.R.U32.HI R3, RZ, 0x3, R0 ;  /* 0x00000003ff037819 */ /* 0x000fe20000011600 */
[----:B------:R-:W-:Y:S01]  /*07e0*/  IMAD.SHL.U32 R2, R2, 0x8, RZ ;  /* 0x0000000802027824 */ /* 0x000fe200078e00ff */
[C---:B------:R-:W-:Y:S01]  /*07f0*/  LOP3.LUT P6, RZ, R8.reuse, 0x4, RZ, 0xc0, !PT ;  /* 0x0000000408ff7812 */ /* 0x040fe200078cc0ff */
[----:B------:R-:W-:Y:S01]  /*0800*/  IMAD.SHL.U32 R4, R11, 0x20, RZ ;  /* 0x000000200b047824 */ /* 0x000fe200078e00ff */
[----:B------:R-:W-:Y:S01]  /*0810*/  LOP3.LUT P5, RZ, R8, 0x2, RZ, 0xc0, !PT ;  /* 0x0000000208ff7812 */ /* 0x000fe200078ac0ff */
        /* <DEDUP_REMOVED lines=55> */
[----:B------:R-:W-:Y:S01]  /*0b90*/  USHF.R.S32.HI UR50, URZ, 0x1f, UR46 ;  /* 0x0000001f3f327899 */ /* 0x000fe2000801142e */
[----:B------:R-:W-:Y:S01]  /*0ba0*/  IMAD R212, R213, 0x2, R212 ;  /* 0x00000002d5d47824 */ /* 0x000fe200078e02d4 */
[----:B------:R-:W-:Y:S01]  /*0bb0*/  ULDC UR41, c[0x0][0x2e8] ;  /* 0x0000ba0000297ab9 */ /* 0x000fe20000000800 */
[----:B------:R-:W-:-:S02]  /*0bc0*/  IMAD.IADD R215, R210, 0x1, R214 ;  /* 0x00000001d2d77824 */ /* 0x000fc400078e02d6 */
[C---:B------:R-:W-:Y:S02]  /*0bd0*/  IMAD.IADD R219, R218.reuse, 0x1, R216 ;  /* 0x00000001dadb7824 */ /* 0x040fe400078e02d8 */
[----:B------:R-:W-:Y:S02]  /*0be0*/  IMAD.SHL.U32 R213, R213, 0x2, RZ ;  /* 0x00000002d5d57824 */ /* 0x000fe400078e00ff */
[----:B------:R-:W-:Y:S02]  /*0bf0*/  IMAD.IADD R233, R233, 0x1, R232 ;  /* 0x00000001e9e97824 */ /* 0x000fe400078e02e8 */
[----:B------:R-:W-:Y:S02]  /*0c00*/  IMAD.IADD R214, R211, 0x1, R214 ;  /* 0x00000001d3d67824 */ /* 0x000fe400078e02d6 */
[----:B------:R-:W-:Y:S02]  /*0c10*/  IMAD.IADD R218, R218, 0x1, R217 ;  /* 0x00000001dada7824 */ /* 0x000fe400078e02d9 */
.L_x_1358:
        /* <DEDUP_REMOVED lines=21> */
[----:B------:R1:W2:Y:S01]  /*0d70*/  @P2 LDG.E R9, [R4.64] ;  /* 0x0000000404092981 */ /* 0x0002a2000c1e1900 */
[----:B------:R-:W-:Y:S01]  /*0d80*/  UIADD3 UR8, UP0, UR13, UR8, URZ ;  /* 0x000000080d087290 */ /* 0x000fe2000ff1e03f */
[----:B------:R-:W-:Y:S02]  /*0d90*/  PLOP3.LUT P0, PT, PT, PT, UP3, 0x80, 0x0 ;  /* 0x000000000000781c */ /* 0x000fe40003f0f038 */
[----:B------:R1:W3:Y:S01]  /*0da0*/  @P2 LDG.E R8, [R4.64+0x4] ;  /* 0x0000040404082981 */ /* 0x0002e2000c1e1900 */
[----:B------:R-:W-:Y:S01]  /*0db0*/  PLOP3.LUT P1, PT, PT, PT, UP2, 0x80, 0x0 ;  /* 0x000000000000781c */ /* 0x000fe20003f2f028 */
[----:B------:R-:W-:Y:S01]  /*0dc0*/  UIADD3.X UR9, UR12, UR9, URZ, UP0, !UPT ;  /* 0x000000090c097290 */ /* 0x000fe200087fe43f */
[----:B------:R-:W-:-:S02]  /*0dd0*/  IMAD.U32 R6, RZ, RZ, UR6 ;  /* 0x00000006ff067e24 */ /* 0x000fc4000f8e00ff */
        /* <DEDUP_REMOVED lines=34> */
.L_x_1312:
        /* <DEDUP_REMOVED lines=25> */
[----:B------:R-:W-:Y:S02]  /*1190*/  UIMAD.WIDE.U32 UR6, UR35, UR12, URZ ;  /* 0x0000000c230672a5 */ /* 0x000fe4000f8e003f */
[----:B------:R-:W-:-:S02]  /*11a0*/  UIMAD UR14, UR35, UR13, UR9 ;  /* 0x0000000d230e72a4 */ /* 0x000fc4000f8e0209 */
[----:B------:R-:W-:Y:S02]  /*11b0*/  ULEA.HI UR11, UR11, UR8, URZ, 0x6 ;  /* 0x000000080b0b7291 */ /* 0x000fe4000f8f303f */
        /* <DEDUP_REMOVED lines=8> */
[----:B------:R-:W-:Y:S02]  /*1240*/  UISETP.NE.AND UP0, UPT, UR30, -0x1, UPT ;  /* 0xffffffff1e00788c */ /* 0x000fe4000bf05270 */
        /* <DEDUP_REMOVED lines=20> */
[----:B------:R-:W-:-:S04]  /*1390*/  UIMAD UR8, UR8, UR6, URZ ;  /* 0x00000006080872a4 */ /* 0x000fc8000f8e023f */
[----:B------:R-:W-:-:S03]  /*13a0*/  UIMAD UR11, UR24, UR7, UR8 ;  /* 0x00000007180b72a4 */ /* 0x000fc6000f8e0208 */
[----:B------:R-:W-:Y:S02]  /*13b0*/  ULDC.64 UR8, c[0x0][0x180] ;  /* 0x0000600000087ab9 */ /* 0x000fe40000000a00 */
[----:B------:R-:W-:-:S04]  /*13c0*/  UIMAD UR7, UR37, UR8, URZ ;  /* 0x00000008250772a4 */ /* 0x000fc8000f8e023f */
[----:B------:R-:W-:Y:S02]  /*13d0*/  UIMAD UR9, UR35, UR9, UR7 ;  /* 0x00000009230972a4 */ /* 0x000fe4000f8e0207 */
[----:B------:R-:W-:-:S04]  /*13e0*/  UIMAD.WIDE.U32 UR6, UR24, UR6, URZ ;  /* 0x00000006180672a5 */ /* 0x000fc8000f8e003f */
[----:B------:R-:W-:-:S04]  /*13f0*/  UIADD3 UR7, UR7, UR11, URZ ;  /* 0x0000000b07077290 */ /* 0x000fc8000fffe03f */
[----:B------:R-:W-:-:S04]  /*1400*/  UIMAD.WIDE.U32 UR6, UR35, UR8, UR6 ;  /* 0x00000008230672a5 */ /* 0x000fc8000f8e0006 */
[----:B------:R-:W-:-:S03]  /*1410*/  UIADD3 UR29, UR7, UR9, URZ ;  /* 0x00000009071d7290 */ /* 0x000fc6000fffe03f */
[----:B------:R-:W-:Y:S02]  /*1420*/  UMOV UR27, UR6 ;  /* 0x00000006001b7c82 */ /* 0x000fe40008000000 */
.L_x_1314:
        /* <DEDUP_REMOVED lines=43> */
.L_x_1315:
[----:B------:R-:W-:Y:S01]  /*16e0*/  ULDC.64 UR8, c[0x0][0x370] ;  /* 0x0000dc0000087ab9 */ /* 0x000fe20000000a00 */
[----:B------:R-:W-:Y:S01]  /*16f0*/  PLOP3.LUT P0, PT, PT, PT, UP5, 0x80, 0x0 ;  /* 0x000000000000781c */ /* 0x000fe20003f0f058 */
[----:B------:R-:W-:Y:S02]  /*1700*/  @UP3 UIMAD.WIDE.U32 UR6, UR16, UR8, URZ ;  /* 0x00000008100632a5 */ /* 0x000fe4000f8e003f */
[----:B------:R-:W-:Y:S02]  /*1710*/  ULDC UR12, c[0x0][0x224] ;  /* 0x00008900000c7ab9 */ /* 0x000fe40000000800 */
[----:B------:R-:W-:-:S03]  /*1720*/  @UP3 UIMAD UR22, UR16, UR9, UR7 ;  /* 0x00000009101632a4 */ /* 0x000fc6000f8e0207 */
[----:B------:R-:W-:Y:S02]  /*1730*/  @UP3 UMOV UR18, UR6 ;  /* 0x0000000600123c82 */ /* 0x000fe40008000000 */
[----:B------:R-:W-:Y:S02]  /*1740*/  ULDC.64 UR6, c[0x0][0x368] ;  /* 0x0000da0000067ab9 */ /* 0x000fe40000000a00 */
[----:B------:R-:W-:-:S04]  /*1750*/  @!UP3 UIMAD UR8, UR37, UR6, URZ ;  /* 0x000000062508b2a4 */ /* 0x000fc8000f8e023f */
[----:B------:R-:W-:Y:S02]  /*1760*/  @!UP3 UIMAD UR8, UR35, UR7, UR8 ;  /* 0x000000072308b2a4 */ /* 0x000fe4000f8e0208 */
[----:B------:R-:W-:-:S04]  /*1770*/  @!UP3 UIMAD.WIDE.U32 UR6, UR35, UR6, URZ ;  /* 0x000000062306b2a5 */ /* 0x000fc8000f8e003f */
[----:B------:R-:W-:-:S03]  /*1780*/  @!UP3 UIADD3 UR22, UR7, UR8, URZ ;  /* 0x000000080716b290 */ /* 0x000fc6000fffe03f */
[----:B------:R-:W-:Y:S02]  /*1790*/  ULDC.64 UR8, c[0x0][0x3d8] ;  /* 0x0000f60000087ab9 */ /* 0x000fe40000000a00 */
        /* <DEDUP_REMOVED lines=11> */
[----:B------:R-:W-:Y:S02]  /*1850*/  USHF.L.U32 UR12, UR35, 0x7, URZ ;  /* 0x00000007230c7899 */ /* 0x000fe4000800063f */
[----:B------:R-:W-:Y:S02]  /*1860*/  @UP3 UIADD3 UR13, UR9, UR7, URZ ;  /* 0x00000007090d3290 */ /* 0x000fe4000fffe03f */
[----:B------:R-:W-:-:S02]  /*1870*/  USEL UR7, UR6, URZ, UP1 ;  /* 0x0000003f06077287 */ /* 0x000fc40008800000 */
[----:B------:R-:W-:Y:S02]  /*1880*/  USEL UR6, UR12, URZ, UP1 ;  /* 0x0000003f0c067287 */ /* 0x000fe40008800000 */
[----:B------:R-:W-:Y:S02]  /*1890*/  USEL UR20, UR42, UR8, !UP3 ;  /* 0x000000082a147287 */ /* 0x000fe4000d800000 */
[----:B------:R-:W-:Y:S02]  /*18a0*/  UIADD3 UR6, UP1, UR17, UR6, URZ ;  /* 0x0000000611067290 */ /* 0x000fe4000ff3e03f */
[----:B------:R-:W-:Y:S02]  /*18b0*/  ULDC UR12, c[0x0][0x234] ;  /* 0x00008d00000c7ab9 */ /* 0x000fe40000000800 */
[----:B------:R-:W-:Y:S02]  /*18c0*/  UIADD3.X UR8, UR21, UR7, URZ, UP1, !UPT ;  /* 0x0000000715087290 */ /* 0x000fe40008ffe43f */
[----:B------:R-:W-:-:S02]  /*18d0*/  UIMAD UR7, UR39, UR6, URZ ;  /* 0x00000006270772a4 */ /* 0x000fc4000f8e023f */
[----:B------:R-:W-:Y:S02]  /*18e0*/  USEL UR11, UR11, URZ, UP6 ;  /* 0x0000003f0b0b7287 */ /* 0x000fe4000b000000 */
        /* <DEDUP_REMOVED lines=12> */
.L_x_1316:
[----:B------:R-:W-:-:S04]  /*19b0*/  UMOV UR12, UR53 ;  /* 0x00000035000c7c82 */ /* 0x000fc80008000000 */
.L_x_1317:
[----:B------:R-:W-:Y:S01]  /*19c0*/  UIADD3 UR6, UP4, UP3, UR6, UR47, UR49 ;  /* 0x0000002f06067290 */ /* 0x000fe2000fb9e031 */
[----:B------:R-:W1:Y:S01]  /*19d0*/  S2R R25, SR_TID.X ;  /* 0x0000000000197919 */ /* 0x000e620000002100 */
[----:B------:R-:W-:Y:S01]  /*19e0*/  IMAD.U32 R5, RZ, RZ, UR5 ;  /* 0x00000005ff057e24 */ /* 0x000fe2000f8e00ff */
[----:B------:R-:W-:Y:S01]  /*19f0*/  UIADD3 UR16, UR17, UR14, URZ ;  /* 0x0000000e11107290 */ /* 0x000fe2000fffe03f */
[----:B------:R-:W-:Y:S01]  /*1a00*/  IMAD.U32 R4, RZ, RZ, UR4 ;  /* 0x00000004ff047e24 */ /* 0x000fe2000f8e00ff */
[----:B------:R-:W-:Y:S01]  /*1a10*/  UIADD3 UR31, UP2, UP1, UR19, UR6, UR20 ;  /* 0x00000006131f7290 */ /* 0x000fe2000f95e014 */
[----:B------:R-:W-:Y:S01]  /*1a20*/  IADD3 R14, P0, R241, UR17, RZ ;  /* 0x00000011f10e7c10 */ /* 0x000fe2000ff1e0ff */
[----:B------:R-:W-:Y:S01]  /*1a30*/  UIADD3.X UR6, UR9, UR51, UR56, UP4, UP3 ;  /* 0x0000003309067290 */ /* 0x000fe2000a7e6438 */
[----:B------:R-:W-:Y:S01]  /*1a40*/  SHF.R.S32.HI R229, RZ, 0x1f, R228 ;  /* 0x0000001fffe57819 */ /* 0x000fe200000114e4 */
[----:B------:R-:W-:Y:S01]  /*1a50*/  ULDC.64 UR4, c[0x0][0x3c8] ;  /* 0x0000f20000047ab9 */ /* 0x000fe20000000a00 */
        /* <DEDUP_REMOVED lines=8> */
[----:B------:R-:W-:Y:S01]  /*1ae0*/  IMAD.U32 R12, RZ, RZ, UR36 ;  /* 0x00000024ff0c7e24 */ /* 0x000fe2000f8e00ff */
[----:B------:R-:W-:Y:S01]  /*1af0*/  BSSY B1, `(.L_x_1313) ;  /* 0x000097a000017945 */ /* 0x000fe20003800000 */
[----:B------:R-:W-:Y:S01]  /*1b00*/  IMAD R17, R14, c[0x0][0x194], R8 ;  /* 0x000065000e117a24 */ /* 0x000fe200078e0208 */
[----:B------:R-:W-:-:S03]  /*1b10*/  UIMAD UR9, UR36, UR7, UR6 ;  /* 0x00000007240972a4 */ /* 0x000fc6000f8e0206 */
[----:B------:R-:W-:Y:S01]  /*1b20*/  ULDC.64 UR6, c[0x0][0x370] ;  /* 0x0000dc0000067ab9 */ /* 0x000fe20000000a00 */
[----:B-1----:R-:W-:Y:S01]  /*1b30*/  SHF.R.S32.HI R26, RZ, 0x1f, R25 ;  /* 0x0000001fff1a7819 */ /* 0x002fe20000011419 */
[----:B------:R-:W-:-:S03]  /*1b40*/  UIMAD UR6, UR21, UR6, URZ ;  /* 0x00000006150672a4 */ /* 0x000fc6000f8e023f */
[----:B------:R-:W-:Y:S01]  /*1b50*/  LEA.HI R6, R26, R25, RZ, 0x5 ;  /* 0x000000191a067211 */ /* 0x000fe200078f28ff */
[----:B------:R-:W-:-:S03]  /*1b60*/  UIMAD UR11, UR17, UR7, UR6 ;  /* 0x00000007110b72a4 */ /* 0x000fc6000f8e0206 */
[----:B------:R-:W-:Y:S02]  /*1b70*/  ULDC.64 UR6, c[0x0][0x378] ;  /* 0x0000de0000067ab9 */ /* 0x000fe40000000a00 */
[----:B------:R-:W-:-:S04]  /*1b80*/  UIMAD UR6, UR60, UR6, URZ ;  /* 0x000000063c0672a4 */ /* 0x000fc8000f8e023f */
[----:B------:R-:W-:Y:S02]  /*1b90*/  UIMAD UR8, UR36, UR7, UR6 ;  /* 0x00000007240872a4 */ /* 0x000fe4000f8e0206 */
[----:B------:R-:W-:-:S03]  /*1ba0*/  UIADD3 UR6, UR17, UR12, URZ ;  /* 0x0000000c11067290 */ /* 0x000fc6000fffe03f */
[----:B------:R-:W-:Y:S02]  /*1bb0*/  ULDC UR12, c[0x0][0x2e8] ;  /* 0x0000ba00000c7ab9 */ /* 0x000fe40000000800 */
[----:B------:R-:W-:Y:S01]  /*1bc0*/  UIMAD.WIDE UR6, UR6, UR14, UR4 ;  /* 0x0000000e060672a5 */ /* 0x000fe2000f8e0204 */
[----:B------:R1:W2:Y:S06]  /*1bd0*/  R2UR UR4, R4 ;  /* 0x00000000040473c2 */ /* 0x0002ac00000e0000 */
[----:B------:R-:W-:Y:S02]  /*1be0*/  UMOV UR20, UR6 ;  /* 0x0000000600147c82 */ /* 0x000fe40008000000 */
[----:B------:R-:W-:Y:S01]  /*1bf0*/  UIADD3 UR6, -UR10, UR15, UR26 ;  /* 0x0000000f0a067290 */ /* 0x000fe2000fffe11a */
[----:B------:R3:W4:Y:S01]  /*1c00*/  R2UR UR5, R5 ;  /* 0x00000000050573c2 */ /* 0x00072200000e0000 */
[----:B------:R-:W-:-:S02]  /*1c10*/  UMOV UR19, UR7 ;  /* 0x0000000700137c82 */ /* 0x000fc40008000000 */
[----:B------:R-:W-:Y:S02]  /*1c20*/  UIADD3 UR6, UR6, -UR12, URZ ;  /* 0x8000000c06067290 */ /* 0x000fe4000fffe03f */
[----:B------:R-:W-:Y:S02]  /*1c30*/  UIADD3 UR12, UR34, -0x1, URZ ;  /* 0xffffffff220c7890 */ /* 0x000fe4000fffe03f */
[----:B------:R-:W-:-:S04]  /*1c40*/  USHF.R.S32.HI UR21, URZ, 0x1f, UR6 ;  /* 0x0000001f3f157899 */ /* 0x000fc80008011406 */
[----:B------:R-:W-:Y:S01]  /*1c50*/  ULEA.HI UR21, UR21, UR6, URZ, 0x6 ;  /* 0x0000000615157291 */ /* 0x000fe2000f8f303f */
[----:B-1----:R-:W-:-:S03]  /*1c60*/  LOP3.LUT R4, R6, 0xffffffe0, RZ, 0xc0, !PT ;  /* 0xffffffe006047812 */ /* 0x002fc600078ec0ff */
[----:B------:R-:W-:Y:S01]  /*1c70*/  USHF.R.S32.HI UR21, URZ, 0x6, UR21 ;  /* 0x000000063f157899 */ /* 0x000fe20008011415 */
[----:B------:R-:W-:Y:S01]  /*1c80*/  SHF.R.S32.HI R6, RZ, 0x5, R6 ;  /* 0x00000005ff067819 */ /* 0x000fe20000011406 */
[----:B------:R-:W-:Y:S01]  /*1c90*/  ULDC.64 UR6, c[0x0][0x200] ;  /* 0x0000800000067ab9 */ /* 0x000fe20000000a00 */
[----:B------:R-:W-:Y:S01]  /*1ca0*/  IMAD.IADD R21, R25, 0x1, -R4 ;  /* 0x0000000119157824 */ /* 0x000fe200078e0a04 */
[----:B------:R-:W-:Y:S01]  /*1cb0*/  IADD3 R4, P2, R228, UR18, RZ ;  /* 0x00000012e4047c10 */ /* 0x000fe2000ff5e0ff */
[----:B------:R-:W-:Y:S02]  /*1cc0*/  UISETP.LT.AND UP1, UPT, URZ, UR21, UPT ;  /* 0x000000153f00728c */ /* 0x000fe4000bf21270 */
[----:B------:R-:W-:Y:S01]  /*1cd0*/  IMAD R6, R6, UR48, R21 ;  /* 0x0000003006067c24 */ /* 0x000fe2000f8e0215 */
[----:B---3--:R-:W-:Y:S01]  /*1ce0*/  IADD3.X R5, R229, UR22, RZ, P2, !PT ;  /* 0x00000016e5057c10 */ /* 0x008fe200097fe4ff */
[----:B------:R-:W-:Y:S02]  /*1cf0*/  USEL UR21, URZ, UR21, !UP1 ;  /* 0x000000153f157287 */ /* 0x000fe4000c800000 */
[----:B------:R-:W-:Y:S01]  /*1d00*/  UIMAD.WIDE UR16, UR16, UR14, UR6 ;  /* 0x0000000e101072a5 */ /* 0x000fe2000f8e0206 */
[----:B------:R-:W-:Y:S01]  /*1d10*/  IADD3 R10, P0, R6, UR31, RZ ;  /* 0x0000001f060a7c10 */ /* 0x000fe2000ff1e0ff */
[----:B------:R-:W-:Y:S01]  /*1d20*/  IMAD.WIDE.U32 R4, R7, c[0x0][0x370], R4 ;  /* 0x0000dc0007047a25 */ /* 0x000fe200078e0004 */
[----:B------:R-:W-:-:S02]  /*1d30*/  UISETP.GT.AND UP1, UPT, UR34, UR21, UPT ;  /* 0x000000152200728c */ /* 0x000fc4000bf24270 */
[----:B------:R-:W-:Y:S01]  /*1d40*/  LEA.HI.X.SX32 R11, R6, UR13, 0x1, P0 ;  /* 0x0000000d060b7c11 */ /* 0x000fe200080f0eff */
[----:B------:R-:W-:Y:S01]  /*1d50*/  IMAD.WIDE.U32 R6, R14, c[0x0][0x190], R228 ;  /* 0x000064000e067a25 */ /* 0x000fe200078e00e4 */
[----:B------:R-:W-:-:S04]  /*1d60*/  IADD3 R5, R5, UR11, RZ ;  /* 0x0000000b05057c10 */ /* 0x000fc8000fffe0ff */
[----:B------:R-:W-:Y:S01]  /*1d70*/  IADD3 R8, P0, R6, UR33, RZ ;  /* 0x0000002106087c10 */ /* 0x000fe2000ff1e0ff */
[----:B------:R-:W-:-:S03]  /*1d80*/  IMAD.WIDE.U32 R4, R9, c[0x0][0x378], R4 ;  /* 0x0000de0009047a25 */ /* 0x000fc600078e0004 */
[----:B------:R-:W-:Y:S01]  /*1d90*/  IADD3.X R9, R7, UR32, R17, P0, !PT ;  /* 0x0000002007097c10 */ /* 0x000fe200087fe411 */
[----:B------:R-:W-:Y:S01]  /*1da0*/  IMAD.MOV.U32 R6, RZ, RZ, R4 ;  /* 0x000000ffff067224 */ /* 0x000fe200078e0004 */
[----:B------:R-:W-:Y:S02]  /*1db0*/  LEA R220, P0, R10, c[0x0][0x350], 0x2 ;  /* 0x0000d4000adc7a11 */ /* 0x000fe400078010ff */
[----:B------:R-:W-:Y:S01]  /*1dc0*/  IADD3 R7, R5, UR8, RZ ;  /* 0x0000000805077c10 */ /* 0x000fe2000fffe0ff */
[----:B------:R-:W-:Y:S01]  /*1dd0*/  IMAD R5, R24, c[0x0][0x370], RZ ;  /* 0x0000dc0018057a24 */ /* 0x000fe200078e02ff */
[----:B------:R-:W-:Y:S01]  /*1de0*/  LEA.HI.X R221, R10, c[0x0][0x354], R11, 0x2, P0 ;  /* 0x0000d5000add7a11 */ /* 0x000fe200000f140b */
[----:B------:R-:W-:Y:S01]  /*1df0*/  IMAD.WIDE.U32 R12, R12, c[0x0][0x1a8], R8 ;  /* 0x00006a000c0c7a25 */ /* 0x000fe200078e0008 */
[----:B------:R-:W-:-:S03]  /*1e00*/  PLOP3.LUT P0, PT, PT, PT, UP1, 0x80, 0x0 ;  /* 0x000000000000781c */ /* 0x000fc60003f0f018 */
[----:B------:R-:W-:Y:S01]  /*1e10*/  IMAD R4, R241, c[0x0][0x374], R5 ;  /* 0x0000dd00f1047a24 */ /* 0x000fe200078e0205 */
[----:B------:R-:W-:Y:S01]  /*1e20*/  IADD3 R18, R13, UR9, RZ ;  /* 0x000000090d127c10 */ /* 0x000fe2000fffe0ff */
[----:B------:R-:W-:Y:S01]  /*1e30*/  IMAD.WIDE.U32 R6, R241, c[0x0][0x370], R6 ;  /* 0x0000dc00f1067a25 */ /* 0x000fe200078e0006 */
[----:B------:R-:W-:-:S03]  /*1e40*/  LEA R225, P3, R12, c[0x0][0x160], 0x1 ;  /* 0x000058000ce17a11 */ /* 0x000fc600078608ff */
[----:B------:R-:W-:Y:S01]  /*1e50*/  IMAD.IADD R11, R7, 0x1, R4 ;  /* 0x00000001070b7824 */ /* 0x000fe200078e0204 */
[----:B------:R-:W-:Y:S02]  /*1e60*/  LEA R224, P2, R6, c[0x0][0x330], 0x1 ;  /* 0x0000cc0006e07a11 */ /* 0x000fe400078408ff */
[----:B------:R-:W-:Y:S02]  /*1e70*/  LEA.HI.X R226, R12, c[0x0][0x164], R18, 0x1, P3 ;  /* 0x000059000ce27a11 */ /* 0x000fe400018f0c12 */
        /* <DEDUP_REMOVED lines=20> */
.L_x_1319:
        /* <DEDUP_REMOVED lines=18> */
.L_x_1320:
        /* <DEDUP_REMOVED lines=8> */
[----:B------:R-:W-:Y:S02]  /*2160*/  IADD3 R6, P0, R4, UR14, RZ ;  /* 0x0000000e04067c10 */ /* 0x000fe4000ff1e0ff */
        /* <DEDUP_REMOVED lines=26> */
.L_x_1322:
[----:B------:R-:W-:Y:S05]  /*2310*/  BSYNC B0 ;  /* 0x0000000000007941 */ /* 0x000fea0003800000 */
.L_x_1321:
        /* <DEDUP_REMOVED lines=21> */
.L_x_1324:
[----:B------:R-:W-:Y:S05]  /*2470*/  BSYNC B0 ;  /* 0x0000000000007941 */ /* 0x000fea0003800000 */
.L_x_1323:
        /* <DEDUP_REMOVED lines=31> */
.L_x_1326:
[----:B------:R-:W-:Y:S05]  /*2670*/  BSYNC B0 ;  /* 0x0000000000007941 */ /* 0x000fea0003800000 */
.L_x_1325:
        /* <DEDUP_REMOVED lines=20> */
.L_x_1318:
        /* <DEDUP_REMOVED lines=50> */
.L_x_1329:
[----:B------:R-:W-:Y:S05]  /*2ae0*/  BSYNC B0 ;  /* 0x0000000000007941 */ /* 0x000fea0003800000 */
.L_x_1328:
        /* <DEDUP_REMOVED lines=48> */
.L_x_1331:
[----:B------:R-:W-:Y:S05]  /*2df0*/  BSYNC B0 ;  /* 0x0000000000007941 */ /* 0x000fea0003800000 */
.L_x_1330:
        /* <DEDUP_REMOVED lines=44> */
.L_x_1333:
[----:B------:R-:W-:Y:S05]  /*30c0*/  BSYNC B0 ;  /* 0x0000000000007941 */ /* 0x000fea0003800000 */
.L_x_1332:
        /* <DEDUP_REMOVED lines=45> */
.L_x_1335:
[----:B------:R-:W-:Y:S05]  /*33a0*/  BSYNC B0 ;  /* 0x0000000000007941 */ /* 0x000fea0003800000 */
.L_x_1334:
[C---:B--23--:R-:W-:Y:S01]  /*33b0*/  IADD3 R4, R230.reuse, 0x8, RZ ;  /* 0x00000008e6047810 */ /* 0x04cfe20007ffe0ff */
[----:B------:R-:W-:Y:S01]  /*33c0*/  USHF.R.S32.HI UR7, URZ, 0x1f, UR26 ;  /* 0x0000001f3f077899 */ /* 0x000fe2000801141a */
[----:B------:R-:W-:Y:S01]  /*33d0*/  ISETP.GE.AND P1, PT, R230, UR6, PT ;  /* 0x00000006e6007c0c */ /* 0x000fe2000bf26270 */
        /* <DEDUP_REMOVED lines=72> */
.L_x_1337:
[----:B---3--:R-:W-:Y:S05]  /*3860*/  BSYNC B0 ;  /* 0x0000000000007941 */ /* 0x008fea0003800000 */
.L_x_1336:
        /* <DEDUP_REMOVED lines=55> */
.L_x_1339:
[----:B------:R-:W-:Y:S05]  /*3be0*/  BSYNC B0 ;  /* 0x0000000000007941 */ /* 0x000fea0003800000 */
.L_x_1338:
        /* <DEDUP_REMOVED lines=62> */
.L_x_1341:
[----:B------:R-:W-:Y:S05]  /*3fd0*/  BSYNC B0 ;  /* 0x0000000000007941 */ /* 0x000fea0003800000 */
.L_x_1340:
        /* <DEDUP_REMOVED lines=53> */
.L_x_1343:
[----:B------:R-:W-:Y:S05]  /*4330*/  BSYNC B0 ;  /* 0x0000000000007941 */ /* 0x000fea0003800000 */
.L_x_1342:
[----:B------:R-:W-:Y:S01]  /*4340*/  ULDC.64 UR8, c[0x0][0x318] ;  /* 0x0000c60000087ab9 */ /* 0x000fe20000000a00 */
[----:B------:R-:W-:Y:S01]  /*4350*/  IMAD.MOV.U32 R10, RZ, RZ, c[0x0][0x308] ;  /* 0x0000c200ff0a7624 */ /* 0x000fe200078e00ff */
[----:B------:R-:W-:Y:S01]  /*4360*/  UISETP.NE.U32.AND UP1, UPT, URZ, UR8, UPT ;  /* 0x000000083f00728c */ /* 0x000fe2000bf25070 */
[----:B------:R-:W-:Y:S01]  /*4370*/  IMAD.MOV.U32 R11, RZ, RZ, c[0x0][0x30c] ;  /* 0x0000c300ff0b7624 */ /* 0x000fe200078e00ff */
[----:B------:R-:W-:Y:S01]  /*4380*/  ULDC.64 UR22, c[0x0][0x320] ;  /* 0x0000c80000167ab9 */ /* 0x000fe20000000a00 */
[----:B--2---:R-:W2:Y:S01]  /*4390*/  S2R R13, SR_TID.X ;  /* 0x00000000000d7919 */ /* 0x004ea20000002100 */
[----:B------:R-:W-:Y:S01]  /*43a0*/  UISETP.NE.AND.EX UP1, UPT, URZ, UR9, UPT, UP1 ;  /* 0x000000093f00728c */ /* 0x000fe2000bf25310 */
[----:B------:R-:W-:Y:S01]  /*43b0*/  LEA.HI R6, R26, R25, RZ, 0x7 ;  /* 0x000000191a067211 */ /* 0x000fe200078f38ff */
[----:B------:R-:W-:Y:S01]  /*43c0*/  IMAD.U32 R7, RZ, RZ, UR25 ;  /* 0x00000019ff077e24 */ /* 0x000fe2000f8e00ff */
[----:B------:R-:W0:Y:S03]  /*43d0*/  LDGDEPBAR ;  /* 0x00000000000079af */ /* 0x000e260000000000 */
        /* <DEDUP_REMOVED lines=11> */
[----:B---3--:R1:W3:Y:S04]  /*4490*/  @P0 LDG.E R8, [R4.64] ;  /* 0x0000000404080981 */ /* 0x0082e8000c1e1900 */
[----:B-1--4-:R1:W4:Y:S04]  /*44a0*/  LDG.E.64 R4, [R10.64+0x8] ;  /* 0x000008040a047981 */ /* 0x012328000c1e1b00 */
[----:B-1----:R-:W4:Y:S01]  /*44b0*/  LDG.E.64 R10, [R10.64] ;  /* 0x000000040a0a7981 */ /* 0x002f22000c1e1b00 */
[----:B------:R-:W3:Y:S01]  /*44c0*/  @P0 MUFU.RCP R12, c[0x0][0x238] ;  /* 0x00008e00000c0b08 */ /* 0x000ee20000001000 */
[----:B------:R-:W-:Y:S01]  /*44d0*/  SHF.R.S32.HI R6, RZ, 0x7, R6 ;  /* 0x00000007ff067819 */ /* 0x000fe20000011406 */
[----:B--2---:R-:W-:Y:S01]  /*44e0*/  IMAD.SHL.U32 R13, R13, 0x2, RZ ;  /* 0x000000020d0d7824 */ /* 0x004fe200078e00ff */
[----:B------:R-:W-:Y:S01]  /*44f0*/  UIADD3 UR7, UR26, UR15, URZ ;  /* 0x0000000f1a077290 */ /* 0x000fe2000fffe03f */
[----:B------:R-:W-:Y:S01]  /*4500*/  IMAD.U32 R223, RZ, RZ, UR25 ;  /* 0x00000019ffdf7e24 */ /* 0x000fe2000f8e00ff */
[----:B------:R-:W-:Y:S01]  /*4510*/  SHF.L.U32 R9, R6, 0x5, RZ ;  /* 0x0000000506097819 */ /* 0x000fe200000006ff */
[----:B------:R-:W-:Y:S01]  /*4520*/  CS2R R190, SRZ ;  /* 0x0000000000be7805 */ /* 0x000fe2000001ff00 */
[----:B------:R-:W-:Y:S01]  /*4530*/  UIADD3 UR7, -UR10, 0x40, UR7 ;  /* 0x000000400a077890 */ /* 0x000fe2000fffe107 */
[----:B------:R-:W-:Y:S01]  /*4540*/  CS2R R188, SRZ ;  /* 0x0000000000bc7805 */ /* 0x000fe2000001ff00 */
[----:B------:R-:W-:Y:S01]  /*4550*/  LOP3.LUT R9, R9, 0x6, R13, 0xf8, !PT ;  /* 0x0000000609097812 */ /* 0x000fe200078ef80d */
[----:B------:R-:W-:Y:S01]  /*4560*/  CS2R R194, SRZ ;  /* 0x0000000000c27805 */ /* 0x000fe2000001ff00 */
[----:B------:R-:W-:Y:S01]  /*4570*/  LEA R13, R7, R6, 0x1 ;  /* 0x00000006070d7211 */ /* 0x000fe200078e08ff */
[----:B------:R-:W-:Y:S01]  /*4580*/  CS2R R192, SRZ ;  /* 0x0000000000c07805 */ /* 0x000fe2000001ff00 */
[----:B------:R-:W-:Y:S01]  /*4590*/  SHF.R.S32.HI R7, RZ, 0x1f, R21 ;  /* 0x0000001fff077819 */ /* 0x000fe20000011415 */
[----:B------:R-:W-:Y:S01]  /*45a0*/  IMAD R223, R223, 0x40, R9 ;  /* 0x00000040dfdf7824 */ /* 0x000fe200078e0209 */
        /* <DEDUP_REMOVED lines=60> */
[----:B------:R-:W-:Y:S02]  /*4970*/  UMOV UR6, URZ ;  /* 0x0000003f00067c82 */ /* 0x000fe40008000000 */
[----:B------:R-:W-:Y:S02]  /*4980*/  UIADD3 UR22, UR7, -UR13, URZ ;  /* 0x8000000d07167290 */ /* 0x000fe4000fffe03f */
[----:B------:R-:W-:Y:S01]  /*4990*/  ULDC UR18, c[0x0][0x2e4] ;  /* 0x0000b90000127ab9 */ /* 0x000fe20000000800 */
        /* <DEDUP_REMOVED lines=9> */
[----:B------:R-:W1:Y:S08]  /*4a30*/  R2UR UR14, R11 ;  /* 0x000000000b0e73c2 */ /* 0x000e7000000e0000 */
[----:B------:R2:W3:Y:S01]  /*4a40*/  R2UR UR11, R10 ;  /* 0x000000000a0b73c2 */ /* 0x0004e200000e0000 */
[----:B-1----:R-:W-:-:S04]  /*4a50*/  LOP3.LUT R4, R13, UR14, RZ, 0x3c, !PT ;  /* 0x0000000e0d047c12 */ /* 0x002fc8000f8e3cff */
[----:B--23--:R-:W-:-:S03]  /*4a60*/  LOP3.LUT R246, R4, R245, RZ, 0x3c, !PT ;  /* 0x000000f504f67212 */ /* 0x00cfc600078e3cff */
.L_x_1348:
[----:B------:R-:W0:Y:S01]  /*4a70*/  LDGDEPBAR ;  /* 0x00000000000079af */ /* 0x000e220000000000 */
[----:B------:R-:W-:Y:S02]  /*4a80*/  USHF.L.U32 UR7, UR12, 0x6, URZ ;  /* 0x000000060c077899 */ /* 0x000fe4000800063f */
[----:B------:R-:W-:Y:S02]  /*4a90*/  ULDC UR8, c[0x0][0x2e4] ;  /* 0x0000b90000087ab9 */ /* 0x000fe40000000800 */
        /* <DEDUP_REMOVED lines=35> */
[C---:B------:R-:W-:Y:S07]  /*4cd0*/  HMMA.16816.F32.BF16 R12, R84.reuse, R112, R12 ;  /* 0x00000070540c723c */ /* 0x040fee000004180c */
[----:B------:R-:W-:Y:S01]  /*4ce0*/  IMAD.U32 R112, RZ, RZ, UR20 ;  /* 0x00000014ff707e24 */ /* 0x000fe2000f8e00ff */
[----:B------:R-:W-:Y:S01]  /*4cf0*/  HMMA.16816.F32.BF16 R16, R84, R114, R16 ;  /* 0x000000725410723c */ /* 0x000fe20000041810 */
[----:B------:R-:W-:Y:S03]  /*4d00*/  LDSM.16.M88.4 R84, [R215+0x2000] ;  /* 0x00200000d754783b */ /* 0x000fe60000000200 */
[----:B------:R-:W-:Y:S04]  /*4d10*/  IMAD.U32 R113, RZ, RZ, UR19 ;  /* 0x00000013ff717e24 */ /* 0x000fe8000f8e00ff */
        /* <DEDUP_REMOVED lines=11> */
[C---:B------:R-:W-:Y:S01]  /*4dd0*/  LEA R108, P0, R230.reuse, R112, 0x2 ;  /* 0x00000070e66c7211 */ /* 0x040fe200078010ff */
[----:B------:R-:W-:Y:S01]  /*4de0*/  HMMA.16816.F32.BF16 R16, R92, R110, R16 ;  /* 0x0000006e5c10723c */ /* 0x000fe20000041810 */
[----:B------:R-:W4:Y:S03]  /*4df0*/  LDSM.16.M88.4 R92, [R3+0x12800] ;  /* 0x01280000035c783b */ /* 0x000f260000000200 */
[----:B------:R-:W-:Y:S02]  /*4e00*/  LEA.HI.X.SX32 R109, R230, R113, 0x2, P0 ;  /* 0x00000071e66d7211 */ /* 0x000fe400000f16ff */
[----:B------:R-:W-:Y:S02]  /*4e10*/  LDSM.16.M88.4 R112, [R209+0x14000] ;  /* 0x01400000d170783b */ /* 0x000fe40000000200 */
[C---:B--2---:R-:W-:Y:S03]  /*4e20*/  HMMA.16816.F32.BF16 R4, R84.reuse, R96, R4 ;  /* 0x000000605404723c */ /* 0x044fe60000041804 */
[----:B-----5:R2:W5:Y:S05]  /*4e30*/  LDG.E R117, [R108.64] ;  /* 0x000000046c757981 */ /* 0x02056a000c1e1900 */
[C---:B------:R-:W-:Y:S01]  /*4e40*/  HMMA.16816.F32.BF16 R8, R84.reuse, R98, R8 ;  /* 0x000000625408723c */ /* 0x040fe20000041808 */
[----:B------:R2:W5:Y:S05]  /*4e50*/  LDG.E R116, [R108.64+0x20] ;  /* 0x000020046c747981 */ /* 0x00056a000c1e1900 */
[----:B------:R-:W-:Y:S02]  /*4e60*/  LDSM.16.M88.4 R96, [R2+0x14000] ;  /* 0x014000000260783b */ /* 0x000fe40000000200 */
[C---:B---3--:R-:W-:Y:S08]  /*4e70*/  HMMA.16816.F32.BF16 R12, R84.reuse, R88, R12 ;  /* 0x00000058540c723c */ /* 0x048ff0000004180c */
[----:B------:R-:W-:Y:S01]  /*4e80*/  HMMA.16816.F32.BF16 R16, R84, R90, R16 ;  /* 0x0000005a5410723c */ /* 0x000fe20000041810 */
[----:B------:R-:W-:Y:S05]  /*4e90*/  LDSM.16.M88.4 R84, [R209+0x14800] ;  /* 0x01480000d154783b */ /* 0x000fea0000000200 */
[----:B------:R-:W-:Y:S02]  /*4ea0*/  LDSM.16.M88.4 R88, [R211+0x4000] ;  /* 0x00400000d358783b */ /* 0x000fe40000000200 */
[C---:B-1----:R-:W-:Y:S03]  /*4eb0*/  HMMA.16816.F32.BF16 R4, R100.reuse, R104, R4 ;  /* 0x000000686404723c */ /* 0x042fe60000041804 */
[----:B--2---:R-:W1:Y:S05]  /*4ec0*/  LDSM.16.M88.4 R108, [R210+0x4000] ;  /* 0x00400000d26c783b */ /* 0x004e6a0000000200 */
[C---:B------:R-:W-:Y:S01]  /*4ed0*/  HMMA.16816.F32.BF16 R8, R100.reuse, R106, R8 ;  /* 0x0000006a6408723c */ /* 0x040fe20000041808 */
[----:B------:R-:W-:Y:S07]  /*4ee0*/  LDSM.16.M88.4 R104, [R208+0x14000] ;  /* 0x01400000d068783b */ /* 0x000fee0000000200 */
[C---:B----4-:R-:W-:Y:S08]  /*4ef0*/  HMMA.16816.F32.BF16 R12, R100.reuse, R92, R12 ;  /* 0x0000005c640c723c */ /* 0x050ff0000004180c */
[----:B------:R-:W-:Y:S01]  /*4f00*/  HMMA.16816.F32.BF16 R16, R100, R94, R16 ;  /* 0x0000005e6410723c */ /* 0x000fe20000041810 */
[----:B------:R-:W2:Y:S05]  /*4f10*/  LDSM.16.M88.4 R92, [R2+0x14800] ;  /* 0x01480000025c783b */ /* 0x000eaa0000000200 */
[----:B------:R-:W3:Y:S02]  /*4f20*/  LDSM.16.M88.4 R100, [R215+0x4000] ;  /* 0x00400000d764783b */ /* 0x000ee40000000200 */
[C---:B-1----:R-:W-:Y:S08]  /*4f30*/  HMMA.16816.F32.BF16 R4, R108.reuse, R112, R4 ;  /* 0x000000706c04723c */ /* 0x042ff00000041804 */
[C---:B------:R-:W-:Y:S01]  /*4f40*/  HMMA.16816.F32.BF16 R8, R108.reuse, R114, R8 ;  /* 0x000000726c08723c */ /* 0x040fe20000041808 */
[----:B------:R-:W-:Y:S07]  /*4f50*/  LDSM.16.M88.4 R112, [R3+0x14000] ;  /* 0x014000000370783b */ /* 0x000fee0000000200 */
[C---:B------:R-:W-:Y:S08]  /*4f60*/  HMMA.16816.F32.BF16 R12, R108.reuse, R84, R12 ;  /* 0x000000546c0c723c */ /* 0x040ff0000004180c */
        /* <DEDUP_REMOVED lines=18> */
[C---:B------:R-:W-:Y:S08]  /*5090*/  HMMA.16816.F32.BF16 R8, R108.reuse, R114, R8 ;  /* 0x000000726c08723c */ /* 0x040ff00000041808 */
[C---:B--2---:R-:W-:Y:S08]  /*50a0*/  HMMA.16816.F32.BF16 R12, R108.reuse, R88, R12 ;  /* 0x000000586c0c723c */ /* 0x044ff0000004180c */
[----:B------:R-:W-:Y:S01]  /*50b0*/  HMMA.16816.F32.BF16 R16, R108, R90, R16 ;  /* 0x0000005a6c10723c */ /* 0x000fe20000041810 */
[----:B------:R-:W2:Y:S07]  /*50c0*/  LDSM.16.M88.4 R88, [R2+0x16800] ;  /* 0x016800000258783b */ /* 0x000eae0000000200 */
[C---:B------:R-:W-:Y:S08]  /*50d0*/  HMMA.16816.F32.BF16 R4, R92.reuse, R96, R4 ;  /* 0x000000605c04723c */ /* 0x040ff00000041804 */
[C---:B------:R-:W-:Y:S01]  /*50e0*/  HMMA.16816.F32.BF16 R8, R92.reuse, R98, R8 ;  /* 0x000000625c08723c */ /* 0x040fe20000041808 */
[----:B------:R-:W-:Y:S07]  /*50f0*/  LDSM.16.M88.4 R96, [R208+0x16800] ;  /* 0x01680000d060783b */ /* 0x000fee0000000200 */
[C---:B-1----:R-:W-:Y:S08]  /*5100*/  HMMA.16816.F32.BF16 R12, R92.reuse, R84, R12 ;  /* 0x000000545c0c723c */ /* 0x042ff0000004180c */
[----:B------:R-:W-:Y:S01]  /*5110*/  HMMA.16816.F32.BF16 R16, R92, R86, R16 ;  /* 0x000000565c10723c */ /* 0x000fe20000041810 */
[----:B------:R-:W-:Y:S05]  /*5120*/  LDSM.16.M88.4 R84, [R215+0x6000] ;  /* 0x00600000d754783b */ /* 0x000fea0000000200 */
[----:B------:R-:W1:Y:S02]  /*5130*/  LDSM.16.M88.4 R92, [R208+0x16000] ;  /* 0x01600000d05c783b */ /* 0x000e640000000200 */
[C---:B---3--:R-:W-:Y:S07]  /*5140*/  HMMA.16816.F32.BF16 R4, R100.reuse, R104, R4 ;  /* 0x000000686404723c */ /* 0x048fee0000041804 */
[----:B------:R-:W-:Y:S01]  /*5150*/  IADD3 R104, R247, UR7, RZ ;  /* 0x00000007f7687c10 */ /* 0x000fe2000fffe0ff */
[C---:B------:R-:W-:Y:S04]  /*5160*/  HMMA.16816.F32.BF16 R8, R100.reuse, R106, R8 ;  /* 0x0000006a6408723c */ /* 0x040fe80000041808 */
[----:B------:R-:W-:Y:S02]  /*5170*/  IABS R105, R104 ;  /* 0x0000006800697213 */ /* 0x000fe40000000000 */
[----:B------:R-:W-:Y:S02]  /*5180*/  IADD3 R108, R104, 0x8, RZ ;  /* 0x00000008686c7810 */ /* 0x000fe40007ffe0ff */
[C---:B--2---:R-:W-:Y:S03]  /*5190*/  HMMA.16816.F32.BF16 R12, R100.reuse, R88, R12 ;  /* 0x00000058640c723c */ /* 0x044fe6000004180c */
[----:B------:R-:W-:Y:S02]  /*51a0*/  ISETP.GE.AND P1, PT, R108, RZ, PT ;  /* 0x000000ff6c00720c */ /* 0x000fe40003f26270 */
[C---:B------:R-:W-:Y:S02]  /*51b0*/  IADD3 R107, R104.reuse, -0x1, RZ ;  /* 0xffffffff686b7810 */ /* 0x040fe40007ffe0ff */
[----:B------:R-:W-:Y:S01]  /*51c0*/  IMAD.MOV.U32 R88, RZ, RZ, R105 ;  /* 0x000000ffff587224 */ /* 0x000fe200078e0069 */
[----:B------:R-:W-:Y:S01]  /*51d0*/  HMMA.16816.F32.BF16 R16, R100, R90, R16 ;  /* 0x0000005a6410723c */ /* 0x000fe20000041810 */
[----:B------:R-:W-:Y:S02]  /*51e0*/  LDSM.16.M88.4 R100, [R3+0x16000] ;  /* 0x016000000364783b */ /* 0x000fe40000000200 */
[----:B------:R2:W-:Y:S01]  /*51f0*/  I2F R110, R88 ;  /* 0x00000058006e7306 */ /* 0x0005e20000201400 */
[C---:B------:R-:W-:Y:S02]  /*5200*/  IADD3 R105, R104.reuse, 0x7, RZ ;  /* 0x0000000768697810 */ /* 0x040fe40007ffe0ff */
[C---:B------:R-:W-:Y:S02]  /*5210*/  IADD3 R106, R104.reuse, -0x8, RZ ;  /* 0xfffffff8686a7810 */ /* 0x040fe40007ffe0ff */
[----:B------:R-:W-:Y:S04]  /*5220*/  ISETP.GE.AND P0, PT, R105, RZ, PT ;  /* 0x000000ff6900720c */ /* 0x000fe80003f06270 */
[C---:B------:R-:W-:Y:S01]  /*5230*/  @!P1 IADD3 R108, -R104.reuse, -0x8, RZ ;  /* 0xfffffff8686c9810 */ /* 0x040fe20007ffe1ff */
[C---:B-1----:R-:W-:Y:S03]  /*5240*/  HMMA.16816.F32.BF16 R4, R84.reuse, R92, R4 ;  /* 0x0000005c5404723c */ /* 0x042fe60000041804 */
[----:B------:R-:W1:Y:S02]  /*5250*/  I2F R109, R108 ;  /* 0x0000006c006d7306 */ /* 0x000e640000201400 */
[----:B------:R-:W-:Y:S03]  /*5260*/  ISETP.GE.AND P1, PT, R107, RZ, PT ;  /* 0x000000ff6b00720c */ /* 0x000fe60003f26270 */
[----:B------:R-:W-:Y:S01]  /*5270*/  @!P0 IADD3 R105, -R104, -0x7, RZ ;  /* 0xfffffff968698810 */ /* 0x000fe20007ffe1ff */
[C---:B------:R-:W-:Y:S01]  /*5280*/  HMMA.16816.F32.BF16 R8, R84.reuse, R94, R8 ;  /* 0x0000005e5408723c */ /* 0x040fe20000041808 */
[----:B------:R-:W-:Y:S02]  /*5290*/  LDSM.16.M88.4 R92, [R3+0x16800] ;  /* 0x01680000035c783b */ /* 0x000fe40000000200 */
[----:B------:R-:W-:Y:S01]  /*52a0*/  ISETP.GE.AND P0, PT, R106, RZ, PT ;  /* 0x000000ff6a00720c */ /* 0x000fe20003f06270 */
[----:B------:R3:W4:Y:S02]  /*52b0*/  I2F R108, R105 ;  /* 0x00000069006c7306 */ /* 0x0007240000201400 */
[----:B--2---:R-:W2:Y:S02]  /*52c0*/  LDSM.16.M88.4 R88, [R214+0x6000] ;  /* 0x00600000d658783b */ /* 0x004ea40000000200 */
[C---:B------:R-:W-:Y:S04]  /*52d0*/  HMMA.16816.F32.BF16 R12, R84.reuse, R96, R12 ;  /* 0x00000060540c723c */ /* 0x040fe8000004180c */
[C---:B------:R-:W-:Y:S03]  /*52e0*/  @!P1 IADD3 R107, -R104.reuse, 0x1, RZ ;  /* 0x00000001686b9810 */ /* 0x040fe60007ffe1ff */
[C---:B------:R-:W-:Y:S01]  /*52f0*/  IADD3 R96, R104.reuse, -0x10, RZ ;  /* 0xfffffff068607810 */ /* 0x040fe20007ffe0ff */
[----:B------:R-:W-:Y:S02]  /*5300*/  HMMA.16816.F32.BF16 R16, R84, R98, R16 ;  /* 0x000000625410723c */ /* 0x000fe40000041810 */
[----:B------:R-:W1:Y:S02]  /*5310*/  I2F R107, R107 ;  /* 0x0000006b006b7306 */ /* 0x000e640000201400 */
[----:B------:R-:W-:Y:S02]  /*5320*/  @!P0 IADD3 R106, -R104, 0x8, RZ ;  /* 0x00000008686a8810 */ /* 0x000fe40007ffe1ff */
[----:B------:R-:W-:Y:S02]  /*5330*/  ISETP.GE.AND P0, PT, R96, RZ, PT ;  /* 0x000000ff6000720c */ /* 0x000fe40003f06270 */
[C---:B------:R-:W-:Y:S04]  /*5340*/  IADD3 R85, R104.reuse, -0x11, RZ ;  /* 0xffffffef68557810 */ /* 0x040fe80007ffe0ff */
[----:B------:R-:W1:Y:S01]  /*5350*/  I2F R106, R106 ;  /* 0x0000006a006a7306 */ /* 0x000e620000201400 */
[C---:B---3--:R-:W-:Y:S02]  /*5360*/  IADD3 R105, R104.reuse, -0x9, RZ ;  /* 0xfffffff768697810 */ /* 0x048fe40007ffe0ff */
[C---:B------:R-:W-:Y:S02]  /*5370*/  IADD3 R84, R104.reuse, -0x18, RZ ;  /* 0xffffffe868547810 */ /* 0x040fe40007ffe0ff */
[----:B------:R-:W-:Y:S02]  /*5380*/  ISETP.GE.AND P1, PT, R105, RZ, PT ;  /* 0x000000ff6900720c */ /* 0x000fe40003f26270 */
[C---:B------:R-:W-:Y:S02]  /*5390*/  IADD3 R86, R104.reuse, -0x19, RZ ;  /* 0xffffffe768567810 */ /* 0x040fe40007ffe0ff */
[----:B------:R-:W-:Y:S02]  /*53a0*/  ISETP.GE.AND P2, PT, R85, RZ, PT ;  /* 0x000000ff5500720c */ /* 0x000fe40003f46270 */
[----:B------:R-:W-:Y:S02]  /*53b0*/  @!P0 IADD3 R96, -R104, 0x10, RZ ;  /* 0x0000001068608810 */ /* 0x000fe40007ffe1ff */
[----:B------:R-:W-:Y:S04]  /*53c0*/  ISETP.GE.AND P0, PT, R86, RZ, PT ;  /* 0x000000ff5600720c */ /* 0x000fe80003f06270 */
[----:B------:R-:W-:Y:S01]  /*53d0*/  I2F R96, R96 ;  /* 0x0000006000607306 */ /* 0x000fe20000201400 */
[C---:B--2---:R-:W-:Y:S05]  /*53e0*/  HMMA.16816.F32.BF16 R4, R88.reuse, R100, R4 ;  /* 0x000000645804723c */ /* 0x044fea0000041804 */
[----:B------:R-:W-:Y:S02]  /*53f0*/  @!P1 IADD3 R105, -R104, 0x9, RZ ;  /* 0x0000000968699810 */ /* 0x000fe40007ffe1ff */
[----:B------:R-:W-:Y:S01]  /*5400*/  ISETP.GE.AND P1, PT, R84, RZ, PT ;  /* 0x000000ff5400720c */ /* 0x000fe20003f26270 */
[C---:B------:R-:W-:Y:S03]  /*5410*/  HMMA.16816.F32.BF16 R8, R88.reuse, R102, R8 ;  /* 0x000000665808723c */ /* 0x040fe60000041808 */
[----:B------:R-:W2:Y:S01]  /*5420*/  I2F R105, R105 ;  /* 0x0000006900697306 */ /* 0x000ea20000201400 */
[C---:B------:R-:W-:Y:S02]  /*5430*/  @!P2 IADD3 R85, -R104.reuse, 0x11, RZ ;  /* 0x000000116855a810 */ /* 0x040fe40007ffe1ff */
[C---:B------:R-:W-:Y:S02]  /*5440*/  @!P0 IADD3 R86, -R104.reuse, 0x19, RZ ;  /* 0x0000001968568810 */ /* 0x040fe40007ffe1ff */
[C---:B------:R-:W-:Y:S01]  /*5450*/  HMMA.16816.F32.BF16 R12, R88.reuse, R92, R12 ;  /* 0x0000005c580c723c */ /* 0x040fe2000004180c */
[----:B------:R-:W-:Y:S03]  /*5460*/  PLOP3.LUT P0, PT, PT, PT, UP0, 0x80, 0x0 ;  /* 0x000000000000781c */ /* 0x000fe60003f0f008 */
[----:B------:R-:W-:Y:S01]  /*5470*/  @!P1 IADD3 R84, -R104, 0x18, RZ ;  /* 0x0000001868549810 */ /* 0x000fe20007ffe1ff */
[----:B------:R-:W3:Y:S03]  /*5480*/  I2F R85, R85 ;  /* 0x0000005500557306 */ /* 0x000ee60000201400 */
[----:B-1----:R-:W-:Y:S01]  /*5490*/  FFMA.FTZ R6, R109, -UR6, R6 ;  /* 0x800000066d067c23 */ /* 0x002fe20008010006 */
[----:B------:R-:W-:Y:S03]  /*54a0*/  HMMA.16816.F32.BF16 R16, R88, R94, R16 ;  /* 0x0000005e5810723c */ /* 0x000fe60000041810 */
[----:B----4-:R-:W-:Y:S02]  /*54b0*/  FFMA.FTZ R7, R108, -UR6, R7 ;  /* 0x800000066c077c23 */ /* 0x010fe40008010007 */
[C---:B------:R-:W-:Y:S01]  /*54c0*/  FFMA.FTZ R5, R107.reuse, -UR6, R5 ;  /* 0x800000066b057c23 */ /* 0x040fe20008010005 */
[----:B------:R-:W1:Y:S01]  /*54d0*/  I2F R84, R84 ;  /* 0x0000005400547306 */ /* 0x000e620000201400 */
[C---:B------:R-:W-:Y:S02]  /*54e0*/  FFMA.FTZ R4, R110.reuse, -UR6, R4 ;  /* 0x800000066e047c23 */ /* 0x040fe40008010004 */
[----:B------:R-:W-:Y:S03]  /*54f0*/  FFMA.FTZ R11, R107, -UR6, R11 ;  /* 0x800000066b0b7c23 */ /* 0x000fe6000801000b */
[----:B------:R-:W-:Y:S02]  /*5500*/  FFMA.FTZ R10, R110, -UR6, R10 ;  /* 0x800000066e0a7c23 */ /* 0x000fe4000801000a */
[C---:B------:R-:W-:Y:S02]  /*5510*/  FFMA.FTZ R8, R106.reuse, -UR6, R8 ;  /* 0x800000066a087c23 */ /* 0x040fe40008010008 */
[C---:B--2---:R-:W-:Y:S01]  /*5520*/  FFMA.FTZ R9, R105.reuse, -UR6, R9 ;  /* 0x8000000669097c23 */ /* 0x044fe20008010009 */
[----:B------:R-:W2:Y:S01]  /*5530*/  I2F R86, R86 ;  /* 0x0000005600567306 */ /* 0x000ea20000201400 */
[----:B------:R-:W-:Y:S02]  /*5540*/  FFMA.FTZ R14, R106, -UR6, R14 ;  /* 0x800000066a0e7c23 */ /* 0x000fe4000801000e */
[----:B------:R-:W-:Y:S02]  /*5550*/  FFMA.FTZ R15, R105, -UR6, R15 ;  /* 0x80000006690f7c23 */ /* 0x000fe4000801000f */
[C---:B------:R-:W-:Y:S02]  /*5560*/  FFMA.FTZ R12, R96.reuse, -UR6, R12 ;  /* 0x80000006600c7c23 */ /* 0x040fe4000801000c */
[C---:B---3--:R-:W-:Y:S02]  /*5570*/  FFMA.FTZ R13, R85.reuse, -UR6, R13 ;  /* 0x80000006550d7c23 */ /* 0x048fe4000801000d */
[----:B------:R-:W-:Y:S02]  /*5580*/  FFMA.FTZ R18, R96, -UR6, R18 ;  /* 0x8000000660127c23 */ /* 0x000fe40008010012 */
[----:B------:R-:W-:Y:S02]  /*5590*/  FFMA.FTZ R19, R85, -UR6, R19 ;  /* 0x8000000655137c23 */ /* 0x000fe40008010013 */
[----:B-1----:R-:W-:Y:S02]  /*55a0*/  FFMA.FTZ R16, R84, -UR6, R16 ;  /* 0x8000000654107c23 */ /* 0x002fe40008010010 */
[----:B--2---:R-:W-:Y:S01]  /*55b0*/  FFMA.FTZ R17, R86, -UR6, R17 ;  /* 0x8000000656117c23 */ /* 0x004fe20008010011 */
        /* <DEDUP_REMOVED lines=13> */
.L_x_1344:
[----:B------:R-:W-:Y:S01]  /*5690*/  IADD3 R84, R230, UR7, RZ ;  /* 0x00000007e6547c10 */ /* 0x000fe2000fffe0ff */
[----:B------:R-:W-:Y:S01]  /*56a0*/  UIADD3 UR7, -UR8, UR10, -UR15 ;  /* 0x0000000a08077290 */ /* 0x000fe2000fffe90f */
[C---:B------:R-:W-:Y:S01]  /*56b0*/  IADD3 R93, R223.reuse, 0x1, RZ ;  /* 0x00000001df5d7810 */ /* 0x040fe20007ffe0ff */
[----:B------:R-:W-:Y:S01]  /*56c0*/  UMOV UR18, UR8 ;  /* 0x0000000800127c82 */ /* 0x000fe20008000000 */
[C---:B------:R-:W-:Y:S02]  /*56d0*/  IADD3 R85, R84.reuse, 0x8, RZ ;  /* 0x0000000854557810 */ /* 0x040fe40007ffe0ff */
[----:B------:R-:W-:Y:S02]  /*56e0*/  IADD3 R92, R223, 0x8, RZ ;  /* 0x00000008df5c7810 */ /* 0x000fe40007ffe0ff */
[C---:B------:R-:W-:Y:S02]  /*56f0*/  IADD3 R86, R84.reuse, UR7, RZ ;  /* 0x0000000754567c10 */ /* 0x040fe4000fffe0ff */
[----:B------:R-:W-:Y:S01]  /*5700*/  IADD3 R96, R85, UR7, RZ ;  /* 0x0000000755607c10 */ /* 0x000fe2000fffe0ff */
[----:B------:R-:W-:Y:S01]  /*5710*/  UIADD3 UR7, UR10, 0x1, -UR15 ;  /* 0x000000010a077890 */ /* 0x000fe2000fffe80f */
[C---:B------:R-:W-:Y:S02]  /*5720*/  IADD3 R91, R223.reuse, 0x9, RZ ;  /* 0x00000009df5b7810 */ /* 0x040fe40007ffe0ff */
[C---:B------:R-:W-:Y:S01]  /*5730*/  IADD3 R90, R223.reuse, 0x10, RZ ;  /* 0x00000010df5a7810 */ /* 0x040fe20007ffe0ff */
[----:B------:R-:W-:Y:S01]  /*5740*/  UIADD3 UR7, UR7, UR41, URZ ;  /* 0x0000002907077290 */ /* 0x000fe2000fffe03f */
[C---:B------:R-:W-:Y:S02]  /*5750*/  IADD3 R89, R223.reuse, 0x11, RZ ;  /* 0x00000011df597810 */ /* 0x040fe40007ffe0ff */
[C---:B------:R-:W-:Y:S02]  /*5760*/  IADD3 R88, R223.reuse, 0x18, RZ ;  /* 0x00000018df587810 */ /* 0x040fe40007ffe0ff */
[C---:B------:R-:W-:Y:S02]  /*5770*/  IADD3 R87, R223.reuse, 0x19, RZ ;  /* 0x00000019df577810 */ /* 0x040fe40007ffe0ff */
[----:B------:R-:W-:Y:S02]  /*5780*/  IADD3 R94, R84, UR7, RZ ;  /* 0x00000007545e7c10 */ /* 0x000fe4000fffe0ff */
[----:B------:R-:W-:Y:S02]  /*5790*/  IMNMX R84, RZ, R86, !PT ;  /* 0x00000056ff547217 */ /* 0x000fe40007800200 */
[----:B------:R-:W-:Y:S02]  /*57a0*/  IMNMX R86, R94, UR10, PT ;  /* 0x0000000a5e567c17 */ /* 0x000fe4000b800200 */
[-C--:B------:R-:W-:Y:S02]  /*57b0*/  ISETP.GE.AND P0, PT, R223, R84.reuse, PT ;  /* 0x00000054df00720c */ /* 0x080fe40003f06270 */
[----:B------:R-:W-:Y:S02]  /*57c0*/  ISETP.GE.AND P6, PT, R93, R84, PT ;  /* 0x000000545d00720c */ /* 0x000fe40003fc6270 */
[----:B------:R-:W-:Y:S02]  /*57d0*/  IADD3 R95, R85, UR7, RZ ;  /* 0x00000007555f7c10 */ /* 0x000fe4000fffe0ff */
        /* <DEDUP_REMOVED lines=48> */
.L_x_1345:
[----:B------:R-:W-:Y:S01]  /*5ae0*/  IMAD.U32 R84, RZ, RZ, UR12 ;  /* 0x0000000cff547e24 */ /* 0x000fe2000f8e00ff */
[----:B------:R-:W-:Y:S01]  /*5af0*/  UIADD3 UR7, UR11, -0x61c88647, URZ ;  /* 0x9e3779b90b077890 */ /* 0x000fe2000fffe03f */
[----:B------:R-:W-:Y:S01]  /*5b00*/  IMAD.WIDE.U32 R86, R246, -0x326172a9, RZ ;  /* 0xcd9e8d57f6567825 */ /* 0x000fe200078e00ff */
[----:B------:R-:W-:Y:S01]  /*5b10*/  FSETP.NEU.FTZ.AND P0, PT, R235, -INF , PT ;  /* 0xff800000eb00780b */ /* 0x000fe20003f1d000 */
[----:B------:R-:W-:Y:S02]  /*5b20*/  UISETP.GT.AND UP1, UPT, UR12, UR21, UPT ;  /* 0x000000150c00728c */ /* 0x000fe4000bf24270 */
[----:B------:R-:W-:Y:S02]  /*5b30*/  IMAD R84, R84, 0x4, R249 ;  /* 0x0000000454547824 */ /* 0x000fe400078e02f9 */
[----:B------:R-:W-:Y:S02]  /*5b40*/  IMAD.MOV.U32 R240, RZ, RZ, c[0x0][0x22c] ;  /* 0x00008b00fff07624 */ /* 0x000fe400078e00ff */
[----:B------:R-:W-:Y:S04]  /*5b50*/  IMAD.WIDE.U32 R84, R84, -0x326172a9, RZ ;  /* 0xcd9e8d5754547825 */ /* 0x000fe800078e00ff */
[----:B------:R-:W-:Y:S01]  /*5b60*/  IMAD R240, R240, c[0x0][0x1c0], RZ ;  /* 0x00007000f0f07a24 */ /* 0x000fe200078e02ff */
[----:B------:R-:W-:Y:S01]  /*5b70*/  LOP3.LUT R90, R87, UR7, R84, 0x96, !PT ;  /* 0x00000007575a7c12 */ /* 0x000fe2000f8e9654 */
[----:B------:R-:W-:Y:S01]  /*5b80*/  UIADD3 UR7, UR14, -0x4498517b, URZ ;  /* 0xbb67ae850e077890 */ /* 0x000fe2000fffe03f */
[----:B------:R-:W-:Y:S03]  /*5b90*/  LOP3.LUT R84, R85, UR11, R248, 0x96, !PT ;  /* 0x0000000b55547c12 */ /* 0x000fe6000f8e96f8 */
[----:B------:R-:W-:Y:S04]  /*5ba0*/  IMAD.WIDE.U32 R90, R90, -0x2daee0ad, RZ ;  /* 0xd2511f535a5a7825 */ /* 0x000fe800078e00ff */
[----:B------:R-:W-:Y:S05]  /*5bb0*/  IMAD.WIDE.U32 R84, R84, -0x2daee0ad, RZ ;  /* 0xd2511f5354547825 */ /* 0x000fea00078e00ff */
[----:B------:R-:W-:Y:S01]  /*5bc0*/  LOP3.LUT R85, R85, UR7, R244, 0x96, !PT ;  /* 0x0000000755557c12 */ /* 0x000fe2000f8e96f4 */
[----:B------:R-:W-:Y:S06]  /*5bd0*/  UIADD3 UR7, UR14, 0x76cf5d0a, URZ ;  /* 0x76cf5d0a0e077890 */ /* 0x000fec000fffe03f */
[----:B------:R-:W-:Y:S01]  /*5be0*/  LOP3.LUT R88, R91, UR7, R84, 0x96, !PT ;  /* 0x000000075b587c12 */ /* 0x000fe2000f8e9654 */
[----:B------:R-:W-:Y:S01]  /*5bf0*/  UIADD3 UR7, UR11, 0x3c6ef372, URZ ;  /* 0x3c6ef3720b077890 */ /* 0x000fe2000fffe03f */
[----:B------:R-:W-:Y:S04]  /*5c00*/  IMAD.WIDE.U32 R84, R85, -0x326172a9, RZ ;  /* 0xcd9e8d5755547825 */ /* 0x000fe800078e00ff */
[----:B------:R-:W-:Y:S01]  /*5c10*/  IMAD.WIDE.U32 R88, R88, -0x326172a9, RZ ;  /* 0xcd9e8d5758587825 */ /* 0x000fe200078e00ff */
[----:B------:R-:W-:Y:S01]  /*5c20*/  LOP3.LUT R85, R85, UR7, R86, 0x96, !PT ;  /* 0x0000000755557c12 */ /* 0x000fe2000f8e9656 */
[----:B------:R-:W-:Y:S06]  /*5c30*/  UIADD3 UR7, UR11, -0x255992d5, URZ ;  /* 0xdaa66d2b0b077890 */ /* 0x000fec000fffe03f */
        /* <DEDUP_REMOVED lines=11> */
[----:B------:R-:W-:Y:S06]  /*5cf0*/  UIADD3 UR7, UR11, 0x1715609d, URZ ;  /* 0x1715609d0b077890 */ /* 0x000fec000fffe03f */
[----:B------:R-:W-:Y:S01]  /*5d00*/  LOP3.LUT R88, R91, UR7, R84, 0x96, !PT ;  /* 0x000000075b587c12 */ /* 0x000fe2000f8e9654 */
[----:B------:R-:W-:Y:S01]  /*5d10*/  UIADD3 UR7, UR14, -0x56f99767, URZ ;  /* 0xa90668990e077890 */ /* 0x000fe2000fffe03f */
[----:B------:R-:W-:Y:S04]  /*5d20*/  IMAD.WIDE.U32 R84, R85, -0x2daee0ad, RZ ;  /* 0xd2511f5355547825 */ /* 0x000fe800078e00ff */
[----:B------:R-:W-:Y:S01]  /*5d30*/  IMAD.WIDE.U32 R88, R88, -0x2daee0ad, RZ ;  /* 0xd2511f5358587825 */ /* 0x000fe200078e00ff */
[----:B------:R-:W-:Y:S01]  /*5d40*/  LOP3.LUT R86, R85, UR7, R86, 0x96, !PT ;  /* 0x0000000755567c12 */ /* 0x000fe2000f8e9656 */
[----:B------:R-:W-:Y:S02]  /*5d50*/  UIADD3 UR7, UR14, 0x646e171e, URZ ;  /* 0x646e171e0e077890 */ /* 0x000fe4000fffe03f */
[----:B------:R-:W-:Y:S02]  /*5d60*/  FMUL.FTZ R91, R236, 1.4426950216293334961 ;  /* 0x3fb8aa3bec5b7820 */ /* 0x000fe40000410000 */
[----:B------:R-:W-:Y:S02]  /*5d70*/  IMAD.WIDE.U32 R86, R86, -0x326172a9, RZ ;  /* 0xcd9e8d5756567825 */ /* 0x000fe400078e00ff */
[----:B------:R-:W-:Y:S01]  /*5d80*/  LOP3.LUT R85, R89, UR7, R84, 0x96, !PT ;  /* 0x0000000759557c12 */ /* 0x000fe2000f8e9654 */
[----:B------:R-:W-:Y:S01]  /*5d90*/  UIADD3 UR7, UR11, -0x4ab325aa, URZ ;  /* 0xb54cda560b077890 */ /* 0x000fe2000fffe03f */
[----:B------:R-:W-:Y:S05]  /*5da0*/  FMUL.FTZ R84, R235, 1.4426950216293334961 ;  /* 0x3fb8aa3beb547820 */ /* 0x000fea0000410000 */
[----:B------:R-:W-:Y:S02]  /*5db0*/  FSEL R84, R84, RZ, P0 ;  /* 0x000000ff54547208 */ /* 0x000fe40000000000 */
[----:B------:R-:W-:Y:S02]  /*5dc0*/  FSETP.NEU.FTZ.AND P0, PT, R236, -INF , PT ;  /* 0xff800000ec00780b */ /* 0x000fe40003f1d000 */
[----:B------:R-:W-:Y:S01]  /*5dd0*/  LOP3.LUT R90, R87, UR7, R90, 0x96, !PT ;  /* 0x00000007575a7c12 */ /* 0x000fe2000f8e965a */
[--C-:B------:R-:W-:Y:S01]  /*5de0*/  FFMA.FTZ R16, R16, c[0x0][0x23c], -R84.reuse ;  /* 0x00008f0010107a23 */ /* 0x100fe20000010854 */
[----:B------:R-:W-:Y:S01]  /*5df0*/  ULDC.U8 UR7, c[0x0][0x2d8] ;  /* 0x0000b60000077ab9 */ /* 0x000fe20000000000 */
[--C-:B------:R-:W-:Y:S02]  /*5e00*/  FFMA.FTZ R8, R8, c[0x0][0x23c], -R84.reuse ;  /* 0x00008f0008087a23 */ /* 0x100fe40000010854 */
[----:B------:R1:W-:Y:S01]  /*5e10*/  MUFU.EX2 R129, R16 ;  /* 0x0000001000817308 */ /* 0x0003e20000000800 */
[--C-:B------:R-:W-:Y:S02]  /*5e20*/  FFMA.FTZ R12, R12, c[0x0][0x23c], -R84.reuse ;  /* 0x00008f000c0c7a23 */ /* 0x100fe40000010854 */
[--C-:B------:R-:W-:Y:S02]  /*5e30*/  FFMA.FTZ R4, R4, c[0x0][0x23c], -R84.reuse ;  /* 0x00008f0004047a23 */ /* 0x100fe40000010854 */
[--C-:B------:R-:W-:Y:S02]  /*5e40*/  FFMA.FTZ R5, R5, c[0x0][0x23c], -R84.reuse ;  /* 0x00008f0005057a23 */ /* 0x100fe40000010854 */
[--C-:B------:R-:W-:Y:S02]  /*5e50*/  FFMA.FTZ R9, R9, c[0x0][0x23c], -R84.reuse ;  /* 0x00008f0009097a23 */ /* 0x100fe40000010854 */
[--C-:B------:R-:W-:Y:S01]  /*5e60*/  FFMA.FTZ R13, R13, c[0x0][0x23c], -R84.reuse ;  /* 0x00008f000d0d7a23 */ /* 0x100fe20000010854 */
[----:B------:R2:W-:Y:S01]  /*5e70*/  MUFU.EX2 R126, R8 ;  /* 0x00000008007e7308 */ /* 0x0005e20000000800 */
[----:B------:R-:W-:Y:S09]  /*5e80*/  FFMA.FTZ R84, R17, c[0x0][0x23c], -R84 ;  /* 0x00008f0011547a23 */ /* 0x000ff20000010854 */
[----:B------:R3:W-:Y:S01]  /*5e90*/  MUFU.EX2 R127, R12 ;  /* 0x0000000c007f7308 */ /* 0x0007e20000000800 */
[----:B-1----:R-:W-:Y:S05]  /*5ea0*/  FSEL R16, R91, RZ, P0 ;  /* 0x000000ff5b107208 */ /* 0x002fea0000000000 */
[--C-:B------:R-:W-:Y:S04]  /*5eb0*/  FFMA.FTZ R7, R7, c[0x0][0x23c], -R16.reuse ;  /* 0x00008f0007077a23 */ /* 0x100fe80000010810 */
[----:B------:R1:W-:Y:S01]  /*5ec0*/  MUFU.EX2 R124, R4 ;  /* 0x00000004007c7308 */ /* 0x0003e20000000800 */
[--C-:B------:R-:W-:Y:S02]  /*5ed0*/  FFMA.FTZ R6, R6, c[0x0][0x23c], -R16.reuse ;  /* 0x00008f0006067a23 */ /* 0x100fe40000010810 */
[--C-:B------:R-:W-:Y:S01]  /*5ee0*/  FFMA.FTZ R19, R19, c[0x0][0x23c], -R16.reuse ;  /* 0x00008f0013137a23 */ /* 0x100fe20000010810 */
[----:B--2---:R-:W-:Y:S01]  /*5ef0*/  LOP3.LUT R8, R88, 0xff, RZ, 0xc0, !PT ;  /* 0x000000ff58087812 */ /* 0x004fe200078ec0ff */
[--C-:B------:R-:W-:Y:S02]  /*5f00*/  FFMA.FTZ R11, R11, c[0x0][0x23c], -R16.reuse ;  /* 0x00008f000b0b7a23 */ /* 0x100fe40000010810 */
[--C-:B------:R-:W-:Y:S01]  /*5f10*/  FFMA.FTZ R10, R10, c[0x0][0x23c], -R16.reuse ;  /* 0x00008f000a0a7a23 */ /* 0x100fe20000010810 */
[----:B------:R-:W-:Y:S01]  /*5f20*/  ISETP.LE.U32.AND P6, PT, R8, UR7, PT ;  /* 0x0000000708007c0c */ /* 0x000fe2000bfc3070 */
[--C-:B------:R-:W-:Y:S01]  /*5f30*/  FFMA.FTZ R15, R15, c[0x0][0x23c], -R16.reuse ;  /* 0x00008f000f0f7a23 */ /* 0x100fe20000010810 */
[----:B------:R2:W-:Y:S01]  /*5f40*/  MUFU.EX2 R125, R7 ;  /* 0x00000007007d7308 */ /* 0x0005e20000000800 */
[----:B------:R-:W-:Y:S01]  /*5f50*/  LOP3.LUT R8, R86, 0xff, RZ, 0xc0, !PT ;  /* 0x000000ff56087812 */ /* 0x000fe200078ec0ff */
[----:B------:R-:W-:Y:S01]  /*5f60*/  FFMA.FTZ R14, R14, c[0x0][0x23c], -R16 ;  /* 0x00008f000e0e7a23 */ /* 0x000fe20000010810 */
[----:B---3--:R-:W-:Y:S01]  /*5f70*/  SHF.R.U32.HI R12, RZ, 0x10, R88 ;  /* 0x00000010ff0c7819 */ /* 0x008fe20000011658 */
[----:B------:R-:W-:Y:S01]  /*5f80*/  FFMA.FTZ R16, R18, c[0x0][0x23c], -R16 ;  /* 0x00008f0012107a23 */ /* 0x000fe20000010810 */
[----:B------:R-:W-:Y:S05]  /*5f90*/  ISETP.LE.U32.AND P5, PT, R8, UR7, PT ;  /* 0x0000000708007c0c */ /* 0x000fea000bfa3070 */
[----:B------:R3:W-:Y:S01]  /*5fa0*/  MUFU.EX2 R122, R6 ;  /* 0x00000006007a7308 */ /* 0x0007e20000000800 */
[----:B-1----:R-:W-:Y:S04]  /*5fb0*/  LOP3.LUT R4, R85, 0xff, RZ, 0xc0, !PT ;  /* 0x000000ff55047812 */ /* 0x002fe800078ec0ff */
[----:B------:R-:W-:Y:S05]  /*5fc0*/  ISETP.LE.U32.AND P3, PT, R4, UR7, PT ;  /* 0x0000000704007c0c */ /* 0x000fea000bf63070 */
[----:B------:R-:W-:Y:S01]  /*5fd0*/  MUFU.EX2 R120, R5 ;  /* 0x0000000500787308 */ /* 0x000fe20000000800 */
[----:B------:R-:W-:Y:S02]  /*5fe0*/  LOP3.LUT R4, R12, 0xff, RZ, 0xc0, !PT ;  /* 0x000000ff0c047812 */ /* 0x000fe400078ec0ff */
[----:B------:R-:W-:Y:S02]  /*5ff0*/  LOP3.LUT R12, R86, 0xffff, RZ, 0xc0, !PT ;  /* 0x0000ffff560c7812 */ /* 0x000fe400078ec0ff */
[----:B--2---:R-:W-:Y:S02]  /*6000*/  SHF.R.U32.HI R7, RZ, 0x18, R88 ;  /* 0x00000018ff077819 */ /* 0x004fe40000011658 */
[----:B------:R-:W-:Y:S02]  /*6010*/  ISETP.LE.U32.AND P1, PT, R4, UR7, PT ;  /* 0x0000000704007c0c */ /* 0x000fe4000bf23070 */
[----:B------:R-:W-:Y:S01]  /*6020*/  SHF.R.U32.HI R4, RZ, 0x18, R90 ;  /* 0x00000018ff047819 */ /* 0x000fe2000001165a */
[----:B------:R-:W-:Y:S01]  /*6030*/  MUFU.EX2 R128, R19 ;  /* 0x0000001300807308 */ /* 0x000fe20000000800 */
[----:B------:R-:W-:Y:S02]  /*6040*/  ISETP.LE.U32.AND P0, PT, R7, UR7, PT ;  /* 0x0000000707007c0c */ /* 0x000fe4000bf03070 */
[----:B------:R-:W-:Y:S02]  /*6050*/  LOP3.LUT R88, R88, 0xffff, RZ, 0xc0, !PT ;  /* 0x0000ffff58587812 */ /* 0x000fe400078ec0ff */
[--C-:B---3--:R-:W-:Y:S02]  /*6060*/  SHF.R.U32.HI R6, RZ, 0x18, R85.reuse ;  /* 0x00000018ff067819 */ /* 0x108fe40000011655 */
[--C-:B------:R-:W-:Y:S02]  /*6070*/  SHF.R.U32.HI R7, RZ, 0x18, R86.reuse ;  /* 0x00000018ff077819 */ /* 0x100fe40000011656 */
[----:B------:R-:W-:Y:S01]  /*6080*/  ISETP.LE.U32.AND P2, PT, R6, UR7, PT ;  /* 0x0000000706007c0c */ /* 0x000fe2000bf43070 */
[----:B------:R-:W-:Y:S01]  /*6090*/  MUFU.EX2 R123, R9 ;  /* 0x00000009007b7308 */ /* 0x000fe20000000800 */
[----:B------:R-:W-:Y:S02]  /*60a0*/  LOP3.LUT R6, R90, 0xff, RZ, 0xc0, !PT ;  /* 0x000000ff5a067812 */ /* 0x000fe400078ec0ff */
[----:B------:R-:W-:Y:S02]  /*60b0*/  SHF.R.U32.HI R86, RZ, 0x10, R86 ;  /* 0x00000010ff567819 */ /* 0x000fe40000011656 */
[----:B------:R-:W-:Y:S05]  /*60c0*/  ISETP.LE.U32.AND P4, PT, R7, UR7, PT ;  /* 0x0000000707007c0c */ /* 0x000fea000bf83070 */
[----:B------:R-:W-:Y:S10]  /*60d0*/  MUFU.EX2 R113, R11 ;  /* 0x0000000b00717308 */ /* 0x000ff40000000800 */
[----:B------:R-:W-:Y:S10]  /*60e0*/  MUFU.EX2 R112, R10 ;  /* 0x0000000a00707308 */ /* 0x000ff40000000800 */
[----:B------:R-:W-:Y:S10]  /*60f0*/  MUFU.EX2 R121, R15 ;  /* 0x0000000f00797308 */ /* 0x000ff40000000800 */
[----:B------:R-:W-:Y:S10]  /*6100*/  MUFU.EX2 R115, R13 ;  /* 0x0000000d00737308 */ /* 0x000ff40000000800 */
[----:B------:R-:W-:Y:S10]  /*6110*/  MUFU.EX2 R114, R14 ;  /* 0x0000000e00727308 */ /* 0x000ff40000000800 */
[----:B------:R-:W-:Y:S10]  /*6120*/  MUFU.EX2 R119, R84 ;  /* 0x0000005400777308 */ /* 0x000ff40000000800 */
[----:B------:R-:W1:Y:S02]  /*6130*/  MUFU.EX2 R118, R16 ;  /* 0x0000001000767308 */ /* 0x000e640000000800 */
[----:B-1----:R-:W-:Y:S02]  /*6140*/  @!P1 FADD.FTZ R118, -R118, -RZ ;  /* 0x800000ff76769221 */ /* 0x002fe40000010100 */
[----:B------:R-:W-:Y:S01]  /*6150*/  @!P6 FADD.FTZ R129, -R129, -RZ ;  /* 0x800000ff8181e221 */ /* 0x000fe20000010100 */
[----:B------:R-:W-:Y:S01]  /*6160*/  ISETP.LE.U32.AND P6, PT, R4, UR7, PT ;  /* 0x0000000704007c0c */ /* 0x000fe2000bfc3070 */
[----:B------:R-:W-:Y:S01]  /*6170*/  @!P3 FADD.FTZ R127, -R127, -RZ ;  /* 0x800000ff7f7fb221 */ /* 0x000fe20000010100 */
[----:B------:R-:W-:Y:S01]  /*6180*/  SHF.R.U32.HI R4, RZ, 0x10, R90 ;  /* 0x00000010ff047819 */ /* 0x000fe2000001165a */
[----:B------:R-:W-:Y:S01]  /*6190*/  @!P0 FADD.FTZ R128, -R128, -RZ ;  /* 0x800000ff80808221 */ /* 0x000fe20000010100 */
[----:B------:R-:W-:Y:S01]  /*61a0*/  LOP3.LUT R90, R90, 0xffff, RZ, 0xc0, !PT ;  /* 0x0000ffff5a5a7812 */ /* 0x000fe200078ec0ff */
[----:B------:R-:W-:Y:S01]  /*61b0*/  @!P5 FADD.FTZ R126, -R126, -RZ ;  /* 0x800000ff7e7ed221 */ /* 0x000fe20000010100 */
[----:B------:R-:W-:Y:S01]  /*61c0*/  LOP3.LUT R5, R4, 0xff, RZ, 0xc0, !PT ;  /* 0x000000ff04057812 */ /* 0x000fe200078ec0ff */
[----:B------:R-:W-:Y:S01]  /*61d0*/  @!P4 FADD.FTZ R113, -R113, -RZ ;  /* 0x800000ff7171c221 */ /* 0x000fe20000010100 */
[----:B------:R-:W-:Y:S01]  /*61e0*/  SHF.R.U32.HI R90, RZ, 0x8, R90 ;  /* 0x00000008ff5a7819 */ /* 0x000fe2000001165a */
[----:B------:R-:W-:Y:S01]  /*61f0*/  @!P2 FADD.FTZ R121, -R121, -RZ ;  /* 0x800000ff7979a221 */ /* 0x000fe20000010100 */
[----:B------:R-:W-:Y:S02]  /*6200*/  SHF.R.U32.HI R4, RZ, 0x8, R12 ;  /* 0x00000008ff047819 */ /* 0x000fe4000001160c */
[----:B------:R-:W-:Y:S01]  /*6210*/  ISETP.LE.U32.AND P3, PT, R5, UR7, PT ;  /* 0x0000000705007c0c */ /* 0x000fe2000bf63070 */
[----:B------:R-:W-:Y:S01]  /*6220*/  @!P6 FADD.FTZ R125, -R125, -RZ ;  /* 0x800000ff7d7de221 */ /* 0x000fe20000010100 */
[----:B------:R-:W-:Y:S02]  /*6230*/  LOP3.LUT R5, R90, 0xffff, RZ, 0xc0, !PT ;  /* 0x0000ffff5a057812 */ /* 0x000fe400078ec0ff */
[----:B------:R-:W-:Y:S02]  /*6240*/  ISETP.LE.U32.AND P0, PT, R6, UR7, PT ;  /* 0x0000000706007c0c */ /* 0x000fe4000bf03070 */
[----:B------:R-:W-:Y:S02]  /*6250*/  ISETP.LE.U32.AND P6, PT, R5, UR7, PT ;  /* 0x0000000705007c0c */ /* 0x000fe4000bfc3070 */
[----:B------:R-:W-:Y:S02]  /*6260*/  LOP3.LUT R4, R4, 0xffff, RZ, 0xc0, !PT ;  /* 0x0000ffff04047812 */ /* 0x000fe400078ec0ff */
[----:B------:R-:W-:Y:S02]  /*6270*/  SHF.R.U32.HI R6, RZ, 0x10, R85 ;  /* 0x00000010ff067819 */ /* 0x000fe40000011655 */
[----:B------:R-:W-:Y:S01]  /*6280*/  ISETP.LE.U32.AND P5, PT, R4, UR7, PT ;  /* 0x0000000704007c0c */ /* 0x000fe2000bfa3070 */
[----:B------:R-:W-:Y:S01]  /*6290*/  @!P3 FADD.FTZ R122, -R122, -RZ ;  /* 0x800000ff7a7ab221 */ /* 0x000fe20000010100 */
[----:B------:R-:W-:Y:S02]  /*62a0*/  SHF.R.U32.HI R5, RZ, 0x8, R88 ;  /* 0x00000008ff057819 */ /* 0x000fe40000011658 */
[----:B------:R-:W-:Y:S01]  /*62b0*/  LOP3.LUT R85, R85, 0xffff, RZ, 0xc0, !PT ;  /* 0x0000ffff55557812 */ /* 0x000fe200078ec0ff */
[----:B------:R-:W-:Y:S01]  /*62c0*/  @!P0 FADD.FTZ R124, -R124, -RZ ;  /* 0x800000ff7c7c8221 */ /* 0x000fe20000010100 */
[----:B------:R-:W-:Y:S01]  /*62d0*/  LOP3.LUT R4, R6, 0xff, RZ, 0xc0, !PT ;  /* 0x000000ff06047812 */ /* 0x000fe200078ec0ff */
[----:B------:R-:W-:Y:S01]  /*62e0*/  @!P6 FADD.FTZ R120, -R120, -RZ ;  /* 0x800000ff7878e221 */ /* 0x000fe20000010100 */
[----:B------:R-:W-:Y:S02]  /*62f0*/  LOP3.LUT R6, R86, 0xff, RZ, 0xc0, !PT ;  /* 0x000000ff56067812 */ /* 0x000fe400078ec0ff */
[----:B------:R-:W-:Y:S02]  /*6300*/  ISETP.LE.U32.AND P0, PT, R4, UR7, PT ;  /* 0x0000000704007c0c */ /* 0x000fe4000bf03070 */
[----:B------:R-:W-:Y:S01]  /*6310*/  SHF.R.U32.HI R4, RZ, 0x8, R85 ;  /* 0x00000008ff047819 */ /* 0x000fe20000011655 */
[----:B------:R-:W-:Y:S01]  /*6320*/  @!P5 FADD.FTZ R123, -R123, -RZ ;  /* 0x800000ff7b7bd221 */ /* 0x000fe20000010100 */
[----:B------:R-:W-:Y:S02]  /*6330*/  LOP3.LUT R5, R5, 0xffff, RZ, 0xc0, !PT ;  /* 0x0000ffff05057812 */ /* 0x000fe400078ec0ff */
[----:B------:R-:W-:Y:S02]  /*6340*/  LOP3.LUT R4, R4, 0xffff, RZ, 0xc0, !PT ;  /* 0x0000ffff04047812 */ /* 0x000fe400078ec0ff */
[----:B------:R-:W-:Y:S02]  /*6350*/  ISETP.LE.U32.AND P3, PT, R5, UR7, PT ;  /* 0x0000000705007c0c */ /* 0x000fe4000bf63070 */
[----:B------:R-:W-:Y:S02]  /*6360*/  F2FP.RELU.BF16.PACK_AB R5, R125, R122 ;  /* 0x0000007a7d05723e */ /* 0x000fe400000018ff */
[----:B------:R-:W-:Y:S01]  /*6370*/  ISETP.LE.U32.AND P5, PT, R6, UR7, PT ;  /* 0x0000000706007c0c */ /* 0x000fe2000bfa3070 */
[----:B------:R-:W-:Y:S01]  /*6380*/  @!P0 FADD.FTZ R114, -R114, -RZ ;  /* 0x800000ff72728221 */ /* 0x000fe20000010100 */
[----:B------:R-:W-:Y:S01]  /*6390*/  F2FP.RELU.BF16.PACK_AB R6, R120, R124 ;  /* 0x0000007c7806723e */ /* 0x000fe200000018ff */
[----:B------:R1:W-:Y:S01]  /*63a0*/  STS [R231+0x22400], R5 ;  /* 0x02240005e7007388 */ /* 0x0003e20000000800 */
[----:B------:R-:W-:Y:S02]  /*63b0*/  ISETP.LE.U32.AND P6, PT, R4, UR7, PT ;  /* 0x0000000704007c0c */ /* 0x000fe4000bfc3070 */
[----:B------:R-:W-:Y:S01]  /*63c0*/  F2FP.RELU.BF16.PACK_AB R4, R123, R126 ;  /* 0x0000007e7b04723e */ /* 0x000fe200000018ff */
[----:B------:R2:W-:Y:S01]  /*63d0*/  STS [R231+0x22000], R6 ;  /* 0x02200006e7007388 */ /* 0x0005e20000000800 */
[----:B------:R-:W-:Y:S01]  /*63e0*/  FSETP.GE.FTZ.AND P2, PT, R120, RZ, PT ;  /* 0x000000ff7800720b */ /* 0x000fe20003f56000 */
[----:B------:R-:W-:Y:S01]  /*63f0*/  @!P3 FADD.FTZ R119, -R119, -RZ ;  /* 0x800000ff7777b221 */ /* 0x000fe20000010100 */
[----:B------:R-:W-:Y:S01]  /*6400*/  FSETP.GE.FTZ.AND P3, PT, R124, RZ, PT ;  /* 0x000000ff7c00720b */ /* 0x000fe20003f76000 */
[----:B------:R3:W-:Y:S01]  /*6410*/  STS [R234+0x22000], R4 ;  /* 0x02200004ea007388 */ /* 0x0007e20000000800 */
[----:B------:R-:W-:Y:S01]  /*6420*/  FSETP.GE.FTZ.AND P1, PT, R122, RZ, PT ;  /* 0x000000ff7a00720b */ /* 0x000fe20003f36000 */
[----:B------:R-:W-:Y:S01]  /*6430*/  @!P5 FADD.FTZ R112, -R112, -RZ ;  /* 0x800000ff7070d221 */ /* 0x000fe20000010100 */
[----:B------:R-:W-:Y:S03]  /*6440*/  FSETP.GE.FTZ.AND P0, PT, R125, RZ, PT ;  /* 0x000000ff7d00720b */ /* 0x000fe60003f16000 */
[----:B------:R-:W-:Y:S01]  /*6450*/  @!P6 FADD.FTZ R115, -R115, -RZ ;  /* 0x800000ff7373e221 */ /* 0x000fe20000010100 */
[----:B------:R-:W-:Y:S04]  /*6460*/  F2FP.RELU.BF16.PACK_AB R8, R113, R112 ;  /* 0x000000707108723e */ /* 0x000fe800000018ff */
[----:B------:R-:W-:Y:S01]  /*6470*/  F2FP.RELU.BF16.PACK_AB R7, R115, R127 ;  /* 0x0000007f7307723e */ /* 0x000fe200000018ff */
[----:B------:R-:W-:Y:S04]  /*6480*/  STS [R234+0x22400], R8 ;  /* 0x02240008ea007388 */ /* 0x000fe80000000800 */
[----:B------:R-:W-:Y:S01]  /*6490*/  STS [R232+0x22000], R7 ;  /* 0x02200007e8007388 */ /* 0x000fe20000000800 */
[----:B-1----:R-:W-:Y:S02]  /*64a0*/  F2FP.RELU.BF16.PACK_AB R5, R119, R129 ;  /* 0x000000817705723e */ /* 0x002fe400000018ff */
        /* <DEDUP_REMOVED lines=134> */
[----:B------:R-:W-:Y:S01]  /*6d10*/  FADD.FTZ R8, -R117, R9 ;  /* 0x0000000975087221 */ /* 0x000fe20000010100 */
        /* <DEDUP_REMOVED lines=216> */
.L_x_1346:
        /* <DEDUP_REMOVED lines=101> */
[C---:B------:R-:W-:Y:S02]  /*80f0*/  IMAD R201, R240.reuse, 0x18, RZ ;  /* 0x00000018f0c97824 */ /* 0x040fe400078e02ff */
[CC--:B------:R-:W-:Y:S03]  /*8100*/  LEA R198, P2, R205.reuse, R220.reuse, 0x2 ;  /* 0x000000dccdc67211 */ /* 0x0c0fe600078410ff */
[C---:B------:R-:W-:Y:S01]  /*8110*/  IMAD.SHL.U32 R203, R240.reuse, 0x20, RZ ;  /* 0x00000020f0cb7824 */ /* 0x040fe200078e00ff */
[-C--:B------:R-:W-:Y:S01]  /*8120*/  LEA.HI.X.SX32 R199, R205, R221.reuse, 0x2, P2 ;  /* 0x000000ddcdc77211 */ /* 0x080fe200010f16ff */
[C---:B------:R-:W-:Y:S02]  /*8130*/  IMAD R206, R240.reuse, 0x28, RZ ;  /* 0x00000028f0ce7824 */ /* 0x040fe400078e02ff */
[C---:B------:R-:W-:Y:S01]  /*8140*/  IMAD R202, R240.reuse, 0x30, RZ ;  /* 0x00000030f0ca7824 */ /* 0x040fe200078e02ff */
[-C--:B------:R-:W-:Y:S01]  /*8150*/  LEA R200, P2, R203, R220.reuse, 0x2 ;  /* 0x000000dccbc87211 */ /* 0x080fe200078410ff */
[----:B------:R-:W-:Y:S01]  /*8160*/  IMAD R240, R240, 0x38, RZ ;  /* 0x00000038f0f07824 */ /* 0x000fe200078e02ff */
        /* <DEDUP_REMOVED lines=10> */
[-C--:B------:R-:W-:Y:S02]  /*8210*/  LEA.HI.X.SX32 R199, R206, R221.reuse, 0x2, P0 ;  /* 0x000000ddcec77211 */ /* 0x080fe400000f16ff */
[-C--:B------:R-:W-:Y:S03]  /*8220*/  LEA R6, P0, R240, R220.reuse, 0x2 ;  /* 0x000000dcf0067211 */ /* 0x080fe600078010ff */
        /* <DEDUP_REMOVED lines=343> */
.L_x_1347:
[----:B------:R-:W-:Y:S02]  /*97a0*/  UISETP.GT.AND UP0, UPT, UR12, UR21, UPT ;  /* 0x000000150c00728c */ /* 0x000fe4000bf04270 */
[----:B------:R-:W-:Y:S04]  /*97b0*/  UIADD3 UR7, UR12, -0x1, URZ ;  /* 0xffffffff0c077890 */ /* 0x000fe8000fffe03f */
[----:B------:R-:W-:Y:S03]  /*97c0*/  PLOP3.LUT P0, PT, PT, PT, UP0, 0x80, 0x0 ;  /* 0x000000000000781c */ /* 0x000fe60003f0f008 */
[----:B------:R-:W-:Y:S10]  /*97d0*/  UMOV UR12, UR7 ;  /* 0x00000007000c7c82 */ /* 0x000ff40008000000 */
[----:B------:R-:W-:-:S05]  /*97e0*/  @P0 BRA `(.L_x_1348) ;  /* 0xffffb28000000947 */ /* 0x000fca000383ffff */
[----:B------:R-:W-:Y:S01]  /*97f0*/  BAR.SYNC.DEFER_BLOCKING 0x0 ;  /* 0x0000000000007b1d */ /* 0x000fe20000010000 */
[----:B------:R-:W-:Y:S01]  /*9800*/  FMUL.FTZ R84, R64, c[0x0][0x2dc] ;  /* 0x0000b70040547a20 */ /* 0x000fe20000410000 */
[----:B------:R-:W-:Y:S01]  /*9810*/  UISETP.NE.AND UP0, UPT, UR30, -0x1, UPT ;  /* 0xffffffff1e00788c */ /* 0x000fe2000bf05270 */
[----:B------:R-:W-:-:S02]  /*9820*/  FMUL.FTZ R64, R62, c[0x0][0x2dc] ;  /* 0x0000b7003e407a20 */ /* 0x000fc40000410000 */
[----:B-1----:R-:W-:Y:S01]  /*9830*/  FMUL.FTZ R12, R63, c[0x0][0x2dc] ;  /* 0x0000b7003f0c7a20 */ /* 0x002fe20000410000 */
[----:B------:R-:W-:Y:S01]  /*9840*/  ULDC.64 UR12, c[0x0][0x3a0] ;  /* 0x0000e800000c7ab9 */ /* 0x000fe20000000a00 */
[----:B------:R-:W-:Y:S01]  /*9850*/  FMUL.FTZ R85, R58, c[0x0][0x2dc] ;  /* 0x0000b7003a557a20 */ /* 0x000fe20000410000 */
[----:B------:R-:W-:Y:S01]  /*9860*/  PLOP3.LUT P0, PT, PT, PT, UP0, 0x80, 0x0 ;  /* 0x000000000000781c */ /* 0x000fe20003f0f008 */
[----:B------:R-:W-:Y:S01]  /*9870*/  FMUL.FTZ R16, R59, c[0x0][0x2dc] ;  /* 0x0000b7003b107a20 */ /* 0x000fe20000410000 */
[----:B------:R-:W-:Y:S01]  /*9880*/  F2FP.BF16.PACK_AB R12, R12, R64 ;  /* 0x000000400c0c723e */ /* 0x000fe200000010ff */
[----:B------:R-:W-:Y:S02]  /*9890*/  FMUL.FTZ R15, R65, c[0x0][0x2dc] ;  /* 0x0000b700410f7a20 */ /* 0x000fe40000410000 */
        /* <DEDUP_REMOVED lines=267> */
.L_x_1349:
        /* <DEDUP_REMOVED lines=19> */
.L_x_1350:
        /* <DEDUP_REMOVED lines=56> */
.L_x_1352:
[----:B--23--:R-:W-:Y:S05]  /*ae00*/  BSYNC B0 ;  /* 0x0000000000007941 */ /* 0x00cfea0003800000 */
.L_x_1351:
        /* <DEDUP_REMOVED lines=21> */
.L_x_1354:
[----:B------:R-:W-:Y:S05]  /*af60*/  BSYNC B0 ;  /* 0x0000000000007941 */ /* 0x000fea0003800000 */
.L_x_1353:
        /* <DEDUP_REMOVED lines=31> */
.L_x_1356:
[----:B------:R-:W-:Y:S05]  /*b160*/  BSYNC B0 ;  /* 0x0000000000007941 */ /* 0x000fea0003800000 */
.L_x_1355:
        /* <DEDUP_REMOVED lines=18> */
.L_x_1327:
[----:B------:R-:W-:Y:S05]  /*b290*/  BSYNC B1 ;  /* 0x0000000000017941 */ /* 0x000fea0003800000 */
.L_x_1313:
        /* <DEDUP_REMOVED lines=12> */
.L_x_1357:
[----:B------:R-:W-:Y:S05]  /*b360*/  EXIT ;  /* 0x000000000000794d */ /* 0x000fea0003800000 */
.L_x_1359:
        /* <DEDUP_REMOVED lines=9> */
.L_x_2035:


//--------------------- .text._ZN5flash44flash_bwd_dq_dk_dv_loop_seqk_parallel_kernelI23Flash_bwd_kernel_traitsILi256ELi64ELi64ELi8ELi4ELi2ELi2ELb0ELb1EN7cutlass10bfloat16_tE19Flash_kernel_traitsILi256ELi64ELi64ELi8ES3_EELb0ELb0ELb1ELb1ELb0ELb0ELb1EEEvNS_16Flash_bwd_paramsE --------------------------
	.section	.text._ZN5flash44flash_bwd_dq_dk_dv_loop_seqk_parallel_kernelI23Flash_bwd_kernel_traitsILi256ELi64ELi64ELi8ELi4ELi2ELi2ELb0ELb1EN7cutlass10bfloat16_tE19Flash_kernel_traitsILi256ELi64ELi64ELi8ES3_EELb0ELb0ELb1ELb1ELb0ELb0ELb1EEEvNS_16Flash_bwd_paramsE,"ax",@progbits
	.sectioninfo	@"SHI_REGISTERS=255"
	.align	128
        .global         _ZN5flash44flash_bwd_dq_dk_dv_loop_seqk_parallel_kernelI23Flash_bwd_kernel_traitsILi256ELi64ELi64ELi8ELi4ELi2ELi2ELb0ELb1EN7cutlass10bfloat16_tE19Flash_kernel_traitsILi256ELi64ELi64ELi8ES3_EELb0ELb0ELb1ELb1ELb0ELb0ELb1EEEvNS_16Flash_bwd_paramsE
        .type           _ZN5flash44flash_bwd_dq_dk_dv_loop_seqk_parallel_kernelI23Flash_bwd_kernel_traitsILi256ELi64ELi64ELi8ELi4ELi2ELi2ELb0ELb1EN7cutlass10bfloat16_tE19Flash_kernel_traitsILi256ELi64ELi64ELi8ES3_EELb0ELb0ELb1ELb1ELb0ELb0ELb1EEEvNS_16Flash_bwd_paramsE,@function
        .size           _ZN5flash44flash_bwd_dq_dk_dv_loop_seqk_parallel_kernelI23Flash_bwd_kernel_traitsILi256ELi64ELi64ELi8ELi4ELi2ELi2ELb0ELb1EN7cutlass10bfloat16_tE19Flash_kernel_traitsILi256ELi64ELi64ELi8ES3_EELb0ELb0ELb1ELb1ELb0ELb0ELb1EEEvNS_16Flash_bwd_paramsE,(.L_x_2036 - _ZN5flash44flash_bwd_dq_dk_dv_loop_seqk_parallel_kernelI23Flash_bwd_kernel_traitsILi256ELi64ELi64ELi8ELi4ELi2ELi2ELb0ELb1EN7cutlass10bfloat16_tE19Flash_kernel_traitsILi256ELi64ELi64ELi8ES3_EELb0ELb0ELb1ELb1ELb0ELb0ELb1EEEvNS_16Flash_bwd_paramsE)
        .other          _ZN5flash44flash_bwd_dq_dk_dv_loop_seqk_parallel_kernelI23Flash_bwd_kernel_traitsILi256ELi64ELi64ELi8ELi4ELi2ELi2ELb0ELb1EN7cutlass10bfloat16_tE19Flash_kernel_traitsILi256ELi64ELi64ELi8ES3_EELb0ELb0ELb1ELb1ELb0ELb0ELb1EEEvNS_16Flash_bwd_paramsE,@"STO_CUDA_ENTRY STV_DEFAULT"
_ZN5flash44flash_bwd_dq_dk_dv_loop_seqk_parallel_kernelI23Flash_bwd_kernel_traitsILi256ELi64ELi64ELi8ELi4ELi2ELi2ELb0ELb1EN7cutlass10bfloat16_tE19Flash_kernel_traitsILi256ELi64ELi64ELi8ES3_EELb0ELb0ELb1ELb1ELb0ELb0ELb1EEEvNS_16Flash_bwd_paramsE:
.text._ZN5flash44flash_bwd_dq_dk_dv_loop_seqk_parallel_kernelI23Flash_bwd_kernel_traitsILi256ELi64ELi64ELi8ELi4ELi2ELi2ELb0ELb1EN7cutlass10bfloat16_tE19Flash_kernel_traitsILi256ELi64ELi64ELi8ES3_EELb0ELb0ELb1ELb1ELb0ELb0ELb1EEEvNS_16Flash_bwd_paramsE:
        /* <DEDUP_REMOVED lines=191> */
.L_x_1406:
        /* <DEDUP_REMOVED lines=62> */
.L_x_1360:
        /* <DEDUP_REMOVED lines=67> */
.L_x_1362:
        /* <DEDUP_REMOVED lines=41> */
.L_x_1363:
        /* <DEDUP_REMOVED lines=45> */
.L_x_1364:
[----:B------:R-:W-:Y:S02]  /*1960*/  UMOV UR13, UR52 ;  /* 0x00000034000d7c82 */ /* 0x000fe40008000000 */
.L_x_1365:
        /* <DEDUP_REMOVED lines=97> */
.L_x_1367:
        /* <DEDUP_REMOVED lines=18> */
.L_x_1368:
        /* <DEDUP_REMOVED lines=34> */
.L_x_1370:
[----:B------:R-:W-:Y:S05]  /*22c0*/  BSYNC B0 ;  /* 0x0000000000007941 */ /* 0x000fea0003800000 */
.L_x_1369:
        /* <DEDUP_REMOVED lines=21> */
.L_x_1372:
[----:B------:R-:W-:Y:S05]  /*2420*/  BSYNC B0 ;  /* 0x0000000000007941 */ /* 0x000fea0003800000 */
.L_x_1371:
        /* <DEDUP_REMOVED lines=31> */
.L_x_1374:
[----:B------:R-:W-:Y:S05]  /*2620*/  BSYNC B0 ;  /* 0x0000000000007941 */ /* 0x000fea0003800000 */
.L_x_1373:
        /* <DEDUP_REMOVED lines=20> */
.L_x_1366:
        /* <DEDUP_REMOVED lines=49> */
.L_x_1377:
[----:B------:R-:W-:Y:S05]  /*2a80*/  BSYNC B0 ;  /* 0x0000000000007941 */ /* 0x000fea0003800000 */
.L_x_1376:
        /* <DEDUP_REMOVED lines=48> */
.L_x_1379:
[----:B------:R-:W-:Y:S05]  /*2d90*/  BSYNC B0 ;  /* 0x0000000000007941 */ /* 0x000fea0003800000 */
.L_x_1378:
        /* <DEDUP_REMOVED lines=43> */
.L_x_1381:
[----:B------:R-:W-:Y:S05]  /*3050*/  BSYNC B0 ;  /* 0x0000000000007941 */ /* 0x000fea0003800000 */
.L_x_1380:
        /* <DEDUP_REMOVED lines=45> */
.L_x_1383:
[----:B------:R-:W-:Y:S05]  /*3330*/  BSYNC B0 ;  /* 0x0000000000007941 */ /* 0x000fea0003800000 */
.L_x_1382:
        /* <DEDUP_REMOVED lines=79> */
.L_x_1385:
[----:B------:R-:W-:Y:S05]  /*3830*/  BSYNC B0 ;  /* 0x0000000000007941 */ /* 0x000fea0003800000 */
.L_x_1384:
        /* <DEDUP_REMOVED lines=55> */
.L_x_1387:
[----:B------:R-:W-:Y:S05]  /*3bb0*/  BSYNC B0 ;  /* 0x0000000000007941 */ /* 0x000fea0003800000 */
.L_x_1386:
        /* <DEDUP_REMOVED lines=62> */
.L_x_1389:
[----:B------:R-:W-:Y:S05]  /*3fa0*/  BSYNC B0 ;  /* 0x0000000000007941 */ /* 0x000fea0003800000 */
.L_x_1388:
        /* <DEDUP_REMOVED lines=54> */
.L_x_1391:
[----:B------:R-:W-:Y:S05]  /*4310*/  BSYNC B0 ;  /* 0x0000000000007941 */ /* 0x000fea0003800000 */
.L_x_1390:
        /* <DEDUP_REMOVED lines=95> */
.L_x_1396:
[----:B------:R-:W0:Y:S01]  /*4910*/  LDGDEPBAR ;  /* 0x00000000000079af */ /* 0x000e220000000000 */
[----:B------:R-:W-:Y:S01]  /*4920*/  IADD3 R112, P0, R247, UR18, RZ ;  /* 0x00000012f7707c10 */ /* 0x000fe2000ff1e0ff */
[----:B------:R-:W-:Y:S02]  /*4930*/  USHF.L.U32 UR9, UR8, 0x6, URZ ;  /* 0x0000000608097899 */ /* 0x000fe4000800063f */
[----:B------:R-:W-:Y:S01]  /*4940*/  ULDC UR10, c[0x0][0x2e4] ;  /* 0x0000b900000a7ab9 */ /* 0x000fe20000000800 */
[----:B------:R-:W-:Y:S01]  /*4950*/  IADD3.X R113, R246, UR17, RZ, P0, !PT ;  /* 0x00000011f6717c10 */ /* 0x000fe200087fe4ff */
[----:B------:R-:W-:Y:S01]  /*4960*/  UISETP.GE.AND UP0, UPT, UR9, UR21, UPT ;  /* 0x000000150900728c */ /* 0x000fe2000bf06270 */
[----:B------:R-:W-:Y:S04]  /*4970*/  DEPBAR.LE SB0, 0x0 ;  /* 0x000080000000791a */ /* 0x000fe80000000000 */
[----:B------:R-:W-:Y:S08]  /*4980*/  BAR.SYNC.DEFER_BLOCKING 0x0 ;  /* 0x0000000000007b1d */ /* 0x000ff00000010000 */
[----:B------:R-:W-:Y:S08]  /*4990*/  LDSM.16.M88.4 R84, [R223] ;  /* 0x00000000df54783b */ /* 0x000ff00000000200 */
[----:B-1----:R-:W1:Y:S08]  /*49a0*/  LDSM.16.M88.4 R88, [R222+0x10000] ;  /* 0x01000000de58783b */ /* 0x002e700000000200 */
[----:B------:R-:W2:Y:S08]  /*49b0*/  LDSM.16.M88.4 R92, [R222+0x10800] ;  /* 0x01080000de5c783b */ /* 0x000eb00000000200 */
[----:B------:R-:W-:Y:S08]  /*49c0*/  LDSM.16.M88.4 R96, [R221] ;  /* 0x00000000dd60783b */ /* 0x000ff00000000200 */
[----:B------:R-:W3:Y:S08]  /*49d0*/  LDSM.16.M88.4 R100, [R212+0x10000] ;  /* 0x01000000d464783b */ /* 0x000ef00000000200 */
[----:B------:R-:W4:Y:S01]  /*49e0*/  LDSM.16.M88.4 R104, [R212+0x10800] ;  /* 0x01080000d468783b */ /* 0x000f220000000200 */
[C---:B-1----:R-:W-:Y:S07]  /*49f0*/  HMMA.16816.F32.BF16 R4, R84.reuse, R88, RZ ;  /* 0x000000585404723c */ /* 0x042fee00000418ff */
[----:B------:R-:W-:Y:S01]  /*4a00*/  LDSM.16.M88.4 R108, [R3+0x10000] ;  /* 0x01000000036c783b */ /* 0x000fe20000000200 */
[C---:B------:R-:W-:Y:S07]  /*4a10*/  HMMA.16816.F32.BF16 R8, R84.reuse, R90, RZ ;  /* 0x0000005a5408723c */ /* 0x040fee00000418ff */
[----:B------:R-:W1:Y:S01]  /*4a20*/  LDSM.16.M88.4 R88, [R220] ;  /* 0x00000000dc58783b */ /* 0x000e620000000200 */
[C---:B--2---:R-:W-:Y:S07]  /*4a30*/  HMMA.16816.F32.BF16 R12, R84.reuse, R92, RZ ;  /* 0x0000005c540c723c */ /* 0x044fee00000418ff */
[----:B-----5:R2:W5:Y:S04]  /*4a40*/  LDG.E R117, [R112.64] ;  /* 0x0000000470757981 */ /* 0x020568000c1e1900 */
[----:B------:R2:W5:Y:S01]  /*4a50*/  LDG.E R116, [R112.64+0x20] ;  /* 0x0000200470747981 */ /* 0x000562000c1e1900 */
[----:B------:R-:W-:Y:S03]  /*4a60*/  HMMA.16816.F32.BF16 R16, R84, R94, RZ ;  /* 0x0000005e5410723c */ /* 0x000fe600000418ff */
[----:B------:R-:W1:Y:S05]  /*4a70*/  LDSM.16.M88.4 R84, [R3+0x10800] ;  /* 0x010800000354783b */ /* 0x000e6a0000000200 */
[C---:B---3--:R-:W-:Y:S03]  /*4a80*/  HMMA.16816.F32.BF16 R4, R96.reuse, R100, R4 ;  /* 0x000000646004723c */ /* 0x048fe60000041804 */
[----:B------:R-:W-:Y:S05]  /*4a90*/  LDSM.16.M88.4 R92, [R219] ;  /* 0x00000000db5c783b */ /* 0x000fea0000000200 */
[C---:B------:R-:W-:Y:S03]  /*4aa0*/  HMMA.16816.F32.BF16 R8, R96.reuse, R102, R8 ;  /* 0x000000666008723c */ /* 0x040fe60000041808 */
[----:B------:R-:W3:Y:S01]  /*4ab0*/  LDSM.16.M88.4 R100, [R2+0x10000] ;  /* 0x010000000264783b */ /* 0x000ee20000000200 */
[----:B--2---:R-:W-:Y:S04]  /*4ac0*/  IADD3 R113, R240, UR9, RZ ;  /* 0x00000009f0717c10 */ /* 0x004fe8000fffe0ff */
[C---:B----4-:R-:W-:Y:S04]  /*4ad0*/  HMMA.16816.F32.BF16 R12, R96.reuse, R104, R12 ;  /* 0x00000068600c723c */ /* 0x050fe8000004180c */
[C---:B------:R-:W-:Y:S02]  /*4ae0*/  IADD3 R115, R113.reuse, 0x7, RZ ;  /* 0x0000000771737810 */ /* 0x040fe40007ffe0ff */
[----:B------:R-:W-:Y:S02]  /*4af0*/  IADD3 R114, R113, 0x8, RZ ;  /* 0x0000000871727810 */ /* 0x000fe40007ffe0ff */
[----:B------:R-:W-:Y:S01]  /*4b00*/  HMMA.16816.F32.BF16 R16, R96, R106, R16 ;  /* 0x0000006a6010723c */ /* 0x000fe20000041810 */
[----:B------:R-:W2:Y:S02]  /*4b10*/  LDSM.16.M88.4 R96, [R2+0x10800] ;  /* 0x010800000260783b */ /* 0x000ea40000000200 */
[----:B------:R-:W-:Y:S02]  /*4b20*/  ISETP.GE.AND P0, PT, R115, RZ, PT ;  /* 0x000000ff7300720c */ /* 0x000fe40003f06270 */
[----:B------:R-:W-:Y:S02]  /*4b30*/  ISETP.GE.AND P1, PT, R114, RZ, PT ;  /* 0x000000ff7200720c */ /* 0x000fe40003f26270 */
[C---:B------:R-:W-:Y:S01]  /*4b40*/  IADD3 R119, R113.reuse, -0x8, RZ ;  /* 0xfffffff871777810 */ /* 0x040fe20007ffe0ff */
[C---:B-1----:R-:W-:Y:S01]  /*4b50*/  HMMA.16816.F32.BF16 R4, R88.reuse, R108, R4 ;  /* 0x0000006c5804723c */ /* 0x042fe20000041804 */
[----:B------:R-:W-:Y:S04]  /*4b60*/  LDSM.16.M88.4 R104, [R223+0x2000] ;  /* 0x00200000df68783b */ /* 0x000fe80000000200 */
[C---:B------:R-:W-:Y:S02]  /*4b70*/  IADD3 R118, R113.reuse, -0x1, RZ ;  /* 0xffffffff71767810 */ /* 0x040fe40007ffe0ff */
[C---:B------:R-:W-:Y:S01]  /*4b80*/  IADD3 R121, R113.reuse, -0x10, RZ ;  /* 0xfffffff071797810 */ /* 0x040fe20007ffe0ff */
[C---:B------:R-:W-:Y:S01]  /*4b90*/  HMMA.16816.F32.BF16 R8, R88.reuse, R110, R8 ;  /* 0x0000006e5808723c */ /* 0x040fe20000041808 */
[----:B------:R-:W1:Y:S03]  /*4ba0*/  LDSM.16.M88.4 R108, [R222+0x12000] ;  /* 0x01200000de6c783b */ /* 0x000e660000000200 */
[----:B------:R-:W-:Y:S02]  /*4bb0*/  @!P0 IADD3 R115, -R113, -0x7, RZ ;  /* 0xfffffff971738810 */ /* 0x000fe40007ffe1ff */
[----:B------:R-:W-:Y:S02]  /*4bc0*/  ISETP.GE.AND P0, PT, R119, RZ, PT ;  /* 0x000000ff7700720c */ /* 0x000fe40003f06270 */
[C---:B------:R-:W-:Y:S02]  /*4bd0*/  HMMA.16816.F32.BF16 R12, R88.reuse, R84, R12 ;  /* 0x00000054580c723c */ /* 0x040fe4000004180c */
[----:B------:R-:W-:Y:S02]  /*4be0*/  I2F R115, R115 ;  /* 0x0000007300737306 */ /* 0x000fe40000201400 */
[C---:B------:R-:W-:Y:S02]  /*4bf0*/  @!P1 IADD3 R114, -R113.reuse, -0x8, RZ ;  /* 0xfffffff871729810 */ /* 0x040fe40007ffe1ff */
[----:B------:R-:W-:Y:S02]  /*4c00*/  ISETP.GE.AND P1, PT, R118, RZ, PT ;  /* 0x000000ff7600720c */ /* 0x000fe40003f26270 */
[----:B------:R-:W-:Y:S01]  /*4c10*/  HMMA.16816.F32.BF16 R16, R88, R86, R16 ;  /* 0x000000565810723c */ /* 0x000fe20000041810 */
[----:B------:R-:W4:Y:S03]  /*4c20*/  LDSM.16.M88.4 R84, [R222+0x12800] ;  /* 0x01280000de54783b */ /* 0x000f260000000200 */
[C---:B------:R-:W-:Y:S01]  /*4c30*/  IADD3 R120, R113.reuse, -0x9, RZ ;  /* 0xfffffff771787810 */ /* 0x040fe20007ffe0ff */
[----:B------:R-:W-:Y:S01]  /*4c40*/  I2F R114, R114 ;  /* 0x0000007200727306 */ /* 0x000fe20000201400 */
[----:B------:R-:W-:Y:S02]  /*4c50*/  @!P0 IADD3 R119, -R113, 0x8, RZ ;  /* 0x0000000871778810 */ /* 0x000fe40007ffe1ff */
[C---:B---3--:R-:W-:Y:S01]  /*4c60*/  HMMA.16816.F32.BF16 R4, R92.reuse, R100, R4 ;  /* 0x000000645c04723c */ /* 0x048fe20000041804 */
[----:B------:R-:W-:Y:S04]  /*4c70*/  LDSM.16.M88.4 R88, [R221+0x2000] ;  /* 0x00200000dd58783b */ /* 0x000fe80000000200 */
[----:B------:R-:W-:Y:S02]  /*4c80*/  ISETP.GE.AND P0, PT, R121, RZ, PT ;  /* 0x000000ff7900720c */ /* 0x000fe40003f06270 */
[C---:B------:R-:W-:Y:S01]  /*4c90*/  @!P1 IADD3 R118, -R113.reuse, 0x1, RZ ;  /* 0x0000000171769810 */ /* 0x040fe20007ffe1ff */
[C---:B------:R-:W-:Y:S01]  /*4ca0*/  HMMA.16816.F32.BF16 R8, R92.reuse, R102, R8 ;  /* 0x000000665c08723c */ /* 0x040fe20000041808 */
[----:B------:R-:W3:Y:S01]  /*4cb0*/  LDSM.16.M88.4 R100, [R212+0x12000] ;  /* 0x01200000d464783b */ /* 0x000ee20000000200 */
[----:B------:R-:W-:Y:S01]  /*4cc0*/  I2F R119, R119 ;  /* 0x0000007700777306 */ /* 0x000fe20000201400 */
[----:B------:R-:W-:Y:S02]  /*4cd0*/  ISETP.GE.AND P1, PT, R120, RZ, PT ;  /* 0x000000ff7800720c */ /* 0x000fe40003f26270 */
[C---:B------:R-:W-:Y:S02]  /*4ce0*/  IADD3 R126, R113.reuse, -0x19, RZ ;  /* 0xffffffe7717e7810 */ /* 0x040fe40007ffe0ff */
[----:B------:R-:W-:Y:S01]  /*4cf0*/  IADD3 R123, R113, -0x11, RZ ;  /* 0xffffffef717b7810 */ /* 0x000fe20007ffe0ff */
[C---:B--2---:R-:W-:Y:S03]  /*4d00*/  HMMA.16816.F32.BF16 R12, R92.reuse, R96, R12 ;  /* 0x000000605c0c723c */ /* 0x044fe6000004180c */
[----:B------:R-:W-:Y:S01]  /*4d10*/  ISETP.GE.AND P2, PT, R123, RZ, PT ;  /* 0x000000ff7b00720c */ /* 0x000fe20003f46270 */
[----:B------:R-:W-:Y:S01]  /*4d20*/  I2F R118, R118 ;  /* 0x0000007600767306 */ /* 0x000fe20000201400 */
[C---:B------:R-:W-:Y:S02]  /*4d30*/  IADD3 R122, R113.reuse, -0x18, RZ ;  /* 0xffffffe8717a7810 */ /* 0x040fe40007ffe0ff */
[C---:B------:R-:W-:Y:S01]  /*4d40*/  @!P0 IADD3 R121, -R113.reuse, 0x10, RZ ;  /* 0x0000001071798810 */ /* 0x040fe20007ffe1ff */
[----:B------:R-:W-:Y:S01]  /*4d50*/  HMMA.16816.F32.BF16 R16, R92, R98, R16 ;  /* 0x000000625c10723c */ /* 0x000fe20000041810 */
[----:B------:R-:W2:Y:S02]  /*4d60*/  LDSM.16.M88.4 R92, [R212+0x12800] ;  /* 0x01280000d45c783b */ /* 0x000ea40000000200 */
[----:B------:R-:W-:Y:S02]  /*4d70*/  ISETP.GE.AND P0, PT, R126, RZ, PT ;  /* 0x000000ff7e00720c */ /* 0x000fe40003f06270 */
[C---:B------:R-:W-:Y:S01]  /*4d80*/  @!P1 IADD3 R120, -R113.reuse, 0x9, RZ ;  /* 0x0000000971789810 */ /* 0x040fe20007ffe1ff */
[----:B------:R-:W-:Y:S01]  /*4d90*/  I2F R121, R121 ;  /* 0x0000007900797306 */ /* 0x000fe20000201400 */
[----:B------:R-:W-:Y:S01]  /*4da0*/  ISETP.GE.AND P1, PT, R122, RZ, PT ;  /* 0x000000ff7a00720c */ /* 0x000fe20003f26270 */
[C---:B-1----:R-:W-:Y:S01]  /*4db0*/  HMMA.16816.F32.BF16 R4, R104.reuse, R108, R4 ;  /* 0x0000006c6804723c */ /* 0x042fe20000041804 */
[----:B------:R-:W-:Y:S04]  /*4dc0*/  LDSM.16.M88.4 R96, [R220+0x2000] ;  /* 0x00200000dc60783b */ /* 0x000fe80000000200 */
[----:B------:R-:W-:Y:S02]  /*4dd0*/  IABS R112, R113 ;  /* 0x0000007100707213 */ /* 0x000fe40000000000 */
[C---:B------:R-:W-:Y:S01]  /*4de0*/  @!P2 IADD3 R123, -R113.reuse, 0x11, RZ ;  /* 0x00000011717ba810 */ /* 0x040fe20007ffe1ff */
[C---:B------:R-:W-:Y:S01]  /*4df0*/  HMMA.16816.F32.BF16 R8, R104.reuse, R110, R8 ;  /* 0x0000006e6808723c */ /* 0x040fe20000041808 */
[----:B------:R-:W1:Y:S01]  /*4e00*/  LDSM.16.M88.4 R108, [R3+0x12000] ;  /* 0x01200000036c783b */ /* 0x000e620000000200 */
[----:B------:R-:W-:Y:S02]  /*4e10*/  I2F R120, R120 ;  /* 0x0000007800787306 */ /* 0x000fe40000201400 */
[C---:B------:R-:W-:Y:S02]  /*4e20*/  @!P0 IADD3 R126, -R113.reuse, 0x19, RZ ;  /* 0x00000019717e8810 */ /* 0x040fe40007ffe1ff */
[----:B------:R-:W-:Y:S02]  /*4e30*/  @!P1 IADD3 R122, -R113, 0x18, RZ ;  /* 0x00000018717a9810 */ /* 0x000fe40007ffe1ff */
[C---:B----4-:R-:W-:Y:S01]  /*4e40*/  HMMA.16816.F32.BF16 R12, R104.reuse, R84, R12 ;  /* 0x00000054680c723c */ /* 0x050fe2000004180c */
[----:B------:R-:W-:Y:S03]  /*4e50*/  PLOP3.LUT P0, PT, PT, PT, UP0, 0x80, 0x0 ;  /* 0x000000000000781c */ /* 0x000fe60003f0f008 */
[----:B------:R4:W-:Y:S04]  /*4e60*/  I2F R113, R126 ;  /* 0x0000007e00717306 */ /* 0x0009e80000201400 */
[----:B------:R-:W-:Y:S01]  /*4e70*/  HMMA.16816.F32.BF16 R16, R104, R86, R16 ;  /* 0x000000566810723c */ /* 0x000fe20000041810 */
[----:B------:R-:W4:Y:S05]  /*4e80*/  LDSM.16.M88.4 R84, [R3+0x12800] ;  /* 0x012800000354783b */ /* 0x000f2a0000000200 */
[----:B------:R-:W-:Y:S02]  /*4e90*/  I2F R112, R112 ;  /* 0x0000007000707306 */ /* 0x000fe40000201400 */
[C---:B---3--:R-:W-:Y:S01]  /*4ea0*/  HMMA.16816.F32.BF16 R4, R88.reuse, R100, R4 ;  /* 0x000000645804723c */ /* 0x048fe20000041804 */
[----:B------:R-:W-:Y:S07]  /*4eb0*/  LDSM.16.M88.4 R104, [R2+0x12000] ;  /* 0x012000000268783b */ /* 0x000fee0000000200 */
[C---:B------:R-:W-:Y:S01]  /*4ec0*/  HMMA.16816.F32.BF16 R8, R88.reuse, R102, R8 ;  /* 0x000000665808723c */ /* 0x040fe20000041808 */
[----:B------:R-:W3:Y:S01]  /*4ed0*/  LDSM.16.M88.4 R100, [R219+0x2000] ;  /* 0x00200000db64783b */ /* 0x000ee20000000200 */
[----:B------:R-:W-:Y:S06]  /*4ee0*/  I2F R122, R122 ;  /* 0x0000007a007a7306 */ /* 0x000fec0000201400 */
[C---:B--2---:R-:W-:Y:S04]  /*4ef0*/  HMMA.16816.F32.BF16 R12, R88.reuse, R92, R12 ;  /* 0x0000005c580c723c */ /* 0x044fe8000004180c */
[----:B------:R-:W-:Y:S04]  /*4f00*/  I2F R123, R123 ;  /* 0x0000007b007b7306 */ /* 0x000fe80000201400 */
[----:B------:R-:W-:Y:S01]  /*4f10*/  HMMA.16816.F32.BF16 R16, R88, R94, R16 ;  /* 0x0000005e5810723c */ /* 0x000fe20000041810 */
[----:B------:R-:W2:Y:S07]  /*4f20*/  LDSM.16.M88.4 R88, [R2+0x12800] ;  /* 0x012800000258783b */ /* 0x000eae0000000200 */
[C---:B-1----:R-:W-:Y:S01]  /*4f30*/  HMMA.16816.F32.BF16 R4, R96.reuse, R108, R4 ;  /* 0x0000006c6004723c */ /* 0x042fe20000041804 */
[----:B------:R-:W-:Y:S07]  /*4f40*/  LDSM.16.M88.4 R92, [R223+0x4000] ;  /* 0x00400000df5c783b */ /* 0x000fee0000000200 */
[C---:B------:R-:W-:Y:S01]  /*4f50*/  HMMA.16816.F32.BF16 R8, R96.reuse, R110, R8 ;  /* 0x0000006e6008723c */ /* 0x040fe20000041808 */
[----:B------:R-:W1:Y:S07]  /*4f60*/  LDSM.16.M88.4 R108, [R222+0x14000] ;  /* 0x01400000de6c783b */ /* 0x000e6e0000000200 */
[C---:B----4-:R-:W-:Y:S08]  /*4f70*/  HMMA.16816.F32.BF16 R12, R96.reuse, R84, R12 ;  /* 0x00000054600c723c */ /* 0x050ff0000004180c */
[----:B------:R-:W-:Y:S01]  /*4f80*/  HMMA.16816.F32.BF16 R16, R96, R86, R16 ;  /* 0x000000566010723c */ /* 0x000fe20000041810 */
[----:B------:R-:W4:Y:S07]  /*4f90*/  LDSM.16.M88.4 R84, [R222+0x14800] ;  /* 0x01480000de54783b */ /* 0x000f2e0000000200 */
[C---:B---3--:R-:W-:Y:S01]  /*4fa0*/  HMMA.16816.F32.BF16 R4, R100.reuse, R104, R4 ;  /* 0x000000686404723c */ /* 0x048fe20000041804 */
[----:B------:R-:W-:Y:S07]  /*4fb0*/  LDSM.16.M88.4 R96, [R221+0x4000] ;  /* 0x00400000dd60783b */ /* 0x000fee0000000200 */
[C---:B------:R-:W-:Y:S01]  /*4fc0*/  HMMA.16816.F32.BF16 R8, R100.reuse, R106, R8 ;  /* 0x0000006a6408723c */ /* 0x040fe20000041808 */
[----:B------:R-:W3:Y:S07]  /*4fd0*/  LDSM.16.M88.4 R104, [R212+0x14000] ;  /* 0x01400000d468783b */ /* 0x000eee0000000200 */
[C---:B--2---:R-:W-:Y:S08]  /*4fe0*/  HMMA.16816.F32.BF16 R12, R100.reuse, R88, R12 ;  /* 0x00000058640c723c */ /* 0x044ff0000004180c */
        /* <DEDUP_REMOVED lines=32> */
[C---:B------:R-:W-:Y:S08]  /*51f0*/  HMMA.16816.F32.BF16 R8, R96.reuse, R110, R8 ;  /* 0x0000006e6008723c */ /* 0x040ff00000041808 */
[C---:B----4-:R-:W-:Y:S08]  /*5200*/  HMMA.16816.F32.BF16 R12, R96.reuse, R84, R12 ;  /* 0x00000054600c723c */ /* 0x050ff0000004180c */
[----:B------:R-:W-:Y:S01]  /*5210*/  HMMA.16816.F32.BF16 R16, R96, R86, R16 ;  /* 0x000000566010723c */ /* 0x000fe20000041810 */
[----:B------:R-:W1:Y:S07]  /*5220*/  LDSM.16.M88.4 R84, [R220+0x6000] ;  /* 0x00600000dc54783b */ /* 0x000e6e0000000200 */
[C---:B---3--:R-:W-:Y:S01]  /*5230*/  HMMA.16816.F32.BF16 R4, R100.reuse, R104, R4 ;  /* 0x000000686404723c */ /* 0x048fe20000041804 */
[----:B------:R-:W3:Y:S07]  /*5240*/  LDSM.16.M88.4 R96, [R3+0x16800] ;  /* 0x016800000360783b */ /* 0x000eee0000000200 */
[C---:B------:R-:W-:Y:S08]  /*5250*/  HMMA.16816.F32.BF16 R8, R100.reuse, R106, R8 ;  /* 0x0000006a6408723c */ /* 0x040ff00000041808 */
[C---:B--2---:R-:W-:Y:S08]  /*5260*/  HMMA.16816.F32.BF16 R12, R100.reuse, R88, R12 ;  /* 0x00000058640c723c */ /* 0x044ff0000004180c */
[----:B------:R-:W-:Y:S01]  /*5270*/  HMMA.16816.F32.BF16 R16, R100, R90, R16 ;  /* 0x0000005a6410723c */ /* 0x000fe20000041810 */
[----:B------:R-:W-:Y:S08]  /*5280*/  LDSM.16.M88.4 R88, [R219+0x6000] ;  /* 0x00600000db58783b */ /* 0x000ff00000000200 */
[----:B------:R-:W2:Y:S01]  /*5290*/  LDSM.16.M88.4 R100, [R2+0x16000] ;  /* 0x016000000264783b */ /* 0x000ea20000000200 */
[C---:B-1----:R-:W-:Y:S08]  /*52a0*/  HMMA.16816.F32.BF16 R4, R84.reuse, R92, R4 ;  /* 0x0000005c5404723c */ /* 0x042ff00000041804 */
[C---:B------:R-:W-:Y:S08]  /*52b0*/  HMMA.16816.F32.BF16 R8, R84.reuse, R94, R8 ;  /* 0x0000005e5408723c */ /* 0x040ff00000041808 */
[C---:B---3--:R-:W-:Y:S08]  /*52c0*/  HMMA.16816.F32.BF16 R12, R84.reuse, R96, R12 ;  /* 0x00000060540c723c */ /* 0x048ff0000004180c */
[----:B------:R-:W-:Y:S01]  /*52d0*/  HMMA.16816.F32.BF16 R16, R84, R98, R16 ;  /* 0x000000625410723c */ /* 0x000fe20000041810 */
[----:B------:R-:W1:Y:S07]  /*52e0*/  LDSM.16.M88.4 R84, [R2+0x16800] ;  /* 0x016800000254783b */ /* 0x000e6e0000000200 */
[C---:B--2---:R-:W-:Y:S08]  /*52f0*/  HMMA.16816.F32.BF16 R4, R88.reuse, R100, R4 ;  /* 0x000000645804723c */ /* 0x044ff00000041804 */
[C---:B------:R-:W-:Y:S11]  /*5300*/  HMMA.16816.F32.BF16 R8, R88.reuse, R102, R8 ;  /* 0x000000665808723c */ /* 0x040ff60000041808 */
[----:B------:R-:W-:Y:S05]  /*5310*/  @!UPT UIADD3 URZ, URZ, URZ, URZ ;  /* 0x0000003f3f3ff290 */ /* 0x000fea000fffe03f */
[----:B------:R-:W-:Y:S01]  /*5320*/  FMUL.FTZ R124, R7, c[0x0][0x2ec] ;  /* 0x0000bb00077c7a20 */ /* 0x000fe20000410000 */
[C---:B-1----:R-:W-:Y:S03]  /*5330*/  HMMA.16816.F32.BF16 R12, R88.reuse, R84, R12 ;  /* 0x00000054580c723c */ /* 0x042fe6000004180c */
[----:B------:R-:W-:Y:S02]  /*5340*/  FMUL.FTZ R125, R6, c[0x0][0x2ec] ;  /* 0x0000bb00067d7a20 */ /* 0x000fe40000410000 */
[----:B------:R-:W1:Y:S01]  /*5350*/  MUFU.TANH R124, R124 ;  /* 0x0000007c007c7308 */ /* 0x000e620000002400 */
[----:B------:R-:W-:Y:S02]  /*5360*/  FMUL.FTZ R127, R4, c[0x0][0x2ec] ;  /* 0x0000bb00047f7a20 */ /* 0x000fe40000410000 */
[----:B------:R-:W-:Y:S01]  /*5370*/  FMUL.FTZ R129, R5, c[0x0][0x2ec] ;  /* 0x0000bb0005817a20 */ /* 0x000fe20000410000 */
[----:B------:R-:W-:Y:S03]  /*5380*/  HMMA.16816.F32.BF16 R16, R88, R86, R16 ;  /* 0x000000565810723c */ /* 0x000fe60000041810 */
[----:B------:R-:W-:Y:S03]  /*5390*/  FMUL.FTZ R131, R10, c[0x0][0x2ec] ;  /* 0x0000bb000a837a20 */ /* 0x000fe60000410000 */
[----:B------:R-:W2:Y:S01]  /*53a0*/  MUFU.TANH R125, R125 ;  /* 0x0000007d007d7308 */ /* 0x000ea20000002400 */
[----:B------:R-:W-:Y:S02]  /*53b0*/  FMUL.FTZ R199, R11, c[0x0][0x2ec] ;  /* 0x0000bb000bc77a20 */ /* 0x000fe40000410000 */
[----:B------:R-:W-:Y:S03]  /*53c0*/  FMUL.FTZ R126, R8, c[0x0][0x2ec] ;  /* 0x0000bb00087e7a20 */ /* 0x000fe60000410000 */
[----:B------:R-:W-:Y:S04]  /*53d0*/  FMUL.FTZ R197, R9, c[0x0][0x2ec] ;  /* 0x0000bb0009c57a20 */ /* 0x000fe80000410000 */
[----:B------:R-:W3:Y:S01]  /*53e0*/  MUFU.TANH R127, R127 ;  /* 0x0000007f007f7308 */ /* 0x000ee20000002400 */
[----:B------:R-:W-:Y:S02]  /*53f0*/  FMUL.FTZ R198, R14, c[0x0][0x2ec] ;  /* 0x0000bb000ec67a20 */ /* 0x000fe40000410000 */
[----:B------:R-:W-:Y:S02]  /*5400*/  FMUL.FTZ R203, R15, c[0x0][0x2ec] ;  /* 0x0000bb000fcb7a20 */ /* 0x000fe40000410000 */
[----:B------:R-:W-:Y:S02]  /*5410*/  FMUL.FTZ R202, R12, c[0x0][0x2ec] ;  /* 0x0000bb000cca7a20 */ /* 0x000fe40000410000 */
[----:B------:R-:W-:Y:S02]  /*5420*/  FMUL.FTZ R128, R13, c[0x0][0x2ec] ;  /* 0x0000bb000d807a20 */ /* 0x000fe40000410000 */
[----:B------:R-:W-:Y:S01]  /*5430*/  FMUL.FTZ R201, R16, c[0x0][0x2ec] ;  /* 0x0000bb0010c97a20 */ /* 0x000fe20000410000 */
[----:B------:R-:W4:Y:S01]  /*5440*/  MUFU.TANH R129, R129 ;  /* 0x0000008100817308 */ /* 0x000f220000002400 */
[----:B------:R-:W-:Y:S02]  /*5450*/  FMUL.FTZ R196, R18, c[0x0][0x2ec] ;  /* 0x0000bb0012c47a20 */ /* 0x000fe40000410000 */
[----:B------:R-:W-:Y:S02]  /*5460*/  FMUL.FTZ R200, R19, c[0x0][0x2ec] ;  /* 0x0000bb0013c87a20 */ /* 0x000fe40000410000 */
[----:B------:R-:W-:Y:S02]  /*5470*/  FMUL.FTZ R130, R17, c[0x0][0x2ec] ;  /* 0x0000bb0011827a20 */ /* 0x000fe40000410000 */
[----:B-1----:R-:W-:Y:S02]  /*5480*/  FFMA.FTZ R115, R115, -UR6, R124 ;  /* 0x8000000673737c23 */ /* 0x002fe4000801007c */
[----:B------:R-:W-:Y:S01]  /*5490*/  FFMA.FTZ R210, -R124, R124, 1 ;  /* 0x3f8000007cd27423 */ /* 0x000fe2000001017c */
[----:B------:R-:W1:Y:S01]  /*54a0*/  MUFU.TANH R131, R131 ;  /* 0x0000008300837308 */ /* 0x000e620000002400 */
[----:B--2---:R-:W-:Y:S02]  /*54b0*/  FFMA.FTZ R243, -R125, R125, 1 ;  /* 0x3f8000007df37423 */ /* 0x004fe4000001017d */
[----:B------:R-:W-:Y:S02]  /*54c0*/  FFMA.FTZ R114, R114, -UR6, R125 ;  /* 0x8000000672727c23 */ /* 0x000fe4000801007d */
[----:B---3--:R-:W-:Y:S02]  /*54d0*/  FFMA.FTZ R252, -R127, R127, 1 ;  /* 0x3f8000007ffc7423 */ /* 0x008fe4000001017f */
[----:B------:R-:W-:Y:S02]  /*54e0*/  FFMA.FTZ R127, R112, -UR6, R127 ;  /* 0x80000006707f7c23 */ /* 0x000fe4000801007f */
[----:B------:R-:W-:Y:S01]  /*54f0*/  FMUL.FTZ R243, R243, c[0x0][0x2ec] ;  /* 0x0000bb00f3f37a20 */ /* 0x000fe20000410000 */
[----:B------:R-:W2:Y:S01]  /*5500*/  MUFU.TANH R199, R199 ;  /* 0x000000c700c77308 */ /* 0x000ea20000002400 */
[----:B------:R-:W-:Y:S02]  /*5510*/  FMUL.FTZ R210, R210, c[0x0][0x2ec] ;  /* 0x0000bb00d2d27a20 */ /* 0x000fe40000410000 */
[----:B------:R-:W-:Y:S02]  /*5520*/  FMUL.FTZ R252, R252, c[0x0][0x2ec] ;  /* 0x0000bb00fcfc7a20 */ /* 0x000fe40000410000 */
[----:B----4-:R-:W-:Y:S02]  /*5530*/  FFMA.FTZ R211, -R129, R129, 1 ;  /* 0x3f80000081d37423 */ /* 0x010fe40000010181 */
[----:B------:R-:W-:Y:S02]  /*5540*/  FFMA.FTZ R129, R118, -UR6, R129 ;  /* 0x8000000676817c23 */ /* 0x000fe40008010081 */
[----:B------:R-:W-:Y:S01]  /*5550*/  FMUL.FTZ R211, R211, c[0x0][0x2ec] ;  /* 0x0000bb00d3d37a20 */ /* 0x000fe20000410000 */
[----:B------:R-:W3:Y:S01]  /*5560*/  MUFU.TANH R126, R126 ;  /* 0x0000007e007e7308 */ /* 0x000ee20000002400 */
[----:B-1----:R-:W-:Y:S04]  /*5570*/  FFMA.FTZ R208, -R131, R131, 1 ;  /* 0x3f80000083d07423 */ /* 0x002fe80000010183 */
[----:B------:R-:W-:Y:S05]  /*5580*/  FMUL.FTZ R208, R208, c[0x0][0x2ec] ;  /* 0x0000bb00d0d07a20 */ /* 0x000fea0000410000 */
[----:B------:R-:W1:Y:S01]  /*5590*/  MUFU.TANH R197, R197 ;  /* 0x000000c500c57308 */ /* 0x000e620000002400 */
[----:B--2---:R-:W-:Y:S02]  /*55a0*/  FFMA.FTZ R102, R118, -UR6, R199 ;  /* 0x8000000676667c23 */ /* 0x004fe400080100c7 */
[----:B------:R-:W-:Y:S07]  /*55b0*/  FFMA.FTZ R206, -R199, R199, 1 ;  /* 0x3f800000c7ce7423 */ /* 0x000fee00000101c7 */
[----:B------:R-:W2:Y:S01]  /*55c0*/  MUFU.TANH R198, R198 ;  /* 0x000000c600c67308 */ /* 0x000ea20000002400 */
[----:B------:R-:W-:Y:S02]  /*55d0*/  FMUL.FTZ R206, R206, c[0x0][0x2ec] ;  /* 0x0000bb00cece7a20 */ /* 0x000fe40000410000 */
[----:B---3--:R-:W-:Y:S02]  /*55e0*/  FFMA.FTZ R209, -R126, R126, 1 ;  /* 0x3f8000007ed17423 */ /* 0x008fe4000001017e */
[----:B------:R-:W-:Y:S02]  /*55f0*/  FFMA.FTZ R126, R119, -UR6, R126 ;  /* 0x80000006777e7c23 */ /* 0x000fe4000801007e */
[----:B------:R-:W-:Y:S03]  /*5600*/  FMUL.FTZ R209, R209, c[0x0][0x2ec] ;  /* 0x0000bb00d1d17a20 */ /* 0x000fe60000410000 */
[----:B------:R-:W3:Y:S01]  /*5610*/  MUFU.TANH R203, R203 ;  /* 0x000000cb00cb7308 */ /* 0x000ee20000002400 */
[----:B-1----:R-:W-:Y:S04]  /*5620*/  FFMA.FTZ R207, -R197, R197, 1 ;  /* 0x3f800000c5cf7423 */ /* 0x002fe800000101c5 */
[----:B------:R-:W-:Y:S05]  /*5630*/  FMUL.FTZ R207, R207, c[0x0][0x2ec] ;  /* 0x0000bb00cfcf7a20 */ /* 0x000fea0000410000 */
[----:B------:R3:W1:Y:S01]  /*5640*/  MUFU.TANH R109, R202 ;  /* 0x000000ca006d7308 */ /* 0x0006620000002400 */
[----:B--2---:R-:W-:Y:S02]  /*5650*/  FFMA.FTZ R119, R119, -UR6, R198 ;  /* 0x8000000677777c23 */ /* 0x004fe400080100c6 */
[----:B------:R-:W-:Y:S07]  /*5660*/  FFMA.FTZ R204, -R198, R198, 1 ;  /* 0x3f800000c6cc7423 */ /* 0x000fee00000101c6 */
[----:B------:R2:W-:Y:S01]  /*5670*/  MUFU.TANH R103, R128 ;  /* 0x0000008000677308 */ /* 0x0005e20000002400 */
[----:B------:R-:W-:Y:S09]  /*5680*/  FMUL.FTZ R204, R204, c[0x0][0x2ec] ;  /* 0x0000bb00cccc7a20 */ /* 0x000ff20000410000 */
[----:B------:R-:W4:Y:S01]  /*5690*/  MUFU.TANH R201, R201 ;  /* 0x000000c900c97308 */ /* 0x000f220000002400 */
[----:B---3--:R-:W-:Y:S02]  /*56a0*/  FFMA.FTZ R202, -R203, R203, 1 ;  /* 0x3f800000cbca7423 */ /* 0x008fe400000101cb */
[----:B-1----:R-:W-:Y:S02]  /*56b0*/  FFMA.FTZ R205, -R109, R109, 1 ;  /* 0x3f8000006dcd7423 */ /* 0x002fe4000001016d */
[----:B------:R-:W-:Y:S02]  /*56c0*/  FFMA.FTZ R109, R121, -UR6, R109 ;  /* 0x80000006796d7c23 */ /* 0x000fe4000801006d */
[----:B------:R-:W-:Y:S03]  /*56d0*/  FMUL.FTZ R202, R202, c[0x0][0x2ec] ;  /* 0x0000bb00caca7a20 */ /* 0x000fe60000410000 */
[----:B------:R-:W1:Y:S01]  /*56e0*/  MUFU.TANH R196, R196 ;  /* 0x000000c400c47308 */ /* 0x000e620000002400 */
[----:B------:R-:W-:Y:S02]  /*56f0*/  FMUL.FTZ R205, R205, c[0x0][0x2ec] ;  /* 0x0000bb00cdcd7a20 */ /* 0x000fe40000410000 */
[----:B--2---:R-:W-:Y:S07]  /*5700*/  FFMA.FTZ R128, R112, -UR6, R131 ;  /* 0x8000000670807c23 */ /* 0x004fee0008010083 */
[----:B------:R2:W3:Y:S01]  /*5710*/  MUFU.TANH R124, R130 ;  /* 0x00000082007c7308 */ /* 0x0004e20000002400 */
[----:B----4-:R-:W-:Y:S02]  /*5720*/  FFMA.FTZ R101, R122, -UR6, R201 ;  /* 0x800000067a657c23 */ /* 0x010fe400080100c9 */
[----:B------:R-:W-:Y:S04]  /*5730*/  FFMA.FTZ R201, -R201, R201, 1 ;  /* 0x3f800000c9c97423 */ /* 0x000fe800000101c9 */
[----:B------:R-:W-:Y:S03]  /*5740*/  FMUL.FTZ R201, R201, c[0x0][0x2ec] ;  /* 0x0000bb00c9c97a20 */ /* 0x000fe60000410000 */
[----:B------:R-:W4:Y:S01]  /*5750*/  MUFU.TANH R200, R200 ;  /* 0x000000c800c87308 */ /* 0x000f220000002400 */
[----:B-1----:R-:W-:Y:S02]  /*5760*/  FFMA.FTZ R112, R121, -UR6, R196 ;  /* 0x8000000679707c23 */ /* 0x002fe400080100c4 */
[----:B------:R-:W-:Y:S02]  /*5770*/  FFMA.FTZ R196, -R196, R196, 1 ;  /* 0x3f800000c4c47423 */ /* 0x000fe400000101c4 */
[C---:B--2---:R-:W-:Y:S02]  /*5780*/  FFMA.FTZ R130, R120.reuse, -UR6, R197 ;  /* 0x8000000678827c23 */ /* 0x044fe400080100c5 */
[----:B------:R-:W-:Y:S02]  /*5790*/  FFMA.FTZ R120, R120, -UR6, R203 ;  /* 0x8000000678787c23 */ /* 0x000fe400080100cb */
[----:B------:R-:W-:Y:S02]  /*57a0*/  FFMA.FTZ R203, -R103, R103, 1 ;  /* 0x3f80000067cb7423 */ /* 0x000fe40000010167 */
[----:B---3--:R-:W-:Y:S02]  /*57b0*/  FFMA.FTZ R199, -R124, R124, 1 ;  /* 0x3f8000007cc77423 */ /* 0x008fe4000001017c */
[----:B------:R-:W-:Y:S02]  /*57c0*/  FFMA.FTZ R103, R123, -UR6, R103 ;  /* 0x800000067b677c23 */ /* 0x000fe40008010067 */
[----:B----4-:R-:W-:Y:S02]  /*57d0*/  FFMA.FTZ R198, -R200, R200, 1 ;  /* 0x3f800000c8c67423 */ /* 0x010fe400000101c8 */
[----:B------:R-:W-:Y:S02]  /*57e0*/  FFMA.FTZ R113, R113, -UR6, R124 ;  /* 0x8000000671717c23 */ /* 0x000fe4000801007c */
[----:B------:R-:W-:Y:S02]  /*57f0*/  FFMA.FTZ R118, R123, -UR6, R200 ;  /* 0x800000067b767c23 */ /* 0x000fe400080100c8 */
[----:B------:R-:W-:Y:S02]  /*5800*/  FMUL.FTZ R203, R203, c[0x0][0x2ec] ;  /* 0x0000bb00cbcb7a20 */ /* 0x000fe40000410000 */
[----:B------:R-:W-:Y:S02]  /*5810*/  FMUL.FTZ R200, R196, c[0x0][0x2ec] ;  /* 0x0000bb00c4c87a20 */ /* 0x000fe40000410000 */
[----:B------:R-:W-:Y:S02]  /*5820*/  FMUL.FTZ R199, R199, c[0x0][0x2ec] ;  /* 0x0000bb00c7c77a20 */ /* 0x000fe40000410000 */
[----:B------:R-:W-:Y:S01]  /*5830*/  FMUL.FTZ R198, R198, c[0x0][0x2ec] ;  /* 0x0000bb00c6c67a20 */ /* 0x000fe20000410000 */
        /* <DEDUP_REMOVED lines=13> */
.L_x_1392:
        /* <DEDUP_REMOVED lines=71> */
.L_x_1393:
[C---:B------:R-:W-:Y:S01]  /*5d80*/  FMUL.FTZ R4, R248.reuse, 1.4426950216293334961 ;  /* 0x3fb8aa3bf8047820 */ /* 0x040fe20000410000 */
[----:B------:R-:W-:Y:S01]  /*5d90*/  FSETP.NEU.FTZ.AND P0, PT, R248, -INF , PT ;  /* 0xff800000f800780b */ /* 0x000fe20003f1d000 */
[C---:B------:R-:W-:Y:S01]  /*5da0*/  FMUL.FTZ R5, R249.reuse, 1.4426950216293334961 ;  /* 0x3fb8aa3bf9057820 */ /* 0x040fe20000410000 */
[----:B------:R-:W-:Y:S02]  /*5db0*/  UISETP.GT.AND UP0, UPT, UR8, UR20, UPT ;  /* 0x000000140800728c */ /* 0x000fe4000bf04270 */
[----:B------:R-:W-:Y:S02]  /*5dc0*/  FSEL R4, R4, RZ, P0 ;  /* 0x000000ff04047208 */ /* 0x000fe40000000000 */
[----:B------:R-:W-:Y:S02]  /*5dd0*/  FSETP.NEU.FTZ.AND P0, PT, R249, -INF , PT ;  /* 0xff800000f900780b */ /* 0x000fe40003f1d000 */
[----:B------:R-:W-:Y:S01]  /*5de0*/  PLOP3.LUT P1, PT, PT, PT, UP0, 0x80, 0x0 ;  /* 0x000000000000781c */ /* 0x000fe20003f2f008 */
[--C-:B------:R-:W-:Y:S01]  /*5df0*/  FFMA.FTZ R197, R127, c[0x0][0x23c], -R4.reuse ;  /* 0x00008f007fc57a23 */ /* 0x100fe20000010804 */
[----:B------:R-:W-:Y:S01]  /*5e00*/  FSEL R5, R5, RZ, P0 ;  /* 0x000000ff05057208 */ /* 0x000fe20000000000 */
[--C-:B------:R-:W-:Y:S02]  /*5e10*/  FFMA.FTZ R196, R129, c[0x0][0x23c], -R4.reuse ;  /* 0x00008f0081c47a23 */ /* 0x100fe40000010804 */
[--C-:B------:R-:W-:Y:S02]  /*5e20*/  FFMA.FTZ R131, R126, c[0x0][0x23c], -R4.reuse ;  /* 0x00008f007e837a23 */ /* 0x100fe40000010804 */
[--C-:B------:R-:W-:Y:S01]  /*5e30*/  FFMA.FTZ R125, R114, c[0x0][0x23c], -R5.reuse ;  /* 0x00008f00727d7a23 */ /* 0x100fe20000010805 */
[----:B------:R-:W-:Y:S01]  /*5e40*/  MUFU.EX2 R197, R197 ;  /* 0x000000c500c57308 */ /* 0x000fe20000000800 */
[--C-:B------:R-:W-:Y:S02]  /*5e50*/  FFMA.FTZ R124, R115, c[0x0][0x23c], -R5.reuse ;  /* 0x00008f00737c7a23 */ /* 0x100fe40000010805 */
[--C-:B------:R-:W-:Y:S02]  /*5e60*/  FFMA.FTZ R122, R102, c[0x0][0x23c], -R5.reuse ;  /* 0x00008f00667a7a23 */ /* 0x100fe40000010805 */
        /* <DEDUP_REMOVED lines=147> */
[C---:B-1----:R-:W-:Y:S08]  /*67a0*/  HMMA.16816.F32.BF16 R12, R100.reuse, R84, R12 ;  /* 0x00000054640c723c */ /* 0x042ff0000004180c */
[----:B------:R-:W-:Y:S08]  /*67b0*/  HMMA.16816.F32.BF16 R16, R100, R86, R16 ;  /* 0x000000566410723c */ /* 0x000ff00000041810 */
[C---:B------:R-:W-:Y:S08]  /*67c0*/  HMMA.16816.F32.BF16 R4, R108.reuse, R112, R4 ;  /* 0x000000706c04723c */ /* 0x040ff00000041804 */
        /* <DEDUP_REMOVED lines=14> */
[----:B------:R-:W-:Y:S02]  /*68b0*/  FADD.FTZ R8, -R117, R8 ;  /* 0x0000000875087221 */ /* 0x000fe40000010100 */
[----:B------:R-:W-:Y:S02]  /*68c0*/  FMUL.FTZ R7, R210, R7 ;  /* 0x00000007d2077220 */ /* 0x000fe40000410000 */
[----:B------:R-:W-:Y:S01]  /*68d0*/  FMUL.FTZ R6, R243, R6 ;  /* 0x00000006f3067220 */ /* 0x000fe20000410000 */
[----:B------:R-:W-:Y:S01]  /*68e0*/  MOV R243, c[0x0][0x22c] ;  /* 0x00008b0000f37a02 */ /* 0x000fe20000000f00 */
        /* <DEDUP_REMOVED lines=10> */
[C---:B------:R-:W-:Y:S01]  /*6990*/  FADD.FTZ R14, -R116.reuse, R14 ;  /* 0x0000000e740e7221 */ /* 0x040fe20000010100 */
[----:B------:R-:W-:Y:S01]  /*69a0*/  STS [R235+0x20000], R196 ;  /* 0x020000c4eb007388 */ /* 0x000fe20000000800 */
[----:B------:R-:W-:Y:S02]  /*69b0*/  FADD.FTZ R15, -R116, R15 ;  /* 0x0000000f740f7221 */ /* 0x000fe40000010100 */
        /* <DEDUP_REMOVED lines=13> */
[C---:B------:R-:W-:Y:S02]  /*6a90*/  FADD.FTZ R18, -R116.reuse, R18 ;  /* 0x0000001274127221 */ /* 0x040fe40000010100 */
[----:B------:R-:W-:Y:S01]  /*6aa0*/  FADD.FTZ R19, -R116, R19 ;  /* 0x0000001374137221 */ /* 0x000fe20000010100 */
        /* <DEDUP_REMOVED lines=13> */
[----:B------:R-:W-:Y:S02]  /*6b80*/  FMUL.FTZ R198, R198, R19 ;  /* 0x00000013c6c67220 */ /* 0x000fe40000410000 */
[----:B------:R-:W-:Y:S02]  /*6b90*/  FMUL.FTZ R16, R201, R16 ;  /* 0x00000010c9107220 */ /* 0x000fe40000410000 */
[----:B------:R-:W-:Y:S01]  /*6ba0*/  FMUL.FTZ R199, R199, R126 ;  /* 0x0000007ec7c77220 */ /* 0x000fe20000410000 */
[----:B------:R-:W-:Y:S01]  /*6bb0*/  STS [R237+0x20400], R202 ;  /* 0x020400caed007388 */ /* 0x000fe20000000800 */
[----:B------:R-:W-:Y:S02]  /*6bc0*/  FMUL.FTZ R119, R200, R119 ;  /* 0x00000077c8777220 */ /* 0x000fe40000410000 */
[----:B------:R-:W-:Y:S01]  /*6bd0*/  IMAD R243, R243, c[0x0][0x1c0], RZ ;  /* 0x00007000f3f37a24 */ /* 0x000fe200078e02ff */
[----:B------:R-:W-:Y:S02]  /*6be0*/  F2FP.BF16.PACK_AB R94, R199, R16 ;  /* 0x00000010c75e723e */ /* 0x000fe400000010ff */
[----:B------:R-:W-:Y:S03]  /*6bf0*/  F2FP.BF16.PACK_AB R96, R198, R119 ;  /* 0x00000077c660723e */ /* 0x000fe600000010ff */
        /* <DEDUP_REMOVED lines=159> */
.L_x_1394:
        /* <DEDUP_REMOVED lines=463> */
.L_x_1395:
        /* <DEDUP_REMOVED lines=218> */
.L_x_1397:
        /* <DEDUP_REMOVED lines=18> */
.L_x_1398:
        /* <DEDUP_REMOVED lines=55> */
.L_x_1400:
[----:B---34-:R-:W-:Y:S05]  /*a510*/  BSYNC B0 ;  /* 0x0000000000007941 */ /* 0x018fea0003800000 */
.L_x_1399:
        /* <DEDUP_REMOVED lines=21> */
.L_x_1402:
[----:B------:R-:W-:Y:S05]  /*a670*/  BSYNC B0 ;  /* 0x0000000000007941 */ /* 0x000fea0003800000 */
.L_x_1401:
        /* <DEDUP_REMOVED lines=30> */
.L_x_1404:
[----:B------:R-:W-:Y:S05]  /*a860*/  BSYNC B0 ;  /* 0x0000000000007941 */ /* 0x000fea0003800000 */
.L_x_1403:
        /* <DEDUP_REMOVED lines=18> */
.L_x_1375:
[----:B------:R-:W-:Y:S05]  /*a990*/  BSYNC B1 ;  /* 0x0000000000017941 */ /* 0x000fea0003800000 */
.L_x_1361:
        /* <DEDUP_REMOVED lines=12> */
.L_x_1405:
[----:B------:R-:W-:Y:S05]  /*aa60*/  EXIT ;  /* 0x000000000000794d */ /* 0x000fea0003800000 */
.L_x_1407:
        /* <DEDUP_REMOVED lines=9> */
.L_x_2036:


//--------------------- .text._ZN5flash25flash_bwd_dot_do_o_kernelILb0E23Flash_bwd_kernel_traitsILi256ELi64ELi64ELi8ELi4ELi2ELi2ELb0ELb1EN7cutlass10bfloat16_tE19Flash_kernel_traitsILi256ELi64ELi64ELi8ES3_EEEEvNS_16Flash_bwd_paramsE --------------------------
	.section	.text._ZN5flash25flash_bwd_dot_do_o_kernelILb0E23Flash_bwd_kernel_traitsILi256ELi64ELi64ELi8ELi4ELi2ELi2ELb0ELb1EN7cutlass10bfloat16_tE19Flash_kernel_traitsILi256ELi64ELi64ELi8ES3_EEEEvNS_16Flash_bwd_paramsE,"ax",@progbits
	.sectioninfo	@"SHI_REGISTERS=79"
	.align	128
        .global         _ZN5flash25flash_bwd_dot_do_o_kernelILb0E23Flash_bwd_kernel_traitsILi256ELi64ELi64ELi8ELi4ELi2ELi2ELb0ELb1EN7cutlass10bfloat16_tE19Flash_kernel_traitsILi256ELi64ELi64ELi8ES3_EEEEvNS_16Flash_bwd_paramsE
        .type           _ZN5flash25flash_bwd_dot_do_o_kernelILb0E23Flash_bwd_kernel_traitsILi256ELi64ELi64ELi8ELi4ELi2ELi2ELb0ELb1EN7cutlass10bfloat16_tE19Flash_kernel_traitsILi256ELi64ELi64ELi8ES3_EEEEvNS_16Flash_bwd_paramsE,@function
        .size           _ZN5flash25flash_bwd_dot_do_o_kernelILb0E23Flash_bwd_kernel_traitsILi256ELi64ELi64ELi8ELi4ELi2ELi2ELb0ELb1EN7cutlass10bfloat16_tE19Flash_kernel_traitsILi256ELi64ELi64ELi8ES3_EEEEvNS_16Flash_bwd_paramsE,(.L_x_2037 - _ZN5flash25flash_bwd_dot_do_o_kernelILb0E23Flash_bwd_kernel_traitsILi256ELi64ELi64ELi8ELi4ELi2ELi2ELb0ELb1EN7cutlass10bfloat16_tE19Flash_kernel_traitsILi256ELi64ELi64ELi8ES3_EEEEvNS_16Flash_bwd_paramsE)
        .other          _ZN5flash25flash_bwd_dot_do_o_kernelILb0E23Flash_bwd_kernel_traitsILi256ELi64ELi64ELi8ELi4ELi2ELi2ELb0ELb1EN7cutlass10bfloat16_tE19Flash_kernel_traitsILi256ELi64ELi64ELi8ES3_EEEEvNS_16Flash_bwd_paramsE,@"STO_CUDA_ENTRY STV_DEFAULT"
_ZN5flash25flash_bwd_dot_do_o_kernelILb0E23Flash_bwd_kernel_traitsILi256ELi64ELi64ELi8ELi4ELi2ELi2ELb0ELb1EN7cutlass10bfloat16_tE19Flash_kernel_traitsILi256ELi64ELi64ELi8ES3_EEEEvNS_16Flash_bwd_paramsE:
.text._ZN5flash25flash_bwd_dot_do_o_kernelILb0E23Flash_bwd_kernel_traitsILi256ELi64ELi64ELi8ELi4ELi2ELi2ELb0ELb1EN7cutlass10bfloat16_tE19Flash_kernel_traitsILi256ELi64ELi64ELi8ES3_EEEEvNS_16Flash_bwd_paramsE:
        /* <DEDUP_REMOVED lines=50> */
.L_x_1408:
[----:B01----:R-:W-:-:S04]  /*0320*/  IMAD R0, R0, c[0x0][0x1c0], R11 ;  /* 0x0000700000007a24 */ /* 0x003fc800078e020b */
[----:B------:R-:W-:Y:S02]  /*0330*/  IMAD R0, R0, c[0x0][0x224], RZ ;  /* 0x0000890000007a24 */ /* 0x000fe400078e02ff */
.L_x_1409:
        /* <DEDUP_REMOVED lines=68> */
.L_x_1411:
[----:B------:R-:W-:Y:S05]  /*0780*/  BSYNC B0 ;  /* 0x0000000000007941 */ /* 0x000fea0003800000 */
.L_x_1410:
        /* <DEDUP_REMOVED lines=21> */
.L_x_1413:
[----:B------:R-:W-:Y:S05]  /*08e0*/  BSYNC B0 ;  /* 0x0000000000007941 */ /* 0x000fea0003800000 */
.L_x_1412:
        /* <DEDUP_REMOVED lines=28> */
.L_x_1415:
[----:B------:R-:W-:Y:S05]  /*0ab0*/  BSYNC B0 ;  /* 0x0000000000007941 */ /* 0x000fea0003800000 */
.L_x_1414:
        /* <DEDUP_REMOVED lines=29> */
.L_x_1417:
[----:B------:R-:W-:Y:S05]  /*0c90*/  BSYNC B0 ;  /* 0x0000000000007941 */ /* 0x000fea0003800000 */
.L_x_1416:
        /* <DEDUP_REMOVED lines=216> */
.L_x_1418:
        /* <DEDUP_REMOVED lines=14> */
.L_x_2037:


//--------------------- .text._ZN5flash25flash_bwd_dot_do_o_kernelILb1E23Flash_bwd_kernel_traitsILi256ELi64ELi64ELi8ELi4ELi2ELi2ELb0ELb1EN7cutlass10bfloat16_tE19Flash_kernel_traitsILi256ELi64ELi64ELi8ES3_EEEEvNS_16Flash_bwd_paramsE --------------------------
	.section	.text._ZN5flash25flash_bwd_dot_do_o_kernelILb1E23Flash_bwd_kernel_traitsILi256ELi64ELi64ELi8ELi4ELi2ELi2ELb0ELb1EN7cutlass10bfloat16_tE19Flash_kernel_traitsILi256ELi64ELi64ELi8ES3_EEEEvNS_16Flash_bwd_paramsE,"ax",@progbits
	.sectioninfo	@"SHI_REGISTERS=81"
	.align	128
        .global         _ZN5flash25flash_bwd_dot_do_o_kernelILb1E23Flash_bwd_kernel_traitsILi256ELi64ELi64ELi8ELi4ELi2ELi2ELb0ELb1EN7cutlass10bfloat16_tE19Flash_kernel_traitsILi256ELi64ELi64ELi8ES3_EEEEvNS_16Flash_bwd_paramsE
        .type           _ZN5flash25flash_bwd_dot_do_o_kernelILb1E23Flash_bwd_kernel_traitsILi256ELi64ELi64ELi8ELi4ELi2ELi2ELb0ELb1EN7cutlass10bfloat16_tE19Flash_kernel_traitsILi256ELi64ELi64ELi8ES3_EEEEvNS_16Flash_bwd_paramsE,@function
        .size           _ZN5flash25flash_bwd_dot_do_o_kernelILb1E23Flash_bwd_kernel_traitsILi256ELi64ELi64ELi8ELi4ELi2ELi2ELb0ELb1EN7cutlass10bfloat16_tE19Flash_kernel_traitsILi256ELi64ELi64ELi8ES3_EEEEvNS_16Flash_bwd_paramsE,(.L_x_2038 - _ZN5flash25flash_bwd_dot_do_o_kernelILb1E23Flash_bwd_kernel_traitsILi256ELi64ELi64ELi8ELi4ELi2ELi2ELb0ELb1EN7cutlass10bfloat16_tE19Flash_kernel_traitsILi256ELi64ELi64ELi8ES3_EEEEvNS_16Flash_bwd_paramsE)
        .other          _ZN5flash25flash_bwd_dot_do_o_kernelILb1E23Flash_bwd_kernel_traitsILi256ELi64ELi64ELi8ELi4ELi2ELi2ELb0ELb1EN7cutlass10bfloat16_tE19Flash_kernel_traitsILi256ELi64ELi64ELi8ES3_EEEEvNS_16Flash_bwd_paramsE,@"STO_CUDA_ENTRY STV_DEFAULT"
_ZN5flash25flash_bwd_dot_do_o_kernelILb1E23Flash_bwd_kernel_traitsILi256ELi64ELi64ELi8ELi4ELi2ELi2ELb0ELb1EN7cutlass10bfloat16_tE19Flash_kernel_traitsILi256ELi64ELi64ELi8ES3_EEEEvNS_16Flash_bwd_paramsE:
.text._ZN5flash25flash_bwd_dot_do_o_kernelILb1E23Flash_bwd_kernel_traitsILi256ELi64ELi64ELi8ELi4ELi2ELi2ELb0ELb1EN7cutlass10bfloat16_tE19Flash_kernel_traitsILi256ELi64ELi64ELi8ES3_EEEEvNS_16Flash_bwd_paramsE:
        /* <DEDUP_REMOVED lines=85> */
.L_x_1419:
[----:B-1----:R-:W-:-:S04]  /*0550*/  IMAD R0, R17, c[0x0][0x1c0], R74 ;  /* 0x0000700011007a24 */ /* 0x002fc800078e024a */
[----:B------:R-:W-:Y:S02]  /*0560*/  IMAD R0, R0, c[0x0][0x224], RZ ;  /* 0x0000890000007a24 */ /* 0x000fe400078e02ff */
.L_x_1420:
        /* <DEDUP_REMOVED lines=79> */
.L_x_1422:
[----:B------:R-:W-:Y:S05]  /*0a60*/  BSYNC B0 ;  /* 0x0000000000007941 */ /* 0x000fea0003800000 */
.L_x_1421:
        /* <DEDUP_REMOVED lines=22> */
.L_x_1424:
[----:B------:R-:W-:Y:S05]  /*0bd0*/  BSYNC B0 ;  /* 0x0000000000007941 */ /* 0x000fea0003800000 */
.L_x_1423:
        /* <DEDUP_REMOVED lines=28> */
.L_x_1426:
[----:B------:R-:W-:Y:S05]  /*0da0*/  BSYNC B0 ;  /* 0x0000000000007941 */ /* 0x000fea0003800000 */
.L_x_1425:
        /* <DEDUP_REMOVED lines=30> */
.L_x_1428:
[----:B------:R-:W-:Y:S05]  /*0f90*/  BSYNC B0 ;  /* 0x0000000000007941 */ /* 0x000fea0003800000 */
.L_x_1427:
        /* <DEDUP_REMOVED lines=238> */
.L_x_1429:
        /* <DEDUP_REMOVED lines=16> */
.L_x_2038:


//--------------------- .text._ZN5flash27flash_bwd_convert_dq_kernelI23Flash_bwd_kernel_traitsILi256ELi64ELi64ELi8ELi4ELi2ELi2ELb0ELb0EN7cutlass10bfloat16_tE19Flash_kernel_traitsILi256ELi64ELi64ELi8ES3_EEEEvNS_16Flash_bwd_paramsEi --------------------------
	.section	.text._ZN5flash27flash_bwd_convert_dq_kernelI23Flash_bwd_kernel_traitsILi256ELi64ELi64ELi8ELi4ELi2ELi2ELb0ELb0EN7cutlass10bfloat16_tE19Flash_kernel_traitsILi256ELi64ELi64ELi8ES3_EEEEvNS_16Flash_bwd_paramsEi,"ax",@progbits
	.sectioninfo	@"SHI_REGISTERS=96"
	.align	128
        .global         _ZN5flash27flash_bwd_convert_dq_kernelI23Flash_bwd_kernel_traitsILi256ELi64ELi64ELi8ELi4ELi2ELi2ELb0ELb0EN7cutlass10bfloat16_tE19Flash_kernel_traitsILi256ELi64ELi64ELi8ES3_EEEEvNS_16Flash_bwd_paramsEi
        .type           _ZN5flash27flash_bwd_convert_dq_kernelI23Flash_bwd_kernel_traitsILi256ELi64ELi64ELi8ELi4ELi2ELi2ELb0ELb0EN7cutlass10bfloat16_tE19Flash_kernel_traitsILi256ELi64ELi64ELi8ES3_EEEEvNS_16Flash_bwd_paramsEi,@function
        .size           _ZN5flash27flash_bwd_convert_dq_kernelI23Flash_bwd_kernel_traitsILi256ELi64ELi64ELi8ELi4ELi2ELi2ELb0ELb0EN7cutlass10bfloat16_tE19Flash_kernel_traitsILi256ELi64ELi64ELi8ES3_EEEEvNS_16Flash_bwd_paramsEi,(.L_x_2039 - _ZN5flash27flash_bwd_convert_dq_kernelI23Flash_bwd_kernel_traitsILi256ELi64ELi64ELi8ELi4ELi2ELi2ELb0ELb0EN7cutlass10bfloat16_tE19Flash_kernel_traitsILi256ELi64ELi64ELi8ES3_EEEEvNS_16Flash_bwd_paramsEi)
        .other          _ZN5flash27flash_bwd_convert_dq_kernelI23Flash_bwd_kernel_traitsILi256ELi64ELi64ELi8ELi4ELi2ELi2ELb0ELb0EN7cutlass10bfloat16_tE19Flash_kernel_traitsILi256ELi64ELi64ELi8ES3_EEEEvNS_16Flash_bwd_paramsEi,@"STO_CUDA_ENTRY STV_DEFAULT"
_ZN5flash27flash_bwd_convert_dq_kernelI23Flash_bwd_kernel_traitsILi256ELi64ELi64ELi8ELi4ELi2ELi2ELb0ELb0EN7cutlass10bfloat16_tE19Flash_kernel_traitsILi256ELi64ELi64ELi8ES3_EEEEvNS_16Flash_bwd_paramsEi:
.text._ZN5flash27flash_bwd_convert_dq_kernelI23Flash_bwd_kernel_traitsILi256ELi64ELi64ELi8ELi4ELi2ELi2ELb0ELb0EN7cutlass10bfloat16_tE19Flash_kernel_traitsILi256ELi64ELi64ELi8ES3_EEEEvNS_16Flash_bwd_paramsEi:
        /* <DEDUP_REMOVED lines=185> */
.L_x_1431:
        /* <DEDUP_REMOVED lines=171> */
.L_x_1430:
        /* <DEDUP_REMOVED lines=181> */
.L_x_1433:
[----:B------:R-:W-:Y:S05]  /*2190*/  BSYNC B0 ;  /* 0x0000000000007941 */ /* 0x000fea0003800000 */
.L_x_1432:
        /* <DEDUP_REMOVED lines=22> */
.L_x_1434:
        /* <DEDUP_REMOVED lines=16> */
.L_x_2039:


//--------------------- .text._ZN5flash44flash_bwd_dq_dk_dv_loop_seqk_parallel_kernelI23Flash_bwd_kernel_traitsILi256ELi64ELi64ELi8ELi4ELi2ELi2ELb0ELb0EN7cutlass10bfloat16_tE19Flash_kernel_traitsILi256ELi64ELi64ELi8ES3_EELb1ELb0ELb0ELb0ELb0ELb0ELb0EEEvNS_16Flash_bwd_paramsE --------------------------
	.section	.text._ZN5flash44flash_bwd_dq_dk_dv_loop_seqk_parallel_kernelI23Flash_bwd_kernel_traitsILi256ELi64ELi64ELi8ELi4ELi2ELi2ELb0ELb0EN7cutlass10bfloat16_tE19Flash_kernel_traitsILi256ELi64ELi64ELi8ES3_EELb1ELb0ELb0ELb0ELb0ELb0ELb0EEEvNS_16Flash_bwd_paramsE,"ax",@progbits
	.sectioninfo	@"SHI_REGISTERS=255"
	.align	128
        .global         _ZN5flash44flash_bwd_dq_dk_dv_loop_seqk_parallel_kernelI23Flash_bwd_kernel_traitsILi256ELi64ELi64ELi8ELi4ELi2ELi2ELb0ELb0EN7cutlass10bfloat16_tE19Flash_kernel_traitsILi256ELi64ELi64ELi8ES3_EELb1ELb0ELb0ELb0ELb0ELb0ELb0EEEvNS_16Flash_bwd_paramsE
        .type           _ZN5flash44flash_bwd_dq_dk_dv_loop_seqk_parallel_kernelI23Flash_bwd_kernel_traitsILi256ELi64ELi64ELi8ELi4ELi2ELi2ELb0ELb0EN7cutlass10bfloat16_tE19Flash_kernel_traitsILi256ELi64ELi64ELi8ES3_EELb1ELb0ELb0ELb0ELb0ELb0ELb0EEEvNS_16Flash_bwd_paramsE,@function
        .size           _ZN5flash44flash_bwd_dq_dk_dv_loop_seqk_parallel_kernelI23Flash_bwd_kernel_traitsILi256ELi64ELi64ELi8ELi4ELi2ELi2ELb0ELb0EN7cutlass10bfloat16_tE19Flash_kernel_traitsILi256ELi64ELi64ELi8ES3_EELb1ELb0ELb0ELb0ELb0ELb0ELb0EEEvNS_16Flash_bwd_paramsE,(.L_x_2040 - _ZN5flash44flash_bwd_dq_dk_dv_loop_seqk_parallel_kernelI23Flash_bwd_kernel_traitsILi256ELi64ELi64ELi8ELi4ELi2ELi2ELb0ELb0EN7cutlass10bfloat16_tE19Flash_kernel_traitsILi256ELi64ELi64ELi8ES3_EELb1ELb0ELb0ELb0ELb0ELb0ELb0EEEvNS_16Flash_bwd_paramsE)
        .other          _ZN5flash44flash_bwd_dq_dk_dv_loop_seqk_parallel_kernelI23Flash_bwd_kernel_traitsILi256ELi64ELi64ELi8ELi4ELi2ELi2ELb0ELb0EN7cutlass10bfloat16_tE19Flash_kernel_traitsILi256ELi64ELi64ELi8ES3_EELb1ELb0ELb0ELb0ELb0ELb0ELb0EEEvNS_16Flash_bwd_paramsE,@"STO_CUDA_ENTRY STV_DEFAULT"
_ZN5flash44flash_bwd_dq_dk_dv_loop_seqk_parallel_kernelI23Flash_bwd_kernel_traitsILi256ELi64ELi64ELi8ELi4ELi2ELi2ELb0ELb0EN7cutlass10bfloat16_tE19Flash_kernel_traitsILi256ELi64ELi64ELi8ES3_EELb1ELb0ELb0ELb0ELb0ELb0ELb0EEEvNS_16Flash_bwd_paramsE:
.text._ZN5flash44flash_bwd_dq_dk_dv_loop_seqk_parallel_kernelI23Flash_bwd_kernel_traitsILi256ELi64ELi64ELi8ELi4ELi2ELi2ELb0ELb0EN7cutlass10bfloat16_tE19Flash_kernel_traitsILi256ELi64ELi64ELi8ES3_EELb1ELb0ELb0ELb0ELb0ELb0ELb0EEEvNS_16Flash_bwd_paramsE:
        /* <DEDUP_REMOVED lines=16> */
[----:B------:R-:W-:Y:S01]  /*0100*/  IMAD.MOV.U32 R248, RZ, RZ, -0x10 ;  /* 0xfffffff0fff87424 */ /* 0x000fe200078e00ff */
[----:B------:R-:W-:Y:S02]  /*0110*/  ULDC.U8 UR10, c[0x0][0x3d0] ;  /* 0x0000f400000a7ab9 */ /* 0x000fe40000000000 */
[----:B------:R-:W-:Y:S01]  /*0120*/  ULDC.U8 UR9, c[0x0][0x328] ;  /* 0x0000ca0000097ab9 */ /* 0x000fe20000000000 */
[----:B------:R-:W3:Y:S01]  /*0130*/  S2UR UR36, SR_CTAID.Z ;  /* 0x00000000002479c3 */ /* 0x000ee20000002700 */
[----:B------:R-:W-:-:S02]  /*0140*/  UISETP.NE.AND UP2, UPT, UR10, URZ, UPT ;  /* 0x0000003f0a00728c */ /* 0x000fc4000bf45270 */
[----:B------:R-:W-:Y:S02]  /*0150*/  UISETP.NE.AND UP1, UPT, UR9, URZ, UPT ;  /* 0x0000003f0900728c */ /* 0x000fe4000bf25270 */
[----:B------:R-:W-:Y:S02]  /*0160*/  UMOV UR7, 0x80 ;  /* 0x0000008000077882 */ /* 0x000fe40000000000 */
[----:B------:R-:W-:Y:S02]  /*0170*/  ULDC UR6, c[0x0][0x210] ;  /* 0x0000840000067ab9 */ /* 0x000fe40000000800 */
[----:B------:R-:W-:Y:S02]  /*0180*/  ULDC UR58, c[0x0][0x234] ;  /* 0x00008d00003a7ab9 */ /* 0x000fe40000000800 */
[----:B------:R-:W-:Y:S02]  /*0190*/  UIMAD UR58, UR7, UR6, UR58 ;  /* 0x00000006073a72a4 */ /* 0x000fe4000f8e023a */
[----:B------:R-:W-:Y:S01]  /*01a0*/  ULDC UR48, c[0x0][0x22c] ;  /* 0x00008b0000307ab9 */ /* 0x000fe20000000800 */
[----:B-1----:R-:W-:Y:S01]  /*01b0*/  SHF.R.S32.HI R5, RZ, 0x1f, R11 ;  /* 0x0000001fff057819 */ /* 0x002fe2000001140b */
[----:B--2---:R-:W-:-:S02]  /*01c0*/  UIMAD.WIDE.U32 UR44, UR35, UR15, URZ ;  /* 0x0000000f232c72a5 */ /* 0x004fc4000f8e003f */
[----:B------:R-:W-:Y:S01]  /*01d0*/  USHF.L.U32 UR15, UR35, 0x7, URZ ;  /* 0x00000007230f7899 */ /* 0x000fe2000800063f */
[CC--:B------:R-:W-:Y:S01]  /*01e0*/  LEA.HI R0, R5.reuse, R11.reuse, RZ, 0x5 ;  /* 0x0000000b05007211 */ /* 0x0c0fe200078f28ff */
[----:B------:R-:W-:Y:S01]  /*01f0*/  USHF.R.S32.HI UR10, URZ, 0x1f, UR35 ;  /* 0x0000001f3f0a7899 */ /* 0x000fe20008011423 */
[CC--:B------:R-:W-:Y:S01]  /*0200*/  LEA.HI R10, R5.reuse, R11.reuse, RZ, 0x3 ;  /* 0x0000000b050a7211 */ /* 0x0c0fe200078f18ff */
[----:B------:R-:W-:Y:S01]  /*0210*/  ULDC UR38, c[0x0][0x1c0] ;  /* 0x0000700000267ab9 */ /* 0x000fe20000000800 */
[CC--:B------:R-:W-:Y:S01]  /*0220*/  LEA.HI R3, R5.reuse, R11.reuse, RZ, 0x4 ;  /* 0x0000000b05037211 */ /* 0x0c0fe200078f20ff */
[----:B---3--:R-:W-:Y:S01]  /*0230*/  USHF.R.S32.HI UR9, URZ, 0x1f, UR36 ;  /* 0x0000001f3f097899 */ /* 0x008fe20008011424 */
[CC--:B------:R-:W-:Y:S01]  /*0240*/  LEA.HI R12, R5.reuse, R11.reuse, RZ, 0x7 ;  /* 0x0000000b050c7211 */ /* 0x0c0fe200078f38ff */
[----:B------:R-:W-:Y:S01]  /*0250*/  USHF.R.S32.HI UR6, URZ, 0x1f, UR36 ;  /* 0x0000001f3f067899 */ /* 0x000fe20008011424 */
[CC--:B------:R-:W-:Y:S01]  /*0260*/  LEA.HI R13, R5.reuse, R11.reuse, RZ, 0x6 ;  /* 0x0000000b050d7211 */ /* 0x0c0fe200078f30ff */
[----:B------:R-:W-:Y:S01]  /*0270*/  ULDC UR12, c[0x0][0x1c0] ;  /* 0x00007000000c7ab9 */ /* 0x000fe20000000800 */
[----:B------:R-:W-:Y:S01]  /*0280*/  LEA.HI R5, R5, R11, RZ, 0x2 ;  /* 0x0000000b05057211 */ /* 0x000fe200078f10ff */
[----:B------:R-:W-:Y:S01]  /*0290*/  ULDC UR13, c[0x0][0x1c0] ;  /* 0x00007000000d7ab9 */ /* 0x000fe20000000800 */
[----:B------:R-:W-:Y:S01]  /*02a0*/  LOP3.LUT R2, R0, 0xffffffe0, RZ, 0xc0, !PT ;  /* 0xffffffe000027812 */ /* 0x000fe200078ec0ff */
[----:B------:R-:W-:Y:S01]  /*02b0*/  UIMAD.WIDE UR38, UR48, UR38, URZ ;  /* 0x00000026302672a5 */ /* 0x000fe2000f8e023f */
[----:B------:R-:W-:Y:S01]  /*02c0*/  LOP3.LUT R4, R10, 0xfffffff8, RZ, 0xc0, !PT ;  /* 0xfffffff80a047812 */ /* 0x000fe200078ec0ff */
[----:B------:R-:W-:Y:S01]  /*02d0*/  UIMAD UR49, UR36, UR48, URZ ;  /* 0x00000030243172a4 */ /* 0x000fe2000f8e023f */
[----:B------:R-:W-:Y:S01]  /*02e0*/  LOP3.LUT R6, R5, 0x7ffffffc, RZ, 0xc0, !PT ;  /* 0x7ffffffc05067812 */ /* 0x000fe200078ec0ff */
[C---:B------:R-:W-:Y:S01]  /*02f0*/  IMAD.IADD R9, R11.reuse, 0x1, -R2 ;  /* 0x000000010b097824 */ /* 0x040fe200078e0a02 */
[----:B------:R-:W-:Y:S01]  /*0300*/  SHF.R.S32.HI R2, RZ, 0x5, R0 ;  /* 0x00000005ff027819 */ /* 0x000fe20000011400 */
[C---:B------:R-:W-:Y:S01]  /*0310*/  IMAD.IADD R7, R11.reuse, 0x1, -R4 ;  /* 0x000000010b077824 */ /* 0x040fe200078e0a04 */
[----:B------:R-:W-:Y:S01]  /*0320*/  SHF.R.S32.HI R4, RZ, 0x4, R3 ;  /* 0x00000004ff047819 */ /* 0x000fe20000011403 */
[----:B------:R-:W-:Y:S01]  /*0330*/  IMAD.IADD R15, R11, 0x1, -R6 ;  /* 0x000000010b0f7824 */ /* 0x000fe200078e0a06 */
[----:B------:R-:W-:Y:S01]  /*0340*/  LOP3.LUT R8, R3, 0xfffffff0, RZ, 0xc0, !PT ;  /* 0xfffffff003087812 */ /* 0x000fe200078ec0ff */
[----:B------:R-:W-:Y:S01]  /*0350*/  IMAD.SHL.U32 R244, R7, 0x8, RZ ;  /* 0x0000000807f47824 */ /* 0x000fe200078e00ff */
[----:B------:R-:W-:Y:S01]  /*0360*/  SHF.R.S32.HI R6, RZ, 0x1f, R0 ;  /* 0x0000001fff067819 */ /* 0x000fe20000011400 */
[----:B------:R-:W-:Y:S01]  /*0370*/  UIMAD UR48, UR48, UR12, URZ ;  /* 0x0000000c303072a4 */ /* 0x000fe2000f8e023f */
[----:B------:R-:W-:Y:S01]  /*0380*/  LEA.HI R0, R0, R2, RZ, 0x1 ;  /* 0x0000000200007211 */ /* 0x000fe200078f08ff */
[----:B------:R-:W-:Y:S01]  /*0390*/  IMAD.IADD R8, R11, 0x1, -R8 ;  /* 0x000000010b087824 */ /* 0x000fe200078e0a08 */
[----:B------:R-:W-:Y:S01]  /*03a0*/  LEA.HI R3, R3, R4, RZ, 0x1 ;  /* 0x0000000403037211 */ /* 0x000fe200078f08ff */
[----:B------:R-:W-:Y:S01]  /*03b0*/  ULDC UR14, c[0x0][0x1c0] ;  /* 0x00007000000e7ab9 */ /* 0x000fe20000000800 */
[----:B------:R-:W-:Y:S01]  /*03c0*/  LEA.HI R6, R6, R2, RZ, 0x2 ;  /* 0x0000000206067211 */ /* 0x000fe200078f10ff */
[----:B------:R-:W-:Y:S01]  /*03d0*/  ULDC UR11, c[0x0][0x1c0] ;  /* 0x00007000000b7ab9 */ /* 0x000fe20000000800 */
[----:B------:R-:W-:Y:S01]  /*03e0*/  LOP3.LUT R0, R0, 0xfffffffe, RZ, 0xc0, !PT ;  /* 0xfffffffe00007812 */ /* 0x000fe200078ec0ff */
[----:B------:R-:W-:Y:S01]  /*03f0*/  UIMAD UR55, UR8, UR35, URZ ;  /* 0x00000023083772a4 */ /* 0x000fe2000f8e023f */
[----:B------:R-:W-:Y:S01]  /*0400*/  LOP3.LUT R3, R3, 0xfffffffe, RZ, 0xc0, !PT ;  /* 0xfffffffe03037812 */ /* 0x000fe200078ec0ff */
[----:B------:R-:W-:Y:S01]  /*0410*/  UIMAD UR7, UR35, UR11, UR36 ;  /* 0x0000000b230772a4 */ /* 0x000fe2000f8e0224 */
[----:B------:R-:W-:Y:S01]  /*0420*/  LOP3.LUT R6, R6, 0xfffffffc, RZ, 0xc0, !PT ;  /* 0xfffffffc06067812 */ /* 0x000fe200078ec0ff */
[----:B------:R-:W-:Y:S01]  /*0430*/  IMAD.IADD R227, R2, 0x1, -R0 ;  /* 0x0000000102e37824 */ /* 0x000fe200078e0a00 */
[----:B------:R-:W-:Y:S01]  /*0440*/  SHF.R.S32.HI R0, RZ, 0x1f, R5 ;  /* 0x0000001fff007819 */ /* 0x000fe20000011405 */
[----:B------:R-:W-:Y:S01]  /*0450*/  IMAD.IADD R11, R4, 0x1, -R3 ;  /* 0x00000001040b7824 */ /* 0x000fe200078e0a03 */
[----:B------:R-:W-:Y:S01]  /*0460*/  SHF.R.S32.HI R3, RZ, 0x2, R5 ;  /* 0x00000002ff037819 */ /* 0x000fe20000011405 */
[----:B------:R-:W-:Y:S01]  /*0470*/  IMAD.IADD R16, R2, 0x1, -R6 ;  /* 0x0000000102107824 */ /* 0x000fe200078e0a06 */
[----:B------:R-:W-:Y:S01]  /*0480*/  SHF.R.S32.HI R2, RZ, 0x3, R10 ;  /* 0x00000003ff027819 */ /* 0x000fe2000001140a */
[----:B------:R-:W-:Y:S01]  /*0490*/  IMAD.SHL.U32 R221, R11, 0x200, RZ ;  /* 0x000002000bdd7824 */ /* 0x000fe200078e00ff */
[----:B------:R-:W-:Y:S01]  /*04a0*/  LEA.HI R0, R0, R3, RZ, 0x3 ;  /* 0x0000000300007211 */ /* 0x000fe200078f18ff */
[----:B------:R-:W-:Y:S01]  /*04b0*/  @!UP1 UIMAD UR8, UR35, UR14, UR36 ;  /* 0x0000000e230892a4 */ /* 0x000fe2000f8e0224 */
[----:B------:R-:W-:Y:S01]  /*04c0*/  SHF.R.S32.HI R5, RZ, 0x1f, R8 ;  /* 0x0000001fff057819 */ /* 0x000fe20000011408 */
[----:B------:R-:W-:Y:S01]  /*04d0*/  IMAD.SHL.U32 R2, R2, 0x40, RZ ;  /* 0x0000004002027824 */ /* 0x000fe200078e00ff */
[----:B------:R-:W-:Y:S01]  /*04e0*/  LOP3.LUT R0, R0, 0xfffffff8, RZ, 0xc0, !PT ;  /* 0xfffffff800007812 */ /* 0x000fe200078ec0ff */
[----:B------:R-:W-:Y:S01]  /*04f0*/  STL [R1+0x58], R16 ;  /* 0x0000581001007387 */ /* 0x000fe20000100800 */
[C---:B------:R-:W-:Y:S01]  /*0500*/  LOP3.LUT P4, RZ, R7.reuse, 0x4, RZ, 0xc0, !PT ;  /* 0x0000000407ff7812 */ /* 0x040fe2000788c0ff */
[----:B------:R-:W-:Y:S01]  /*0510*/  USHF.L.U32 UR47, UR48, 0x6, URZ ;  /* 0x00000006302f7899 */ /* 0x000fe2000800063f */
[----:B------:R-:W-:Y:S01]  /*0520*/  LOP3.LUT P3, RZ, R7, 0x2, RZ, 0xc0, !PT ;  /* 0x0000000207ff7812 */ /* 0x000fe2000786c0ff */
[----:B------:R-:W-:Y:S01]  /*0530*/  IMAD.IADD R4, R3, 0x1, -R0 ;  /* 0x0000000103047824 */ /* 0x000fe200078e0a00 */
[----:B------:R-:W-:Y:S01]  /*0540*/  LOP3.LUT R0, R2, 0x1c0, RZ, 0xc0, !PT ;  /* 0x000001c002007812 */ /* 0x000fe200078ec0ff */
[----:B------:R-:W-:Y:S01]  /*0550*/  ULDC UR52, c[0x0][0x214] ;  /* 0x0000850000347ab9 */ /* 0x000fe20000000800 */
[----:B------:R-:W-:Y:S01]  /*0560*/  SHF.R.S32.HI R3, RZ, 0x1f, R9 ;  /* 0x0000001fff037819 */ /* 0x000fe20000011409 */
[----:B------:R-:W-:Y:S01]  /*0570*/  ULDC UR59, c[0x0][0x1c8] ;  /* 0x00007200003b7ab9 */ /* 0x000fe20000000800 */
[----:B------:R-:W-:Y:S01]  /*0580*/  SHF.R.U32.HI R2, RZ, 0x3, R0 ;  /* 0x00000003ff027819 */ /* 0x000fe20000011600 */
[----:B------:R-:W-:Y:S01]  /*0590*/  ULDC UR53, c[0x0][0x224] ;  /* 0x0000890000357ab9 */ /* 0x000fe20000000800 */
[----:B------:R-:W-:Y:S01]  /*05a0*/  LOP3.LUT R0, R0, 0x38, R244, 0xf8, !PT ;  /* 0x0000003800007812 */ /* 0x000fe200078ef8f4 */
        /* <DEDUP_REMOVED lines=9> */
[----:B------:R-:W-:Y:S01]  /*0640*/  SHF.R.S32.HI R7, RZ, 0x7, R12 ;  /* 0x00000007ff077819 */ /* 0x000fe2000001140c */
[----:B------:R-:W-:Y:S01]  /*0650*/  ULDC.U8 UR29, c[0x0][0x2d8] ;  /* 0x0000b600001d7ab9 */ /* 0x000fe20000000000 */
[----:B------:R-:W-:Y:S01]  /*0660*/  LOP3.LUT R0, R0, 0x1c0, RZ, 0xc0, !PT ;  /* 0x000001c000007812 */ /* 0x000fe200078ec0ff */
[----:B------:R-:W-:Y:S01]  /*0670*/  IMAD.IADD R8, R8, 0x1, -R2 ;  /* 0x0000000108087824 */ /* 0x000fe200078e0a02 */
[----:B------:R-:W-:Y:S01]  /*0680*/  LOP3.LUT R3, R4, 0x1, RZ, 0xc0, !PT ;  /* 0x0000000104037812 */ /* 0x000fe200078ec0ff */
[----:B------:R-:W-:Y:S01]  /*0690*/  IMAD.SHL.U32 R2, R227, 0x10, RZ ;  /* 0x00000010e3027824 */ /* 0x000fe200078e00ff */
[----:B------:R-:W-:Y:S01]  /*06a0*/  LOP3.LUT R217, R0, 0x8, R10, 0xf8, !PT ;  /* 0x0000000800d97812 */ /* 0x000fe200078ef80a */
[----:B------:R-:W-:Y:S01]  /*06b0*/  ULOP3.LUT UR59, UR36, UR59, URZ, 0x3c, !UPT ;  /* 0x0000003b243b7292 */ /* 0x000fe2000f8e3c3f */
[----:B------:R-:W-:Y:S01]  /*06c0*/  ISETP.NE.U32.AND P0, PT, R3, 0x1, PT ;  /* 0x000000010300780c */ /* 0x000fe20003f05070 */
[----:B------:R-:W-:Y:S01]  /*06d0*/  IMAD.SHL.U32 R3, R4, 0x40, RZ ;  /* 0x0000004004037824 */ /* 0x000fe200078e00ff */
[----:B------:R-:W-:Y:S01]  /*06e0*/  LOP3.LUT R5, R0, 0x10, R2, 0xf8, !PT ;  /* 0x0000001000057812 */ /* 0x000fe200078ef802 */
[----:B------:R-:W-:Y:S01]  /*06f0*/  IMAD R2, R7, 0x800, R221 ;  /* 0x0000080007027824 */ /* 0x000fe200078e02dd */
[----:B------:R-:W-:Y:S01]  /*0700*/  SHF.R.U32.HI R0, RZ, 0x3, R0 ;  /* 0x00000003ff007819 */ /* 0x000fe20000011600 */
[----:B------:R-:W-:Y:S01]  /*0710*/  USHF.R.S32.HI UR61, URZ, 0x1f, UR35 ;  /* 0x0000001f3f3d7899 */ /* 0x000fe20008011423 */
[----:B------:R-:W-:Y:S01]  /*0720*/  R2P PR, R4, 0x6 ;  /* 0x0000000604007804 */ /* 0x000fe20000000000 */
[----:B------:R-:W-:Y:S01]  /*0730*/  USHF.R.S32.HI UR60, URZ, 0x1f, UR36 ;  /* 0x0000001f3f3c7899 */ /* 0x000fe20008011424 */
[----:B------:R-:W-:Y:S01]  /*0740*/  LOP3.LUT R217, R217, R0, RZ, 0x3c, !PT ;  /* 0x00000000d9d97212 */ /* 0x000fe200078e3cff */
[----:B------:R-:W-:Y:S01]  /*0750*/  UIMAD.WIDE.U32 UR42, UR38, UR44, URZ ;  /* 0x0000002c262a72a5 */ /* 0x000fe2000f8e003f */
[----:B------:R-:W-:Y:S01]  /*0760*/  LOP3.LUT R5, R5, 0x8, R10, 0xf8, !PT ;  /* 0x0000000805057812 */ /* 0x000fe200078ef80a */
[----:B------:R-:W-:Y:S01]  /*0770*/  IMAD.U32 R10, RZ, RZ, UR6 ;  /* 0x00000006ff0a7e24 */ /* 0x000fe2000f8e00ff */
[----:B------:R-:W-:Y:S01]  /*0780*/  SEL R220, R220, 0xffffffc0, !P4 ;  /* 0xffffffc0dcdc7807 */ /* 0x000fe20006000000 */
[----:B------:R-:W-:Y:S01]  /*0790*/  IMAD.IADD R217, R2, 0x1, R217 ;  /* 0x0000000102d97824 */ /* 0x000fe200078e02d9 */
[----:B------:R-:W-:Y:S01]  /*07a0*/  SHF.R.S32.HI R2, RZ, 0x6, R13 ;  /* 0x00000006ff027819 */ /* 0x000fe2000001140d */
[----:B------:R-:W-:Y:S01]  /*07b0*/  UIMAD UR6, UR35, UR13, UR36 ;  /* 0x0000000d230672a4 */ /* 0x000fe2000f8e0224 */
[----:B------:R-:W-:Y:S01]  /*07c0*/  LOP3.LUT R221, R221, R5, R0, 0xf6, !PT ;  /* 0x00000005dddd7212 */ /* 0x000fe200078ef600 */
[----:B------:R-:W-:Y:S01]  /*07d0*/  IMAD.SHL.U32 R5, R7, 0x20, RZ ;  /* 0x0000002007057824 */ /* 0x000fe200078e00ff */
[----:B------:R-:W-:Y:S01]  /*07e0*/  LOP3.LUT R0, R3, 0x1c0, RZ, 0xc0, !PT ;  /* 0x000001c003007812 */ /* 0x000fe200078ec0ff */
[----:B------:R-:W-:Y:S01]  /*07f0*/  IMAD R4, R2, 0x200, R6 ;  /* 0x0000020002047824 */ /* 0x000fe200078e0206 */
[----:B------:R-:W-:Y:S01]  /*0800*/  SEL R248, R248, 0x10, !P0 ;  /* 0x00000010f8f87807 */ /* 0x000fe20004000000 */
[----:B------:R-:W-:Y:S01]  /*0810*/  IMAD.SHL.U32 R2, R2, 0x8, RZ ;  /* 0x0000000802027824 */ /* 0x000fe200078e00ff */
[----:B------:R-:W-:Y:S01]  /*0820*/  SHF.R.U32.HI R3, RZ, 0x3, R0 ;  /* 0x00000003ff037819 */ /* 0x000fe20000011600 */
[----:B------:R-:W-:Y:S01]  /*0830*/  IMAD.SHL.U32 R218, R217, 0x2, RZ ;  /* 0x00000002d9da7824 */ /* 0x000fe200078e00ff */
[----:B------:R1:W-:Y:S01]  /*0840*/  STL [R1+0x5c], R4 ;  /* 0x00005c0401007387 */ /* 0x0003e20000100800 */
[----:B------:R-:W-:Y:S01]  /*0850*/  USHF.L.U32 UR46, UR6, 0x5, URZ ;  /* 0x00000005062e7899 */ /* 0x000fe2000800063f */
[----:B------:R-:W-:Y:S01]  /*0860*/  LOP3.LUT R2, R2, 0x18, RZ, 0xc0, !PT ;  /* 0x0000001802027812 */ /* 0x000fe200078ec0ff */
[----:B------:R-:W-:-:S02]  /*0870*/  UIMAD UR54, UR39, UR44, URZ ;  /* 0x0000002c273672a4 */ /* 0x000fc4000f8e023f */
[----:B------:R-:W-:Y:S02]  /*0880*/  USHF.R.S32.HI UR56, URZ, 0x1f, UR49 ;  /* 0x0000001f3f387899 */ /* 0x000fe40008011431 */
[----:B------:R-:W-:Y:S02]  /*0890*/  UIMAD UR53, UR7, UR53, URZ ;  /* 0x00000035073572a4 */ /* 0x000fe4000f8e023f */
[----:B------:R-:W-:Y:S02]  /*08a0*/  @!UP1 UIMAD UR52, UR8, UR52, URZ ;  /* 0x00000034083492a4 */ /* 0x000fe4000f8e023f */
[----:B------:R-:W-:Y:S02]  /*08b0*/  USHF.R.S32.HI UR51, URZ, 0x1f, UR47 ;  /* 0x0000001f3f337899 */ /* 0x000fe4000801142f */
[----:B------:R-:W-:Y:S02]  /*08c0*/  USHF.R.S32.HI UR50, URZ, 0x1f, UR46 ;  /* 0x0000001f3f327899 */ /* 0x000fe4000801142e */
[----:B------:R-:W-:Y:S01]  /*08d0*/  UMOV UR41, 0xffff8000 ;  /* 0xffff800000297882 */ /* 0x000fe20000000000 */
[----:B-1----:R-:W-:-:S05]  /*08e0*/  IMAD.SHL.U32 R4, R11, 0x20, RZ ;  /* 0x000000200b047824 */ /* 0x002fca00078e00ff */
[----:B------:R-:W-:Y:S02]  /*08f0*/  LOP3.LUT R6, R2, 0x20, R4, 0xf8, !PT ;  /* 0x0000002002067812 */ /* 0x000fe400078ef804 */
[----:B------:R-:W-:Y:S02]  /*0900*/  LOP3.LUT R4, R0, 0x20, R5, 0xf8, !PT ;  /* 0x0000002000047812 */ /* 0x000fe400078ef805 */
[----:B------:R-:W-:Y:S01]  /*0910*/  LOP3.LUT R5, R3, R0, R2, 0x1e, !PT ;  /* 0x0000000003057212 */ /* 0x000fe200078e1e02 */
[----:B------:R-:W-:Y:S01]  /*0920*/  IMAD.SHL.U32 R0, R15, 0x2, RZ ;  /* 0x000000020f007824 */ /* 0x000fe200078e00ff */
[----:B------:R-:W-:Y:S01]  /*0930*/  LOP3.LUT R3, R4, R3, RZ, 0x3c, !PT ;  /* 0x0000000304037212 */ /* 0x000fe200078e3cff */
[----:B------:R-:W-:Y:S02]  /*0940*/  IMAD.U32 R2, RZ, RZ, UR10 ;  /* 0x0000000aff027e24 */ /* 0x000fe4000f8e00ff */
[----:B------:R-:W-:Y:S02]  /*0950*/  IMAD.U32 R4, RZ, RZ, UR9 ;  /* 0x00000009ff047e24 */ /* 0x000fe4000f8e00ff */
[----:B------:R-:W-:-:S02]  /*0960*/  IMAD R2, R16, 0x400, R0 ;  /* 0x0000040010027824 */ /* 0x000fc400078e0200 */
[----:B------:R-:W-:Y:S02]  /*0970*/  IMAD.SHL.U32 R4, R8, 0x40, RZ ;  /* 0x0000004008047824 */ /* 0x000fe400078e00ff */
[----:B------:R-:W-:Y:S02]  /*0980*/  IMAD R0, R227, 0x400, R0 ;  /* 0x00000400e3007824 */ /* 0x000fe400078e0200 */
[----:B------:R-:W-:Y:S01]  /*0990*/  IMAD.IADD R246, R2, 0x1, R3 ;  /* 0x0000000102f67824 */ /* 0x000fe200078e0203 */
[----:B------:R-:W-:Y:S01]  /*09a0*/  LOP3.LUT R2, R4, 0x1c0, RZ, 0xc0, !PT ;  /* 0x000001c004027812 */ /* 0x000fe200078ec0ff */
[----:B------:R-:W-:Y:S02]  /*09b0*/  IMAD.IADD R7, R0, 0x1, R5 ;  /* 0x0000000100077824 */ /* 0x000fe400078e0205 */
[----:B------:R-:W-:Y:S01]  /*09c0*/  IMAD.SHL.U32 R0, R11, 0x8, RZ ;  /* 0x000000080b007824 */ /* 0x000fe200078e00ff */
[----:B------:R-:W-:Y:S01]  /*09d0*/  SHF.R.U32.HI R3, RZ, 0x3, R2 ;  /* 0x00000003ff037819 */ /* 0x000fe20000011602 */
[----:B------:R-:W-:-:S02]  /*09e0*/  IMAD.SHL.U32 R4, R9, 0x40, RZ ;  /* 0x0000004009047824 */ /* 0x000fc400078e00ff */
[----:B------:R-:W-:Y:S01]  /*09f0*/  IMAD.SHL.U32 R246, R246, 0x2, RZ ;  /* 0x00000002f6f67824 */ /* 0x000fe200078e00ff */
[----:B------:R-:W-:Y:S02]  /*0a00*/  LOP3.LUT R5, R2, 0x8, R0, 0xf8, !PT ;  /* 0x0000000802057812 */ /* 0x000fe400078ef800 */
[----:B------:R-:W-:Y:S01]  /*0a10*/  LOP3.LUT R0, R4, 0xfffffe00, RZ, 0xc0, !PT ;  /* 0xfffffe0004007812 */ /* 0x000fe200078ec0ff */
[----:B------:R-:W-:Y:S01]  /*0a20*/  IMAD.IADD R249, R246, 0x1, R248 ;  /* 0x00000001f6f97824 */ /* 0x000fe200078e02f8 */
[----:B------:R-:W-:Y:S02]  /*0a30*/  LOP3.LUT R2, R3, R6, R2, 0x1e, !PT ;  /* 0x0000000603027212 */ /* 0x000fe400078e1e02 */
[----:B------:R-:W-:Y:S01]  /*0a40*/  LOP3.LUT R3, R5, R3, RZ, 0x3c, !PT ;  /* 0x0000000305037212 */ /* 0x000fe200078e3cff */
[--C-:B------:R-:W-:Y:S01]  /*0a50*/  IMAD R233, R16, 0x400, R0.reuse ;  /* 0x0000040010e97824 */ /* 0x100fe200078e0200 */
[----:B------:R-:W-:Y:S01]  /*0a60*/  LOP3.LUT R232, R2, R0, RZ, 0xfc, !PT ;  /* 0x0000000002e87212 */ /* 0x000fe200078efcff */
[----:B------:R-:W-:Y:S01]  /*0a70*/  IMAD R227, R227, 0x400, R0 ;  /* 0x00000400e3e37824 */ /* 0x000fe200078e0200 */
[----:B------:R-:W-:Y:S01]  /*0a80*/  SHF.R.S32.HI R0, RZ, 0x2, R14 ;  /* 0x00000002ff007819 */ /* 0x000fe2000001140e */
[----:B------:R-:W-:Y:S01]  /*0a90*/  IMAD.IADD R233, R233, 0x1, R3 ;  /* 0x00000001e9e97824 */ /* 0x000fe200078e0203 */
[----:B------:R-:W-:Y:S01]  /*0aa0*/  LEA R2, R7, 0x18000, 0x1 ;  /* 0x0001800007027811 */ /* 0x000fe200078e08ff */
[----:B------:R-:W-:Y:S01]  /*0ab0*/  IMAD.IADD R227, R3, 0x1, R227 ;  /* 0x0000000103e37824 */ /* 0x000fe200078e02e3 */
[----:B------:R-:W-:Y:S01]  /*0ac0*/  IADD3 R247, R246, 0x20, RZ ;  /* 0x00000020f6f77810 */ /* 0x000fe20007ffe0ff */
[----:B------:R-:W-:Y:S01]  /*0ad0*/  IMAD R0, R16, 0x10, R0 ;  /* 0x0000001010007824 */ /* 0x000fe200078e0200 */
[----:B------:R-:W-:Y:S01]  /*0ae0*/  @P1 IADD3 R247, R246, -0x20, RZ ;  /* 0xffffffe0f6f71810 */ /* 0x000fe20007ffe0ff */
[----:B------:R-:W-:Y:S01]  /*0af0*/  IMAD.MOV.U32 R3, RZ, RZ, 0x20 ;  /* 0x00000020ff037424 */ /* 0x000fe200078e00ff */
[----:B------:R-:W-:-:S02]  /*0b00*/  LEA R227, R227, 0x28000, 0x1 ;  /* 0x00028000e3e37811 */ /* 0x000fc400078e08ff */
[----:B------:R1:W-:Y:S01]  /*0b10*/  STL [R1+0x8], R0 ;  /* 0x0000080001007387 */ /* 0x0003e20000100800 */
[----:B------:R-:W-:Y:S01]  /*0b20*/  IMAD.IADD R248, R248, 0x1, R247 ;  /* 0x00000001f8f87824 */ /* 0x000fe200078e02f7 */
[----:B------:R-:W-:Y:S02]  /*0b30*/  SEL R3, R3, 0xffffffe0, !P3 ;  /* 0xffffffe003037807 */ /* 0x000fe40005800000 */
[----:B------:R2:W-:Y:S03]  /*0b40*/  STL [R1+0x4c], R2 ;  /* 0x00004c0201007387 */ /* 0x0005e60000100800 */
[C---:B------:R-:W-:Y:S02]  /*0b50*/  IMAD R3, R217.reuse, 0x2, R3 ;  /* 0x00000002d9037824 */ /* 0x040fe400078e0203 */
[----:B------:R-:W-:Y:S02]  /*0b60*/  IMAD R217, R217, 0x2, R220 ;  /* 0x00000002d9d97824 */ /* 0x000fe400078e02dc */
[----:B------:R-:W-:-:S02]  /*0b70*/  IMAD.IADD R216, R220, 0x1, R3 ;  /* 0x00000001dcd87824 */ /* 0x000fc400078e0203 */
[C---:B------:R-:W-:Y:S02]  /*0b80*/  IMAD R220, R221.reuse, 0x2, R220 ;  /* 0x00000002dddc7824 */ /* 0x040fe400078e02dc */
[----:B------:R-:W-:Y:S01]  /*0b90*/  IMAD.SHL.U32 R221, R221, 0x2, RZ ;  /* 0x00000002dddd7824 */ /* 0x000fe200078e00ff */
[C---:B-1----:R-:W-:Y:S02]  /*0ba0*/  IADD3 R0, R2.reuse, 0x40, RZ ;  /* 0x0000004002007810 */ /* 0x042fe40007ffe0ff */
[----:B------:R-:W-:-:S05]  /*0bb0*/  @P2 IADD3 R0, R2, -0x40, RZ ;  /* 0xffffffc002002810 */ /* 0x000fca0007ffe0ff */
[----:B------:R2:W-:Y:S02]  /*0bc0*/  STL [R1+0x50], R0 ;  /* 0x0000500001007387 */ /* 0x0005e40000100800 */
.L_x_1481:
        /* <DEDUP_REMOVED lines=24> */
[----:B--2---:R1:W2:Y:S01]  /*0d50*/  @P2 LDG.E R2, [R4.64+0x4] ;  /* 0x0000040404022981 */ /* 0x0042a2000c1e1900 */
[----:B------:R-:W-:Y:S01]  /*0d60*/  UIADD3.X UR9, UR12, UR9, URZ, UP0, !UPT ;  /* 0x000000090c097290 */ /* 0x000fe200087fe43f */
[----:B------:R-:W-:Y:S01]  /*0d70*/  PLOP3.LUT P0, PT, PT, PT, UP3, 0x80, 0x0 ;  /* 0x000000000000781c */ /* 0x000fe20003f0f038 */
[----:B------:R-:W-:Y:S02]  /*0d80*/  IMAD.U32 R6, RZ, RZ, UR6 ;  /* 0x00000006ff067e24 */ /* 0x000fe4000f8e00ff */
[----:B------:R-:W-:-:S10]  /*0d90*/  IMAD.U32 R7, RZ, RZ, UR7 ;  /* 0x00000007ff077e24 */ /* 0x000fd4000f8e00ff */
[----:B----4-:R-:W4:Y:S01]  /*0da0*/  @P0 LDG.E R6, [R6.64] ;  /* 0x0000000406060981 */ /* 0x010f22000c1e1900 */
[----:B-1----:R-:W-:Y:S02]  /*0db0*/  IMAD.U32 R4, RZ, RZ, UR8 ;  /* 0x00000008ff047e24 */ /* 0x002fe4000f8e00ff */
[----:B------:R-:W-:-:S05]  /*0dc0*/  IMAD.U32 R5, RZ, RZ, UR9 ;  /* 0x00000009ff057e24 */ /* 0x000fca000f8e00ff */
[----:B-----5:R-:W5:Y:S01]  /*0dd0*/  @!P1 LDG.E R0, [R4.64] ;  /* 0x0000000404009981 */ /* 0x020f62000c1e1900 */
        /* <DEDUP_REMOVED lines=12> */
[----:B--2---:R-:W1:Y:S08]  /*0ea0*/  @P2 R2UR UR7, R2 ;  /* 0x00000000020723c2 */ /* 0x004e7000000e0000 */
[----:B----4-:R2:W3:Y:S08]  /*0eb0*/  @P0 R2UR UR30, R6 ;  /* 0x00000000061e03c2 */ /* 0x0104f000000e0000 */
[----:B-----5:R4:W2:Y:S01]  /*0ec0*/  @!P1 R2UR UR31, R0 ;  /* 0x00000000001f93c2 */ /* 0x0208a200000e0000 */
[----:B------:R-:W-:-:S04]  /*0ed0*/  ISETP.NE.U32.AND P1, PT, RZ, c[0x0][0x248], PT ;  /* 0x00009200ff007a0c */ /* 0x000fc80003f25070 */
[----:B------:R-:W-:Y:S01]  /*0ee0*/  ISETP.NE.AND.EX P1, PT, RZ, c[0x0][0x24c], PT, P1 ;  /* 0x00009300ff007a0c */ /* 0x000fe20003f25310 */
[----:B-1----:R-:W-:-:S07]  /*0ef0*/  @UP5 UIADD3 UR32, UR7, -UR14, URZ ;  /* 0x8000000e07205290 */ /* 0x002fce000fffe03f */
[----:B------:R-:W-:Y:S01]  /*0f00*/  @!UP5 ULDC UR32, c[0x0][0x214] ;  /* 0x000085000020dab9 */ /* 0x000fe20000000800 */
[----:B----4-:R-:W-:-:S04]  /*0f10*/  LEA.HI R0, R25, R26, RZ, 0x3 ;  /* 0x0000001a19007211 */ /* 0x010fc800078f18ff */
[----:B------:R-:W-:Y:S01]  /*0f20*/  SHF.R.S32.HI R14, RZ, 0x3, R0 ;  /* 0x00000003ff0e7819 */ /* 0x000fe20000011400 */
[----:B------:R-:W-:-:S03]  /*0f30*/  IMAD.U32 R0, RZ, RZ, UR6 ;  /* 0x00000006ff007e24 */ /* 0x000fc6000f8e00ff */
[----:B------:R-:W-:Y:S02]  /*0f40*/  IADD3 R19, P0, R14, UR6, RZ ;  /* 0x000000060e137c10 */ /* 0x000fe4000ff1e0ff */
[----:B------:R-:W-:-:S04]  /*0f50*/  SHF.R.S32.HI R23, RZ, 0x1f, R14 ;  /* 0x0000001fff177819 */ /* 0x000fc8000001140e */
[----:B------:R-:W-:Y:S01]  /*0f60*/  LEA.HI.X.SX32 R20, R0, R23, 0x1, P0 ;  /* 0x0000001700147211 */ /* 0x000fe200000f0eff */
[----:B------:R-:W-:Y:S05]  /*0f70*/  @!P1 BRA `(.L_x_1435) ;  /* 0x0000007000009947 */ /* 0x000fea0003800000 */
[----:B--23--:R-:W-:-:S13]  /*0f80*/  PLOP3.LUT P0, PT, PT, PT, UP4, 0x80, 0x0 ;  /* 0x000000000000781c */ /* 0x00cfda0003f0f048 */
[----:B------:R-:W2:Y:S04]  /*0f90*/  @P0 LDG.E R0, [R4.64+0x4] ;  /* 0x0000040404000981 */ /* 0x000ea8000c1e1900 */
[----:B------:R-:W3:Y:S01]  /*0fa0*/  @!P0 LDG.E R4, [R4.64] ;  /* 0x0000000404048981 */ /* 0x000ee2000c1e1900 */
[----:B--2---:R-:W1:Y:S02]  /*0fb0*/  @P0 R2UR UR6, R0 ;  /* 0x00000000000603c2 */ /* 0x004e6400000e0000 */
[----:B-1----:R-:W-:-:S11]  /*0fc0*/  @UP4 UIADD3 UR8, UR6, -UR31, URZ ;  /* 0x8000001f06084290 */ /* 0x002fd6000fffe03f */
[----:B---3--:R1:W2:Y:S01]  /*0fd0*/  @!P0 R2UR UR8, R4 ;  /* 0x00000000040883c2 */ /* 0x0082a200000e0000 */
[----:B------:R-:W-:-:S07]  /*0fe0*/  DEPBAR.LE SB1, 0x0, {2} ;  /* 0x000090040000791a */ /* 0x000fce0000000000 */
.L_x_1435:
[----:B--23--:R-:W-:Y:S02]  /*0ff0*/  ULDC.64 UR6, c[0x0][0x258] ;  /* 0x0000960000067ab9 */ /* 0x00cfe40000000a00 */
        /* <DEDUP_REMOVED lines=21> */
[----:B------:R-:W-:Y:S02]  /*1150*/  UIMAD UR7, UR37, UR8, URZ ;  /* 0x00000008250772a4 */ /* 0x000fe4000f8e023f */
[----:B------:R-:W-:Y:S02]  /*1160*/  UISETP.NE.AND UP0, UPT, UR31, -0x1, UPT ;  /* 0xffffffff1f00788c */ /* 0x000fe4000bf05270 */
[----:B------:R-:W-:Y:S02]  /*1170*/  UISETP.NE.AND UP3, UPT, UR14, -0x1, UPT ;  /* 0xffffffff0e00788c */ /* 0x000fe4000bf65270 */
[----:B------:R-:W-:Y:S02]  /*1180*/  ULDC.64 UR12, c[0x0][0x190] ;  /* 0x00006400000c7ab9 */ /* 0x000fe40000000a00 */
[----:B------:R-:W-:Y:S01]  /*1190*/  UIMAD.WIDE.U32 UR10, UR35, UR8, URZ ;  /* 0x00000008230a72a5 */ /* 0x000fe2000f8e003f */
[----:B------:R-:W-:Y:S01]  /*11a0*/  PLOP3.LUT P0, PT, PT, PT, UP0, 0x80, 0x0 ;  /* 0x000000000000781c */ /* 0x000fe20003f0f008 */
[----:B------:R-:W-:-:S02]  /*11b0*/  UIMAD UR7, UR35, UR9, UR7 ;  /* 0x00000009230772a4 */ /* 0x000fc4000f8e0207 */
[----:B------:R-:W-:Y:S02]  /*11c0*/  UIMAD.WIDE.U32 UR8, UR14, UR12, URZ ;  /* 0x0000000c0e0872a5 */ /* 0x000fe4000f8e003f */
[----:B------:R-:W-:Y:S02]  /*11d0*/  UIADD3 UR12, UR32, 0x3f, URZ ;  /* 0x0000003f200c7890 */ /* 0x000fe4000fffe03f */
[----:B------:R-:W-:Y:S02]  /*11e0*/  USEL UR27, UR10, UR8, !UP3 ;  /* 0x000000080a1b7287 */ /* 0x000fe4000d800000 */
[----:B------:R-:W-:Y:S02]  /*11f0*/  UIMAD UR13, UR14, UR13, URZ ;  /* 0x0000000d0e0d72a4 */ /* 0x000fe4000f8e023f */
[----:B------:R-:W-:Y:S02]  /*1200*/  UIADD3 UR26, UR11, UR7, URZ ;  /* 0x000000070b1a7290 */ /* 0x000fe4000fffe03f */
[----:B------:R-:W-:-:S02]  /*1210*/  USHF.R.S32.HI UR8, URZ, 0x1f, UR12 ;  /* 0x0000001f3f087899 */ /* 0x000fc4000801140c */
[----:B------:R-:W-:Y:S02]  /*1220*/  @UP0 UIADD3 UR7, UR30, UR31, URZ ;  /* 0x0000001f1e070290 */ /* 0x000fe4000fffe03f */
[----:B------:R-:W-:Y:S02]  /*1230*/  ULDC.64 UR10, c[0x0][0x198] ;  /* 0x00006600000a7ab9 */ /* 0x000fe40000000a00 */
[----:B------:R-:W-:Y:S02]  /*1240*/  @UP3 UIADD3 UR26, UR9, UR13, URZ ;  /* 0x0000000d091a3290 */ /* 0x000fe4000fffe03f */
[----:B------:R-:W-:Y:S02]  /*1250*/  ULEA.HI UR34, UR8, UR12, URZ, 0x6 ;  /* 0x0000000c08227291 */ /* 0x000fe4000f8f303f */
[----:B------:R-:W-:-:S04]  /*1260*/  @UP0 UIMAD.WIDE.U32 UR8, UR7, UR10, URZ ;  /* 0x0000000a070802a5 */ /* 0x000fc8000f8e003f */
[----:B------:R-:W-:Y:S02]  /*1270*/  @UP0 UIMAD UR24, UR7, UR11, UR9 ;  /* 0x0000000b071802a4 */ /* 0x000fe4000f8e0209 */
[----:B------:R-:W-:Y:S02]  /*1280*/  ULOP3.LUT UR7, UR34, 0xffffffc0, URZ, 0xc0, !UPT ;  /* 0xffffffc022077892 */ /* 0x000fe4000f8ec03f */
[----:B------:R-:W-:Y:S02]  /*1290*/  @UP0 UMOV UR21, UR8 ;  /* 0x0000000800150c82 */ /* 0x000fe40008000000 */
[----:B------:R-:W-:-:S04]  /*12a0*/  UIADD3 UR16, UR7, -0x40, URZ ;  /* 0xffffffc007107890 */ /* 0x000fc8000fffe03f */
[----:B------:R-:W-:Y:S01]  /*12b0*/  USHF.R.S32.HI UR33, URZ, 0x1f, UR16 ;  /* 0x0000001f3f217899 */ /* 0x000fe20008011410 */
        /* <DEDUP_REMOVED lines=13> */
.L_x_1437:
        /* <DEDUP_REMOVED lines=42> */
.L_x_1438:
        /* <DEDUP_REMOVED lines=45> */
.L_x_1439:
[----:B------:R-:W-:-:S03]  /*1900*/  UMOV UR11, UR53 ;  /* 0x00000035000b7c82 */ /* 0x000fc60008000000 */
.L_x_1440:
[----:B------:R-:W-:Y:S01]  /*1910*/  LEA.HI R0, R25, R26, RZ, 0x5 ;  /* 0x0000001a19007211 */ /* 0x000fe200078f28ff */
[----:B------:R-:W-:Y:S01]  /*1920*/  UIADD3 UR8, UP5, UP4, UR8, UR47, UR49 ;  /* 0x0000002f08087290 */ /* 0x000fe2000fcbe031 */
[----:B------:R-:W-:Y:S01]  /*1930*/  IADD3 R12, P0, R14, UR16, RZ ;  /* 0x000000100e0c7c10 */ /* 0x000fe2000ff1e0ff */
[----:B------:R-:W-:Y:S01]  /*1940*/  IMAD.U32 R6, RZ, RZ, UR16 ;  /* 0x00000010ff067e24 */ /* 0x000fe2000f8e00ff */
[----:B------:R-:W-:Y:S01]  /*1950*/  LOP3.LUT R2, R0, 0xffffffe0, RZ, 0xc0, !PT ;  /* 0xffffffe000027812 */ /* 0x000fe200078ec0ff */
[----:B------:R-:W-:Y:S01]  /*1960*/  UIADD3 UR17, UP3, UP0, UR17, UR8, UR25 ;  /* 0x0000000811117290 */ /* 0x000fe2000f87e019 */
[----:B------:R-:W-:Y:S01]  /*1970*/  SHF.R.S32.HI R0, RZ, 0x5, R0 ;  /* 0x00000005ff007819 */ /* 0x000fe20000011400 */
[----:B------:R-:W-:Y:S01]  /*1980*/  UIADD3.X UR7, UR10, UR51, UR56, UP5, UP4 ;  /* 0x000000330a077290 */ /* 0x000fe2000afe8438 */
[----:B------:R-:W-:Y:S01]  /*1990*/  IADD3.X R13, R23, UR33, RZ, P0, !PT ;  /* 0x00000021170d7c10 */ /* 0x000fe200087fe4ff */
[----:B------:R-:W-:Y:S01]  /*19a0*/  IMAD.IADD R21, R26, 0x1, -R2 ;  /* 0x000000011a157824 */ /* 0x000fe200078e0a02 */
[----:B------:R-:W-:Y:S01]  /*19b0*/  SHF.R.S32.HI R245, RZ, 0x1f, R244 ;  /* 0x0000001ffff57819 */ /* 0x000fe200000114f4 */
[----:B------:R-:W-:Y:S01]  /*19c0*/  UIADD3.X UR12, UR12, UR7, UR15, UP3, UP0 ;  /* 0x000000070c0c7290 */ /* 0x000fe20009fe040f */
[----:B------:R-:W-:Y:S01]  /*19d0*/  IADD3 R4, P1, R244, UR18, RZ ;  /* 0x00000012f4047c10 */ /* 0x000fe2000ff3e0ff */
[----:B------:R-:W-:Y:S01]  /*19e0*/  IMAD R0, R0, UR48, R21 ;  /* 0x0000003000007c24 */ /* 0x000fe2000f8e0215 */
[----:B------:R-:W-:Y:S01]  /*19f0*/  ULDC.64 UR8, c[0x0][0x370] ;  /* 0x0000dc0000087ab9 */ /* 0x000fe20000000a00 */
[----:B------:R-:W-:Y:S01]  /*1a00*/  IMAD.U32 R8, RZ, RZ, UR36 ;  /* 0x00000024ff087e24 */ /* 0x000fe2000f8e00ff */
[----:B------:R-:W-:Y:S01]  /*1a10*/  UISETP.GE.AND UP0, UPT, UR32, 0x1, UPT ;  /* 0x000000012000788c */ /* 0x000fe2000bf06270 */
[----:B------:R-:W-:Y:S01]  /*1a20*/  IADD3.X R5, R245, UR19, RZ, P1, !PT ;  /* 0x00000013f5057c10 */ /* 0x000fe20008ffe4ff */
[----:B------:R-:W-:Y:S01]  /*1a30*/  UIMAD UR7, UR33, UR8, URZ ;  /* 0x00000008210772a4 */ /* 0x000fe2000f8e023f */
[C---:B------:R-:W-:Y:S01]  /*1a40*/  IADD3 R2, P0, R0.reuse, UR17, RZ ;  /* 0x0000001100027c10 */ /* 0x040fe2000ff1e0ff */
[----:B------:R-:W-:Y:S01]  /*1a50*/  USHF.R.S32.HI UR14, URZ, 0x1f, UR36 ;  /* 0x0000001f3f0e7899 */ /* 0x000fe20008011424 */
[----:B------:R-:W-:Y:S01]  /*1a60*/  BSSY B1, `(.L_x_1436) ;  /* 0x0000a4a000017945 */ /* 0x000fe20003800000 */
[----:B------:R-:W-:Y:S01]  /*1a70*/  UIMAD UR10, UR16, UR9, UR7 ;  /* 0x00000009100a72a4 */ /* 0x000fe2000f8e0207 */
[----:B------:R-:W-:Y:S01]  /*1a80*/  LEA.HI.X.SX32 R10, R0, UR12, 0x1, P0 ;  /* 0x0000000c000a7c11 */ /* 0x000fe200080f0eff */
[----:B------:R-:W-:Y:S01]  /*1a90*/  IMAD.WIDE.U32 R4, R6, c[0x0][0x370], R4 ;  /* 0x0000dc0006047a25 */ /* 0x000fe200078e0004 */
[----:B------:R-:W-:Y:S01]  /*1aa0*/  LEA R234, P0, R2, c[0x0][0x350], 0x2 ;  /* 0x0000d40002ea7a11 */ /* 0x000fe200078010ff */
[----:B------:R-:W-:-:S02]  /*1ab0*/  ULDC.64 UR8, c[0x0][0x378] ;  /* 0x0000de0000087ab9 */ /* 0x000fc40000000a00 */
[----:B------:R-:W-:Y:S01]  /*1ac0*/  UIMAD UR7, UR14, UR8, URZ ;  /* 0x000000080e0772a4 */ /* 0x000fe2000f8e023f */
[----:B------:R-:W-:Y:S01]  /*1ad0*/  LEA.HI.X R235, R2, c[0x0][0x354], R10, 0x2, P0 ;  /* 0x0000d50002eb7a11 */ /* 0x000fe200000f140a */
[----:B------:R-:W-:Y:S01]  /*1ae0*/  IMAD R0, R13, c[0x0][0x190], RZ ;  /* 0x000064000d007a24 */ /* 0x000fe200078e02ff */
[----:B------:R-:W-:Y:S01]  /*1af0*/  PLOP3.LUT P0, PT, PT, PT, UP0, 0x80, 0x0 ;  /* 0x000000000000781c */ /* 0x000fe20003f0f008 */
[C---:B------:R-:W-:Y:S01]  /*1b00*/  IMAD.WIDE.U32 R6, R12.reuse, c[0x0][0x190], R244 ;  /* 0x000064000c067a25 */ /* 0x040fe200078e00f4 */
[----:B------:R-:W-:Y:S01]  /*1b10*/  IADD3 R5, R5, UR10, RZ ;  /* 0x0000000a05057c10 */ /* 0x000fe2000fffe0ff */
[----:B------:R-:W-:Y:S02]  /*1b20*/  UIMAD UR14, UR36, UR9, UR7 ;  /* 0x00000009240e72a4 */ /* 0x000fe4000f8e0207 */
[----:B------:R-:W-:Y:S01]  /*1b30*/  UIADD3 UR8, UR16, UR11, URZ ;  /* 0x0000000b10087290 */ /* 0x000fe2000fffe03f */
[----:B------:R-:W-:Y:S01]  /*1b40*/  IMAD R15, R12, c[0x0][0x194], R0 ;  /* 0x000065000c0f7a24 */ /* 0x000fe200078e0200 */
[----:B------:R-:W-:Y:S01]  /*1b50*/  UIADD3 UR7, UR16, UR13, URZ ;  /* 0x0000000d10077290 */ /* 0x000fe2000fffe03f */
[----:B------:R-:W-:Y:S01]  /*1b60*/  IMAD.WIDE.U32 R4, R8, c[0x0][0x378], R4 ;  /* 0x0000de0008047a25 */ /* 0x000fe200078e0004 */
[----:B------:R-:W-:Y:S01]  /*1b70*/  UMOV UR15, 0x4 ;  /* 0x00000004000f7882 */ /* 0x000fe20000000000 */
[----:B------:R-:W-:Y:S01]  /*1b80*/  IADD3 R8, P1, R6, UR27, RZ ;  /* 0x0000001b06087c10 */ /* 0x000fe2000ff3e0ff */
[----:B------:R-:W-:-:S02]  /*1b90*/  ULDC.64 UR12, c[0x0][0x3c8] ;  /* 0x0000f200000c7ab9 */ /* 0x000fc40000000a00 */
        /* <DEDUP_REMOVED lines=9> */
[----:B------:R-:W-:Y:S01]  /*1c30*/  USHF.R.S32.HI UR7, URZ, 0x1f, UR36 ;  /* 0x0000001f3f077899 */ /* 0x000fe20008011424 */
[C---:B------:R-:W-:Y:S01]  /*1c40*/  IADD3 R28, R244.reuse, 0x40, RZ ;  /* 0x00000040f41c7810 */ /* 0x040fe20007ffe0ff */
[----:B------:R-:W-:Y:S01]  /*1c50*/  UMOV UR12, UR8 ;  /* 0x00000008000c7c82 */ /* 0x000fe20008000000 */
[----:B------:R-:W-:Y:S01]  /*1c60*/  IADD3 R27, R244, 0xc0, RZ ;  /* 0x000000c0f41b7810 */ /* 0x000fe20007ffe0ff */
[----:B------:R-:W-:Y:S01]  /*1c70*/  UMOV UR11, UR9 ;  /* 0x00000009000b7c82 */ /* 0x000fe20008000000 */
[----:B------:R-:W-:Y:S01]  /*1c80*/  IMAD.U32 R10, RZ, RZ, UR36 ;  /* 0x00000024ff0a7e24 */ /* 0x000fe2000f8e00ff */
[----:B------:R-:W-:Y:S01]  /*1c90*/  ULDC.64 UR8, c[0x0][0x1a8] ;  /* 0x00006a0000087ab9 */ /* 0x000fe20000000a00 */
[----:B------:R1:W-:Y:S01]  /*1ca0*/  STL [R1], R28 ;  /* 0x0000001c01007387 */ /* 0x0003e20000100800 */
[----:B------:R-:W-:Y:S01]  /*1cb0*/  UIMAD UR13, UR7, UR8, URZ ;  /* 0x00000008070d72a4 */ /* 0x000fe2000f8e023f */
[----:B------:R-:W-:Y:S01]  /*1cc0*/  IMAD R0, R23, c[0x0][0x370], RZ ;  /* 0x0000dc0017007a24 */ /* 0x000fe200078e02ff */
[----:B------:R-:W-:Y:S01]  /*1cd0*/  BSSY B0, `(.L_x_1442) ;  /* 0x0000045000007945 */ /* 0x000fe20003800000 */
[----:B------:R-:W-:Y:S01]  /*1ce0*/  UMOV UR7, UR10 ;  /* 0x0000000a00077c82 */ /* 0x000fe20008000000 */
[----:B------:R1:W-:Y:S01]  /*1cf0*/  STL [R1+0x4], R27 ;  /* 0x0000041b01007387 */ /* 0x0003e20000100800 */
[----:B------:R-:W-:Y:S01]  /*1d00*/  UIMAD UR10, UR7, -0x40, UR32 ;  /* 0xffffffc0070a78a4 */ /* 0x000fe2000f8e0220 */
[----:B------:R-:W-:Y:S01]  /*1d10*/  IMAD.WIDE.U32 R6, R14, c[0x0][0x370], R4 ;  /* 0x0000dc000e067a25 */ /* 0x000fe200078e0004 */
[----:B------:R-:W-:Y:S01]  /*1d20*/  ULEA.HI UR8, UR7, UR7, URZ, 0x1 ;  /* 0x0000000707087291 */ /* 0x000fe2000f8f083f */
[----:B------:R-:W-:Y:S01]  /*1d30*/  @P0 BAR.SYNC.DEFER_BLOCKING 0x0 ;  /* 0x0000000000000b1d */ /* 0x000fe20000010000 */
[----:B------:R-:W-:Y:S01]  /*1d40*/  UIMAD UR13, UR36, UR9, UR13 ;  /* 0x00000009240d72a4 */ /* 0x000fe2000f8e020d */
[----:B------:R-:W-:Y:S01]  /*1d50*/  IMAD.WIDE.U32 R10, R10, c[0x0][0x1a8], R8 ;  /* 0x00006a000a0a7a25 */ /* 0x000fe200078e0008 */
[----:B------:R-:W-:Y:S01]  /*1d60*/  ISETP.GE.AND P6, PT, R14, UR10, PT ;  /* 0x0000000a0e007c0c */ /* 0x000fe2000bfc6270 */
[----:B------:R-:W-:Y:S01]  /*1d70*/  ULOP3.LUT UR8, UR8, 0xfffffffe, URZ, 0xc0, !UPT ;  /* 0xfffffffe08087892 */ /* 0x000fe2000f8ec03f */
[----:B------:R-:W-:Y:S01]  /*1d80*/  LEA R240, P0, R6, c[0x0][0x330], 0x1 ;  /* 0x0000cc0006f07a11 */ /* 0x000fe200078008ff */
[----:B------:R-:W-:Y:S01]  /*1d90*/  IMAD R0, R14, c[0x0][0x374], R0 ;  /* 0x0000dd000e007a24 */ /* 0x000fe200078e0200 */
[----:B------:R-:W-:Y:S01]  /*1da0*/  LEA R241, P1, R10, c[0x0][0x160], 0x1 ;  /* 0x000058000af17a11 */ /* 0x000fe200078208ff */
[----:B------:R-:W-:Y:S01]  /*1db0*/  UIADD3 UR8, UR7, -UR8, URZ ;  /* 0x8000000807087290 */ /* 0x000fe2000fffe03f */
[----:B------:R-:W-:Y:S01]  /*1dc0*/  IADD3 R17, R11, UR13, RZ ;  /* 0x0000000d0b117c10 */ /* 0x000fe2000fffe0ff */
[----:B------:R-:W-:Y:S01]  /*1dd0*/  IMAD.IADD R2, R7, 0x1, R0 ;  /* 0x0000000107027824 */ /* 0x000fe200078e0200 */
[----:B------:R-:W-:Y:S01]  /*1de0*/  UMOV UR9, UR17 ;  /* 0x0000001100097c82 */ /* 0x000fe20008000000 */
[----:B------:R-:W-:Y:S01]  /*1df0*/  IADD3 R252, R244, 0x80, RZ ;  /* 0x00000080f4fc7810 */ /* 0x000fe20007ffe0ff */
[----:B------:R-:W-:Y:S01]  /*1e00*/  UISETP.NE.AND UP0, UPT, UR8, 0x1, UPT ;  /* 0x000000010800788c */ /* 0x000fe2000bf05270 */
[----:B------:R-:W-:-:S02]  /*1e10*/  LEA.HI.X R242, R10, c[0x0][0x164], R17, 0x1, P1 ;  /* 0x000059000af27a11 */ /* 0x000fc400008f0c11 */
[----:B------:R-:W-:Y:S01]  /*1e20*/  UMOV UR8, UR16 ;  /* 0x0000001000087c82 */ /* 0x000fe20008000000 */
        /* <DEDUP_REMOVED lines=12> */
[----:B------:R-:W-:Y:S01]  /*1ef0*/  IMAD R0, R12, c[0x0][0x374], R0 ;  /* 0x0000dd000c007a24 */ /* 0x000fe200078e0200 */
        /* <DEDUP_REMOVED lines=34> */
.L_x_1443:
[----:B------:R-:W-:Y:S05]  /*2120*/  BSYNC B0 ;  /* 0x0000000000007941 */ /* 0x000fea0003800000 */
.L_x_1442:
        /* <DEDUP_REMOVED lines=48> */
.L_x_1445:
[----:B------:R-:W-:Y:S05]  /*2430*/  BSYNC B0 ;  /* 0x0000000000007941 */ /* 0x000fea0003800000 */
.L_x_1444:
        /* <DEDUP_REMOVED lines=23> */
.L_x_1447:
        /* <DEDUP_REMOVED lines=50> */
.L_x_1448:
[----:B------:R-:W-:Y:S05]  /*28d0*/  BSYNC B0 ;  /* 0x0000000000007941 */ /* 0x000fea0003800000 */
.L_x_1446:
        /* <DEDUP_REMOVED lines=21> */
.L_x_1450:
        /* <DEDUP_REMOVED lines=49> */
.L_x_1451:
[----:B------:R-:W-:Y:S05]  /*2d40*/  BSYNC B0 ;  /* 0x0000000000007941 */ /* 0x000fea0003800000 */
.L_x_1449:
[----:B--2---:R-:W2:Y:S01]  /*2d50*/  LDL R2, [R1+0x8] ;  /* 0x0000080001027983 */ /* 0x004ea20000100800 */
[----:B------:R-:W-:Y:S01]  /*2d60*/  USHF.R.S32.HI UR13, URZ, 0x1f, UR23 ;  /* 0x0000001f3f0d7899 */ /* 0x000fe20008011417 */
[----:B---3--:R-:W-:Y:S01]  /*2d70*/  IMAD.MOV.U32 R4, RZ, RZ, 0x4 ;  /* 0x00000004ff047424 */ /* 0x008fe200078e00ff */
[----:B------:R-:W-:Y:S01]  /*2d80*/  ULDC.64 UR14, c[0x0][0x198] ;  /* 0x00006600000e7ab9 */ /* 0x000fe20000000a00 */
[----:B------:R-:W-:Y:S01]  /*2d90*/  IMAD.MOV.U32 R250, RZ, RZ, 0x7f800000 ;  /* 0x7f800000fffa7424 */ /* 0x000fe200078e00ff */
[----:B------:R-:W-:Y:S02]  /*2da0*/  MOV R251, 0x7f800000 ;  /* 0x7f80000000fb7802 */ /* 0x000fe40000000f00 */
[----:B------:R-:W-:Y:S01]  /*2db0*/  MOV R18, UR23 ;  /* 0x0000001700127c02 */ /* 0x000fe20008000f00 */
[----:B------:R-:W-:Y:S01]  /*2dc0*/  BSSY B0, `(.L_x_1452) ;  /* 0x0000045000007945 */ /* 0x000fe20003800000 */
[C---:B--2---:R-:W-:Y:S01]  /*2dd0*/  IADD3 R0, R2.reuse, 0x8, RZ ;  /* 0x0000000802007810 */ /* 0x044fe20007ffe0ff */
[C---:B------:R-:W-:Y:S01]  /*2de0*/  IMAD.WIDE R4, R2.reuse, R4, UR8 ;  /* 0x0000000802047e25 */ /* 0x040fe2000f8e0204 */
[----:B------:R-:W-:-:S02]  /*2df0*/  ISETP.GE.AND P2, PT, R2, UR10, PT ;  /* 0x0000000a02007c0c */ /* 0x000fc4000bf46270 */
[----:B------:R-:W-:Y:S01]  /*2e00*/  ISETP.GE.AND P1, PT, R0, UR10, PT ;  /* 0x0000000a00007c0c */ /* 0x000fe2000bf26270 */
[----:B------:R-:W-:-:S04]  /*2e10*/  UIMAD UR10, UR13, UR14, URZ ;  /* 0x0000000e0d0a72a4 */ /* 0x000fc8000f8e023f */
[----:B------:R-:W-:-:S06]  /*2e20*/  UIMAD UR10, UR23, UR15, UR10 ;  /* 0x0000000f170a72a4 */ /* 0x000fcc000f8e020a */
[----:B------:R-:W-:Y:S01]  /*2e30*/  IMAD.U32 R0, RZ, RZ, UR10 ;  /* 0x0000000aff007e24 */ /* 0x000fe2000f8e00ff */
[----:B------:R-:W-:Y:S01]  /*2e40*/  UIADD3 UR10, -UR23, UR6, URZ ;  /* 0x00000006170a7290 */ /* 0x000fe2000fffe13f */
[----:B------:R2:W5:Y:S04]  /*2e50*/  @!P2 LDG.E R250, [R4.64] ;  /* 0x0000000404faa981 */ /* 0x000568000c1e1900 */
[----:B------:R2:W5:Y:S01]  /*2e60*/  @!P1 LDG.E R251, [R4.64+0x20] ;  /* 0x0000200404fb9981 */ /* 0x000562000c1e1900 */
[----:B------:R-:W-:-:S13]  /*2e70*/  ISETP.GE.AND P6, PT, R14, UR10, PT ;  /* 0x0000000a0e007c0c */ /* 0x000fda000bfc6270 */
[----:B------:R3:W-:Y:S04]  /*2e80*/  @P6 STS.128 [R237+0x18000], RZ ;  /* 0x018000ffed006388 */ /* 0x0007e80000000c00 */
[----:B------:R3:W-:Y:S04]  /*2e90*/  @P6 STS.128 [R237+0x1a000], RZ ;  /* 0x01a000ffed006388 */ /* 0x0007e80000000c00 */
[----:B------:R3:W-:Y:S01]  /*2ea0*/  @P6 STS.128 [R237+0x1c000], RZ ;  /* 0x01c000ffed006388 */ /* 0x0007e20000000c00 */
[----:B--2---:R-:W-:-:S03]  /*2eb0*/  IMAD.WIDE.U32 R4, R18, c[0x0][0x198], R244 ;  /* 0x0000660012047a25 */ /* 0x004fc600078e00f4 */
[----:B------:R3:W-:Y:S02]  /*2ec0*/  @P6 STS.128 [R237+0x1e000], RZ ;  /* 0x01e000ffed006388 */ /* 0x0007e40000000c00 */
[----:B------:R-:W-:-:S04]  /*2ed0*/  IADD3 R4, P1, R4, UR21, RZ ;  /* 0x0000001504047c10 */ /* 0x000fc8000ff3e0ff */
        /* <DEDUP_REMOVED lines=51> */
.L_x_1453:
[----:B------:R-:W-:Y:S05]  /*3210*/  BSYNC B0 ;  /* 0x0000000000007941 */ /* 0x000fea0003800000 */
.L_x_1452:
        /* <DEDUP_REMOVED lines=8> */
[----:B-12---:R-:W-:Y:S01]  /*32a0*/  IMAD.U32 R5, RZ, RZ, UR24 ;  /* 0x00000018ff057e24 */ /* 0x006fe2000f8e00ff */
        /* <DEDUP_REMOVED lines=46> */
.L_x_1455:
[----:B------:R-:W-:Y:S05]  /*3590*/  BSYNC B0 ;  /* 0x0000000000007941 */ /* 0x000fea0003800000 */
.L_x_1454:
        /* <DEDUP_REMOVED lines=62> */
.L_x_1457:
[----:B------:R-:W-:Y:S05]  /*3980*/  BSYNC B0 ;  /* 0x0000000000007941 */ /* 0x000fea0003800000 */
.L_x_1456:
        /* <DEDUP_REMOVED lines=53> */
.L_x_1459:
[----:B------:R-:W-:Y:S05]  /*3ce0*/  BSYNC B0 ;  /* 0x0000000000007941 */ /* 0x000fea0003800000 */
.L_x_1458:
[----:B------:R-:W-:Y:S02]  /*3cf0*/  IMAD.MOV.U32 R6, RZ, RZ, c[0x0][0x308] ;  /* 0x0000c200ff067624 */ /* 0x000fe400078e00ff */
[----:B------:R-:W-:Y:S01]  /*3d00*/  IMAD.MOV.U32 R7, RZ, RZ, c[0x0][0x30c] ;  /* 0x0000c300ff077624 */ /* 0x000fe200078e00ff */
[----:B------:R-:W-:Y:S01]  /*3d10*/  LEA.HI R0, R25, R26, RZ, 0x4 ;  /* 0x0000001a19007211 */ /* 0x000fe200078f20ff */
[----:B------:R-:W0:Y:S04]  /*3d20*/  LDGDEPBAR ;  /* 0x00000000000079af */ /* 0x000e280000000000 */
[----:B-12---:R1:W2:Y:S04]  /*3d30*/  LDG.E.64 R4, [R6.64+0x8] ;  /* 0x0000080406047981 */ /* 0x0062a8000c1e1b00 */
[----:B-1-3--:R-:W3:Y:S01]  /*3d40*/  LDG.E.64 R6, [R6.64] ;  /* 0x0000000406067981 */ /* 0x00aee2000c1e1b00 */
[----:B------:R-:W-:Y:S01]  /*3d50*/  LOP3.LUT R0, R0, 0xfffffff0, RZ, 0xc0, !PT ;  /* 0xfffffff000007812 */ /* 0x000fe200078ec0ff */
[----:B------:R-:W-:Y:S01]  /*3d60*/  IMAD.MOV.U32 R226, RZ, RZ, 0x40 ;  /* 0x00000040ffe27424 */ /* 0x000fe200078e00ff */
[--C-:B------:R-:W-:Y:S01]  /*3d70*/  SHF.R.S32.HI R8, RZ, 0x1f, R21.reuse ;  /* 0x0000001fff087819 */ /* 0x100fe20000011415 */
[----:B------:R-:W1:Y:S01]  /*3d80*/  S2R R9, SR_TID.X ;  /* 0x0000000000097919 */ /* 0x000e620000002100 */
[----:B------:R-:W-:Y:S01]  /*3d90*/  SHF.L.U32 R222, R233, 0x1, RZ ;  /* 0x00000001e9de7819 */ /* 0x000fe200000006ff */
[----:B------:R-:W-:Y:S01]  /*3da0*/  IMAD.IADD R0, R26, 0x1, -R0 ;  /* 0x000000011a007824 */ /* 0x000fe200078e0a00 */
[----:B------:R-:W-:Y:S01]  /*3db0*/  UIADD3 UR10, UR23, 0x40, URZ ;  /* 0x00000040170a7890 */ /* 0x000fe2000fffe03f */
[----:B------:R-:W-:Y:S01]  /*3dc0*/  IMAD.MOV.U32 R238, RZ, RZ, R236 ;  /* 0x000000ffffee7224 */ /* 0x000fe200078e00ec */
        /* <DEDUP_REMOVED lines=14> */
[----:B------:R-:W-:Y:S01]  /*3eb0*/  IADD3 R0, R0, -R2, RZ ;  /* 0x8000000200007210 */ /* 0x000fe20007ffe0ff */
        /* <DEDUP_REMOVED lines=52> */
[----:B------:R-:W-:Y:S01]  /*4200*/  UISETP.GE.AND UP3, UPT, UR10, UR6, UPT ;  /* 0x000000060a00728c */ /* 0x000fe2000bf66270 */
[----:B--2---:R-:W-:-:S02]  /*4210*/  IADD3 R4, P2, P1, R4, UR46, R21 ;  /* 0x0000002e04047c10 */ /* 0x004fc4000f95e015 */
[----:B------:R-:W-:Y:S02]  /*4220*/  CS2R R20, SRZ ;  /* 0x0000000000147805 */ /* 0x000fe4000001ff00 */
[----:B------:R-:W-:Y:S01]  /*4230*/  IADD3.X R2, R5, UR50, R8, P2, P1 ;  /* 0x0000003205027c10 */ /* 0x000fe200097e2408 */
[----:B------:R-:W-:Y:S01]  /*4240*/  IMAD.WIDE.U32 R4, R4, -0x2daee0ad, RZ ;  /* 0xd2511f5304047825 */ /* 0x000fe200078e00ff */
[----:B------:R-:W-:Y:S02]  /*4250*/  R2P PR, R0, 0x6 ;  /* 0x0000000600007804 */ /* 0x000fe40000000000 */
[----:B------:R-:W-:Y:S01]  /*4260*/  IADD3 R0, R232, 0x4000, RZ ;  /* 0x00004000e8007810 */ /* 0x000fe20007ffe0ff */
[----:B------:R2:W-:Y:S02]  /*4270*/  STL [R1+0x54], R2 ;  /* 0x0000540201007387 */ /* 0x0005e40000100800 */
[----:B------:R-:W-:Y:S02]  /*4280*/  SEL R231, R231, 0xffffffe0, !P1 ;  /* 0xffffffe0e7e77807 */ /* 0x000fe40004800000 */
[----:B------:R-:W-:-:S02]  /*4290*/  SEL R0, R0, R232, !P0 ;  /* 0x000000e800007207 */ /* 0x000fc40004000000 */
[----:B------:R-:W-:Y:S01]  /*42a0*/  SEL R226, R226, 0xffffffc0, !P2 ;  /* 0xffffffc0e2e27807 */ /* 0x000fe20005000000 */
[----:B------:R-:W-:Y:S01]  /*42b0*/  IMAD.IADD R228, R227, 0x1, R231 ;  /* 0x00000001e3e47824 */ /* 0x000fe200078e02e7 */
[----:B------:R-:W-:-:S03]  /*42c0*/  IADD3 R223, R231, R222, RZ ;  /* 0x000000dee7df7210 */ /* 0x000fc60007ffe0ff */
[----:B------:R-:W-:Y:S02]  /*42d0*/  IMAD.IADD R229, R227, 0x1, R226 ;  /* 0x00000001e3e57824 */ /* 0x000fe400078e02e2 */
[C---:B------:R-:W-:Y:S02]  /*42e0*/  IMAD.IADD R225, R226.reuse, 0x1, R222 ;  /* 0x00000001e2e17824 */ /* 0x040fe400078e02de */
[C---:B------:R-:W-:Y:S01]  /*42f0*/  IMAD.IADD R230, R226.reuse, 0x1, R228 ;  /* 0x00000001e2e67824 */ /* 0x040fe200078e02e4 */
[----:B---3--:R3:W4:Y:S01]  /*4300*/  R2UR UR14, R7 ;  /* 0x00000000070e73c2 */ /* 0x00872200000e0000 */
[----:B------:R-:W-:-:S07]  /*4310*/  IMAD.IADD R224, R226, 0x1, R223 ;  /* 0x00000001e2e07824 */ /* 0x000fce00078e02df */
[----:B------:R-:W1:Y:S01]  /*4320*/  R2UR UR15, R6 ;  /* 0x00000000060f73c2 */ /* 0x000e6200000e0000 */
[----:B--2---:R-:W-:-:S04]  /*4330*/  IADD3 R2, R233, 0x4000, RZ ;  /* 0x00004000e9027810 */ /* 0x004fc80007ffe0ff */
[----:B------:R-:W-:-:S05]  /*4340*/  SEL R2, R2, R233, !P0 ;  /* 0x000000e902027207 */ /* 0x000fca0004000000 */
[----:B------:R-:W-:Y:S01]  /*4350*/  IMAD.SHL.U32 R219, R2, 0x2, RZ ;  /* 0x0000000202db7824 */ /* 0x000fe200078e00ff */
[----:B------:R-:W-:Y:S01]  /*4360*/  SHF.L.U32 R2, R0, 0x1, RZ ;  /* 0x0000000100027819 */ /* 0x000fe200000006ff */
[----:B------:R-:W-:Y:S01]  /*4370*/  IMAD.MOV.U32 R0, RZ, RZ, c[0x0][0x22c] ;  /* 0x00008b00ff007624 */ /* 0x000fe200078e00ff */
[----:B---3--:R-:W2:Y:S03]  /*4380*/  S2R R7, SR_TID.X ;  /* 0x0000000000077919 */ /* 0x008ea60000002100 */
[----:B------:R-:W-:Y:S01]  /*4390*/  IMAD R0, R0, c[0x0][0x1c0], RZ ;  /* 0x0000700000007a24 */ /* 0x000fe200078e02ff */
[----:B----4-:R-:W-:Y:S02]  /*43a0*/  UIADD3 UR26, UR14, -0x4498517b, URZ ;  /* 0xbb67ae850e1a7890 */ /* 0x010fe4000fffe03f */
[----:B------:R-:W-:Y:S01]  /*43b0*/  UIADD3 UR24, UR14, 0x76cf5d0a, URZ ;  /* 0x76cf5d0a0e187890 */ /* 0x000fe2000fffe03f */
[C---:B------:R-:W-:Y:S01]  /*43c0*/  IMAD.SHL.U32 R10, R0.reuse, 0x10, RZ ;  /* 0x00000010000a7824 */ /* 0x040fe200078e00ff */
[----:B------:R-:W-:Y:S01]  /*43d0*/  SHF.L.U32 R239, R0, 0x3, RZ ;  /* 0x0000000300ef7819 */ /* 0x000fe200000006ff */
[----:B------:R-:W-:-:S02]  /*43e0*/  UIADD3 UR22, UR14, 0x32370b8f, URZ ;  /* 0x32370b8f0e167890 */ /* 0x000fc4000fffe03f */
[----:B-1----:R-:W-:Y:S01]  /*43f0*/  UIADD3 UR27, UR15, -0x61c88647, URZ ;  /* 0x9e3779b90f1b7890 */ /* 0x002fe2000fffe03f */
[C---:B------:R-:W-:Y:S01]  /*4400*/  IADD3 R8, R10.reuse, 0x40, RZ ;  /* 0x000000400a087810 */ /* 0x040fe20007ffe0ff */
[----:B------:R-:W-:Y:S01]  /*4410*/  UIADD3 UR25, UR15, 0x3c6ef372, URZ ;  /* 0x3c6ef3720f197890 */ /* 0x000fe2000fffe03f */
[----:B------:R-:W-:Y:S01]  /*4420*/  IADD3 R0, R10, 0xe0, RZ ;  /* 0x000000e00a007810 */ /* 0x000fe20007ffe0ff */
[----:B------:R-:W-:Y:S02]  /*4430*/  UIADD3 UR23, UR15, -0x255992d5, URZ ;  /* 0xdaa66d2b0f177890 */ /* 0x000fe4000fffe03f */
[C---:B------:R-:W-:Y:S01]  /*4440*/  IMAD.IADD R8, R239.reuse, 0x1, R8 ;  /* 0x00000001ef087824 */ /* 0x040fe200078e0208 */
[C---:B------:R-:W-:Y:S01]  /*4450*/  IADD3 R0, R239.reuse, R0, RZ ;  /* 0x00000000ef007210 */ /* 0x040fe20007ffe0ff */
[----:B------:R-:W-:Y:S02]  /*4460*/  UIADD3 UR21, UR15, 0x78dde6e4, URZ ;  /* 0x78dde6e40f157890 */ /* 0x000fe4000fffe03f */
[C---:B------:R-:W-:Y:S01]  /*4470*/  IMAD.IADD R8, R239.reuse, 0x1, R8 ;  /* 0x00000001ef087824 */ /* 0x040fe200078e0208 */
[----:B------:R-:W-:Y:S01]  /*4480*/  UIADD3 UR20, UR14, -0x126145ec, URZ ;  /* 0xed9eba140e147890 */ /* 0x000fe2000fffe03f */
[----:B------:R-:W-:Y:S01]  /*4490*/  IMAD.IADD R0, R239, 0x1, R0 ;  /* 0x00000001ef007824 */ /* 0x000fe200078e0200 */
[----:B------:R-:W-:Y:S01]  /*44a0*/  UIADD3 UR19, UR15, 0x1715609d, URZ ;  /* 0x1715609d0f137890 */ /* 0x000fe2000fffe03f */
[----:B--2---:R-:W-:-:S02]  /*44b0*/  SHF.R.S32.HI R7, RZ, 0x1f, R7 ;  /* 0x0000001fff077819 */ /* 0x004fc40000011407 */
[C---:B------:R-:W-:Y:S01]  /*44c0*/  IMAD.IADD R0, R239.reuse, 0x1, R0 ;  /* 0x00000001ef007824 */ /* 0x040fe200078e0200 */
[----:B------:R-:W-:Y:S01]  /*44d0*/  IADD3 R8, R239, R8, RZ ;  /* 0x00000008ef087210 */ /* 0x000fe20007ffe0ff */
[----:B------:R-:W-:Y:S01]  /*44e0*/  UIADD3 UR18, UR14, -0x56f99767, URZ ;  /* 0xa90668990e127890 */ /* 0x000fe2000fffe03f */
[----:B------:R-:W-:Y:S01]  /*44f0*/  LEA.HI R7, R7, R9, RZ, 0x7 ;  /* 0x0000000907077211 */ /* 0x000fe200078f38ff */
[----:B------:R-:W-:Y:S01]  /*4500*/  UIADD3 UR17, UR15, -0x4ab325aa, URZ ;  /* 0xb54cda560f117890 */ /* 0x000fe2000fffe03f */
[C---:B------:R-:W-:Y:S01]  /*4510*/  IADD3 R9, R10.reuse, 0x20, RZ ;  /* 0x000000200a097810 */ /* 0x040fe20007ffe0ff */
[C---:B------:R-:W-:Y:S01]  /*4520*/  IMAD.IADD R8, R239.reuse, 0x1, R8 ;  /* 0x00000001ef087824 */ /* 0x040fe200078e0208 */
[----:B------:R-:W-:Y:S01]  /*4530*/  SHF.R.S32.HI R7, RZ, 0x7, R7 ;  /* 0x00000007ff077819 */ /* 0x000fe20000011407 */
[----:B------:R-:W-:Y:S01]  /*4540*/  UIADD3 UR16, UR14, 0x646e171e, URZ ;  /* 0x646e171e0e107890 */ /* 0x000fe2000fffe03f */
[C---:B------:R-:W-:Y:S02]  /*4550*/  IADD3 R9, R239.reuse, R9, RZ ;  /* 0x00000009ef097210 */ /* 0x040fe40007ffe0ff */
[----:B------:R-:W-:Y:S01]  /*4560*/  IADD3 R0, R239, R0, RZ ;  /* 0x00000000ef007210 */ /* 0x000fe20007ffe0ff */
[----:B------:R-:W-:Y:S01]  /*4570*/  IMAD.SHL.U32 R6, R7, 0x20, RZ ;  /* 0x0000002007067824 */ /* 0x000fe200078e00ff */
[----:B------:R-:W-:Y:S01]  /*4580*/  IADD3 R7, R10, 0x60, RZ ;  /* 0x000000600a077810 */ /* 0x000fe20007ffe0ff */
[----:B------:R-:W-:-:S03]  /*4590*/  IMAD.IADD R9, R239, 0x1, R9 ;  /* 0x00000001ef097824 */ /* 0x000fc600078e0209 */
[----:B------:R1:W-:Y:S01]  /*45a0*/  STL [R1+0x60], R6 ;  /* 0x0000600601007387 */ /* 0x0003e20000100800 */
[C---:B------:R-:W-:Y:S02]  /*45b0*/  IMAD.IADD R7, R239.reuse, 0x1, R7 ;  /* 0x00000001ef077824 */ /* 0x040fe400078e0207 */
[C---:B------:R-:W-:Y:S01]  /*45c0*/  IMAD.IADD R9, R239.reuse, 0x1, R9 ;  /* 0x00000001ef097824 */ /* 0x040fe200078e0209 */
[----:B------:R2:W-:Y:S02]  /*45d0*/  STL.64 [R1+0x10], R4 ;  /* 0x0000100401007387 */ /* 0x0005e40000100a00 */
[C---:B------:R-:W-:Y:S02]  /*45e0*/  IADD3 R7, R239.reuse, R7, RZ ;  /* 0x00000007ef077210 */ /* 0x040fe40007ffe0ff */
[----:B------:R-:W-:-:S03]  /*45f0*/  IADD3 R9, R239, R9, RZ ;  /* 0x00000009ef097210 */ /* 0x000fc60007ffe0ff */
[C---:B------:R-:W-:Y:S02]  /*4600*/  IMAD.IADD R7, R239.reuse, 0x1, R7 ;  /* 0x00000001ef077824 */ /* 0x040fe400078e0207 */
[----:B------:R3:W-:Y:S02]  /*4610*/  STL [R1+0x2c], R9 ;  /* 0x00002c0901007387 */ /* 0x0007e40000100800 */
[----:B------:R-:W-:Y:S02]  /*4620*/  IMAD.IADD R7, R239, 0x1, R7 ;  /* 0x00000001ef077824 */ /* 0x000fe400078e0207 */
[----:B------:R4:W-:Y:S04]  /*4630*/  STL [R1+0x28], R8 ;  /* 0x0000280801007387 */ /* 0x0009e80000100800 */
[----:B------:R4:W-:Y:S01]  /*4640*/  STL [R1+0x24], R7 ;  /* 0x0000240701007387 */ /* 0x0009e20000100800 */
[----:B-1----:R-:W-:-:S04]  /*4650*/  IADD3 R6, R10, 0x80, RZ ;  /* 0x000000800a067810 */ /* 0x002fc80007ffe0ff */
[C---:B------:R-:W-:Y:S02]  /*4660*/  IADD3 R6, R239.reuse, R6, RZ ;  /* 0x00000006ef067210 */ /* 0x040fe40007ffe0ff */
[C---:B--2---:R-:W-:Y:S02]  /*4670*/  IADD3 R5, R10.reuse, 0xa0, RZ ;  /* 0x000000a00a057810 */ /* 0x044fe40007ffe0ff */
[----:B------:R-:W-:Y:S01]  /*4680*/  IADD3 R4, R10, 0xc0, RZ ;  /* 0x000000c00a047810 */ /* 0x000fe20007ffe0ff */
[C---:B------:R-:W-:Y:S02]  /*4690*/  IMAD.IADD R6, R239.reuse, 0x1, R6 ;  /* 0x00000001ef067824 */ /* 0x040fe400078e0206 */
[C---:B------:R-:W-:Y:S02]  /*46a0*/  IMAD.IADD R5, R239.reuse, 0x1, R5 ;  /* 0x00000001ef057824 */ /* 0x040fe400078e0205 */
[C---:B------:R-:W-:Y:S02]  /*46b0*/  IMAD.IADD R4, R239.reuse, 0x1, R4 ;  /* 0x00000001ef047824 */ /* 0x040fe400078e0204 */
[----:B------:R-:W-:-:S02]  /*46c0*/  IMAD.IADD R5, R239, 0x1, R5 ;  /* 0x00000001ef057824 */ /* 0x000fc400078e0205 */
[C---:B------:R-:W-:Y:S01]  /*46d0*/  IMAD.IADD R6, R239.reuse, 0x1, R6 ;  /* 0x00000001ef067824 */ /* 0x040fe200078e0206 */
[C---:B------:R-:W-:Y:S01]  /*46e0*/  IADD3 R4, R239.reuse, R4, RZ ;  /* 0x00000004ef047210 */ /* 0x040fe20007ffe0ff */
[C---:B---3--:R-:W-:Y:S01]  /*46f0*/  IMAD.IADD R9, R239.reuse, 0x1, R9 ;  /* 0x00000001ef097824 */ /* 0x048fe200078e0209 */
[C---:B------:R-:W-:Y:S01]  /*4700*/  IADD3 R5, R239.reuse, R5, RZ ;  /* 0x00000005ef057210 */ /* 0x040fe20007ffe0ff */
[C---:B----4-:R-:W-:Y:S01]  /*4710*/  IMAD.IADD R8, R239.reuse, 0x1, R8 ;  /* 0x00000001ef087824 */ /* 0x050fe200078e0208 */
[C---:B------:R-:W-:Y:S01]  /*4720*/  IADD3 R6, R239.reuse, R6, RZ ;  /* 0x00000006ef067210 */ /* 0x040fe20007ffe0ff */
[C---:B------:R-:W-:Y:S01]  /*4730*/  IMAD.IADD R4, R239.reuse, 0x1, R4 ;  /* 0x00000001ef047824 */ /* 0x040fe200078e0204 */
[C---:B------:R-:W-:Y:S01]  /*4740*/  IADD3 R7, R239.reuse, R7, RZ ;  /* 0x00000007ef077210 */ /* 0x040fe20007ffe0ff */
[C---:B------:R-:W-:Y:S02]  /*4750*/  IMAD.IADD R5, R239.reuse, 0x1, R5 ;  /* 0x00000001ef057824 */ /* 0x040fe400078e0205 */
[C---:B------:R-:W-:Y:S01]  /*4760*/  IMAD.IADD R4, R239.reuse, 0x1, R4 ;  /* 0x00000001ef047824 */ /* 0x040fe200078e0204 */
[----:B------:R1:W-:Y:S04]  /*4770*/  STL [R1+0x20], R6 ;  /* 0x0000200601007387 */ /* 0x0003e80000100800 */
[----:B------:R2:W-:Y:S04]  /*4780*/  STL [R1+0x1c], R5 ;  /* 0x00001c0501007387 */ /* 0x0005e80000100800 */
[----:B------:R-:W-:Y:S04]  /*4790*/  STL [R1+0x48], R9 ;  /* 0x0000480901007387 */ /* 0x000fe80000100800 */
[----:B------:R3:W-:Y:S04]  /*47a0*/  STL [R1+0x18], R4 ;  /* 0x0000180401007387 */ /* 0x0007e80000100800 */
[----:B------:R-:W-:Y:S04]  /*47b0*/  STL [R1+0x44], R8 ;  /* 0x0000440801007387 */ /* 0x000fe80000100800 */
[----:B------:R4:W-:Y:S04]  /*47c0*/  STL [R1+0xc], R0 ;  /* 0x00000c0001007387 */ /* 0x0009e80000100800 */
[----:B------:R4:W-:Y:S01]  /*47d0*/  STL [R1+0x40], R7 ;  /* 0x0000400701007387 */ /* 0x0009e20000100800 */
[----:B-1----:R-:W-:-:S02]  /*47e0*/  IMAD.IADD R6, R239, 0x1, R6 ;  /* 0x00000001ef067824 */ /* 0x002fc400078e0206 */
[----:B--2---:R-:W-:-:S03]  /*47f0*/  IMAD.IADD R5, R239, 0x1, R5 ;  /* 0x00000001ef057824 */ /* 0x004fc600078e0205 */
[----:B------:R1:W-:Y:S04]  /*4800*/  STL [R1+0x3c], R6 ;  /* 0x00003c0601007387 */ /* 0x0003e80000100800 */
[----:B------:R1:W-:Y:S01]  /*4810*/  STL [R1+0x38], R5 ;  /* 0x0000380501007387 */ /* 0x0003e20000100800 */
[C---:B---3--:R-:W-:Y:S01]  /*4820*/  IADD3 R4, R239.reuse, R4, RZ ;  /* 0x00000004ef047210 */ /* 0x048fe20007ffe0ff */
[----:B----4-:R-:W-:-:S05]  /*4830*/  IMAD.IADD R0, R239, 0x1, R0 ;  /* 0x00000001ef007824 */ /* 0x010fca00078e0200 */
[----:B------:R1:W-:Y:S04]  /*4840*/  STL [R1+0x30], R0 ;  /* 0x0000300001007387 */ /* 0x0003e80000100800 */
[----:B------:R1:W-:Y:S02]  /*4850*/  STL [R1+0x34], R4 ;  /* 0x0000340401007387 */ /* 0x0003e40000100800 */
.L_x_1462:
[----:B------:R-:W0:Y:S01]  /*4860*/  LDGDEPBAR ;  /* 0x00000000000079af */ /* 0x000e220000000000 */
[C---:B------:R-:W-:Y:S01]  /*4870*/  IMAD.IADD R105, R219.reuse, 0x1, R231 ;  /* 0x00000001db697824 */ /* 0x040fe200078e02e7 */
[----:B------:R-:W-:Y:S01]  /*4880*/  PLOP3.LUT P0, PT, PT, PT, UP3, 0x80, 0x0 ;  /* 0x000000000000781c */ /* 0x000fe20003f0f038 */
[--C-:B------:R-:W-:Y:S01]  /*4890*/  IMAD.IADD R104, R219, 0x1, R226.reuse ;  /* 0x00000001db687824 */ /* 0x100fe200078e02e2 */
[----:B------:R-:W-:Y:S01]  /*48a0*/  PLOP3.LUT P2, PT, PT, PT, UP3, 0x80, 0x0 ;  /* 0x000000000000781c */ /* 0x000fe20003f4f038 */
[----:B-1----:R-:W-:Y:S01]  /*48b0*/  IMAD.IADD R0, R105, 0x1, R226 ;  /* 0x0000000169007824 */ /* 0x002fe200078e02e2 */
[----:B------:R-:W2:Y:S01]  /*48c0*/  LDL R112, [R1+0x60] ;  /* 0x0000600001707983 */ /* 0x000ea20000100800 */
[----:B------:R-:W-:Y:S01]  /*48d0*/  PLOP3.LUT P1, PT, PT, PT, UP3, 0x80, 0x0 ;  /* 0x000000000000781c */ /* 0x000fe20003f2f038 */
[----:B------:R-:W-:Y:S01]  /*48e0*/  UISETP.GE.AND UP4, UPT, UR7, 0x1, UPT ;  /* 0x000000010700788c */ /* 0x000fe2000bf86270 */
[----:B------:R-:W-:Y:S02]  /*48f0*/  PLOP3.LUT P3, PT, PT, PT, UP3, 0x80, 0x0 ;  /* 0x000000000000781c */ /* 0x000fe40003f6f038 */
[----:B------:R-:W-:Y:S01]  /*4900*/  PLOP3.LUT P6, PT, PT, PT, UP3, 0x80, 0x0 ;  /* 0x000000000000781c */ /* 0x000fe20003fcf038 */
[----:B------:R-:W3:Y:S01]  /*4910*/  LDL.64 R110, [R1+0x10] ;  /* 0x00001000016e7983 */ /* 0x000ee20000100a00 */
[----:B------:R-:W-:Y:S02]  /*4920*/  PLOP3.LUT P5, PT, PT, PT, UP3, 0x80, 0x0 ;  /* 0x000000000000781c */ /* 0x000fe40003faf038 */
[----:B-----5:R-:W-:Y:S03]  /*4930*/  FSETP.NEU.FTZ.AND P4, PT, R250, -INF , PT ;  /* 0xff800000fa00780b */ /* 0x020fe60003f9d000 */
[----:B------:R-:W4:Y:S06]  /*4940*/  LDL R109, [R1+0x58] ;  /* 0x00005800016d7983 */ /* 0x000f2c0000100800 */
[----:B------:R-:W2:Y:S06]  /*4950*/  LDL R108, [R1+0x54] ;  /* 0x00005400016c7983 */ /* 0x000eac0000100800 */
[----:B------:R-:W1:Y:S01]  /*4960*/  S2R R113, SR_TID.X ;  /* 0x0000000000717919 */ /* 0x000e620000002100 */
[----:B------:R-:W-:Y:S05]  /*4970*/  DEPBAR.LE SB0, 0x0 ;  /* 0x000080000000791a */ /* 0x000fea0000000000 */
[----:B------:R-:W-:Y:S06]  /*4980*/  BAR.SYNC.DEFER_BLOCKING 0x0 ;  /* 0x0000000000007b1d */ /* 0x000fec0000010000 */
[----:B------:R-:W-:Y:S06]  /*4990*/  LDSM.16.M88.4 R16, [R219] ;  /* 0x00000000db10783b */ /* 0x000fec0000000200 */
[----:B------:R-:W1:Y:S06]  /*49a0*/  LDSM.16.M88.4 R8, [R218+0x18000] ;  /* 0x01800000da08783b */ /* 0x000e6c0000000200 */
[----:B------:R-:W1:Y:S06]  /*49b0*/  LDSM.16.M88.4 R84, [R218+0x18800] ;  /* 0x01880000da54783b */ /* 0x000e6c0000000200 */
[----:B------:R-:W-:Y:S06]  /*49c0*/  LDSM.16.M88.4 R88, [R105] ;  /* 0x000000006958783b */ /* 0x000fec0000000200 */
[----:B------:R-:W1:Y:S06]  /*49d0*/  LDSM.16.M88.4 R92, [R3+0x18000] ;  /* 0x01800000035c783b */ /* 0x000e6c0000000200 */
[----:B------:R-:W1:Y:S06]  /*49e0*/  LDSM.16.M88.4 R96, [R3+0x18800] ;  /* 0x018800000360783b */ /* 0x000e6c0000000200 */
[----:B------:R-:W-:Y:S01]  /*49f0*/  LDSM.16.M88.4 R100, [R217+0x18000] ;  /* 0x01800000d964783b */ /* 0x000fe20000000200 */
[C---:B-1----:R-:W-:Y:S08]  /*4a00*/  HMMA.16816.F32.BF16 R4, R16.reuse, R8, RZ ;  /* 0x000000081004723c */ /* 0x042ff000000418ff */
[C---:B------:R-:W-:Y:S08]  /*4a10*/  HMMA.16816.F32.BF16 R8, R16.reuse, R10, RZ ;  /* 0x0000000a1008723c */ /* 0x040ff000000418ff */
[C---:B------:R-:W-:Y:S08]  /*4a20*/  HMMA.16816.F32.BF16 R12, R16.reuse, R84, RZ ;  /* 0x00000054100c723c */ /* 0x040ff000000418ff */
[----:B------:R-:W-:Y:S01]  /*4a30*/  HMMA.16816.F32.BF16 R16, R16, R86, RZ ;  /* 0x000000561010723c */ /* 0x000fe200000418ff */
[----:B------:R-:W1:Y:S07]  /*4a40*/  LDSM.16.M88.4 R84, [R104] ;  /* 0x000000006854783b */ /* 0x000e6e0000000200 */
[C---:B------:R-:W-:Y:S08]  /*4a50*/  HMMA.16816.F32.BF16 R4, R88.reuse, R92, R4 ;  /* 0x0000005c5804723c */ /* 0x040ff00000041804 */
[C---:B------:R-:W-:Y:S01]  /*4a60*/  HMMA.16816.F32.BF16 R8, R88.reuse, R94, R8 ;  /* 0x0000005e5808723c */ /* 0x040fe20000041808 */
[----:B------:R-:W-:Y:S07]  /*4a70*/  LDSM.16.M88.4 R92, [R0] ;  /* 0x00000000005c783b */ /* 0x000fee0000000200 */
[C---:B------:R-:W-:Y:S08]  /*4a80*/  HMMA.16816.F32.BF16 R12, R88.reuse, R96, R12 ;  /* 0x00000060580c723c */ /* 0x040ff0000004180c */
[----:B------:R-:W-:Y:S01]  /*4a90*/  HMMA.16816.F32.BF16 R16, R88, R98, R16 ;  /* 0x000000625810723c */ /* 0x000fe20000041810 */
[----:B------:R-:W1:Y:S06]  /*4aa0*/  LDSM.16.M88.4 R88, [R217+0x18800] ;  /* 0x01880000d958783b */ /* 0x000e6c0000000200 */
[----:B------:R-:W1:Y:S02]  /*4ab0*/  LDSM.16.M88.4 R96, [R216+0x18000] ;  /* 0x01800000d860783b */ /* 0x000e640000000200 */
[C---:B-1----:R-:W-:Y:S08]  /*4ac0*/  HMMA.16816.F32.BF16 R4, R84.reuse, R100, R4 ;  /* 0x000000645404723c */ /* 0x042ff00000041804 */
[C---:B------:R-:W-:Y:S01]  /*4ad0*/  HMMA.16816.F32.BF16 R8, R84.reuse, R102, R8 ;  /* 0x000000665408723c */ /* 0x040fe20000041808 */
[----:B------:R-:W1:Y:S07]  /*4ae0*/  LDSM.16.M88.4 R100, [R216+0x18800] ;  /* 0x01880000d864783b */ /* 0x000e6e0000000200 */
[C---:B------:R-:W-:Y:S08]  /*4af0*/  HMMA.16816.F32.BF16 R12, R84.reuse, R88, R12 ;  /* 0x00000058540c723c */ /* 0x040ff0000004180c */
[----:B------:R-:W-:Y:S01]  /*4b00*/  HMMA.16816.F32.BF16 R16, R84, R90, R16 ;  /* 0x0000005a5410723c */ /* 0x000fe20000041810 */
[----:B------:R-:W-:Y:S06]  /*4b10*/  LDSM.16.M88.4 R84, [R219+0x2000] ;  /* 0x00200000db54783b */ /* 0x000fec0000000200 */
[----:B------:R-:W1:Y:S01]  /*4b20*/  LDSM.16.M88.4 R88, [R218+0x1a000] ;  /* 0x01a00000da58783b */ /* 0x000e620000000200 */
[C---:B------:R-:W-:Y:S08]  /*4b30*/  HMMA.16816.F32.BF16 R4, R92.reuse, R96, R4 ;  /* 0x000000605c04723c */ /* 0x040ff00000041804 */
[C---:B------:R-:W-:Y:S01]  /*4b40*/  HMMA.16816.F32.BF16 R8, R92.reuse, R98, R8 ;  /* 0x000000625c08723c */ /* 0x040fe20000041808 */
[----:B------:R-:W1:Y:S07]  /*4b50*/  LDSM.16.M88.4 R96, [R218+0x1a800] ;  /* 0x01a80000da60783b */ /* 0x000e6e0000000200 */
[C---:B-1----:R-:W-:Y:S08]  /*4b60*/  HMMA.16816.F32.BF16 R12, R92.reuse, R100, R12 ;  /* 0x000000645c0c723c */ /* 0x042ff0000004180c */
[----:B------:R-:W-:Y:S01]  /*4b70*/  HMMA.16816.F32.BF16 R16, R92, R102, R16 ;  /* 0x000000665c10723c */ /* 0x000fe20000041810 */
[----:B------:R-:W-:Y:S06]  /*4b80*/  LDSM.16.M88.4 R92, [R105+0x2000] ;  /* 0x00200000695c783b */ /* 0x000fec0000000200 */
[----:B------:R-:W1:Y:S01]  /*4b90*/  LDSM.16.M88.4 R100, [R3+0x1a000] ;  /* 0x01a000000364783b */ /* 0x000e620000000200 */
[C---:B------:R-:W-:Y:S08]  /*4ba0*/  HMMA.16816.F32.BF16 R4, R84.reuse, R88, R4 ;  /* 0x000000585404723c */ /* 0x040ff00000041804 */
[C---:B------:R-:W-:Y:S01]  /*4bb0*/  HMMA.16816.F32.BF16 R8, R84.reuse, R90, R8 ;  /* 0x0000005a5408723c */ /* 0x040fe20000041808 */
[----:B------:R-:W-:Y:S07]  /*4bc0*/  LDSM.16.M88.4 R88, [R104+0x2000] ;  /* 0x002000006858783b */ /* 0x000fee0000000200 */
[C---:B------:R-:W-:Y:S08]  /*4bd0*/  HMMA.16816.F32.BF16 R12, R84.reuse, R96, R12 ;  /* 0x00000060540c723c */ /* 0x040ff0000004180c */
[----:B------:R-:W-:Y:S01]  /*4be0*/  HMMA.16816.F32.BF16 R16, R84, R98, R16 ;  /* 0x000000625410723c */ /* 0x000fe20000041810 */
[----:B------:R-:W3:Y:S06]  /*4bf0*/  LDSM.16.M88.4 R84, [R3+0x1a800] ;  /* 0x01a800000354783b */ /* 0x000eec0000000200 */
[----:B------:R-:W2:Y:S01]  /*4c00*/  LDSM.16.M88.4 R96, [R217+0x1a000] ;  /* 0x01a00000d960783b */ /* 0x000ea20000000200 */
[C---:B-1----:R-:W-:Y:S08]  /*4c10*/  HMMA.16816.F32.BF16 R4, R92.reuse, R100, R4 ;  /* 0x000000645c04723c */ /* 0x042ff00000041804 */
[C---:B------:R-:W-:Y:S01]  /*4c20*/  HMMA.16816.F32.BF16 R8, R92.reuse, R102, R8 ;  /* 0x000000665c08723c */ /* 0x040fe20000041808 */
[----:B------:R-:W1:Y:S07]  /*4c30*/  LDSM.16.M88.4 R100, [R217+0x1a800] ;  /* 0x01a80000d964783b */ /* 0x000e6e0000000200 */
[C---:B---3--:R-:W-:Y:S08]  /*4c40*/  HMMA.16816.F32.BF16 R12, R92.reuse, R84, R12 ;  /* 0x000000545c0c723c */ /* 0x048ff0000004180c */
[----:B------:R-:W-:Y:S01]  /*4c50*/  HMMA.16816.F32.BF16 R16, R92, R86, R16 ;  /* 0x000000565c10723c */ /* 0x000fe20000041810 */
[----:B------:R-:W-:Y:S06]  /*4c60*/  LDSM.16.M88.4 R84, [R0+0x2000] ;  /* 0x002000000054783b */ /* 0x000fec0000000200 */
[----:B------:R-:W3:Y:S01]  /*4c70*/  LDSM.16.M88.4 R92, [R216+0x1a000] ;  /* 0x01a00000d85c783b */ /* 0x000ee20000000200 */
[C---:B--2---:R-:W-:Y:S08]  /*4c80*/  HMMA.16816.F32.BF16 R4, R88.reuse, R96, R4 ;  /* 0x000000605804723c */ /* 0x044ff00000041804 */
[C---:B------:R-:W-:Y:S01]  /*4c90*/  HMMA.16816.F32.BF16 R8, R88.reuse, R98, R8 ;  /* 0x000000625808723c */ /* 0x040fe20000041808 */
[----:B------:R-:W2:Y:S07]  /*4ca0*/  LDSM.16.M88.4 R96, [R216+0x1a800] ;  /* 0x01a80000d860783b */ /* 0x000eae0000000200 */
[C---:B-1----:R-:W-:Y:S08]  /*4cb0*/  HMMA.16816.F32.BF16 R12, R88.reuse, R100, R12 ;  /* 0x00000064580c723c */ /* 0x042ff0000004180c */
[----:B------:R-:W-:Y:S01]  /*4cc0*/  HMMA.16816.F32.BF16 R16, R88, R102, R16 ;  /* 0x000000665810723c */ /* 0x000fe20000041810 */
[----:B------:R-:W-:Y:S06]  /*4cd0*/  LDSM.16.M88.4 R88, [R219+0x4000] ;  /* 0x00400000db58783b */ /* 0x000fec0000000200 */
        /* <DEDUP_REMOVED lines=8> */
[C---:B-1----:R-:W-:Y:S08]  /*4d60*/  HMMA.16816.F32.BF16 R4, R88.reuse, R100, R4 ;  /* 0x000000645804723c */ /* 0x042ff00000041804 */
[C---:B------:R-:W-:Y:S01]  /*4d70*/  HMMA.16816.F32.BF16 R8, R88.reuse, R102, R8 ;  /* 0x000000665808723c */ /* 0x040fe20000041808 */
[----:B------:R-:W1:Y:S07]  /*4d80*/  LDSM.16.M88.4 R100, [R3+0x1c800] ;  /* 0x01c800000364783b */ /* 0x000e6e0000000200 */
[C---:B--2---:R-:W-:Y:S08]  /*4d90*/  HMMA.16816.F32.BF16 R12, R88.reuse, R84, R12 ;  /* 0x00000054580c723c */ /* 0x044ff0000004180c */
[----:B------:R-:W-:Y:S01]  /*4da0*/  HMMA.16816.F32.BF16 R16, R88, R86, R16 ;  /* 0x000000565810723c */ /* 0x000fe20000041810 */
[----:B------:R-:W-:Y:S06]  /*4db0*/  LDSM.16.M88.4 R84, [R104+0x4000] ;  /* 0x004000006854783b */ /* 0x000fec0000000200 */
[----:B------:R-:W2:Y:S01]  /*4dc0*/  LDSM.16.M88.4 R88, [R217+0x1c000] ;  /* 0x01c00000d958783b */ /* 0x000ea20000000200 */
[C---:B---3--:R-:W-:Y:S08]  /*4dd0*/  HMMA.16816.F32.BF16 R4, R92.reuse, R96, R4 ;  /* 0x000000605c04723c */ /* 0x048ff00000041804 */
[C---:B------:R-:W-:Y:S01]  /*4de0*/  HMMA.16816.F32.BF16 R8, R92.reuse, R98, R8 ;  /* 0x000000625c08723c */ /* 0x040fe20000041808 */
[----:B------:R-:W3:Y:S07]  /*4df0*/  LDSM.16.M88.4 R96, [R217+0x1c800] ;  /* 0x01c80000d960783b */ /* 0x000eee0000000200 */
[C---:B-1----:R-:W-:Y:S08]  /*4e00*/  HMMA.16816.F32.BF16 R12, R92.reuse, R100, R12 ;  /* 0x000000645c0c723c */ /* 0x042ff0000004180c */
[----:B------:R-:W-:Y:S01]  /*4e10*/  HMMA.16816.F32.BF16 R16, R92, R102, R16 ;  /* 0x000000665c10723c */ /* 0x000fe20000041810 */
[----:B------:R-:W-:Y:S06]  /*4e20*/  LDSM.16.M88.4 R92, [R0+0x4000] ;  /* 0x00400000005c783b */ /* 0x000fec0000000200 */
        /* <DEDUP_REMOVED lines=21> */
[----:B------:R-:W1:Y:S06]  /*4f80*/  LDSM.16.M88.4 R100, [R217+0x1e000] ;  /* 0x01e00000d964783b */ /* 0x000e6c0000000200 */
[----:B------:R-:W4:Y:S01]  /*4f90*/  LDSM.16.M88.4 R104, [R217+0x1e800] ;  /* 0x01e80000d968783b */ /* 0x000f220000000200 */
[C---:B--2---:R-:W-:Y:S08]  /*4fa0*/  HMMA.16816.F32.BF16 R4, R84.reuse, R92, R4 ;  /* 0x0000005c5404723c */ /* 0x044ff00000041804 */
[C---:B------:R-:W-:Y:S01]  /*4fb0*/  HMMA.16816.F32.BF16 R8, R84.reuse, R94, R8 ;  /* 0x0000005e5408723c */ /* 0x040fe20000041808 */
[----:B------:R-:W-:Y:S07]  /*4fc0*/  LDSM.16.M88.4 R92, [R216+0x1e000] ;  /* 0x01e00000d85c783b */ /* 0x000fee0000000200 */
[C---:B---3--:R-:W-:Y:S08]  /*4fd0*/  HMMA.16816.F32.BF16 R12, R84.reuse, R96, R12 ;  /* 0x00000060540c723c */ /* 0x048ff0000004180c */
[----:B------:R-:W-:Y:S01]  /*4fe0*/  HMMA.16816.F32.BF16 R16, R84, R98, R16 ;  /* 0x000000625410723c */ /* 0x000fe20000041810 */
[----:B------:R2:W3:Y:S07]  /*4ff0*/  LDSM.16.M88.4 R84, [R0+0x6000] ;  /* 0x006000000054783b */ /* 0x0004ee0000000200 */
[C---:B-1----:R-:W-:Y:S08]  /*5000*/  HMMA.16816.F32.BF16 R4, R88.reuse, R100, R4 ;  /* 0x000000645804723c */ /* 0x042ff00000041804 */
[C---:B------:R-:W-:Y:S08]  /*5010*/  HMMA.16816.F32.BF16 R8, R88.reuse, R102, R8 ;  /* 0x000000665808723c */ /* 0x040ff00000041808 */
[C---:B----4-:R-:W-:Y:S01]  /*5020*/  HMMA.16816.F32.BF16 R12, R88.reuse, R104, R12 ;  /* 0x00000068580c723c */ /* 0x050fe2000004180c */
[----:B--2---:R-:W1:Y:S01]  /*5030*/  @P0 S2R R0, SR_TID.X ;  /* 0x0000000000000919 */ /* 0x004e620000002100 */
[----:B------:R-:W-:Y:S06]  /*5040*/  PLOP3.LUT P0, PT, PT, PT, UP3, 0x80, 0x0 ;  /* 0x000000000000781c */ /* 0x000fec0003f0f038 */
[----:B------:R-:W-:Y:S07]  /*5050*/  HMMA.16816.F32.BF16 R16, R88, R106, R16 ;  /* 0x0000006a5810723c */ /* 0x000fee0000041810 */
[----:B------:R-:W-:Y:S01]  /*5060*/  IMAD.U32 R88, RZ, RZ, UR7 ;  /* 0x00000007ff587e24 */ /* 0x000fe2000f8e00ff */
[C---:B---3--:R-:W-:Y:S05]  /*5070*/  HMMA.16816.F32.BF16 R4, R84.reuse, R92, R4 ;  /* 0x0000005c5404723c */ /* 0x048fea0000041804 */
[----:B------:R-:W-:Y:S02]  /*5080*/  IMAD R88, R88, 0x4, R109 ;  /* 0x0000000458587824 */ /* 0x000fe400078e026d */
[----:B------:R-:W-:Y:S01]  /*5090*/  IMAD.U32 R92, RZ, RZ, UR28 ;  /* 0x0000001cff5c7e24 */ /* 0x000fe2000f8e00ff */
[C---:B------:R-:W-:Y:S01]  /*50a0*/  HMMA.16816.F32.BF16 R8, R84.reuse, R94, R8 ;  /* 0x0000005e5408723c */ /* 0x040fe20000041808 */
[----:B------:R-:W2:Y:S03]  /*50b0*/  LDL R109, [R1+0x8] ;  /* 0x00000800016d7983 */ /* 0x000ea60000100800 */
[----:B-1----:R-:W-:Y:S01]  /*50c0*/  @P2 IMAD.SHL.U32 R0, R0, 0x2, RZ ;  /* 0x0000000200002824 */ /* 0x002fe200078e00ff */
[----:B------:R-:W-:Y:S01]  /*50d0*/  PLOP3.LUT P2, PT, PT, PT, UP3, 0x80, 0x0 ;  /* 0x000000000000781c */ /* 0x000fe20003f4f038 */
[----:B------:R-:W-:Y:S03]  /*50e0*/  FMUL.FTZ R93, R250, 1.4426950216293334961 ;  /* 0x3fb8aa3bfa5d7820 */ /* 0x000fe60000410000 */
[----:B------:R-:W-:Y:S02]  /*50f0*/  @P1 LOP3.LUT R0, R112, 0x6, R0, 0xf8, !PT ;  /* 0x0000000670001812 */ /* 0x000fe400078ef800 */
[----:B------:R-:W1:Y:S01]  /*5100*/  S2R R112, SR_TID.X ;  /* 0x0000000000707919 */ /* 0x000e620000002100 */
[----:B------:R-:W-:Y:S02]  /*5110*/  PLOP3.LUT P1, PT, PT, PT, UP3, 0x80, 0x0 ;  /* 0x000000000000781c */ /* 0x000fe40003f2f038 */
[----:B------:R-:W-:Y:S01]  /*5120*/  @P0 IMAD R92, R92, 0x40, R0 ;  /* 0x000000405c5c0824 */ /* 0x000fe200078e0200 */
[----:B------:R-:W-:Y:S01]  /*5130*/  PLOP3.LUT P0, PT, PT, PT, UP3, 0x80, 0x0 ;  /* 0x000000000000781c */ /* 0x000fe20003f0f038 */
[----:B------:R-:W-:Y:S01]  /*5140*/  IMAD.U32 R0, RZ, RZ, UR28 ;  /* 0x0000001cff007e24 */ /* 0x000fe2000f8e00ff */
[----:B------:R-:W-:Y:S02]  /*5150*/  FSEL R93, R93, RZ, P4 ;  /* 0x000000ff5d5d7208 */ /* 0x000fe40002000000 */
[C---:B------:R-:W-:Y:S02]  /*5160*/  @P3 ISETP.GE.AND P3, PT, R92.reuse, UR6, PT ;  /* 0x000000065c003c0c */ /* 0x040fe4000bf66270 */
[----:B------:R-:W-:Y:S04]  /*5170*/  FSETP.NEU.FTZ.AND P4, PT, R251, -INF , PT ;  /* 0xff800000fb00780b */ /* 0x000fe80003f9d000 */
[----:B------:R-:W-:Y:S02]  /*5180*/  @P1 IADD3 R89, R92, 0x1, RZ ;  /* 0x000000015c591810 */ /* 0x000fe40007ffe0ff */
[----:B------:R-:W-:Y:S02]  /*5190*/  PLOP3.LUT P1, PT, PT, PT, UP3, 0x80, 0x0 ;  /* 0x000000000000781c */ /* 0x000fe40003f2f038 */
[----:B------:R-:W-:Y:S01]  /*51a0*/  @P6 ISETP.GE.AND P6, PT, R89, UR6, PT ;  /* 0x0000000659006c0c */ /* 0x000fe2000bfc6270 */
[----:B------:R-:W-:Y:S02]  /*51b0*/  IMAD.WIDE.U32 R88, R88, -0x326172a9, RZ ;  /* 0xcd9e8d5758587825 */ /* 0x000fe400078e00ff */
[----:B------:R-:W-:Y:S02]  /*51c0*/  @P0 FSEL R4, R4, -INF , !P3 ;  /* 0xff80000004040808 */ /* 0x000fe40005800000 */
[----:B------:R-:W-:Y:S02]  /*51d0*/  PLOP3.LUT P0, PT, PT, PT, UP3, 0x80, 0x0 ;  /* 0x000000000000781c */ /* 0x000fe40003f0f038 */
[----:B-1----:R-:W-:Y:S01]  /*51e0*/  SHF.R.S32.HI R112, RZ, 0x1f, R112 ;  /* 0x0000001fff707819 */ /* 0x002fe20000011470 */
[--C-:B------:R-:W-:Y:S01]  /*51f0*/  FFMA.FTZ R4, R4, c[0x0][0x23c], -R93.reuse ;  /* 0x00008f0004047a23 */ /* 0x100fe2000001085d */
[----:B------:R-:W-:Y:S02]  /*5200*/  LOP3.LUT R98, R89, UR15, R108, 0x96, !PT ;  /* 0x0000000f59627c12 */ /* 0x000fe4000f8e966c */
[----:B------:R-:W-:Y:S01]  /*5210*/  LEA.HI R112, R112, R113, RZ, 0x7 ;  /* 0x0000007170707211 */ /* 0x000fe200078f38ff */
[----:B------:R-:W1:Y:S01]  /*5220*/  MUFU.EX2 R106, R4 ;  /* 0x00000004006a7308 */ /* 0x000e620000000800 */
[----:B------:R-:W-:Y:S02]  /*5230*/  @P1 FSEL R5, R5, -INF , !P6 ;  /* 0xff80000005051808 */ /* 0x000fe40007000000 */
[----:B------:R-:W-:Y:S02]  /*5240*/  SHF.R.S32.HI R112, RZ, 0x7, R112 ;  /* 0x00000007ff707819 */ /* 0x000fe40000011470 */
[----:B------:R-:W-:Y:S01]  /*5250*/  PLOP3.LUT P1, PT, PT, PT, UP3, 0x80, 0x0 ;  /* 0x000000000000781c */ /* 0x000fe20003f2f038 */
[--C-:B------:R-:W-:Y:S01]  /*5260*/  FFMA.FTZ R5, R5, c[0x0][0x23c], -R93.reuse ;  /* 0x00008f0005057a23 */ /* 0x100fe2000001085d */
[----:B------:R-:W-:Y:S01]  /*5270*/  @P0 FSEL R6, R6, -INF , !P3 ;  /* 0xff80000006060808 */ /* 0x000fe20005800000 */
[----:B------:R-:W-:Y:S01]  /*5280*/  IMAD R0, R0, 0x2, R112 ;  /* 0x0000000200007824 */ /* 0x000fe200078e0270 */
[----:B------:R-:W-:Y:S01]  /*5290*/  PLOP3.LUT P0, PT, PT, PT, UP3, 0x80, 0x0 ;  /* 0x000000000000781c */ /* 0x000fe20003f0f038 */
[----:B------:R3:W4:Y:S01]  /*52a0*/  MUFU.EX2 R104, R5 ;  /* 0x0000000500687308 */ /* 0x0007220000000800 */
[----:B------:R-:W-:Y:S02]  /*52b0*/  PLOP3.LUT P3, PT, PT, PT, UP3, 0x80, 0x0 ;  /* 0x000000000000781c */ /* 0x000fe40003f6f038 */
[----:B------:R-:W-:Y:S05]  /*52c0*/  LOP3.LUT R0, R111, UR14, R0, 0x96, !PT ;  /* 0x0000000e6f007c12 */ /* 0x000fea000f8e9600 */
[----:B------:R-:W-:Y:S01]  /*52d0*/  IMAD.WIDE.U32 R96, R0, -0x326172a9, RZ ;  /* 0xcd9e8d5700607825 */ /* 0x000fe200078e00ff */
[----:B------:R-:W-:Y:S02]  /*52e0*/  @P2 IADD3 R0, R92, 0x8, RZ ;  /* 0x000000085c002810 */ /* 0x000fe40007ffe0ff */
[----:B------:R-:W-:Y:S02]  /*52f0*/  PLOP3.LUT P2, PT, PT, PT, UP3, 0x80, 0x0 ;  /* 0x000000000000781c */ /* 0x000fe40003f4f038 */
[----:B------:R-:W-:Y:S02]  /*5300*/  LOP3.LUT R97, R97, UR27, R88, 0x96, !PT ;  /* 0x0000001b61617c12 */ /* 0x000fe4000f8e9658 */
[----:B------:R-:W1:Y:S01]  /*5310*/  LDSM.16.M88.4 R88, [R216+0x1e800] ;  /* 0x01e80000d858783b */ /* 0x000e620000000200 */
[----:B------:R-:W-:Y:S01]  /*5320*/  @P5 ISETP.GE.AND P5, PT, R0, UR6, PT ;  /* 0x0000000600005c0c */ /* 0x000fe2000bfa6270 */
[----:B------:R-:W-:Y:S02]  /*5330*/  FMUL.FTZ R0, R251, 1.4426950216293334961 ;  /* 0x3fb8aa3bfb007820 */ /* 0x000fe40000410000 */
[----:B------:R-:W-:Y:S01]  /*5340*/  IMAD.WIDE.U32 R94, R97, -0x2daee0ad, RZ ;  /* 0xd2511f53615e7825 */ /* 0x000fe200078e00ff */
[----:B------:R-:W-:Y:S02]  /*5350*/  @P1 IADD3 R97, R92, 0x9, RZ ;  /* 0x000000095c611810 */ /* 0x000fe40007ffe0ff */
[----:B------:R-:W-:Y:S02]  /*5360*/  FSEL R0, R0, RZ, P4 ;  /* 0x000000ff00007208 */ /* 0x000fe40002000000 */
[----:B------:R-:W-:Y:S01]  /*5370*/  PLOP3.LUT P4, PT, PT, PT, UP3, 0x80, 0x0 ;  /* 0x000000000000781c */ /* 0x000fe20003f8f038 */
[----:B---3--:R-:W-:Y:S01]  /*5380*/  IMAD.WIDE.U32 R4, R98, -0x2daee0ad, RZ ;  /* 0xd2511f5362047825 */ /* 0x008fe200078e00ff */
[----:B------:R-:W-:Y:S02]  /*5390*/  PLOP3.LUT P1, PT, PT, PT, UP3, 0x80, 0x0 ;  /* 0x000000000000781c */ /* 0x000fe40003f2f038 */
[----:B------:R-:W-:Y:S01]  /*53a0*/  @P2 FSEL R7, R7, -INF , !P6 ;  /* 0xff80000007072808 */ /* 0x000fe20007000000 */
[----:B------:R-:W-:Y:S01]  /*53b0*/  FFMA.FTZ R6, R6, c[0x0][0x23c], -R0 ;  /* 0x00008f0006067a23 */ /* 0x000fe20000010800 */
[----:B------:R-:W-:Y:S02]  /*53c0*/  PLOP3.LUT P6, PT, PT, PT, UP3, 0x80, 0x0 ;  /* 0x000000000000781c */ /* 0x000fe40003fcf038 */
[----:B------:R-:W-:Y:S01]  /*53d0*/  LOP3.LUT R5, R5, UR26, R110, 0x96, !PT ;  /* 0x0000001a05057c12 */ /* 0x000fe2000f8e966e */
[----:B------:R3:W3:Y:S04]  /*53e0*/  MUFU.EX2 R108, R6 ;  /* 0x00000006006c7308 */ /* 0x0006e80000000800 */
[----:B------:R-:W-:Y:S02]  /*53f0*/  @P4 ISETP.GE.AND P2, PT, R97, UR6, PT ;  /* 0x0000000661004c0c */ /* 0x000fe4000bf46270 */
[----:B------:R-:W-:Y:S02]  /*5400*/  @P0 IADD3 R97, R92, 0x10, RZ ;  /* 0x000000105c610810 */ /* 0x000fe40007ffe0ff */
[----:B------:R-:W-:Y:S02]  /*5410*/  PLOP3.LUT P0, PT, PT, PT, UP3, 0x80, 0x0 ;  /* 0x000000000000781c */ /* 0x000fe40003f0f038 */
[----:B------:R-:W-:Y:S02]  /*5420*/  @P1 FSEL R8, R8, -INF , !P5 ;  /* 0xff80000008081808 */ /* 0x000fe40006800000 */
[----:B------:R-:W-:Y:S02]  /*5430*/  PLOP3.LUT P1, PT, PT, PT, UP3, 0x80, 0x0 ;  /* 0x000000000000781c */ /* 0x000fe40003f2f038 */
[----:B------:R-:W-:Y:S01]  /*5440*/  @P3 ISETP.GE.AND P3, PT, R97, UR6, PT ;  /* 0x0000000661003c0c */ /* 0x000fe2000bf66270 */
[--C-:B------:R-:W-:Y:S01]  /*5450*/  FFMA.FTZ R8, R8, c[0x0][0x23c], -R93.reuse ;  /* 0x00008f0008087a23 */ /* 0x100fe2000001085d */
[----:B------:R-:W-:Y:S03]  /*5460*/  PLOP3.LUT P4, PT, PT, PT, UP3, 0x80, 0x0 ;  /* 0x000000000000781c */ /* 0x000fe60003f8f038 */
[----:B------:R4:W-:Y:S02]  /*5470*/  MUFU.EX2 R101, R8 ;  /* 0x0000000800657308 */ /* 0x0009e40000000800 */
[----:B------:R-:W-:Y:S01]  /*5480*/  @P0 FSEL R9, R9, -INF , !P2 ;  /* 0xff80000009090808 */ /* 0x000fe20005000000 */
[C---:B-1----:R-:W-:Y:S01]  /*5490*/  HMMA.16816.F32.BF16 R12, R84.reuse, R88, R12 ;  /* 0x00000058540c723c */ /* 0x042fe2000004180c */
[----:B------:R-:W-:Y:S02]  /*54a0*/  PLOP3.LUT P0, PT, PT, PT, UP3, 0x80, 0x0 ;  /* 0x000000000000781c */ /* 0x000fe40003f0f038 */
[----:B---3--:R-:W-:Y:S01]  /*54b0*/  LOP3.LUT R6, R95, UR24, R4, 0x96, !PT ;  /* 0x000000185f067c12 */ /* 0x008fe2000f8e9604 */
[----:B------:R-:W-:Y:S01]  /*54c0*/  IMAD.WIDE.U32 R4, R5, -0x326172a9, RZ ;  /* 0xcd9e8d5705047825 */ /* 0x000fe200078e00ff */
[----:B------:R-:W-:Y:S02]  /*54d0*/  @P1 FSEL R11, R11, -INF , !P2 ;  /* 0xff8000000b0b1808 */ /* 0x000fe40005000000 */
[----:B------:R-:W-:Y:S01]  /*54e0*/  PLOP3.LUT P1, PT, PT, PT, UP3, 0x80, 0x0 ;  /* 0x000000000000781c */ /* 0x000fe20003f2f038 */
[----:B------:R-:W-:Y:S01]  /*54f0*/  HMMA.16816.F32.BF16 R16, R84, R90, R16 ;  /* 0x0000005a5410723c */ /* 0x000fe20000041810 */
[----:B------:R-:W-:Y:S03]  /*5500*/  PLOP3.LUT P2, PT, PT, PT, UP3, 0x80, 0x0 ;  /* 0x000000000000781c */ /* 0x000fe60003f4f038 */
[--C-:B------:R-:W-:Y:S01]  /*5510*/  FFMA.FTZ R9, R9, c[0x0][0x23c], -R93.reuse ;  /* 0x00008f0009097a23 */ /* 0x100fe2000001085d */
[----:B------:R-:W-:Y:S01]  /*5520*/  LOP3.LUT R5, R5, UR25, R96, 0x96, !PT ;  /* 0x0000001905057c12 */ /* 0x000fe2000f8e9660 */
[--C-:B------:R-:W-:Y:S01]  /*5530*/  FFMA.FTZ R95, R7, c[0x0][0x23c], -R0.reuse ;  /* 0x00008f00075f7a23 */ /* 0x100fe20000010800 */
[----:B------:R-:W-:Y:S01]  /*5540*/  @P4 FSEL R10, R10, -INF , !P5 ;  /* 0xff8000000a0a4808 */ /* 0x000fe20006800000 */
[----:B------:R-:W-:Y:S01]  /*5550*/  IMAD.WIDE.U32 R6, R6, -0x326172a9, RZ ;  /* 0xcd9e8d5706067825 */ /* 0x000fe200078e00ff */
[----:B------:R1:W-:Y:S01]  /*5560*/  MUFU.EX2 R102, R9 ;  /* 0x0000000900667308 */ /* 0x0003e20000000800 */
[----:B------:R-:W-:Y:S02]  /*5570*/  PLOP3.LUT P4, PT, PT, PT, UP3, 0x80, 0x0 ;  /* 0x000000000000781c */ /* 0x000fe40003f8f038 */
[----:B------:R-:W-:Y:S01]  /*5580*/  FFMA.FTZ R10, R10, c[0x0][0x23c], -R0 ;  /* 0x00008f000a0a7a23 */ /* 0x000fe20000010800 */
[----:B------:R-:W-:Y:S01]  /*5590*/  LOP3.LUT R96, R7, UR23, R4, 0x96, !PT ;  /* 0x0000001707607c12 */ /* 0x000fe2000f8e9604 */
[----:B------:R-:W-:Y:S01]  /*55a0*/  IMAD.WIDE.U32 R4, R5, -0x2daee0ad, RZ ;  /* 0xd2511f5305047825 */ /* 0x000fe200078e00ff */
[----:B----4-:R-:W-:Y:S02]  /*55b0*/  @P6 IADD3 R8, R92, 0x11, RZ ;  /* 0x000000115c086810 */ /* 0x010fe40007ffe0ff */
[----:B------:R-:W-:Y:S01]  /*55c0*/  @P1 FSEL R12, R12, -INF , !P3 ;  /* 0xff8000000c0c1808 */ /* 0x000fe20005800000 */
[----:B------:R-:W-:Y:S01]  /*55d0*/  IMAD.WIDE.U32 R96, R96, -0x2daee0ad, RZ ;  /* 0xd2511f5360607825 */ /* 0x000fe200078e00ff */
[----:B------:R-:W-:Y:S01]  /*55e0*/  LOP3.LUT R5, R5, UR22, R94, 0x96, !PT ;  /* 0x0000001605057c12 */ /* 0x000fe2000f8e965e */
[----:B------:R-:W-:Y:S01]  /*55f0*/  MUFU.EX2 R105, R10 ;  /* 0x0000000a00697308 */ /* 0x000fe20000000800 */
[----:B------:R-:W-:Y:S01]  /*5600*/  @P0 IADD3 R7, R92, 0x18, RZ ;  /* 0x000000185c070810 */ /* 0x000fe20007ffe0ff */
[----:B------:R-:W-:Y:S01]  /*5610*/  FFMA.FTZ R11, R11, c[0x0][0x23c], -R0 ;  /* 0x00008f000b0b7a23 */ /* 0x000fe20000010800 */
[----:B------:R-:W-:Y:S01]  /*5620*/  LOP3.LUT R94, R97, UR20, R4, 0x96, !PT ;  /* 0x00000014615e7c12 */ /* 0x000fe2000f8e9604 */
[----:B------:R-:W-:Y:S01]  /*5630*/  IMAD.WIDE.U32 R4, R5, -0x326172a9, RZ ;  /* 0xcd9e8d5705047825 */ /* 0x000fe200078e00ff */
[----:B------:R-:W-:Y:S02]  /*5640*/  @P4 ISETP.GE.AND P4, PT, R8, UR6, PT ;  /* 0x0000000608004c0c */ /* 0x000fe4000bf86270 */
[----:B------:R-:W-:Y:S01]  /*5650*/  PLOP3.LUT P0, PT, PT, PT, UP3, 0x80, 0x0 ;  /* 0x000000000000781c */ /* 0x000fe20003f0f038 */
[--C-:B------:R-:W-:Y:S01]  /*5660*/  FFMA.FTZ R12, R12, c[0x0][0x23c], -R93.reuse ;  /* 0x00008f000c0c7a23 */ /* 0x100fe2000001085d */
[----:B------:R-:W-:Y:S01]  /*5670*/  LOP3.LUT R8, R5, UR21, R6, 0x96, !PT ;  /* 0x0000001505087c12 */ /* 0x000fe2000f8e9606 */
[----:B------:R3:W-:Y:S01]  /*5680*/  MUFU.EX2 R103, R11 ;  /* 0x0000000b00677308 */ /* 0x0007e20000000800 */
[----:B------:R-:W-:Y:S01]  /*5690*/  PLOP3.LUT P5, PT, PT, PT, UP3, 0x80, 0x0 ;  /* 0x000000000000781c */ /* 0x000fe20003faf038 */
[----:B------:R-:W-:Y:S01]  /*56a0*/  IMAD.WIDE.U32 R88, R94, -0x326172a9, RZ ;  /* 0xcd9e8d575e587825 */ /* 0x000fe200078e00ff */
[----:B------:R-:W-:Y:S02]  /*56b0*/  @P2 IADD3 R92, R92, 0x19, RZ ;  /* 0x000000195c5c2810 */ /* 0x000fe40007ffe0ff */
[----:B------:R-:W-:Y:S01]  /*56c0*/  PLOP3.LUT P6, PT, PT, PT, UP3, 0x80, 0x0 ;  /* 0x000000000000781c */ /* 0x000fe20003fcf038 */
[----:B-1----:R-:W-:Y:S01]  /*56d0*/  IMAD.WIDE.U32 R8, R8, -0x2daee0ad, RZ ;  /* 0xd2511f5308087825 */ /* 0x002fe200078e00ff */
[----:B------:R-:W-:Y:S02]  /*56e0*/  PLOP3.LUT P2, PT, PT, PT, UP3, 0x80, 0x0 ;  /* 0x000000000000781c */ /* 0x000fe40003f4f038 */
[----:B------:R-:W-:Y:S01]  /*56f0*/  LOP3.LUT R6, R89, UR19, R4, 0x96, !PT ;  /* 0x0000001359067c12 */ /* 0x000fe2000f8e9604 */
[----:B------:R1:W-:Y:S01]  /*5700*/  MUFU.EX2 R98, R12 ;  /* 0x0000000c00627308 */ /* 0x0003e20000000800 */
[----:B------:R-:W-:Y:S02]  /*5710*/  LOP3.LUT R4, R9, UR18, R96, 0x96, !PT ;  /* 0x0000001209047c12 */ /* 0x000fe4000f8e9660 */
[----:B------:R-:W-:Y:S02]  /*5720*/  PLOP3.LUT P1, PT, PT, PT, UP3, 0x80, 0x0 ;  /* 0x000000000000781c */ /* 0x000fe40003f2f038 */
[----:B------:R-:W-:Y:S01]  /*5730*/  @P0 FSEL R13, R13, -INF , !P4 ;  /* 0xff8000000d0d0808 */ /* 0x000fe20006000000 */
[----:B------:R-:W-:Y:S01]  /*5740*/  IMAD.WIDE.U32 R4, R4, -0x326172a9, RZ ;  /* 0xcd9e8d5704047825 */ /* 0x000fe200078e00ff */
[----:B------:R-:W-:Y:S02]  /*5750*/  @P5 ISETP.GE.AND P5, PT, R7, UR6, PT ;  /* 0x0000000607005c0c */ /* 0x000fe4000bfa6270 */
[----:B------:R-:W-:Y:S01]  /*5760*/  PLOP3.LUT P0, PT, PT, PT, UP3, 0x80, 0x0 ;  /* 0x000000000000781c */ /* 0x000fe20003f0f038 */
[----:B------:R-:W-:Y:S01]  /*5770*/  IMAD.WIDE.U32 R6, R6, -0x2daee0ad, RZ ;  /* 0xd2511f5306067825 */ /* 0x000fe200078e00ff */
[----:B------:R-:W-:Y:S01]  /*5780*/  @P6 ISETP.GE.AND P6, PT, R92, UR6, PT ;  /* 0x000000065c006c0c */ /* 0x000fe2000bfc6270 */
[----:B------:R-:W4:Y:S01]  /*5790*/  MUFU.EX2 R107, R95 ;  /* 0x0000005f006b7308 */ /* 0x000f220000000800 */
[----:B------:R-:W-:Y:S01]  /*57a0*/  @P2 FSEL R14, R14, -INF , !P3 ;  /* 0xff8000000e0e2808 */ /* 0x000fe20005800000 */
[--C-:B------:R-:W-:Y:S01]  /*57b0*/  FFMA.FTZ R13, R13, c[0x0][0x23c], -R93.reuse ;  /* 0x00008f000d0d7a23 */ /* 0x100fe2000001085d */
[----:B------:R-:W-:Y:S02]  /*57c0*/  PLOP3.LUT P3, PT, PT, PT, UP3, 0x80, 0x0 ;  /* 0x000000000000781c */ /* 0x000fe40003f6f038 */
[----:B------:R-:W-:Y:S01]  /*57d0*/  PLOP3.LUT P2, PT, PT, PT, UP3, 0x80, 0x0 ;  /* 0x000000000000781c */ /* 0x000fe20003f4f038 */
[----:B------:R-:W-:Y:S01]  /*57e0*/  FFMA.FTZ R14, R14, c[0x0][0x23c], -R0 ;  /* 0x00008f000e0e7a23 */ /* 0x000fe20000010800 */
[C---:B------:R-:W-:Y:S02]  /*57f0*/  LOP3.LUT R9, R6.reuse, 0xff, RZ, 0xc0, !PT ;  /* 0x000000ff06097812 */ /* 0x040fe400078ec0ff */
[--C-:B------:R-:W-:Y:S01]  /*5800*/  SHF.R.U32.HI R84, RZ, 0x18, R6.reuse ;  /* 0x00000018ff547819 */ /* 0x100fe20000011606 */
[----:B------:R-:W-:Y:S01]  /*5810*/  MUFU.EX2 R97, R13 ;  /* 0x0000000d00617308 */ /* 0x000fe20000000800 */
[----:B------:R-:W-:Y:S02]  /*5820*/  LOP3.LUT R86, R6, 0xffff, RZ, 0xc0, !PT ;  /* 0x0000ffff06567812 */ /* 0x000fe400078ec0ff */
[----:B------:R-:W-:Y:S02]  /*5830*/  SHF.R.U32.HI R85, RZ, 0x10, R6 ;  /* 0x00000010ff557819 */ /* 0x000fe40000011606 */
[----:B------:R-:W-:Y:S02]  /*5840*/  LOP3.LUT R6, R5, UR17, R88, 0x96, !PT ;  /* 0x0000001105067c12 */ /* 0x000fe4000f8e9658 */
[----:B------:R-:W-:Y:S02]  /*5850*/  @P1 FSEL R15, R15, -INF , !P4 ;  /* 0xff8000000f0f1808 */ /* 0x000fe40006000000 */
[----:B------:R-:W-:Y:S01]  /*5860*/  PLOP3.LUT P1, PT, PT, PT, UP3, 0x80, 0x0 ;  /* 0x000000000000781c */ /* 0x000fe20003f2f038 */
[----:B------:R-:W-:Y:S01]  /*5870*/  MUFU.EX2 R100, R14 ;  /* 0x0000000e00647308 */ /* 0x000fe20000000800 */
[C---:B---3--:R-:W-:Y:S01]  /*5880*/  LOP3.LUT R11, R4.reuse, 0xff, RZ, 0xc0, !PT ;  /* 0x000000ff040b7812 */ /* 0x048fe200078ec0ff */
[----:B------:R-:W-:Y:S01]  /*5890*/  FFMA.FTZ R15, R15, c[0x0][0x23c], -R0 ;  /* 0x00008f000f0f7a23 */ /* 0x000fe20000010800 */
[----:B------:R-:W-:Y:S02]  /*58a0*/  SHF.R.U32.HI R10, RZ, 0x18, R4 ;  /* 0x00000018ff0a7819 */ /* 0x000fe40000011604 */
[----:B------:R-:W-:Y:S02]  /*58b0*/  LOP3.LUT R8, R7, UR16, R8, 0x96, !PT ;  /* 0x0000001007087c12 */ /* 0x000fe4000f8e9608 */
[----:B------:R-:W-:Y:S02]  /*58c0*/  LOP3.LUT R7, R4, 0xffff, RZ, 0xc0, !PT ;  /* 0x0000ffff04077812 */ /* 0x000fe400078ec0ff */
[----:B-1----:R-:W-:Y:S01]  /*58d0*/  SHF.R.U32.HI R12, RZ, 0x10, R4 ;  /* 0x00000010ff0c7819 */ /* 0x002fe20000011604 */
[----:B------:R-:W1:Y:S01]  /*58e0*/  MUFU.EX2 R99, R15 ;  /* 0x0000000f00637308 */ /* 0x000e620000000800 */
[C---:B------:R-:W-:Y:S02]  /*58f0*/  LOP3.LUT R4, R6.reuse, 0xffff, RZ, 0xc0, !PT ;  /* 0x0000ffff06047812 */ /* 0x040fe400078ec0ff */
[----:B------:R-:W-:Y:S02]  /*5900*/  LOP3.LUT R5, R6, 0xff, RZ, 0xc0, !PT ;  /* 0x000000ff06057812 */ /* 0x000fe400078ec0ff */
[----:B------:R-:W-:Y:S02]  /*5910*/  @P0 FSEL R16, R16, -INF , !P5 ;  /* 0xff80000010100808 */ /* 0x000fe40006800000 */
[----:B------:R-:W-:Y:S02]  /*5920*/  ISETP.LE.U32.AND P0, PT, R5, UR29, PT ;  /* 0x0000001d05007c0c */ /* 0x000fe4000bf03070 */
[----:B------:R-:W-:Y:S01]  /*5930*/  SHF.R.U32.HI R5, RZ, 0x10, R6 ;  /* 0x00000010ff057819 */ /* 0x000fe20000011606 */
[--C-:B------:R-:W-:Y:S01]  /*5940*/  FFMA.FTZ R16, R16, c[0x0][0x23c], -R93.reuse ;  /* 0x00008f0010107a23 */ /* 0x100fe2000001085d */
        /* <DEDUP_REMOVED lines=9> */
[----:B------:R-:W-:Y:S01]  /*59e0*/  SHF.R.U32.HI R6, RZ, 0x18, R6 ;  /* 0x00000018ff067819 */ /* 0x000fe20000011606 */
[----:B------:R-:W-:Y:S01]  /*59f0*/  @!P0 FADD.FTZ R106, -R106, -RZ ;  /* 0x800000ff6a6a8221 */ /* 0x000fe20000010100 */
[----:B------:R-:W-:Y:S01]  /*5a00*/  ISETP.LE.U32.AND P5, PT, R4, UR29, PT ;  /* 0x0000001d04007c0c */ /* 0x000fe2000bfa3070 */
[----:B------:R3:W-:Y:S01]  /*5a10*/  MUFU.EX2 R94, R0 ;  /* 0x00000000005e7308 */ /* 0x0007e20000000800 */
[----:B------:R-:W-:Y:S01]  /*5a20*/  ISETP.LE.U32.AND P1, PT, R5, UR29, PT ;  /* 0x0000001d05007c0c */ /* 0x000fe2000bf23070 */
[----:B------:R-:W-:Y:S01]  /*5a30*/  FFMA.FTZ R93, R17, c[0x0][0x23c], -R93 ;  /* 0x00008f00115d7a23 */ /* 0x000fe2000001085d */
[----:B------:R-:W-:Y:S02]  /*5a40*/  ISETP.LE.U32.AND P6, PT, R6, UR29, PT ;  /* 0x0000001d06007c0c */ /* 0x000fe4000bfc3070 */
[----:B------:R-:W-:Y:S02]  /*5a50*/  SHF.R.U32.HI R5, RZ, 0x8, R7 ;  /* 0x00000008ff057819 */ /* 0x000fe40000011607 */
[----:B------:R-:W-:Y:S02]  /*5a60*/  ISETP.LE.U32.AND P2, PT, R11, UR29, PT ;  /* 0x0000001d0b007c0c */ /* 0x000fe4000bf43070 */
[----:B------:R-:W-:Y:S01]  /*5a70*/  LOP3.LUT R4, R8, 0xff, RZ, 0xc0, !PT ;  /* 0x000000ff08047812 */ /* 0x000fe200078ec0ff */
[----:B------:R-:W1:Y:S01]  /*5a80*/  MUFU.EX2 R96, R18 ;  /* 0x0000001200607308 */ /* 0x000e620000000800 */
[----:B------:R-:W-:Y:S01]  /*5a90*/  LOP3.LUT R5, R5, 0xffff, RZ, 0xc0, !PT ;  /* 0x0000ffff05057812 */ /* 0x000fe200078ec0ff */
[----:B------:R-:W-:Y:S01]  /*5aa0*/  @!P5 FADD.FTZ R104, -R104, -RZ ;  /* 0x800000ff6868d221 */ /* 0x000fe20000010100 */
[----:B------:R-:W-:Y:S01]  /*5ab0*/  ISETP.LE.U32.AND P5, PT, R4, UR29, PT ;  /* 0x0000001d04007c0c */ /* 0x000fe2000bfa3070 */
[----:B------:R-:W-:Y:S01]  /*5ac0*/  @!P1 FADD.FTZ R108, -R108, -RZ ;  /* 0x800000ff6c6c9221 */ /* 0x000fe20000010100 */
[----:B------:R-:W-:Y:S01]  /*5ad0*/  LOP3.LUT R4, R12, 0xff, RZ, 0xc0, !PT ;  /* 0x000000ff0c047812 */ /* 0x000fe200078ec0ff */
[----:B----4-:R-:W-:Y:S01]  /*5ae0*/  @!P6 FADD.FTZ R107, -R107, -RZ ;  /* 0x800000ff6b6be221 */ /* 0x010fe20000010100 */
[----:B------:R-:W-:Y:S02]  /*5af0*/  ISETP.LE.U32.AND P1, PT, R5, UR29, PT ;  /* 0x0000001d05007c0c */ /* 0x000fe4000bf23070 */
[----:B------:R-:W-:Y:S01]  /*5b00*/  ISETP.LE.U32.AND P0, PT, R10, UR29, PT ;  /* 0x0000001d0a007c0c */ /* 0x000fe2000bf03070 */
[----:B------:R-:W-:Y:S01]  /*5b10*/  @!P2 FADD.FTZ R101, -R101, -RZ ;  /* 0x800000ff6565a221 */ /* 0x000fe20000010100 */
[----:B------:R-:W-:Y:S01]  /*5b20*/  ISETP.LE.U32.AND P6, PT, R4, UR29, PT ;  /* 0x0000001d04007c0c */ /* 0x000fe2000bfc3070 */
[----:B------:R-:W4:Y:S01]  /*5b30*/  MUFU.EX2 R93, R93 ;  /* 0x0000005d005d7308 */ /* 0x000f220000000800 */
[--C-:B------:R-:W-:Y:S02]  /*5b40*/  SHF.R.U32.HI R4, RZ, 0x18, R8.reuse ;  /* 0x00000018ff047819 */ /* 0x100fe40000011608 */
[----:B------:R-:W-:Y:S01]  /*5b50*/  SHF.R.U32.HI R5, RZ, 0x10, R8 ;  /* 0x00000010ff057819 */ /* 0x000fe20000011608 */
[----:B------:R-:W-:Y:S01]  /*5b60*/  @!P5 FADD.FTZ R98, -R98, -RZ ;  /* 0x800000ff6262d221 */ /* 0x000fe20000010100 */
[----:B------:R-:W-:Y:S02]  /*5b70*/  LOP3.LUT R8, R8, 0xffff, RZ, 0xc0, !PT ;  /* 0x0000ffff08087812 */ /* 0x000fe400078ec0ff */
[----:B------:R-:W-:Y:S01]  /*5b80*/  ISETP.LE.U32.AND P2, PT, R4, UR29, PT ;  /* 0x0000001d04007c0c */ /* 0x000fe2000bf43070 */
[----:B------:R-:W-:Y:S01]  /*5b90*/  @!P1 FADD.FTZ R102, -R102, -RZ ;  /* 0x800000ff66669221 */ /* 0x000fe20000010100 */
[----:B------:R-:W-:Y:S01]  /*5ba0*/  SHF.R.U32.HI R4, RZ, 0x8, R8 ;  /* 0x00000008ff047819 */ /* 0x000fe20000011608 */
[----:B------:R-:W-:Y:S01]  /*5bb0*/  @!P0 FADD.FTZ R103, -R103, -RZ ;  /* 0x800000ff67678221 */ /* 0x000fe20000010100 */
[----:B------:R-:W-:Y:S01]  /*5bc0*/  LOP3.LUT R5, R5, 0xff, RZ, 0xc0, !PT ;  /* 0x000000ff05057812 */ /* 0x000fe200078ec0ff */
[----:B------:R-:W-:Y:S01]  /*5bd0*/  @!P6 FADD.FTZ R105, -R105, -RZ ;  /* 0x800000ff6969e221 */ /* 0x000fe20000010100 */
[----:B------:R-:W-:Y:S02]  /*5be0*/  LOP3.LUT R4, R4, 0xffff, RZ, 0xc0, !PT ;  /* 0x0000ffff04047812 */ /* 0x000fe400078ec0ff */
[----:B------:R-:W-:Y:S02]  /*5bf0*/  ISETP.LE.U32.AND P1, PT, R5, UR29, PT ;  /* 0x0000001d05007c0c */ /* 0x000fe4000bf23070 */
[----:B------:R-:W-:Y:S02]  /*5c00*/  LOP3.LUT R5, R85, 0xff, RZ, 0xc0, !PT ;  /* 0x000000ff55057812 */ /* 0x000fe400078ec0ff */
[----:B---3--:R-:W-:Y:S01]  /*5c10*/  SHF.R.U32.HI R0, RZ, 0x8, R86 ;  /* 0x00000008ff007819 */ /* 0x008fe20000011656 */
        /* <DEDUP_REMOVED lines=12> */
[----:B------:R-:W-:Y:S01]  /*5ce0*/  @!P0 FADD.FTZ R96, -R96, -RZ ;  /* 0x800000ff60608221 */ /* 0x000fe20000010100 */
        /* <DEDUP_REMOVED lines=9> */
[----:B----4-:R-:W-:Y:S01]  /*5d80*/  @!P5 FADD.FTZ R93, -R93, -RZ ;  /* 0x800000ff5d5dd221 */ /* 0x010fe20000010100 */
[----:B------:R-:W-:Y:S02]  /*5d90*/  FSETP.GE.FTZ.AND P5, PT, R102, RZ, PT ;  /* 0x000000ff6600720b */ /* 0x000fe40003fb6000 */
[----:B------:R-:W-:Y:S01]  /*5da0*/  @!P3 FADD.FTZ R94, -R94, -RZ ;  /* 0x800000ff5e5eb221 */ /* 0x000fe20000010100 */
[----:B------:R-:W-:Y:S01]  /*5db0*/  FSETP.GE.FTZ.AND P3, PT, R97, RZ, PT ;  /* 0x000000ff6100720b */ /* 0x000fe20003f76000 */
[----:B------:R-:W-:Y:S01]  /*5dc0*/  STS [R247+0x2a000], R6 ;  /* 0x02a00006f7007388 */ /* 0x000fe20000000800 */
[----:B-1----:R-:W-:Y:S02]  /*5dd0*/  F2FP.RELU.BF16.PACK_AB R5, R99, R100 ;  /* 0x000000646305723e */ /* 0x002fe400000018ff */
[----:B------:R-:W-:Y:S03]  /*5de0*/  FSETP.GE.FTZ.AND P4, PT, R98, RZ, PT ;  /* 0x000000ff6200720b */ /* 0x000fe60003f96000 */
[----:B------:R-:W-:Y:S01]  /*5df0*/  STS [R247+0x2a400], R5 ;  /* 0x02a40005f7007388 */ /* 0x000fe20000000800 */
[----:B---3--:R-:W-:Y:S05]  /*5e00*/  F2FP.RELU.BF16.PACK_AB R4, R93, R95 ;  /* 0x0000005f5d04723e */ /* 0x008fea00000018ff */
[----:B------:R-:W-:Y:S01]  /*5e10*/  STS [R248+0x2a000], R4 ;  /* 0x02a00004f8007388 */ /* 0x000fe20000000800 */
[----:B--2---:R-:W-:Y:S05]  /*5e20*/  F2FP.RELU.BF16.PACK_AB R0, R94, R96 ;  /* 0x000000605e00723e */ /* 0x004fea00000018ff */
[----:B------:R-:W-:Y:S06]  /*5e30*/  STS [R248+0x2a400], R0 ;  /* 0x02a40000f8007388 */ /* 0x000fec0000000800 */
[----:B------:R-:W-:Y:S06]  /*5e40*/  LDSM.16.M88.4 R16, [R222+0x10000] ;  /* 0x01000000de10783b */ /* 0x000fec0000000200 */
[----:B------:R-:W1:Y:S06]  /*5e50*/  LDSM.16.M88.4 R8, [R218+0x20000] ;  /* 0x02000000da08783b */ /* 0x000e6c0000000200 */
[----:B------:R-:W2:Y:S06]  /*5e60*/  LDSM.16.M88.4 R84, [R218+0x20800] ;  /* 0x02080000da54783b */ /* 0x000eac0000000200 */
[----:B------:R-:W-:Y:S01]  /*5e70*/  LDSM.16.M88.4 R88, [R223+0x10000] ;  /* 0x01000000df58783b */ /* 0x000fe20000000200 */
[C---:B-1----:R-:W-:Y:S08]  /*5e80*/  HMMA.16816.F32.BF16 R4, R16.reuse, R8, RZ ;  /* 0x000000081004723c */ /* 0x042ff000000418ff */
[C---:B------:R-:W-:Y:S08]  /*5e90*/  HMMA.16816.F32.BF16 R8, R16.reuse, R10, RZ ;  /* 0x0000000a1008723c */ /* 0x040ff000000418ff */
[C---:B--2---:R-:W-:Y:S08]  /*5ea0*/  HMMA.16816.F32.BF16 R12, R16.reuse, R84, RZ ;  /* 0x00000054100c723c */ /* 0x044ff000000418ff */
        /* <DEDUP_REMOVED lines=100> */
[C---:B-1----:R-:W-:Y:S07]  /*64f0*/  HMMA.16816.F32.BF16 R4, R84.reuse, R88, R4 ;  /* 0x000000585404723c */ /* 0x042fee0000041804 */
[----:B------:R-:W-:Y:S01]  /*6500*/  IMAD.U32 R88, RZ, RZ, UR12 ;  /* 0x0000000cff587e24 */ /* 0x000fe2000f8e00ff */
[C---:B------:R-:W-:Y:S01]  /*6510*/  HMMA.16816.F32.BF16 R8, R84.reuse, R90, R8 ;  /* 0x0000005a5408723c */ /* 0x040fe20000041808 */
[----:B------:R-:W-:Y:S03]  /*6520*/  IMAD.U32 R89, RZ, RZ, UR11 ;  /* 0x0000000bff597e24 */ /* 0x000fe6000f8e00ff */
[C---:B------:R-:W-:Y:S04]  /*6530*/  LEA R88, P0, R109.reuse, R88, 0x2 ;  /* 0x000000586d587211 */ /* 0x040fe800078010ff */
[----:B------:R-:W-:Y:S01]  /*6540*/  LEA.HI.X.SX32 R89, R109, R89, 0x2, P0 ;  /* 0x000000596d597211 */ /* 0x000fe200000f16ff */
[----:B------:R-:W-:Y:S01]  /*6550*/  IMAD.MOV.U32 R109, RZ, RZ, c[0x0][0x22c] ;  /* 0x00008b00ff6d7624 */ /* 0x000fe200078e00ff */
[----:B------:R-:W-:Y:S03]  /*6560*/  FSETP.GE.FTZ.AND P0, PT, R101, RZ, PT ;  /* 0x000000ff6500720b */ /* 0x000fe60003f16000 */
[----:B------:R-:W-:Y:S01]  /*6570*/  IMAD R109, R109, c[0x0][0x1c0], RZ ;  /* 0x000070006d6d7a24 */ /* 0x000fe200078e02ff */
[----:B------:R-:W2:Y:S03]  /*6580*/  LDG.E R92, [R88.64] ;  /* 0x00000004585c7981 */ /* 0x000ea6000c1e1900 */
[----:B------:R-:W-:Y:S03]  /*6590*/  IMAD.U32 R109, R109, -0x40, RZ ;  /* 0xffffffc06d6d7824 */ /* 0x000fe600078e00ff */
[----:B------:R2:W3:Y:S02]  /*65a0*/  LDG.E R0, [R88.64+0x20] ;  /* 0x0000200458007981 */ /* 0x0004e4000c1e1900 */
[C---:B--2---:R-:W-:Y:S02]  /*65b0*/  FADD.FTZ R88, -R92.reuse, R4 ;  /* 0x000000045c587221 */ /* 0x044fe40000010100 */
[C---:B------:R-:W-:Y:S02]  /*65c0*/  FADD.FTZ R4, -R92.reuse, R8 ;  /* 0x000000085c047221 */ /* 0x040fe40000010100 */
[----:B------:R-:W-:Y:S01]  /*65d0*/  FADD.FTZ R5, -R92, R5 ;  /* 0x000000055c057221 */ /* 0x000fe20000010100 */
[-C--:B------:R-:W-:Y:S01]  /*65e0*/  FSEL R8, R88, R92.reuse, P2 ;  /* 0x0000005c58087208 */ /* 0x080fe20001000000 */
[----:B------:R-:W-:Y:S01]  /*65f0*/  FADD.FTZ R9, -R92, R9 ;  /* 0x000000095c097221 */ /* 0x000fe20000010100 */
[----:B------:R-:W1:Y:S01]  /*6600*/  LDSM.16.M88.4 R88, [R216+0x26800] ;  /* 0x02680000d858783b */ /* 0x000e620000000200 */
[----:B---3--:R-:W-:Y:S01]  /*6610*/  FADD.FTZ R6, -R0, R6 ;  /* 0x0000000600067221 */ /* 0x008fe20000010100 */
[----:B------:R-:W-:Y:S01]  /*6620*/  FSEL R5, R5, R92, P1 ;  /* 0x0000005c05057208 */ /* 0x000fe20000800000 */
[----:B------:R-:W-:Y:S01]  /*6630*/  FMUL.FTZ R106, R106, R8 ;  /* 0x000000086a6a7220 */ /* 0x000fe20000410000 */
[----:B------:R-:W-:Y:S02]  /*6640*/  FSEL R4, R4, R92, P0 ;  /* 0x0000005c04047208 */ /* 0x000fe40000000000 */
[----:B------:R-:W-:Y:S01]  /*6650*/  FSETP.GE.FTZ.AND P1, PT, R93, RZ, PT ;  /* 0x000000ff5d00720b */ /* 0x000fe20003f36000 */
[----:B------:R-:W-:Y:S01]  /*6660*/  FMUL.FTZ R104, R104, R5 ;  /* 0x0000000568687220 */ /* 0x000fe20000410000 */
[----:B------:R-:W-:Y:S01]  /*6670*/  FSETP.GE.FTZ.AND P2, PT, R95, RZ, PT ;  /* 0x000000ff5f00720b */ /* 0x000fe20003f56000 */
[----:B------:R-:W-:Y:S01]  /*6680*/  FMUL.FTZ R101, R101, R4 ;  /* 0x0000000465657220 */ /* 0x000fe20000410000 */
[----:B------:R-:W-:Y:S02]  /*6690*/  LEA R234, P0, R109, R234, 0x2 ;  /* 0x000000ea6dea7211 */ /* 0x000fe400078010ff */
[-C--:B------:R-:W-:Y:S02]  /*66a0*/  FSEL R9, R9, R92.reuse, P5 ;  /* 0x0000005c09097208 */ /* 0x080fe40002800000 */
[----:B------:R-:W-:Y:S02]  /*66b0*/  LEA.HI.X.SX32 R235, R109, R235, 0x2, P0 ;  /* 0x000000eb6deb7211 */ /* 0x000fe400000f16ff */
[----:B------:R-:W-:Y:S01]  /*66c0*/  FSETP.GE.FTZ.AND P0, PT, R105, RZ, PT ;  /* 0x000000ff6900720b */ /* 0x000fe20003f16000 */
[C---:B-1----:R-:W-:Y:S07]  /*66d0*/  HMMA.16816.F32.BF16 R12, R84.reuse, R88, R12 ;  /* 0x00000058540c723c */ /* 0x042fee000004180c */
[----:B------:R-:W-:Y:S01]  /*66e0*/  FMUL.FTZ R88, R102, R9 ;  /* 0x0000000966587220 */ /* 0x000fe20000410000 */
[----:B------:R-:W-:Y:S01]  /*66f0*/  HMMA.16816.F32.BF16 R16, R84, R90, R16 ;  /* 0x0000005a5410723c */ /* 0x000fe20000041810 */
[----:B------:R1:W5:Y:S06]  /*6700*/  LDL R91, [R1] ;  /* 0x00000000015b7983 */ /* 0x00036c0000100800 */
[----:B------:R1:W5:Y:S09]  /*6710*/  LDL R90, [R1+0x4] ;  /* 0x00000400015a7983 */ /* 0x0003720000100800 */
[C---:B------:R-:W-:Y:S02]  /*6720*/  FADD.FTZ R5, -R92.reuse, R13 ;  /* 0x0000000d5c057221 */ /* 0x040fe40000010100 */
[----:B------:R-:W-:Y:S03]  /*6730*/  FADD.FTZ R8, -R92, R12 ;  /* 0x0000000c5c087221 */ /* 0x000fe60000010100 */
[-C--:B------:R-:W-:Y:S02]  /*6740*/  FSEL R5, R5, R92.reuse, P3 ;  /* 0x0000005c05057208 */ /* 0x080fe40001800000 */
[-C--:B------:R-:W-:Y:S01]  /*6750*/  FSEL R8, R8, R92.reuse, P4 ;  /* 0x0000005c08087208 */ /* 0x080fe20002000000 */
[----:B------:R-:W-:Y:S01]  /*6760*/  FADD.FTZ R4, -R92, R16 ;  /* 0x000000105c047221 */ /* 0x000fe20000010100 */
[----:B------:R-:W-:Y:S01]  /*6770*/  FSETP.GE.FTZ.AND P4, PT, R100, RZ, PT ;  /* 0x000000ff6400720b */ /* 0x000fe20003f96000 */
[----:B------:R-:W-:Y:S01]  /*6780*/  FMUL.FTZ R87, R97, R5 ;  /* 0x0000000561577220 */ /* 0x000fe20000410000 */
[----:B------:R-:W-:Y:S01]  /*6790*/  FSETP.GE.FTZ.AND P3, PT, R99, RZ, PT ;  /* 0x000000ff6300720b */ /* 0x000fe20003f76000 */
[----:B------:R-:W-:Y:S01]  /*67a0*/  FADD.FTZ R5, -R0, R7 ;  /* 0x0000000700057221 */ /* 0x000fe20000010100 */
[----:B------:R-:W-:Y:S01]  /*67b0*/  FSEL R4, R4, R92, P2 ;  /* 0x0000005c04047208 */ /* 0x000fe20001000000 */
[----:B------:R-:W-:Y:S01]  /*67c0*/  @P1 FADD.FTZ R92, -R92, R17 ;  /* 0x000000115c5c1221 */ /* 0x000fe20000010100 */
[----:B------:R-:W-:Y:S01]  /*67d0*/  FSETP.GE.FTZ.AND P1, PT, R107, RZ, PT ;  /* 0x000000ff6b00720b */ /* 0x000fe20003f36000 */
[----:B------:R-:W-:Y:S01]  /*67e0*/  FADD.FTZ R7, -R0, R11 ;  /* 0x0000000b00077221 */ /* 0x000fe20000010100 */
[----:B------:R-:W-:Y:S01]  /*67f0*/  FSETP.GE.FTZ.AND P2, PT, R108, RZ, PT ;  /* 0x000000ff6c00720b */ /* 0x000fe20003f56000 */
[----:B------:R-:W-:Y:S01]  /*6800*/  FMUL.FTZ R86, R95, R4 ;  /* 0x000000045f567220 */ /* 0x000fe20000410000 */
[----:B------:R-:W-:Y:S01]  /*6810*/  FSEL R5, R5, R0, P1 ;  /* 0x0000000005057208 */ /* 0x000fe20000800000 */
[----:B------:R-:W-:Y:S01]  /*6820*/  FADD.FTZ R4, -R0, R10 ;  /* 0x0000000a00047221 */ /* 0x000fe20000010100 */
[----:B------:R-:W-:Y:S01]  /*6830*/  FSETP.GE.FTZ.AND P1, PT, R103, RZ, PT ;  /* 0x000000ff6700720b */ /* 0x000fe20003f36000 */
[----:B------:R-:W-:Y:S01]  /*6840*/  FMUL.FTZ R89, R98, R8 ;  /* 0x0000000862597220 */ /* 0x000fe20000410000 */
[-C--:B------:R-:W-:Y:S01]  /*6850*/  FSEL R6, R6, R0.reuse, P2 ;  /* 0x0000000006067208 */ /* 0x080fe20001000000 */
[----:B------:R-:W-:Y:S01]  /*6860*/  FMUL.FTZ R84, R107, R5 ;  /* 0x000000056b547220 */ /* 0x000fe20000410000 */
[----:B------:R-:W-:Y:S01]  /*6870*/  FSEL R4, R4, R0, P0 ;  /* 0x0000000004047208 */ /* 0x000fe20000000000 */
[----:B------:R-:W-:Y:S01]  /*6880*/  FADD.FTZ R5, -R0, R15 ;  /* 0x0000000f00057221 */ /* 0x000fe20000010100 */
[----:B------:R-:W-:Y:S01]  /*6890*/  FSETP.GE.FTZ.AND P0, PT, R94, RZ, PT ;  /* 0x000000ff5e00720b */ /* 0x000fe20003f16000 */
[----:B------:R-:W-:Y:S01]  /*68a0*/  FMUL.FTZ R85, R108, R6 ;  /* 0x000000066c557220 */ /* 0x000fe20000410000 */
[----:B------:R-:W-:Y:S01]  /*68b0*/  FSEL R7, R7, R0, P1 ;  /* 0x0000000007077208 */ /* 0x000fe20000800000 */
[----:B------:R-:W-:Y:S01]  /*68c0*/  FADD.FTZ R6, -R0, R14 ;  /* 0x0000000e00067221 */ /* 0x000fe20000010100 */
[----:B------:R-:W-:Y:S01]  /*68d0*/  PLOP3.LUT P1, PT, PT, PT, UP4, 0x80, 0x0 ;  /* 0x000000000000781c */ /* 0x000fe20003f2f048 */
[----:B------:R-:W-:Y:S01]  /*68e0*/  FMUL.FTZ R17, R105, R4 ;  /* 0x0000000469117220 */ /* 0x000fe20000410000 */
[----:B------:R-:W-:Y:S01]  /*68f0*/  FSETP.GE.FTZ.AND P2, PT, R96, RZ, PT ;  /* 0x000000ff6000720b */ /* 0x000fe20003f56000 */
[----:B------:R-:W-:Y:S01]  /*6900*/  FADD.FTZ R4, -R0, R18 ;  /* 0x0000001200047221 */ /* 0x000fe20000010100 */
[----:B------:R-:W-:Y:S01]  /*6910*/  FSEL R6, R6, R0, P4 ;  /* 0x0000000006067208 */ /* 0x000fe20002000000 */
[----:B------:R-:W-:Y:S01]  /*6920*/  FMUL.FTZ R92, R93, R92 ;  /* 0x0000005c5d5c7220 */ /* 0x000fe20000410000 */
[-C--:B------:R-:W-:Y:S01]  /*6930*/  FSEL R5, R5, R0.reuse, P3 ;  /* 0x0000000005057208 */ /* 0x080fe20001800000 */
[----:B------:R-:W-:Y:S01]  /*6940*/  FMUL.FTZ R16, R103, R7 ;  /* 0x0000000767107220 */ /* 0x000fe20000410000 */
[----:B------:R-:W-:Y:S01]  /*6950*/  FSEL R4, R4, R0, P2 ;  /* 0x0000000004047208 */ /* 0x000fe20001000000 */
[----:B------:R-:W-:Y:S02]  /*6960*/  @P0 FADD.FTZ R0, -R0, R19 ;  /* 0x0000001300000221 */ /* 0x000fe40000010100 */
        /* <DEDUP_REMOVED lines=10> */
[C---:B------:R-:W-:Y:S01]  /*6a10*/  IMAD.U32 R0, R7.reuse, -0x40, RZ ;  /* 0xffffffc007007824 */ /* 0x040fe200078e00ff */
[----:B------:R-:W-:Y:S01]  /*6a20*/  ULOP3.LUT UR10, UR7, 0x1, URZ, 0xc0, !UPT ;  /* 0x00000001070a7892 */ /* 0x000fe2000f8ec03f */
[----:B------:R-:W-:Y:S02]  /*6a30*/  IMAD.MOV.U32 R5, RZ, RZ, R242 ;  /* 0x000000ffff057224 */ /* 0x000fe400078e00f2 */
[----:B------:R-:W-:Y:S01]  /*6a40*/  IMAD.MOV.U32 R9, RZ, RZ, c[0x0][0x194] ;  /* 0x00006500ff097624 */ /* 0x000fe200078e00ff */
[C---:B------:R-:W-:Y:S01]  /*6a50*/  LEA R4, P0, R0.reuse, R4, 0x1 ;  /* 0x0000000400047211 */ /* 0x040fe200078008ff */
[----:B------:R-:W-:Y:S01]  /*6a60*/  UISETP.NE.U32.AND UP0, UPT, UR10, 0x1, UPT ;  /* 0x000000010a00788c */ /* 0x000fe2000bf05070 */
[----:B------:R-:W-:Y:S02]  /*6a70*/  SHF.R.S32.HI R6, RZ, 0x1f, R0 ;  /* 0x0000001fff067819 */ /* 0x000fe40000011400 */
[----:B------:R-:W-:Y:S01]  /*6a80*/  LEA.HI.X.SX32 R5, R0, R5, 0x1, P0 ;  /* 0x0000000500057211 */ /* 0x000fe200000f0eff */
[----:B------:R-:W-:Y:S01]  /*6a90*/  USEL UR10, UR41, 0x8000, !UP0 ;  /* 0x00008000290a7887 */ /* 0x000fe2000c000000 */
[----:B------:R-:W-:Y:S02]  /*6aa0*/  ISETP.GE.AND P0, PT, R90, c[0x0][0x220], PT ;  /* 0x000088005a007a0c */ /* 0x000fe40003f06270 */
[C---:B------:R-:W-:Y:S03]  /*6ab0*/  LEA R0, P5, R7.reuse, R0, 0x5 ;  /* 0x0000000007007211 */ /* 0x040fe600078a28ff */
[----:B------:R-:W-:Y:S02]  /*6ac0*/  IADD3 R236, R236, UR10, RZ ;  /* 0x0000000aecec7c10 */ /* 0x000fe4000fffe0ff */
[----:B------:R-:W-:Y:S02]  /*6ad0*/  IADD3 R238, R238, UR10, RZ ;  /* 0x0000000aeeee7c10 */ /* 0x000fe4000fffe0ff */
[C-C-:B------:R-:W-:Y:S01]  /*6ae0*/  LEA.HI.X R6, R7.reuse, R6, R9.reuse, 0x5, P5 ;  /* 0x0000000607067211 */ /* 0x140fe200028f2c09 */
[----:B------:R1:W-:Y:S01]  /*6af0*/  @P4 STS [R236], RZ ;  /* 0x000000ffec004388 */ /* 0x0003e20000000800 */
[----:B------:R-:W-:Y:S02]  /*6b00*/  @!P4 LEA R8, P5, R7, R4, 0x6 ;  /* 0x000000040708c211 */ /* 0x000fe400078a30ff */
[----:B------:R-:W-:Y:S01]  /*6b10*/  IADD3 R219, R219, UR10, RZ ;  /* 0x0000000adbdb7c10 */ /* 0x000fe2000fffe0ff */
[----:B------:R1:W-:Y:S01]  /*6b20*/  @P4 STS [R236+0x4], RZ ;  /* 0x000004ffec004388 */ /* 0x0003e20000000800 */
[----:B------:R-:W-:Y:S03]  /*6b30*/  @!P4 LEA.HI.X R9, R7, R5, R9, 0x6, P5 ;  /* 0x000000050709c211 */ /* 0x000fe600028f3409 */
[----:B------:R1:W-:Y:S04]  /*6b40*/  @P4 STS [R236+0x8], RZ ;  /* 0x000008ffec004388 */ /* 0x0003e80000000800 */
[----:B------:R1:W-:Y:S04]  /*6b50*/  @P4 STS [R236+0xc], RZ ;  /* 0x00000cffec004388 */ /* 0x0003e80000000800 */
        /* <DEDUP_REMOVED lines=39> */
[----:B------:R1:W-:Y:S01]  /*6dd0*/  @P3 STS [R236+0x300c], RZ ;  /* 0x00300cffec003388 */ /* 0x0003e20000000800 */
[CC--:B--2---:R-:W-:Y:S04]  /*6de0*/  @!P3 LEA R8, P4, R0.reuse, R241.reuse, 0x1 ;  /* 0x000000f10008b211 */ /* 0x0c4fe800078808ff */
[CCC-:B------:R-:W-:Y:S02]  /*6df0*/  @!P3 LEA.HI.X R9, R0.reuse, R242.reuse, R6.reuse, 0x1, P4 ;  /* 0x000000f20009b211 */ /* 0x1c0fe400020f0c06 */
[CC--:B------:R-:W-:Y:S03]  /*6e00*/  @!P2 LEA R10, P4, R0.reuse, R241.reuse, 0x1 ;  /* 0x000000f1000aa211 */ /* 0x0c0fe600078808ff */
[----:B------:R-:W-:Y:S01]  /*6e10*/  @!PT LDS RZ, [RZ] ;  /* 0x00000000fffff984 */ /* 0x000fe20000000800 */
[----:B------:R-:W-:Y:S01]  /*6e20*/  @!PT LDS RZ, [RZ] ;  /* 0x00000000fffff984 */ /* 0x000fe20000000800 */
[----:B------:R-:W-:Y:S01]  /*6e30*/  @!PT LDS RZ, [RZ] ;  /* 0x00000000fffff984 */ /* 0x000fe20000000800 */
[----:B------:R2:W-:Y:S01]  /*6e40*/  @!P3 LDGSTS.E.BYPASS.LTC128B.128 [R238+0x3000], [R8.64+0x80] ;  /* 0x0300008008eebfae */ /* 0x0005e2000b901d44 */
[CC--:B------:R-:W-:Y:S03]  /*6e50*/  @!P2 LEA.HI.X R11, R0.reuse, R242.reuse, R6, 0x1, P4 ;  /* 0x000000f2000ba211 */ /* 0x0c0fe600020f0c06 */
        /* <DEDUP_REMOVED lines=8> */
[----:B------:R1:W-:Y:S01]  /*6ee0*/  @P0 STS [R236+0x7000], RZ ;  /* 0x007000ffec000388 */ /* 0x0003e20000000800 */
[C---:B--2---:R-:W-:Y:S03]  /*6ef0*/  @!P0 LEA R8, P3, R0.reuse, R241, 0x1 ;  /* 0x000000f100088211 */ /* 0x044fe600078608ff */
[----:B------:R1:W-:Y:S01]  /*6f00*/  @P0 STS [R236+0x7004], RZ ;  /* 0x007004ffec000388 */ /* 0x0003e20000000800 */
[----:B------:R-:W-:Y:S01]  /*6f10*/  IMAD.MOV.U32 R241, RZ, RZ, R4 ;  /* 0x000000fffff17224 */ /* 0x000fe200078e0004 */
[----:B------:R-:W-:Y:S02]  /*6f20*/  @!P0 LEA.HI.X R9, R0, R242, R6, 0x1, P3 ;  /* 0x000000f200098211 */ /* 0x000fe400018f0c06 */
[----:B------:R1:W-:Y:S01]  /*6f30*/  @P0 STS [R236+0x7008], RZ ;  /* 0x007008ffec000388 */ /* 0x0003e20000000800 */
[----:B------:R-:W-:Y:S03]  /*6f40*/  IMAD.MOV.U32 R242, RZ, RZ, R5 ;  /* 0x000000fffff27224 */ /* 0x000fe600078e0005 */
[----:B------:R1:W-:Y:S04]  /*6f50*/  @P0 STS [R236+0x700c], RZ ;  /* 0x00700cffec000388 */ /* 0x0003e80000000800 */
[----:B------:R-:W-:Y:S01]  /*6f60*/  @!PT LDS RZ, [RZ] ;  /* 0x00000000fffff984 */ /* 0x000fe20000000800 */
[----:B------:R-:W-:Y:S01]  /*6f70*/  @!PT LDS RZ, [RZ] ;  /* 0x00000000fffff984 */ /* 0x000fe20000000800 */
[----:B------:R-:W-:Y:S01]  /*6f80*/  @!PT LDS RZ, [RZ] ;  /* 0x00000000fffff984 */ /* 0x000fe20000000800 */
[----:B------:R1:W-:Y:S04]  /*6f90*/  @!P0 LDGSTS.E.BYPASS.LTC128B.128 [R238+0x7000], [R8.64+0x180] ;  /* 0x0700018008ee8fae */ /* 0x0003e8000b901d44 */
[----:B------:R-:W0:Y:S02]  /*6fa0*/  LDGDEPBAR ;  /* 0x00000000000079af */ /* 0x000e240000000000 */
.L_x_1460:
        /* <DEDUP_REMOVED lines=22> */
[----:B------:R-:W4:Y:S01]  /*7110*/  LDSM.16.MT88.4 R84, [R0+0x14000] ;  /* 0x014000000054783b */ /* 0x000f220000004200 */
        /* <DEDUP_REMOVED lines=18> */
[----:B------:R-:W1:Y:S07]  /*7240*/  LDSM.16.MT88.4 R12, [R220+0x2a800] ;  /* 0x02a80000dc0c783b */ /* 0x000e6e0000004200 */
[----:B------:R-:W-:Y:S01]  /*7250*/  HMMA.16816.F32.BF16 R80, R4, R10, R80 ;  /* 0x0000000a0450723c */ /* 0x000fe20000041850 */
[----:B------:R-:W3:Y:S06]  /*7260*/  LDSM.16.MT88.4 R4, [R0+0x12800] ;  /* 0x012800000004783b */ /* 0x000eec0000004200 */
[----:B------:R-:W4:Y:S01]  /*7270*/  LDSM.16.MT88.4 R8, [R0+0x14800] ;  /* 0x014800000008783b */ /* 0x000f220000004200 */
        /* <DEDUP_REMOVED lines=48> */
[----:B------:R-:W1:Y:S06]  /*7580*/  LDSM.16.MT88.4 R84, [R0+0x17800] ;  /* 0x017800000054783b */ /* 0x000e6c0000004200 */
[----:B------:R-:W-:Y:S01]  /*7590*/  BAR.SYNC.DEFER_BLOCKING 0x0 ;  /* 0x0000000000007b1d */ /* 0x000fe20000010000 */
[-C--:B---3--:R-:W-:Y:S08]  /*75a0*/  HMMA.16816.F32.BF16 R36, R16, R4.reuse, R36 ;  /* 0x000000041024723c */ /* 0x088ff00000041824 */
[C---:B------:R-:W-:Y:S08]  /*75b0*/  HMMA.16816.F32.BF16 R40, R12.reuse, R4, R40 ;  /* 0x000000040c28723c */ /* 0x040ff00000041828 */
[-C--:B------:R-:W-:Y:S08]  /*75c0*/  HMMA.16816.F32.BF16 R44, R12, R6.reuse, R44 ;  /* 0x000000060c2c723c */ /* 0x080ff0000004182c */
[C---:B------:R-:W-:Y:S08]  /*75d0*/  HMMA.16816.F32.BF16 R48, R16.reuse, R6, R48 ;  /* 0x000000061030723c */ /* 0x040ff00000041830 */
[-C--:B----4-:R-:W-:Y:S08]  /*75e0*/  HMMA.16816.F32.BF16 R52, R16, R8.reuse, R52 ;  /* 0x000000081034723c */ /* 0x090ff00000041834 */
        /* <DEDUP_REMOVED lines=73> */
.L_x_1461:
[----:B------:R-:W-:Y:S01]  /*7a80*/  LDSM.16.M88.4 R128, [R227] ;  /* 0x00000000e380783b */ /* 0x000fe20000000200 */
[----:B------:R-:W-:Y:S04]  /*7a90*/  @UP4 UIADD3 UR13, UP0, UR8, -0x100, URZ ;  /* 0xffffff00080d4890 */ /* 0x000fe8000ff1e03f */
[----:B------:R-:W2:Y:S01]  /*7aa0*/  LDSM.16.MT88.4 R16, [R0+0x18000] ;  /* 0x018000000010783b */ /* 0x000ea20000004200 */
[----:B------:R-:W-:Y:S02]  /*7ab0*/  @UP4 UIADD3.X UR10, UR9, -0x1, URZ, UP0, !UPT ;  /* 0xffffffff090a4890 */ /* 0x000fe400087fe43f */
[----:B------:R-:W-:Y:S02]  /*7ac0*/  @UP4 UMOV UR8, UR13 ;  /* 0x0000000d00084c82 */ /* 0x000fe40008000000 */
[----:B------:R-:W3:Y:S03]  /*7ad0*/  LDSM.16.M88.4 R124, [R227+0x1000] ;  /* 0x00100000e37c783b */ /* 0x000ee60000000200 */
[----:B------:R-:W-:Y:S02]  /*7ae0*/  @UP4 UMOV UR9, UR10 ;  /* 0x0000000a00094c82 */ /* 0x000fe40008000000 */
[----:B------:R-:W4:Y:S01]  /*7af0*/  LDSM.16.MT88.4 R96, [R0+0x1a000] ;  /* 0x01a000000060783b */ /* 0x000f220000004200 */
[----:B------:R-:W-:Y:S04]  /*7b00*/  ULOP3.LUT UR10, UR7, 0x1, URZ, 0xc0, !UPT ;  /* 0x00000001070a7892 */ /* 0x000fe8000f8ec03f */
[----:B------:R-:W1:Y:S01]  /*7b10*/  LDSM.16.MT88.4 R112, [R0+0x1c000] ;  /* 0x01c000000070783b */ /* 0x000e620000004200 */
[----:B------:R-:W-:Y:S04]  /*7b20*/  UISETP.NE.U32.AND UP0, UPT, UR10, 0x1, UPT ;  /* 0x000000010a00788c */ /* 0x000fe8000bf05070 */
        /* <DEDUP_REMOVED lines=10> */
[C---:B-----5:R-:W-:Y:S08]  /*7bd0*/  HMMA.16816.F32.BF16 R88, R124.reuse, R96, RZ ;  /* 0x000000607c58723c */ /* 0x060ff000000418ff */
        /* <DEDUP_REMOVED lines=61> */
[C---:B------:R-:W-:Y:S07]  /*7fb0*/  HMMA.16816.F32.BF16 R88, R212.reuse, R196, R88 ;  /* 0x000000c4d458723c */ /* 0x040fee0000041858 */
[-C--:B------:R-:W-:Y:S01]  /*7fc0*/  LEA R196, P2, R239, R234.reuse, 0x2 ;  /* 0x000000eaefc47211 */ /* 0x080fe200078410ff */
[-C--:B------:R-:W-:Y:S01]  /*7fd0*/  HMMA.16816.F32.BF16 R92, R212, R198.reuse, R92 ;  /* 0x000000c6d45c723c */ /* 0x080fe2000004185c */
[----:B-1----:R-:W3:Y:S03]  /*7fe0*/  LDL R0, [R1+0x8] ;  /* 0x0000080001007983 */ /* 0x002ee60000100800 */
[----:B------:R-:W-:Y:S04]  /*7ff0*/  IMAD.MOV.U32 R197, RZ, RZ, 0x4 ;  /* 0x00000004ffc57424 */ /* 0x000fe800078e00ff */
        /* <DEDUP_REMOVED lines=18> */
[-C--:B------:R-:W-:Y:S01]  /*8120*/  HMMA.16816.F32.BF16 R124, R212, R206.reuse, R124 ;  /* 0x000000ced47c723c */ /* 0x080fe2000004187c */
[----:B------:R-:W-:Y:S03]  /*8130*/  IMAD.MOV.U32 R204, RZ, RZ, c[0x0][0x22c] ;  /* 0x00008b00ffcc7624 */ /* 0x000fe600078e00ff */
[----:B------:R-:W-:Y:S02]  /*8140*/  IMAD R210, R210, 0x28, RZ ;  /* 0x00000028d2d27824 */ /* 0x000fe400078e02ff */
[----:B------:R-:W-:Y:S02]  /*8150*/  IMAD R204, R204, c[0x0][0x1c0], RZ ;  /* 0x00007000cccc7a24 */ /* 0x000fe400078e02ff */
[----:B------:R-:W-:Y:S01]  /*8160*/  HMMA.16816.F32.BF16 R128, R200, R206, R128 ;  /* 0x000000cec880723c */ /* 0x000fe20000041880 */
[----:B------:R-:W-:Y:S03]  /*8170*/  IMAD.MOV.U32 R205, RZ, RZ, c[0x0][0x22c] ;  /* 0x00008b00ffcd7624 */ /* 0x000fe600078e00ff */
[----:B------:R-:W-:Y:S02]  /*8180*/  IMAD R204, R204, 0x18, RZ ;  /* 0x00000018cccc7824 */ /* 0x000fe400078e02ff */
[----:B------:R-:W-:Y:S06]  /*8190*/  IMAD R205, R205, c[0x0][0x1c0], RZ ;  /* 0x00007000cdcd7a24 */ /* 0x000fec00078e02ff */
[----:B------:R-:W-:Y:S02]  /*81a0*/  IMAD R205, R205, 0x38, RZ ;  /* 0x00000038cdcd7824 */ /* 0x000fe400078e02ff */
[----:B---3--:R-:W-:Y:S01]  /*81b0*/  @P1 IMAD.WIDE R198, R0, R197, UR8 ;  /* 0x0000000800c61e25 */ /* 0x008fe2000f8e02c5 */
[-C--:B------:R-:W-:Y:S01]  /*81c0*/  LEA.HI.X.SX32 R197, R239, R235.reuse, 0x2, P2 ;  /* 0x000000ebefc57211 */ /* 0x080fe200010f16ff */
[----:B------:R-:W2:Y:S05]  /*81d0*/  LDL R0, [R1+0x2c] ;  /* 0x00002c0001007983 */ /* 0x000eaa0000100800 */
[----:B------:R1:W5:Y:S05]  /*81e0*/  @P1 LDG.E R250, [R198.64] ;  /* 0x00000004c6fa1981 */ /* 0x00036a000c1e1900 */
[----:B------:R1:W5:Y:S01]  /*81f0*/  @P1 LDG.E R251, [R198.64+0x20] ;  /* 0x00002004c6fb1981 */ /* 0x000362000c1e1900 */
[CC--:B------:R-:W-:Y:S04]  /*8200*/  LEA R202, P1, R204.reuse, R234.reuse, 0x2 ;  /* 0x000000eaccca7211 */ /* 0x0c0fe800078210ff */
[-C--:B------:R-:W-:Y:S01]  /*8210*/  LEA.HI.X.SX32 R203, R204, R235.reuse, 0x2, P1 ;  /* 0x000000ebcccb7211 */ /* 0x080fe200008f16ff */
[----:B------:R3:W-:Y:S05]  /*8220*/  RED.E.ADD.F32.FTZ.RN.STRONG.GPU [R234.64], R4 ;  /* 0x00000004ea00798e */ /* 0x0007ea000c10e784 */
[----:B------:R-:W4:Y:S05]  /*8230*/  LDL R204, [R1+0x48] ;  /* 0x0000480001cc7983 */ /* 0x000f2a0000100800 */
[----:B------:R3:W-:Y:S01]  /*8240*/  RED.E.ADD.F32.FTZ.RN.STRONG.GPU [R196.64], R5 ;  /* 0x00000005c400798e */ /* 0x0007e2000c10e784 */
[CC--:B-1----:R-:W-:Y:S04]  /*8250*/  LEA R198, P0, R209.reuse, R234.reuse, 0x2 ;  /* 0x000000ead1c67211 */ /* 0x0c2fe800078010ff */
[-C--:B------:R-:W-:Y:S02]  /*8260*/  LEA.HI.X.SX32 R199, R209, R235.reuse, 0x2, P0 ;  /* 0x000000ebd1c77211 */ /* 0x080fe400000f16ff */
[CC--:B------:R-:W-:Y:S02]  /*8270*/  LEA R200, P0, R211.reuse, R234.reuse, 0x2 ;  /* 0x000000ead3c87211 */ /* 0x0c0fe400078010ff */
[CC--:B---3--:R-:W-:Y:S01]  /*8280*/  LEA R4, P1, R208.reuse, R234.reuse, 0x2 ;  /* 0x000000ead0047211 */ /* 0x0c8fe200078210ff */
[----:B------:R1:W-:Y:S01]  /*8290*/  RED.E.ADD.F32.FTZ.RN.STRONG.GPU [R198.64], R6 ;  /* 0x00000006c600798e */ /* 0x0003e2000c10e784 */
[-C--:B------:R-:W-:Y:S01]  /*82a0*/  LEA.HI.X.SX32 R201, R211, R235.reuse, 0x2, P0 ;  /* 0x000000ebd3c97211 */ /* 0x080fe200000f16ff */
[----:B------:R-:W-:Y:S03]  /*82b0*/  IMAD.MOV.U32 R211, RZ, RZ, c[0x0][0x22c] ;  /* 0x00008b00ffd37624 */ /* 0x000fe600078e00ff */
[----:B------:R3:W-:Y:S01]  /*82c0*/  RED.E.ADD.F32.FTZ.RN.STRONG.GPU [R202.64], R7 ;  /* 0x00000007ca00798e */ /* 0x0007e2000c10e784 */
[----:B------:R-:W-:Y:S01]  /*82d0*/  IMAD R211, R211, c[0x0][0x1c0], RZ ;  /* 0x00007000d3d37a24 */ /* 0x000fe200078e02ff */
[-C--:B------:R-:W-:Y:S03]  /*82e0*/  LEA.HI.X.SX32 R5, R208, R235.reuse, 0x2, P1 ;  /* 0x000000ebd0057211 */ /* 0x080fe600008f16ff */
[----:B------:R-:W-:Y:S01]  /*82f0*/  RED.E.ADD.F32.FTZ.RN.STRONG.GPU [R200.64], R8 ;  /* 0x00000008c800798e */ /* 0x000fe2000c10e784 */
[----:B------:R-:W-:Y:S02]  /*8300*/  IMAD.SHL.U32 R211, R211, 0x10, RZ ;  /* 0x00000010d3d37824 */ /* 0x000fe400078e00ff */
[----:B------:R-:W-:Y:S04]  /*8310*/  IMAD.MOV.U32 R208, RZ, RZ, c[0x0][0x22c] ;  /* 0x00008b00ffd07624 */ /* 0x000fe800078e00ff */
[----:B------:R-:W-:Y:S04]  /*8320*/  IMAD R208, R208, c[0x0][0x1c0], RZ ;  /* 0x00007000d0d07a24 */ /* 0x000fe800078e02ff */
[----:B------:R-:W-:Y:S01]  /*8330*/  IMAD.SHL.U32 R208, R208, 0x10, RZ ;  /* 0x00000010d0d07824 */ /* 0x000fe200078e00ff */
[CC--:B-1----:R-:W-:Y:S02]  /*8340*/  LEA R198, P2, R210.reuse, R234.reuse, 0x2 ;  /* 0x000000ead2c67211 */ /* 0x0c2fe400078410ff */
[CC--:B------:R-:W-:Y:S02]  /*8350*/  LEA R6, P0, R205.reuse, R234.reuse, 0x2 ;  /* 0x000000eacd067211 */ /* 0x0c0fe400078010ff */
[-C--:B------:R-:W-:Y:S02]  /*8360*/  LEA.HI.X.SX32 R199, R210, R235.reuse, 0x2, P2 ;  /* 0x000000ebd2c77211 */ /* 0x080fe400010f16ff */
[-C--:B---3--:R-:W-:Y:S02]  /*8370*/  LEA.HI.X.SX32 R7, R205, R235.reuse, 0x2, P0 ;  /* 0x000000ebcd077211 */ /* 0x088fe400000f16ff */
[----:B------:R-:W-:Y:S01]  /*8380*/  IADD3 R205, R211, 0x20, RZ ;  /* 0x00000020d3cd7810 */ /* 0x000fe20007ffe0ff */
[----:B------:R1:W-:Y:S01]  /*8390*/  RED.E.ADD.F32.FTZ.RN.STRONG.GPU [R198.64], R9 ;  /* 0x00000009c600798e */ /* 0x0003e2000c10e784 */
[C---:B------:R-:W-:Y:S01]  /*83a0*/  IADD3 R210, R208.reuse, 0x20, RZ ;  /* 0x00000020d0d27810 */ /* 0x040fe20007ffe0ff */
[----:B------:R-:W-:Y:S03]  /*83b0*/  IMAD.MOV.U32 R211, RZ, RZ, c[0x0][0x22c] ;  /* 0x00008b00ffd37624 */ /* 0x000fe600078e00ff */
[----:B------:R3:W-:Y:S01]  /*83c0*/  RED.E.ADD.F32.FTZ.RN.STRONG.GPU [R4.64], R10 ;  /* 0x0000000a0400798e */ /* 0x0007e2000c10e784 */
[----:B------:R-:W-:Y:S02]  /*83d0*/  IMAD.IADD R210, R239, 0x1, R210 ;  /* 0x00000001efd27824 */ /* 0x000fe400078e02d2 */
[----:B------:R-:W-:Y:S02]  /*83e0*/  IMAD R211, R211, c[0x0][0x1c0], RZ ;  /* 0x00007000d3d37a24 */ /* 0x000fe400078e02ff */
[----:B------:R3:W-:Y:S02]  /*83f0*/  RED.E.ADD.F32.FTZ.RN.STRONG.GPU [R6.64], R11 ;  /* 0x0000000b0600798e */ /* 0x0007e4000c10e784 */
[----:B------:R-:W-:Y:S03]  /*8400*/  IMAD.SHL.U32 R211, R211, 0x10, RZ ;  /* 0x00000010d3d37824 */ /* 0x000fe600078e00ff */
[----:B------:R-:W-:Y:S05]  /*8410*/  RED.E.ADD.F32.FTZ.RN.STRONG.GPU [R234.64+0x80], R16 ;  /* 0x00008010ea00798e */ /* 0x000fea000c10e784 */
[----:B------:R-:W-:Y:S05]  /*8420*/  RED.E.ADD.F32.FTZ.RN.STRONG.GPU [R196.64+0x80], R17 ;  /* 0x00008011c400798e */ /* 0x000fea000c10e784 */
[----:B-1----:R-:W4:Y:S01]  /*8430*/  LDL R199, [R1+0x28] ;  /* 0x0000280001c77983 */ /* 0x002f220000100800 */
[CC--:B---3--:R-:W-:Y:S04]  /*8440*/  LEA R4, P0, R205.reuse, R234.reuse, 0x2 ;  /* 0x000000eacd047211 */ /* 0x0c8fe800078010ff */
[----:B------:R-:W3:Y:S01]  /*8450*/  LDL R198, [R1+0x44] ;  /* 0x0000440001c67983 */ /* 0x000ee20000100800 */
[-C--:B------:R-:W-:Y:S02]  /*8460*/  LEA.HI.X.SX32 R5, R205, R235.reuse, 0x2, P0 ;  /* 0x000000ebcd057211 */ /* 0x080fe400000f16ff */
[C---:B------:R-:W-:Y:S02]  /*8470*/  IADD3 R205, R208.reuse, 0x20, RZ ;  /* 0x00000020d0cd7810 */ /* 0x040fe40007ffe0ff */
[----:B------:R-:W-:Y:S01]  /*8480*/  IADD3 R208, R208, 0x20, RZ ;  /* 0x00000020d0d07810 */ /* 0x000fe20007ffe0ff */
[----:B------:R-:W-:Y:S01]  /*8490*/  RED.E.ADD.F32.FTZ.RN.STRONG.GPU [R4.64], R18 ;  /* 0x000000120400798e */ /* 0x000fe2000c10e784 */
[CC--:B------:R-:W-:Y:S01]  /*84a0*/  LEA R6, P1, R210.reuse, R234.reuse, 0x2 ;  /* 0x000000ead2067211 */ /* 0x0c0fe200078210ff */
[C---:B------:R-:W-:Y:S02]  /*84b0*/  IMAD.IADD R205, R239.reuse, 0x1, R205 ;  /* 0x00000001efcd7824 */ /* 0x040fe400078e02cd */
[C---:B------:R-:W-:Y:S01]  /*84c0*/  IMAD.IADD R208, R239.reuse, 0x1, R208 ;  /* 0x00000001efd07824 */ /* 0x040fe200078e02d0 */
[-C--:B------:R-:W-:Y:S01]  /*84d0*/  LEA.HI.X.SX32 R7, R210, R235.reuse, 0x2, P1 ;  /* 0x000000ebd2077211 */ /* 0x080fe200008f16ff */
[C---:B------:R-:W-:Y:S02]  /*84e0*/  IMAD.IADD R205, R239.reuse, 0x1, R205 ;  /* 0x00000001efcd7824 */ /* 0x040fe400078e02cd */
[C---:B------:R-:W-:Y:S02]  /*84f0*/  IMAD.IADD R208, R239.reuse, 0x1, R208 ;  /* 0x00000001efd07824 */ /* 0x040fe400078e02d0 */
[----:B------:R-:W-:Y:S01]  /*8500*/  IMAD.IADD R205, R239, 0x1, R205 ;  /* 0x00000001efcd7824 */ /* 0x000fe200078e02cd */
[----:B------:R-:W-:Y:S02]  /*8510*/  RED.E.ADD.F32.FTZ.RN.STRONG.GPU [R6.64], R19 ;  /* 0x000000130600798e */ /* 0x000fe4000c10e784 */
[CC--:B------:R-:W-:Y:S02]  /*8520*/  LEA R10, P0, R208.reuse, R234.reuse, 0x2 ;  /* 0x000000ead00a7211 */ /* 0x0c0fe400078010ff */
[CC--:B------:R-:W-:Y:S02]  /*8530*/  LEA R8, P2, R205.reuse, R234.reuse, 0x2 ;  /* 0x000000eacd087211 */ /* 0x0c0fe400078410ff */
[-C--:B------:R-:W-:Y:S01]  /*8540*/  LEA.HI.X.SX32 R11, R208, R235.reuse, 0x2, P0 ;  /* 0x000000ebd00b7211 */ /* 0x080fe200000f16ff */
[----:B------:R-:W-:Y:S01]  /*8550*/  IMAD.MOV.U32 R208, RZ, RZ, c[0x0][0x22c] ;  /* 0x00008b00ffd07624 */ /* 0x000fe200078e00ff */
[-C--:B------:R-:W-:Y:S03]  /*8560*/  LEA.HI.X.SX32 R9, R205, R235.reuse, 0x2, P2 ;  /* 0x000000ebcd097211 */ /* 0x080fe600010f16ff */
[----:B------:R1:W-:Y:S01]  /*8570*/  RED.E.ADD.F32.FTZ.RN.STRONG.GPU [R10.64], R12 ;  /* 0x0000000c0a00798e */ /* 0x0003e2000c10e784 */
[----:B------:R-:W-:Y:S04]  /*8580*/  IMAD R208, R208, c[0x0][0x1c0], RZ ;  /* 0x00007000d0d07a24 */ /* 0x000fe800078e02ff */
[----:B------:R1:W-:Y:S01]  /*8590*/  RED.E.ADD.F32.FTZ.RN.STRONG.GPU [R8.64], R13 ;  /* 0x0000000d0800798e */ /* 0x0003e2000c10e784 */
[----:B------:R-:W-:Y:S05]  /*85a0*/  IMAD.SHL.U32 R208, R208, 0x10, RZ ;  /* 0x00000010d0d07824 */ /* 0x000fea00078e00ff */
[C---:B------:R-:W-:Y:S02]  /*85b0*/  IADD3 R202, R208.reuse, 0x40, RZ ;  /* 0x00000040d0ca7810 */ /* 0x040fe40007ffe0ff */
[C---:B------:R-:W-:Y:S02]  /*85c0*/  IADD3 R201, R208.reuse, 0x40, RZ ;  /* 0x00000040d0c97810 */ /* 0x040fe40007ffe0ff */
[----:B------:R-:W-:Y:S01]  /*85d0*/  IADD3 R200, R208, 0x40, RZ ;  /* 0x00000040d0c87810 */ /* 0x000fe20007ffe0ff */
[C---:B------:R-:W-:Y:S02]  /*85e0*/  IMAD.IADD R202, R239.reuse, 0x1, R202 ;  /* 0x00000001efca7824 */ /* 0x040fe400078e02ca */
[C---:B------:R-:W-:Y:S02]  /*85f0*/  IMAD.IADD R201, R239.reuse, 0x1, R201 ;  /* 0x00000001efc97824 */ /* 0x040fe400078e02c9 */
[C---:B------:R-:W-:Y:S02]  /*8600*/  IMAD.IADD R200, R239.reuse, 0x1, R200 ;  /* 0x00000001efc87824 */ /* 0x040fe400078e02c8 */
[C---:B------:R-:W-:Y:S02]  /*8610*/  IMAD.IADD R201, R239.reuse, 0x1, R201 ;  /* 0x00000001efc97824 */ /* 0x040fe400078e02c9 */
[----:B------:R-:W-:Y:S02]  /*8620*/  IMAD.IADD R200, R239, 0x1, R200 ;  /* 0x00000001efc87824 */ /* 0x000fe400078e02c8 */
[----:B------:R-:W-:Y:S01]  /*8630*/  IMAD.MOV.U32 R208, RZ, RZ, c[0x0][0x22c] ;  /* 0x00008b00ffd07624 */ /* 0x000fe200078e00ff */
[----:B-1----:R-:W-:Y:S01]  /*8640*/  IADD3 R12, R211, 0x60, RZ ;  /* 0x00000060d30c7810 */ /* 0x002fe20007ffe0ff */
[----:B------:R-:W-:Y:S02]  /*8650*/  IMAD.IADD R200, R239, 0x1, R200 ;  /* 0x00000001efc87824 */ /* 0x000fe400078e02c8 */
[----:B------:R-:W-:Y:S01]  /*8660*/  IMAD R208, R208, c[0x0][0x1c0], RZ ;  /* 0x00007000d0d07a24 */ /* 0x000fe200078e02ff */
[----:B------:R-:W3:Y:S02]  /*8670*/  LDL R13, [R1+0x20] ;  /* 0x00002000010d7983 */ /* 0x000ee40000100800 */
[-C--:B------:R-:W-:Y:S01]  /*8680*/  LEA R8, P2, R200, R234.reuse, 0x2 ;  /* 0x000000eac8087211 */ /* 0x080fe200078410ff */
[----:B------:R-:W-:Y:S02]  /*8690*/  IMAD.SHL.U32 R208, R208, 0x10, RZ ;  /* 0x00000010d0d07824 */ /* 0x000fe400078e00ff */
[----:B------:R-:W-:Y:S01]  /*86a0*/  IMAD.MOV.U32 R211, RZ, RZ, c[0x0][0x22c] ;  /* 0x00008b00ffd37624 */ /* 0x000fe200078e00ff */
[-C--:B------:R-:W-:Y:S02]  /*86b0*/  LEA.HI.X.SX32 R9, R200, R235.reuse, 0x2, P2 ;  /* 0x000000ebc8097211 */ /* 0x080fe400010f16ff */
[C---:B------:R-:W-:Y:S01]  /*86c0*/  IADD3 R17, R208.reuse, 0x60, RZ ;  /* 0x00000060d0117810 */ /* 0x040fe20007ffe0ff */
[----:B------:R-:W-:Y:S01]  /*86d0*/  IMAD R211, R211, c[0x0][0x1c0], RZ ;  /* 0x00007000d3d37a24 */ /* 0x000fe200078e02ff */
[----:B------:R-:W-:Y:S03]  /*86e0*/  IADD3 R16, R208, 0x60, RZ ;  /* 0x00000060d0107810 */ /* 0x000fe60007ffe0ff */
[C---:B------:R-:W-:Y:S02]  /*86f0*/  IMAD.IADD R17, R239.reuse, 0x1, R17 ;  /* 0x00000001ef117824 */ /* 0x040fe400078e0211 */
[----:B------:R-:W-:Y:S02]  /*8700*/  IMAD.IADD R16, R239, 0x1, R16 ;  /* 0x00000001ef107824 */ /* 0x000fe400078e0210 */
[----:B------:R-:W-:Y:S02]  /*8710*/  IMAD.SHL.U32 R211, R211, 0x10, RZ ;  /* 0x00000010d3d37824 */ /* 0x000fe400078e00ff */
[----:B------:R-:W-:Y:S01]  /*8720*/  IMAD.IADD R16, R239, 0x1, R16 ;  /* 0x00000001ef107824 */ /* 0x000fe200078e0210 */
[CC--:B--2---:R-:W-:Y:S04]  /*8730*/  LEA R4, P1, R0.reuse, R234.reuse, 0x2 ;  /* 0x000000ea00047211 */ /* 0x0c4fe800078210ff */
[-C--:B------:R-:W-:Y:S01]  /*8740*/  LEA.HI.X.SX32 R5, R0, R235.reuse, 0x2, P1 ;  /* 0x000000eb00057211 */ /* 0x080fe200008f16ff */
[----:B------:R-:W-:Y:S04]  /*8750*/  IMAD.MOV.U32 R0, RZ, RZ, c[0x0][0x22c] ;  /* 0x00008b00ff007624 */ /* 0x000fe800078e00ff */
[----:B------:R1:W-:Y:S01]  /*8760*/  RED.E.ADD.F32.FTZ.RN.STRONG.GPU [R4.64], R14 ;  /* 0x0000000e0400798e */ /* 0x0003e2000c10e784 */
[----:B------:R-:W-:Y:S04]  /*8770*/  IMAD R0, R0, c[0x0][0x1c0], RZ ;  /* 0x0000700000007a24 */ /* 0x000fe800078e02ff */
[----:B------:R-:W-:Y:S05]  /*8780*/  IMAD.SHL.U32 R0, R0, 0x10, RZ ;  /* 0x0000001000007824 */ /* 0x000fea00078e00ff */
[----:B------:R-:W-:Y:S02]  /*8790*/  IADD3 R0, R0, 0x40, RZ ;  /* 0x0000004000007810 */ /* 0x000fe40007ffe0ff */
[CC--:B----4-:R-:W-:Y:S04]  /*87a0*/  LEA R6, P0, R204.reuse, R234.reuse, 0x2 ;  /* 0x000000eacc067211 */ /* 0x0d0fe800078010ff */
[-C--:B------:R-:W-:Y:S05]  /*87b0*/  LEA.HI.X.SX32 R7, R204, R235.reuse, 0x2, P0 ;  /* 0x000000ebcc077211 */ /* 0x080fea00000f16ff */
[----:B------:R2:W-:Y:S05]  /*87c0*/  RED.E.ADD.F32.FTZ.RN.STRONG.GPU [R6.64], R15 ;  /* 0x0000000f0600798e */ /* 0x0005ea000c10e784 */
[----:B------:R-:W-:Y:S01]  /*87d0*/  RED.E.ADD.F32.FTZ.RN.STRONG.GPU [R234.64+0x100], R84 ;  /* 0x00010054ea00798e */ /* 0x000fe2000c10e784 */
[CC--:B-1----:R-:W-:Y:S04]  /*87e0*/  LEA R4, P0, R0.reuse, R234.reuse, 0x2 ;  /* 0x000000ea00047211 */ /* 0x0c2fe800078010ff */
[-C--:B------:R-:W-:Y:S01]  /*87f0*/  LEA.HI.X.SX32 R5, R0, R235.reuse, 0x2, P0 ;  /* 0x000000eb00057211 */ /* 0x080fe200000f16ff */
[----:B------:R-:W4:Y:S01]  /*8800*/  LDL R14, [R1+0x40] ;  /* 0x00004000010e7983 */ /* 0x000f220000100800 */
[CC--:B------:R-:W-:Y:S04]  /*8810*/  LEA R10, P0, R201.reuse, R234.reuse, 0x2 ;  /* 0x000000eac90a7211 */ /* 0x0c0fe800078010ff */
[----:B------:R-:W4:Y:S01]  /*8820*/  LDL R0, [R1+0x24] ;  /* 0x0000240001007983 */ /* 0x000f220000100800 */
[-C--:B------:R-:W-:Y:S04]  /*8830*/  LEA.HI.X.SX32 R11, R201, R235.reuse, 0x2, P0 ;  /* 0x000000ebc90b7211 */ /* 0x080fe800000f16ff */
[----:B------:R-:W-:Y:S05]  /*8840*/  RED.E.ADD.F32.FTZ.RN.STRONG.GPU [R196.64+0x100], R85 ;  /* 0x00010055c400798e */ /* 0x000fea000c10e784 */
[----:B------:R-:W-:Y:S01]  /*8850*/  RED.E.ADD.F32.FTZ.RN.STRONG.GPU [R4.64], R86 ;  /* 0x000000560400798e */ /* 0x000fe2000c10e784 */
[-C--:B--2---:R-:W-:Y:S02]  /*8860*/  LEA R6, P1, R202, R234.reuse, 0x2 ;  /* 0x000000eaca067211 */ /* 0x084fe400078210ff */
[----:B------:R-:W-:Y:S01]  /*8870*/  IADD3 R15, R208, 0x60, RZ ;  /* 0x00000060d00f7810 */ /* 0x000fe20007ffe0ff */
[----:B------:R-:W-:Y:S01]  /*8880*/  IMAD.MOV.U32 R208, RZ, RZ, c[0x0][0x22c] ;  /* 0x00008b00ffd07624 */ /* 0x000fe200078e00ff */
[-C--:B------:R-:W-:Y:S03]  /*8890*/  LEA.HI.X.SX32 R7, R202, R235.reuse, 0x2, P1 ;  /* 0x000000ebca077211 */ /* 0x080fe600008f16ff */
[C---:B------:R-:W-:Y:S02]  /*88a0*/  IMAD.IADD R15, R239.reuse, 0x1, R15 ;  /* 0x00000001ef0f7824 */ /* 0x040fe400078e020f */
[----:B------:R-:W-:Y:S01]  /*88b0*/  RED.E.ADD.F32.FTZ.RN.STRONG.GPU [R6.64], R87 ;  /* 0x000000570600798e */ /* 0x000fe2000c10e784 */
[----:B------:R-:W-:Y:S02]  /*88c0*/  IMAD R208, R208, c[0x0][0x1c0], RZ ;  /* 0x00007000d0d07a24 */ /* 0x000fe400078e02ff */
[C---:B------:R-:W-:Y:S02]  /*88d0*/  IMAD.IADD R15, R239.reuse, 0x1, R15 ;  /* 0x00000001ef0f7824 */ /* 0x040fe400078e020f */
[----:B------:R-:W-:Y:S01]  /*88e0*/  RED.E.ADD.F32.FTZ.RN.STRONG.GPU [R10.64], R88 ;  /* 0x000000580a00798e */ /* 0x000fe2000c10e784 */
[----:B------:R-:W-:Y:S02]  /*88f0*/  IMAD.SHL.U32 R208, R208, 0x10, RZ ;  /* 0x00000010d0d07824 */ /* 0x000fe400078e00ff */
[----:B------:R-:W-:Y:S02]  /*8900*/  IMAD.IADD R15, R239, 0x1, R15 ;  /* 0x00000001ef0f7824 */ /* 0x000fe400078e020f */
[----:B------:R1:W-:Y:S05]  /*8910*/  RED.E.ADD.F32.FTZ.RN.STRONG.GPU [R8.64], R89 ;  /* 0x000000590800798e */ /* 0x0003ea000c10e784 */
[----:B------:R-:W-:Y:S01]  /*8920*/  LDSM.16.MT88.4 R84, [R2+0x4000] ;  /* 0x004000000254783b */ /* 0x000fe20000004200 */
[-C--:B-1----:R-:W-:Y:S02]  /*8930*/  LEA R8, P2, R15, R234.reuse, 0x2 ;  /* 0x000000ea0f087211 */ /* 0x082fe400078410ff */
[-C--:B------:R-:W-:Y:S02]  /*8940*/  LEA R4, P1, R199, R234.reuse, 0x2 ;  /* 0x000000eac7047211 */ /* 0x080fe400078210ff */
[-C--:B------:R-:W-:Y:S02]  /*8950*/  LEA.HI.X.SX32 R9, R15, R235.reuse, 0x2, P2 ;  /* 0x000000eb0f097211 */ /* 0x080fe400010f16ff */
[-C--:B------:R-:W-:Y:S02]  /*8960*/  LEA.HI.X.SX32 R5, R199, R235.reuse, 0x2, P1 ;  /* 0x000000ebc7057211 */ /* 0x080fe400008f16ff */
[-C--:B---3--:R-:W-:Y:S02]  /*8970*/  LEA R6, P0, R198, R234.reuse, 0x2 ;  /* 0x000000eac6067211 */ /* 0x088fe400078010ff */
[----:B------:R-:W-:Y:S01]  /*8980*/  IADD3 R15, R208, 0x80, RZ ;  /* 0x00000080d00f7810 */ /* 0x000fe20007ffe0ff */
[----:B------:R1:W-:Y:S01]  /*8990*/  RED.E.ADD.F32.FTZ.RN.STRONG.GPU [R4.64], R90 ;  /* 0x0000005a0400798e */ /* 0x0003e2000c10e784 */
[-C--:B------:R-:W-:Y:S03]  /*89a0*/  LEA.HI.X.SX32 R7, R198, R235.reuse, 0x2, P0 ;  /* 0x000000ebc6077211 */ /* 0x080fe600000f16ff */
[C---:B------:R-:W-:Y:S02]  /*89b0*/  IMAD.IADD R15, R239.reuse, 0x1, R15 ;  /* 0x00000001ef0f7824 */ /* 0x040fe400078e020f */
[----:B------:R2:W-:Y:S02]  /*89c0*/  RED.E.ADD.F32.FTZ.RN.STRONG.GPU [R6.64], R91 ;  /* 0x0000005b0600798e */ /* 0x0005e4000c10e784 */
[C---:B------:R-:W-:Y:S03]  /*89d0*/  IMAD.IADD R15, R239.reuse, 0x1, R15 ;  /* 0x00000001ef0f7824 */ /* 0x040fe600078e020f */
[----:B------:R-:W-:Y:S01]  /*89e0*/  RED.E.ADD.F32.FTZ.RN.STRONG.GPU [R234.64+0x180], R96 ;  /* 0x00018060ea00798e */ /* 0x000fe2000c10e784 */
[----:B------:R-:W-:Y:S04]  /*89f0*/  IMAD.IADD R15, R239, 0x1, R15 ;  /* 0x00000001ef0f7824 */ /* 0x000fe800078e020f */
[----:B------:R-:W-:Y:S05]  /*8a00*/  RED.E.ADD.F32.FTZ.RN.STRONG.GPU [R196.64+0x180], R97 ;  /* 0x00018061c400798e */ /* 0x000fea000c10e784 */
[----:B------:R-:W-:Y:S01]  /*8a10*/  LDSM.16.MT88.4 R88, [R2+0x6000] ;  /* 0x006000000258783b */ /* 0x000fe20000004200 */
[CC--:B-1----:R-:W-:Y:S04]  /*8a20*/  LEA R4, P0, R12.reuse, R234.reuse, 0x2 ;  /* 0x000000ea0c047211 */ /* 0x0c2fe800078010ff */
[-C--:B------:R-:W-:Y:S02]  /*8a30*/  LEA.HI.X.SX32 R5, R12, R235.reuse, 0x2, P0 ;  /* 0x000000eb0c057211 */ /* 0x080fe400000f16ff */
[CC--:B--2---:R-:W-:Y:S01]  /*8a40*/  LEA R6, P1, R17.reuse, R234.reuse, 0x2 ;  /* 0x000000ea11067211 */ /* 0x0c4fe200078210ff */
[----:B------:R-:W2:Y:S01]  /*8a50*/  LDL R12, [R1+0x3c] ;  /* 0x00003c00010c7983 */ /* 0x000ea20000100800 */
[CC--:B------:R-:W-:Y:S02]  /*8a60*/  LEA R10, P0, R16.reuse, R234.reuse, 0x2 ;  /* 0x000000ea100a7211 */ /* 0x0c0fe400078010ff */
[-C--:B------:R-:W-:Y:S02]  /*8a70*/  LEA.HI.X.SX32 R7, R17, R235.reuse, 0x2, P1 ;  /* 0x000000eb11077211 */ /* 0x080fe400008f16ff */
[----:B------:R-:W-:Y:S01]  /*8a80*/  RED.E.ADD.F32.FTZ.RN.STRONG.GPU [R4.64], R98 ;  /* 0x000000620400798e */ /* 0x000fe2000c10e784 */
[-C--:B------:R-:W-:Y:S02]  /*8a90*/  LEA.HI.X.SX32 R11, R16, R235.reuse, 0x2, P0 ;  /* 0x000000eb100b7211 */ /* 0x080fe400000f16ff */
[C---:B------:R-:W-:Y:S02]  /*8aa0*/  IADD3 R17, R208.reuse, 0x80, RZ ;  /* 0x00000080d0117810 */ /* 0x040fe40007ffe0ff */
[----:B------:R-:W-:Y:S01]  /*8ab0*/  RED.E.ADD.F32.FTZ.RN.STRONG.GPU [R6.64], R99 ;  /* 0x000000630600798e */ /* 0x000fe2000c10e784 */
[----:B------:R-:W-:Y:S01]  /*8ac0*/  IADD3 R16, R208, 0x80, RZ ;  /* 0x00000080d0107810 */ /* 0x000fe20007ffe0ff */
[----:B------:R-:W-:Y:S02]  /*8ad0*/  IMAD.MOV.U32 R208, RZ, RZ, c[0x0][0x22c] ;  /* 0x00008b00ffd07624 */ /* 0x000fe400078e00ff */
[C---:B------:R-:W-:Y:S01]  /*8ae0*/  IMAD.IADD R17, R239.reuse, 0x1, R17 ;  /* 0x00000001ef117824 */ /* 0x040fe200078e0211 */
[----:B------:R-:W-:Y:S01]  /*8af0*/  RED.E.ADD.F32.FTZ.RN.STRONG.GPU [R10.64], R92 ;  /* 0x0000005c0a00798e */ /* 0x000fe2000c10e784 */
[C---:B------:R-:W-:Y:S02]  /*8b00*/  IMAD.IADD R16, R239.reuse, 0x1, R16 ;  /* 0x00000001ef107824 */ /* 0x040fe400078e0210 */
[----:B------:R-:W-:Y:S02]  /*8b10*/  IMAD R208, R208, c[0x0][0x1c0], RZ ;  /* 0x00007000d0d07a24 */ /* 0x000fe400078e02ff */
[----:B------:R1:W-:Y:S01]  /*8b20*/  RED.E.ADD.F32.FTZ.RN.STRONG.GPU [R8.64], R93 ;  /* 0x0000005d0800798e */ /* 0x0003e2000c10e784 */
[C---:B------:R-:W-:Y:S02]  /*8b30*/  IMAD.IADD R16, R239.reuse, 0x1, R16 ;  /* 0x00000001ef107824 */ /* 0x040fe400078e0210 */
[----:B------:R-:W-:Y:S02]  /*8b40*/  IMAD.SHL.U32 R208, R208, 0x10, RZ ;  /* 0x00000010d0d07824 */ /* 0x000fe400078e00ff */
[----:B------:R-:W-:Y:S03]  /*8b50*/  LDSM.16.MT88.4 R96, [R220+0x28800] ;  /* 0x02880000dc60783b */ /* 0x000fe60000004200 */
[C---:B------:R-:W-:Y:S02]  /*8b60*/  IADD3 R19, R208.reuse, 0xa0, RZ ;  /* 0x000000a0d0137810 */ /* 0x040fe40007ffe0ff */
[----:B------:R-:W-:Y:S03]  /*8b70*/  IADD3 R18, R208, 0xa0, RZ ;  /* 0x000000a0d0127810 */ /* 0x000fe60007ffe0ff */
[C---:B------:R-:W-:Y:S02]  /*8b80*/  IMAD.IADD R19, R239.reuse, 0x1, R19 ;  /* 0x00000001ef137824 */ /* 0x040fe400078e0213 */
[C---:B------:R-:W-:Y:S04]  /*8b90*/  IMAD.IADD R18, R239.reuse, 0x1, R18 ;  /* 0x00000001ef127824 */ /* 0x040fe800078e0212 */
[----:B------:R-:W-:Y:S01]  /*8ba0*/  IMAD.IADD R18, R239, 0x1, R18 ;  /* 0x00000001ef127824 */ /* 0x000fe200078e0212 */
[CC--:B-1----:R-:W-:Y:S04]  /*8bb0*/  LEA R8, P2, R15.reuse, R234.reuse, 0x2 ;  /* 0x000000ea0f087211 */ /* 0x0c2fe800078410ff */
[-C--:B------:R-:W-:Y:S02]  /*8bc0*/  LEA.HI.X.SX32 R9, R15, R235.reuse, 0x2, P2 ;  /* 0x000000eb0f097211 */ /* 0x080fe400010f16ff */
[----:B------:R-:W-:Y:S01]  /*8bd0*/  IADD3 R15, R211, 0xa0, RZ ;  /* 0x000000a0d30f7810 */ /* 0x000fe20007ffe0ff */
[----:B------:R-:W-:Y:S04]  /*8be0*/  IMAD.MOV.U32 R211, RZ, RZ, c[0x0][0x22c] ;  /* 0x00008b00ffd37624 */ /* 0x000fe800078e00ff */
[----:B------:R-:W-:Y:S04]  /*8bf0*/  IMAD R211, R211, c[0x0][0x1c0], RZ ;  /* 0x00007000d3d37a24 */ /* 0x000fe800078e02ff */
[----:B------:R-:W-:Y:S01]  /*8c00*/  IMAD.SHL.U32 R211, R211, 0x10, RZ ;  /* 0x00000010d3d37824 */ /* 0x000fe200078e00ff */
[CC--:B----4-:R-:W-:Y:S04]  /*8c10*/  LEA R6, P0, R14.reuse, R234.reuse, 0x2 ;  /* 0x000000ea0e067211 */ /* 0x0d0fe800078010ff */
[-C--:B------:R-:W-:Y:S02]  /*8c20*/  LEA.HI.X.SX32 R7, R14, R235.reuse, 0x2, P0 ;  /* 0x000000eb0e077211 */ /* 0x080fe400000f16ff */
[CC--:B------:R-:W-:Y:S01]  /*8c30*/  LEA R4, P1, R0.reuse, R234.reuse, 0x2 ;  /* 0x000000ea00047211 */ /* 0x0c0fe200078210ff */
[----:B------:R-:W3:Y:S03]  /*8c40*/  LDL R14, [R1+0x1c] ;  /* 0x00001c00010e7983 */ /* 0x000ee60000100800 */
        /* <DEDUP_REMOVED lines=13> */
[CC--:B----4-:R-:W-:Y:S02]  /*8d20*/  LEA R6, P1, R17.reuse, R234.reuse, 0x2 ;  /* 0x000000ea11067211 */ /* 0x0d0fe400078210ff */
[CC--:B------:R-:W-:Y:S02]  /*8d30*/  LEA R10, P0, R16.reuse, R234.reuse, 0x2 ;  /* 0x000000ea100a7211 */ /* 0x0c0fe400078010ff */
[----:B------:R1:W-:Y:S01]  /*8d40*/  RED.E.ADD.F32.FTZ.RN.STRONG.GPU [R4.64], R102 ;  /* 0x000000660400798e */ /* 0x0003e2000c10e784 */
[-C--:B------:R-:W-:Y:S02]  /*8d50*/  LEA.HI.X.SX32 R7, R17, R235.reuse, 0x2, P1 ;  /* 0x000000eb11077211 */ /* 0x080fe400008f16ff */
[-C--:B------:R-:W-:Y:S02]  /*8d60*/  LEA.HI.X.SX32 R11, R16, R235.reuse, 0x2, P0 ;  /* 0x000000eb100b7211 */ /* 0x080fe400000f16ff */
[----:B------:R-:W4:Y:S05]  /*8d70*/  LDL R17, [R1+0x18] ;  /* 0x0000180001117983 */ /* 0x000f2a0000100800 */
[----:B------:R2:W-:Y:S05]  /*8d80*/  RED.E.ADD.F32.FTZ.RN.STRONG.GPU [R6.64], R103 ;  /* 0x000000670600798e */ /* 0x0005ea000c10e784 */
[----:B------:R-:W-:Y:S05]  /*8d90*/  RED.E.ADD.F32.FTZ.RN.STRONG.GPU [R10.64], R104 ;  /* 0x000000680a00798e */ /* 0x000fea000c10e784 */
[----:B------:R-:W-:Y:S05]  /*8da0*/  RED.E.ADD.F32.FTZ.RN.STRONG.GPU [R8.64], R105 ;  /* 0x000000690800798e */ /* 0x000fea000c10e784 */
[----:B------:R-:W4:Y:S01]  /*8db0*/  LDL R16, [R1+0x34] ;  /* 0x0000340001107983 */ /* 0x000f220000100800 */
[CC--:B-1----:R-:W-:Y:S04]  /*8dc0*/  LEA R4, P1, R13.reuse, R234.reuse, 0x2 ;  /* 0x000000ea0d047211 */ /* 0x0c2fe800078210ff */
[----:B------:R-:W-:Y:S01]  /*8dd0*/  LDSM.16.MT88.4 R100, [R2+0x2800] ;  /* 0x002800000264783b */ /* 0x000fe20000004200 */
[-C--:B------:R-:W-:Y:S05]  /*8de0*/  LEA.HI.X.SX32 R5, R13, R235.reuse, 0x2, P1 ;  /* 0x000000eb0d057211 */ /* 0x080fea00008f16ff */
[----:B------:R1:W-:Y:S01]  /*8df0*/  RED.E.ADD.F32.FTZ.RN.STRONG.GPU [R4.64], R106 ;  /* 0x0000006a0400798e */ /* 0x0003e2000c10e784 */
[CC--:B--2---:R-:W-:Y:S04]  /*8e00*/  LEA R6, P0, R12.reuse, R234.reuse, 0x2 ;  /* 0x000000ea0c067211 */ /* 0x0c4fe800078010ff */
[-C--:B------:R-:W-:Y:S02]  /*8e10*/  LEA.HI.X.SX32 R7, R12, R235.reuse, 0x2, P0 ;  /* 0x000000eb0c077211 */ /* 0x080fe400000f16ff */
[-C--:B------:R-:W-:Y:S02]  /*8e20*/  LEA R12, P1, R19, R234.reuse, 0x2 ;  /* 0x000000ea130c7211 */ /* 0x080fe400078210ff */
[-C--:B-1----:R-:W-:Y:S01]  /*8e30*/  LEA R4, P0, R15, R234.reuse, 0x2 ;  /* 0x000000ea0f047211 */ /* 0x082fe200078010ff */
[----:B------:R-:W-:Y:S01]  /*8e40*/  RED.E.ADD.F32.FTZ.RN.STRONG.GPU [R6.64], R107 ;  /* 0x0000006b0600798e */ /* 0x000fe2000c10e784 */
[-C--:B------:R-:W-:Y:S02]  /*8e50*/  LEA.HI.X.SX32 R13, R19, R235.reuse, 0x2, P1 ;  /* 0x000000eb130d7211 */ /* 0x080fe400008f16ff */
[-C--:B------:R-:W-:Y:S02]  /*8e60*/  LEA.HI.X.SX32 R5, R15, R235.reuse, 0x2, P0 ;  /* 0x000000eb0f057211 */ /* 0x080fe400000f16ff */
[----:B------:R-:W-:Y:S01]  /*8e70*/  RED.E.ADD.F32.FTZ.RN.STRONG.GPU [R234.64+0x280], R112 ;  /* 0x00028070ea00798e */ /* 0x000fe2000c10e784 */
[-C--:B------:R-:W-:Y:S02]  /*8e80*/  LEA R10, P0, R18, R234.reuse, 0x2 ;  /* 0x000000ea120a7211 */ /* 0x080fe400078010ff */
[----:B------:R-:W-:Y:S01]  /*8e90*/  IADD3 R15, R208, 0xa0, RZ ;  /* 0x000000a0d00f7810 */ /* 0x000fe20007ffe0ff */
[----:B------:R-:W-:Y:S01]  /*8ea0*/  IMAD.MOV.U32 R208, RZ, RZ, c[0x0][0x22c] ;  /* 0x00008b00ffd07624 */ /* 0x000fe200078e00ff */
[----:B------:R-:W-:Y:S01]  /*8eb0*/  RED.E.ADD.F32.FTZ.RN.STRONG.GPU [R196.64+0x280], R113 ;  /* 0x00028071c400798e */ /* 0x000fe2000c10e784 */
[-C--:B------:R-:W-:Y:S02]  /*8ec0*/  LEA.HI.X.SX32 R11, R18, R235.reuse, 0x2, P0 ;  /* 0x000000eb120b7211 */ /* 0x080fe400000f16ff */
[----:B------:R-:W-:Y:S01]  /*8ed0*/  IMAD.IADD R15, R239, 0x1, R15 ;  /* 0x00000001ef0f7824 */ /* 0x000fe200078e020f */
[----:B------:R-:W-:Y:S01]  /*8ee0*/  IADD3 R19, R211, 0xc0, RZ ;  /* 0x000000c0d3137810 */ /* 0x000fe20007ffe0ff */
[----:B------:R-:W-:Y:S01]  /*8ef0*/  RED.E.ADD.F32.FTZ.RN.STRONG.GPU [R4.64], R114 ;  /* 0x000000720400798e */ /* 0x000fe2000c10e784 */
[----:B------:R-:W-:Y:S02]  /*8f00*/  IMAD R208, R208, c[0x0][0x1c0], RZ ;  /* 0x00007000d0d07a24 */ /* 0x000fe400078e02ff */
[C---:B------:R-:W-:Y:S02]  /*8f10*/  IMAD.IADD R15, R239.reuse, 0x1, R15 ;  /* 0x00000001ef0f7824 */ /* 0x040fe400078e020f */
[----:B------:R-:W-:Y:S01]  /*8f20*/  RED.E.ADD.F32.FTZ.RN.STRONG.GPU [R12.64], R115 ;  /* 0x000000730c00798e */ /* 0x000fe2000c10e784 */
[----:B------:R-:W-:Y:S02]  /*8f30*/  IMAD.SHL.U32 R208, R208, 0x10, RZ ;  /* 0x00000010d0d07824 */ /* 0x000fe400078e00ff */
[C---:B------:R-:W-:Y:S02]  /*8f40*/  IMAD.IADD R15, R239.reuse, 0x1, R15 ;  /* 0x00000001ef0f7824 */ /* 0x040fe400078e020f */
[----:B------:R1:W-:Y:S01]  /*8f50*/  RED.E.ADD.F32.FTZ.RN.STRONG.GPU [R10.64], R108 ;  /* 0x0000006c0a00798e */ /* 0x0003e2000c10e784 */
[----:B------:R-:W-:Y:S02]  /*8f60*/  IMAD.IADD R19, R239, 0x1, R19 ;  /* 0x00000001ef137824 */ /* 0x000fe400078e0213 */
[CC--:B------:R-:W-:Y:S02]  /*8f70*/  LEA R8, P2, R15.reuse, R234.reuse, 0x2 ;  /* 0x000000ea0f087211 */ /* 0x0c0fe400078410ff */
[----:B------:R-:W-:Y:S02]  /*8f80*/  LDSM.16.MT88.4 R104, [R2+0x4800] ;  /* 0x004800000268783b */ /* 0x000fe40000004200 */
[-C--:B------:R-:W-:Y:S02]  /*8f90*/  LEA.HI.X.SX32 R9, R15, R235.reuse, 0x2, P2 ;  /* 0x000000eb0f097211 */ /* 0x080fe400010f16ff */
[----:B------:R-:W-:Y:S01]  /*8fa0*/  IADD3 R15, R208, 0xc0, RZ ;  /* 0x000000c0d00f7810 */ /* 0x000fe20007ffe0ff */
[----:B------:R-:W-:Y:S02]  /*8fb0*/  IMAD.MOV.U32 R208, RZ, RZ, c[0x0][0x22c] ;  /* 0x00008b00ffd07624 */ /* 0x000fe400078e00ff */
[----:B------:R-:W-:Y:S02]  /*8fc0*/  RED.E.ADD.F32.FTZ.RN.STRONG.GPU [R8.64], R109 ;  /* 0x0000006d0800798e */ /* 0x000fe4000c10e784 */
[----:B------:R-:W-:Y:S04]  /*8fd0*/  IMAD R208, R208, c[0x0][0x1c0], RZ ;  /* 0x00007000d0d07a24 */ /* 0x000fe800078e02ff */
[----:B------:R-:W-:Y:S05]  /*8fe0*/  IMAD.SHL.U32 R208, R208, 0x10, RZ ;  /* 0x00000010d0d07824 */ /* 0x000fea00078e00ff */
[----:B------:R-:W-:Y:S05]  /*8ff0*/  IADD3 R18, R208, 0xc0, RZ ;  /* 0x000000c0d0127810 */ /* 0x000fea0007ffe0ff */
[C---:B------:R-:W-:Y:S04]  /*9000*/  IMAD.IADD R18, R239.reuse, 0x1, R18 ;  /* 0x00000001ef127824 */ /* 0x040fe800078e0212 */
[C---:B------:R-:W-:Y:S04]  /*9010*/  IMAD.IADD R18, R239.reuse, 0x1, R18 ;  /* 0x00000001ef127824 */ /* 0x040fe800078e0212 */
[----:B------:R-:W-:Y:S05]  /*9020*/  IMAD.IADD R18, R239, 0x1, R18 ;  /* 0x00000001ef127824 */ /* 0x000fea00078e0212 */
[CC--:B-1----:R-:W-:Y:S04]  /*9030*/  LEA R10, P2, R18.reuse, R234.reuse, 0x2 ;  /* 0x000000ea120a7211 */ /* 0x0c2fe800078410ff */
[-C--:B------:R-:W-:Y:S02]  /*9040*/  LEA.HI.X.SX32 R11, R18, R235.reuse, 0x2, P2 ;  /* 0x000000eb120b7211 */ /* 0x080fe400010f16ff */
[CC--:B---3--:R-:W-:Y:S04]  /*9050*/  LEA R6, P1, R14.reuse, R234.reuse, 0x2 ;  /* 0x000000ea0e067211 */ /* 0x0c8fe800078210ff */
[-C--:B------:R-:W-:Y:S02]  /*9060*/  LEA.HI.X.SX32 R7, R14, R235.reuse, 0x2, P1 ;  /* 0x000000eb0e077211 */ /* 0x080fe400008f16ff */
[----:B------:R-:W2:Y:S05]  /*9070*/  LDL R14, [R1+0xc] ;  /* 0x00000c00010e7983 */ /* 0x000eaa0000100800 */
[----:B------:R1:W-:Y:S02]  /*9080*/  RED.E.ADD.F32.FTZ.RN.STRONG.GPU [R6.64], R110 ;  /* 0x0000006e0600798e */ /* 0x0003e4000c10e784 */
[CC--:B-1----:R-:W-:Y:S02]  /*9090*/  LEA R6, P1, R19.reuse, R234.reuse, 0x2 ;  /* 0x000000ea13067211 */ /* 0x0c2fe400078210ff */
[CC--:B------:R-:W-:Y:S02]  /*90a0*/  LEA R4, P0, R0.reuse, R234.reuse, 0x2 ;  /* 0x000000ea00047211 */ /* 0x0c0fe400078010ff */
[-C--:B------:R-:W-:Y:S02]  /*90b0*/  LEA.HI.X.SX32 R7, R19, R235.reuse, 0x2, P1 ;  /* 0x000000eb13077211 */ /* 0x080fe400008f16ff */
[-C--:B------:R-:W-:Y:S02]  /*90c0*/  LEA.HI.X.SX32 R5, R0, R235.reuse, 0x2, P0 ;  /* 0x000000eb00057211 */ /* 0x080fe400000f16ff */
[----:B------:R-:W3:Y:S01]  /*90d0*/  LDL R0, [R1+0x30] ;  /* 0x0000300001007983 */ /* 0x000ee20000100800 */
[CC--:B------:R-:W-:Y:S04]  /*90e0*/  LEA R8, P0, R15.reuse, R234.reuse, 0x2 ;  /* 0x000000ea0f087211 */ /* 0x0c0fe800078010ff */
[----:B------:R1:W-:Y:S01]  /*90f0*/  RED.E.ADD.F32.FTZ.RN.STRONG.GPU [R4.64], R111 ;  /* 0x0000006f0400798e */ /* 0x0003e2000c10e784 */
[-C--:B------:R-:W-:Y:S02]  /*9100*/  LEA.HI.X.SX32 R9, R15, R235.reuse, 0x2, P0 ;  /* 0x000000eb0f097211 */ /* 0x080fe400000f16ff */
[----:B------:R-:W-:Y:S02]  /*9110*/  IADD3 R15, R211, 0xc0, RZ ;  /* 0x000000c0d30f7810 */ /* 0x000fe40007ffe0ff */
[----:B------:R-:W-:Y:S03]  /*9120*/  RED.E.ADD.F32.FTZ.RN.STRONG.GPU [R234.64+0x300], R116 ;  /* 0x00030074ea00798e */ /* 0x000fe6000c10e784 */
[C---:B------:R-:W-:Y:S02]  /*9130*/  IMAD.IADD R15, R239.reuse, 0x1, R15 ;  /* 0x00000001ef0f7824 */ /* 0x040fe400078e020f */
[----:B------:R-:W-:Y:S02]  /*9140*/  RED.E.ADD.F32.FTZ.RN.STRONG.GPU [R196.64+0x300], R117 ;  /* 0x00030075c400798e */ /* 0x000fe4000c10e784 */
[----:B------:R-:W-:Y:S03]  /*9150*/  IMAD.IADD R15, R239, 0x1, R15 ;  /* 0x00000001ef0f7824 */ /* 0x000fe600078e020f */
[----:B------:R4:W-:Y:S05]  /*9160*/  RED.E.ADD.F32.FTZ.RN.STRONG.GPU [R8.64], R118 ;  /* 0x000000760800798e */ /* 0x0009ea000c10e784 */
[----:B------:R4:W-:Y:S05]  /*9170*/  RED.E.ADD.F32.FTZ.RN.STRONG.GPU [R6.64], R119 ;  /* 0x000000770600798e */ /* 0x0009ea000c10e784 */
[----:B------:R-:W-:Y:S01]  /*9180*/  LDSM.16.MT88.4 R108, [R2+0x6800] ;  /* 0x00680000026c783b */ /* 0x000fe20000004200 */
[CC--:B-1----:R-:W-:Y:S04]  /*9190*/  LEA R4, P0, R15.reuse, R234.reuse, 0x2 ;  /* 0x000000ea0f047211 */ /* 0x0c2fe800078010ff */
[-C--:B------:R-:W-:Y:S02]  /*91a0*/  LEA.HI.X.SX32 R5, R15, R235.reuse, 0x2, P0 ;  /* 0x000000eb0f057211 */ /* 0x080fe400000f16ff */
[----:B------:R-:W-:Y:S03]  /*91b0*/  IADD3 R15, R208, 0xe0, RZ ;  /* 0x000000e0d00f7810 */ /* 0x000fe60007ffe0ff */
[----:B------:R1:W-:Y:S05]  /*91c0*/  RED.E.ADD.F32.FTZ.RN.STRONG.GPU [R4.64], R120 ;  /* 0x000000780400798e */ /* 0x0003ea000c10e784 */
[----:B------:R1:W-:Y:S01]  /*91d0*/  RED.E.ADD.F32.FTZ.RN.STRONG.GPU [R10.64], R121 ;  /* 0x000000790a00798e */ /* 0x0003e2000c10e784 */
[CC--:B----4-:R-:W-:Y:S04]  /*91e0*/  LEA R8, P1, R17.reuse, R234.reuse, 0x2 ;  /* 0x000000ea11087211 */ /* 0x0d0fe800078210ff */
[-C--:B------:R-:W-:Y:S02]  /*91f0*/  LEA.HI.X.SX32 R9, R17, R235.reuse, 0x2, P1 ;  /* 0x000000eb11097211 */ /* 0x080fe400008f16ff */
[CC--:B------:R-:W-:Y:S02]  /*9200*/  LEA R6, P0, R16.reuse, R234.reuse, 0x2 ;  /* 0x000000ea10067211 */ /* 0x0c0fe400078010ff */
[C---:B------:R-:W-:Y:S01]  /*9210*/  IADD3 R17, R209.reuse, 0xe0, RZ ;  /* 0x000000e0d1117810 */ /* 0x040fe20007ffe0ff */
[----:B------:R4:W-:Y:S01]  /*9220*/  RED.E.ADD.F32.FTZ.RN.STRONG.GPU [R8.64], R122 ;  /* 0x0000007a0800798e */ /* 0x0009e2000c10e784 */
[-C--:B------:R-:W-:Y:S02]  /*9230*/  LEA.HI.X.SX32 R7, R16, R235.reuse, 0x2, P0 ;  /* 0x000000eb10077211 */ /* 0x080fe400000f16ff */
[----:B------:R-:W-:Y:S01]  /*9240*/  IADD3 R16, R209, 0xe0, RZ ;  /* 0x000000e0d1107810 */ /* 0x000fe20007ffe0ff */
[C---:B------:R-:W-:Y:S02]  /*9250*/  IMAD.IADD R17, R239.reuse, 0x1, R17 ;  /* 0x00000001ef117824 */ /* 0x040fe400078e0211 */
[----:B------:R2:W-:Y:S02]  /*9260*/  RED.E.ADD.F32.FTZ.RN.STRONG.GPU [R6.64], R123 ;  /* 0x0000007b0600798e */ /* 0x0005e4000c10e784 */
[----:B------:R-:W-:Y:S01]  /*9270*/  IMAD.IADD R16, R239, 0x1, R16 ;  /* 0x00000001ef107824 */ /* 0x000fe200078e0210 */
[-C--:B------:R-:W-:Y:S02]  /*9280*/  LEA R12, P0, R17, R234.reuse, 0x2 ;  /* 0x000000ea110c7211 */ /* 0x080fe400078010ff */
[----:B------:R-:W-:Y:S01]  /*9290*/  RED.E.ADD.F32.FTZ.RN.STRONG.GPU [R234.64+0x380], R128 ;  /* 0x00038080ea00798e */ /* 0x000fe2000c10e784 */
[-C--:B-1----:R-:W-:Y:S01]  /*92a0*/  LEA R4, P1, R15, R234.reuse, 0x2 ;  /* 0x000000ea0f047211 */ /* 0x082fe200078210ff */
[----:B------:R-:W-:Y:S01]  /*92b0*/  IMAD.IADD R16, R239, 0x1, R16 ;  /* 0x00000001ef107824 */ /* 0x000fe200078e0210 */
[-C--:B------:R-:W-:Y:S02]  /*92c0*/  LEA.HI.X.SX32 R13, R17, R235.reuse, 0x2, P0 ;  /* 0x000000eb110d7211 */ /* 0x080fe400000f16ff */
[----:B------:R-:W-:Y:S01]  /*92d0*/  RED.E.ADD.F32.FTZ.RN.STRONG.GPU [R196.64+0x380], R129 ;  /* 0x00038081c400798e */ /* 0x000fe2000c10e784 */
[-C--:B------:R-:W-:Y:S02]  /*92e0*/  LEA.HI.X.SX32 R5, R15, R235.reuse, 0x2, P1 ;  /* 0x000000eb0f057211 */ /* 0x080fe400008f16ff */
[----:B------:R-:W-:Y:S02]  /*92f0*/  IADD3 R15, R209, 0xe0, RZ ;  /* 0x000000e0d10f7810 */ /* 0x000fe40007ffe0ff */
[CC--:B------:R-:W-:Y:S01]  /*9300*/  LEA R10, P3, R16.reuse, R234.reuse, 0x2 ;  /* 0x000000ea100a7211 */ /* 0x0c0fe200078610ff */
[----:B------:R3:W-:Y:S02]  /*9310*/  RED.E.ADD.F32.FTZ.RN.STRONG.GPU [R4.64], R130 ;  /* 0x000000820400798e */ /* 0x0007e4000c10e784 */
[C---:B------:R-:W-:Y:S01]  /*9320*/  IMAD.IADD R15, R239.reuse, 0x1, R15 ;  /* 0x00000001ef0f7824 */ /* 0x040fe200078e020f */
[-C--:B------:R-:W-:Y:S02]  /*9330*/  LEA.HI.X.SX32 R11, R16, R235.reuse, 0x2, P3 ;  /* 0x000000eb100b7211 */ /* 0x080fe400018f16ff */
[----:B------:R-:W-:Y:S01]  /*9340*/  RED.E.ADD.F32.FTZ.RN.STRONG.GPU [R12.64], R131 ;  /* 0x000000830c00798e */ /* 0x000fe2000c10e784 */
[C---:B------:R-:W-:Y:S04]  /*9350*/  IMAD.IADD R15, R239.reuse, 0x1, R15 ;  /* 0x00000001ef0f7824 */ /* 0x040fe800078e020f */
[----:B------:R-:W-:Y:S01]  /*9360*/  IMAD.IADD R15, R239, 0x1, R15 ;  /* 0x00000001ef0f7824 */ /* 0x000fe200078e020f */
[----:B------:R-:W-:Y:S04]  /*9370*/  RED.E.ADD.F32.FTZ.RN.STRONG.GPU [R10.64], R124 ;  /* 0x0000007c0a00798e */ /* 0x000fe8000c10e784 */
[CC--:B----4-:R-:W-:Y:S01]  /*9380*/  LEA R8, P2, R15.reuse, R234.reuse, 0x2 ;  /* 0x000000ea0f087211 */ /* 0x0d0fe200078410ff */
[----:B------:R-:W-:Y:S03]  /*9390*/  LDSM.16.MT88.4 R16, [R2+0x2000] ;  /* 0x002000000210783b */ /* 0x000fe60000004200 */
[-C--:B------:R-:W-:Y:S05]  /*93a0*/  LEA.HI.X.SX32 R9, R15, R235.reuse, 0x2, P2 ;  /* 0x000000eb0f097211 */ /* 0x080fea00010f16ff */
[----:B------:R-:W-:Y:S05]  /*93b0*/  RED.E.ADD.F32.FTZ.RN.STRONG.GPU [R8.64], R125 ;  /* 0x0000007d0800798e */ /* 0x000fea000c10e784 */
[----:B------:R-:W-:Y:S01]  /*93c0*/  LDSM.16.MT88.4 R8, [R2] ;  /* 0x000000000208783b */ /* 0x000fe20000004200 */
[CC--:B--2---:R-:W-:Y:S04]  /*93d0*/  LEA R6, P1, R14.reuse, R234.reuse, 0x2 ;  /* 0x000000ea0e067211 */ /* 0x0c4fe800078210ff */
[-C--:B------:R-:W-:Y:S02]  /*93e0*/  LEA.HI.X.SX32 R7, R14, R235.reuse, 0x2, P1 ;  /* 0x000000eb0e077211 */ /* 0x080fe400008f16ff */
[----:B------:R-:W-:Y:S01]  /*93f0*/  LDSM.16.MT88.4 R12, [R220+0x28000] ;  /* 0x02800000dc0c783b */ /* 0x000fe20000004200 */
[----:B------:R-:W-:Y:S01]  /*9400*/  ISETP.LT.AND P1, PT, RZ, UR7, PT ;  /* 0x00000007ff007c0c */ /* 0x000fe2000bf21270 */
[----:B------:R-:W-:Y:S03]  /*9410*/  UIADD3 UR7, UR7, -0x1, URZ ;  /* 0xffffffff07077890 */ /* 0x000fe6000fffe03f */
[----:B------:R-:W-:Y:S01]  /*9420*/  RED.E.ADD.F32.FTZ.RN.STRONG.GPU [R6.64], R126 ;  /* 0x0000007e0600798e */ /* 0x000fe2000c10e784 */
[C---:B---3--:R-:W-:Y:S04]  /*9430*/  LEA R4, P0, R0.reuse, R234, 0x2 ;  /* 0x000000ea00047211 */ /* 0x048fe800078010ff */
        /* <DEDUP_REMOVED lines=89> */
[----:B------:R-:W-:Y:S01]  /*99d0*/  FMUL.FTZ R84, R64, c[0x0][0x2dc] ;  /* 0x0000b70040547a20 */ /* 0x000fe20000410000 */
[----:B------:R-:W-:Y:S01]  /*99e0*/  UISETP.NE.AND UP0, UPT, UR31, -0x1, UPT ;  /* 0xffffffff1f00788c */ /* 0x000fe2000bf05270 */
[----:B------:R-:W-:Y:S01]  /*99f0*/  FMUL.FTZ R64, R60, c[0x0][0x2dc] ;  /* 0x0000b7003c407a20 */ /* 0x000fe20000410000 */
[----:B------:R-:W-:Y:S01]  /*9a00*/  ULDC.64 UR10, c[0x0][0x3a0] ;  /* 0x0000e800000a7ab9 */ /* 0x000fe20000000a00 */
[----:B------:R-:W-:-:S02]  /*9a10*/  FMUL.FTZ R14, R59, c[0x0][0x2dc] ;  /* 0x0000b7003b0e7a20 */ /* 0x000fc40000410000 */
[----:B------:R-:W-:Y:S01]  /*9a20*/  FMUL.FTZ R132, R132, c[0x0][0x2e0] ;  /* 0x0000b80084847a20 */ /* 0x000fe20000410000 */
[----:B------:R-:W-:Y:S01]  /*9a30*/  PLOP3.LUT P0, PT, PT, PT, UP0, 0x80, 0x0 ;  /* 0x000000000000781c */ /* 0x000fe20003f0f008 */
[----:B------:R-:W-:Y:S02]  /*9a40*/  FMUL.FTZ R60, R133, c[0x0][0x2e0] ;  /* 0x0000b800853c7a20 */ /* 0x000fe40000410000 */
[----:B------:R-:W-:Y:S02]  /*9a50*/  FMUL.FTZ R86, R56, c[0x0][0x2dc] ;  /* 0x0000b70038567a20 */ /* 0x000fe40000410000 */
[----:B------:R-:W-:Y:S01]  /*9a60*/  FMUL.FTZ R134, R134, c[0x0][0x2e0] ;  /* 0x0000b80086867a20 */ /* 0x000fe20000410000 */
[----:B------:R-:W-:Y:S01]  /*9a70*/  F2FP.BF16.PACK_AB R60, R60, R132 ;  /* 0x000000843c3c723e */ /* 0x000fe200000010ff */
[----:B------:R-:W-:Y:S01]  /*9a80*/  BAR.SYNC.DEFER_BLOCKING 0x0 ;  /* 0x0000000000007b1d */ /* 0x000fe20000010000 */
[----:B------:R-:W-:Y:S01]  /*9a90*/  FMUL.FTZ R59, R135, c[0x0][0x2e0] ;  /* 0x0000b800873b7a20 */ /* 0x000fe20000410000 */
[----:B------:R-:W-:Y:S01]  /*9aa0*/  @UP0 UIADD3 UR7, UR30, UR31, URZ ;  /* 0x0000001f1e070290 */ /* 0x000fe2000fffe03f */
[----:B------:R-:W-:-:S02]  /*9ab0*/  FMUL.FTZ R16, R55, c[0x0][0x2dc] ;  /* 0x0000b70037107a20 */ /* 0x000fc40000410000 */
[----:B------:R-:W-:Y:S01]  /*9ac0*/  FMUL.FTZ R144, R144, c[0x0][0x2e0] ;  /* 0x0000b80090907a20 */ /* 0x000fe20000410000 */
[----:B------:R-:W-:Y:S01]  /*9ad0*/  F2FP.BF16.PACK_AB R59, R59, R134 ;  /* 0x000000863b3b723e */ /* 0x000fe200000010ff */
[----:B------:R-:W-:Y:S01]  /*9ae0*/  FMUL.FTZ R56, R145, c[0x0][0x2e0] ;  /* 0x0000b80091387a20 */ /* 0x000fe20000410000 */
[----:B------:R-:W-:Y:S01]  /*9af0*/  @UP0 UIMAD.WIDE.U32 UR8, UR7, UR10, URZ ;  /* 0x0000000a070802a5 */ /* 0x000fe2000f8e003f */
[----:B------:R-:W-:Y:S02]  /*9b00*/  FMUL.FTZ R85, R58, c[0x0][0x2dc] ;  /* 0x0000b7003a557a20 */ /* 0x000fe40000410000 */
[----:B------:R-:W-:Y:S01]  /*9b10*/  FMUL.FTZ R146, R146, c[0x0][0x2e0] ;  /* 0x0000b80092927a20 */ /* 0x000fe20000410000 */
[----:B------:R-:W-:Y:S01]  /*9b20*/  F2FP.BF16.PACK_AB R56, R56, R144 ;  /* 0x000000903838723e */ /* 0x000fe200000010ff */
[----:B------:R-:W-:Y:S01]  /*9b30*/  FMUL.FTZ R55, R147, c[0x0][0x2e0] ;  /* 0x0000b80093377a20 */ /* 0x000fe20000410000 */
[----:B------:R-:W-:Y:S01]  /*9b40*/  F2FP.BF16.PACK_AB R14, R14, R85 ;  /* 0x000000550e0e723e */ /* 0x000fe200000010ff */
[----:B------:R-:W-:Y:S01]  /*9b50*/  FMUL.FTZ R15, R57, c[0x0][0x2dc] ;  /* 0x0000b700390f7a20 */ /* 0x000fe20000410000 */
[----:B------:R-:W-:Y:S01]  /*9b60*/  @UP0 UIMAD UR15, UR7, UR11, UR9 ;  /* 0x0000000b070f02a4 */ /* 0x000fe2000f8e0209 */
[----:B------:R-:W-:Y:S01]  /*9b70*/  FMUL.FTZ R136, R136, c[0x0][0x2e0] ;  /* 0x0000b80088887a20 */ /* 0x000fe20000410000 */
[----:B------:R-:W-:Y:S01]  /*9b80*/  F2FP.BF16.PACK_AB R55, R55, R146 ;  /* 0x000000923737723e */ /* 0x000fe200000010ff */
[----:B------:R-:W-:Y:S01]  /*9b90*/  FMUL.FTZ R58, R137, c[0x0][0x2e0] ;  /* 0x0000b800893a7a20 */ /* 0x000fe20000410000 */
[----:B------:R-:W-:Y:S01]  /*9ba0*/  F2FP.BF16.PACK_AB R15, R15, R86 ;  /* 0x000000560f0f723e */ /* 0x000fe200000010ff */
[----:B------:R-:W-:Y:S01]  /*9bb0*/  FMUL.FTZ R87, R54, c[0x0][0x2dc] ;  /* 0x0000b70036577a20 */ /* 0x000fe20000410000 */
[----:B------:R-:W-:Y:S01]  /*9bc0*/  @UP0 UMOV UR14, UR8 ;  /* 0x00000008000e0c82 */ /* 0x000fe20008000000 */
[----:B------:R-:W-:Y:S01]  /*9bd0*/  FMUL.FTZ R138, R138, c[0x0][0x2e0] ;  /* 0x0000b8008a8a7a20 */ /* 0x000fe20000410000 */
[----:B------:R-:W-:Y:S01]  /*9be0*/  F2FP.BF16.PACK_AB R58, R58, R136 ;  /* 0x000000883a3a723e */ /* 0x000fe200000010ff */
[----:B------:R-:W-:Y:S01]  /*9bf0*/  FMUL.FTZ R57, R139, c[0x0][0x2e0] ;  /* 0x0000b8008b397a20 */ /* 0x000fe20000410000 */
[----:B------:R-:W-:Y:S01]  /*9c00*/  F2FP.BF16.PACK_AB R16, R16, R87 ;  /* 0x000000571010723e */ /* 0x000fe200000010ff */
[----:B------:R-:W-:-:S02]  /*9c10*/  FMUL.FTZ R17, R53, c[0x0][0x2dc] ;  /* 0x0000b70035117a20 */ /* 0x000fc40000410000 */
[----:B------:R-:W-:Y:S01]  /*9c20*/  FMUL.FTZ R140, R140, c[0x0][0x2e0] ;  /* 0x0000b8008c8c7a20 */ /* 0x000fe20000410000 */
[----:B------:R-:W-:Y:S01]  /*9c30*/  F2FP.BF16.PACK_AB R57, R57, R138 ;  /* 0x0000008a3939723e */ /* 0x000fe200000010ff */
[----:B------:R-:W-:Y:S02]  /*9c40*/  FMUL.FTZ R54, R141, c[0x0][0x2e0] ;  /* 0x0000b8008d367a20 */ /* 0x000fe40000410000 */
[----:B------:R-:W-:Y:S02]  /*9c50*/  FMUL.FTZ R110, R20, c[0x0][0x2dc] ;  /* 0x0000b700146e7a20 */ /* 0x000fe40000410000 */
[----:B------:R-:W-:Y:S01]  /*9c60*/  FMUL.FTZ R88, R52, c[0x0][0x2dc] ;  /* 0x0000b70034587a20 */ /* 0x000fe20000410000 */
[----:B------:R-:W-:Y:S01]  /*9c70*/  F2FP.BF16.PACK_AB R54, R54, R140 ;  /* 0x0000008c3636723e */ /* 0x000fe200000010ff */
[----:B------:R-:W-:Y:S02]  /*9c80*/  FMUL.FTZ R142, R142, c[0x0][0x2e0] ;  /* 0x0000b8008e8e7a20 */ /* 0x000fe40000410000 */
        /* <DEDUP_REMOVED lines=49> */
[----:B------:R-:W-:Y:S02]  /*9fa0*/  FMUL.FTZ R24, R39, c[0x0][0x2dc] ;  /* 0x0000b70027187a20 */ /* 0x000fe40000410000 */
[----:B------:R-:W-:Y:S01]  /*9fb0*/  FMUL.FTZ R176, R176, c[0x0][0x2e0] ;  /* 0x0000b800b0b07a20 */ /* 0x000fe20000410000 */
[----:B------:R-:W-:Y:S01]  /*9fc0*/  F2FP.BF16.PACK_AB R43, R43, R166 ;  /* 0x000000a62b2b723e */ /* 0x000fe200000010ff */
[----:B------:R-:W-:Y:S02]  /*9fd0*/  FMUL.FTZ R40, R177, c[0x0][0x2e0] ;  /* 0x0000b800b1287a20 */ /* 0x000fe40000410000 */
[----:B------:R-:W-:Y:S02]  /*9fe0*/  FMUL.FTZ R107, R23, c[0x0][0x2dc] ;  /* 0x0000b700176b7a20 */ /* 0x000fe40000410000 */
[----:B------:R-:W-:Y:S01]  /*9ff0*/  FMUL.FTZ R93, R42, c[0x0][0x2dc] ;  /* 0x0000b7002a5d7a20 */ /* 0x000fe20000410000 */
[----:B------:R-:W-:Y:S01]  /*a000*/  F2FP.BF16.PACK_AB R40, R40, R176 ;  /* 0x000000b02828723e */ /* 0x000fe200000010ff */
[----:B------:R-:W-:-:S02]  /*a010*/  FMUL.FTZ R178, R178, c[0x0][0x2e0] ;  /* 0x0000b800b2b27a20 */ /* 0x000fc40000410000 */
[----:B------:R-:W-:Y:S01]  /*a020*/  FMUL.FTZ R39, R179, c[0x0][0x2e0] ;  /* 0x0000b800b3277a20 */ /* 0x000fe20000410000 */
[----:B------:R-:W-:Y:S01]  /*a030*/  F2FP.BF16.PACK_AB R22, R22, R93 ;  /* 0x0000005d1616723e */ /* 0x000fe200000010ff */
[----:B------:R-:W-:Y:S02]  /*a040*/  FMUL.FTZ R23, R41, c[0x0][0x2dc] ;  /* 0x0000b70029177a20 */ /* 0x000fe40000410000 */
[----:B------:R-:W-:Y:S01]  /*a050*/  FMUL.FTZ R168, R168, c[0x0][0x2e0] ;  /* 0x0000b800a8a87a20 */ /* 0x000fe20000410000 */
[----:B------:R-:W-:Y:S01]  /*a060*/  F2FP.BF16.PACK_AB R39, R39, R178 ;  /* 0x000000b22727723e */ /* 0x000fe200000010ff */
        /* <DEDUP_REMOVED lines=11> */
[----:B------:R-:W-:Y:S02]  /*a120*/  FMUL.FTZ R38, R173, c[0x0][0x2e0] ;  /* 0x0000b800ad267a20 */ /* 0x000fe40000410000 */
        /* <DEDUP_REMOVED lines=80> */
[----:B------:R-:W-:-:S04]  /*a630*/  F2FP.BF16.PACK_AB R2, R2, R76 ;  /* 0x0000004c0202723e */ /* 0x000fc800000010ff */
[----:B------:R-:W-:Y:S01]  /*a640*/  F2FP.BF16.PACK_AB R0, R0, R78 ;  /* 0x0000004e0000723e */ /* 0x000fe200000010ff */
        /* <DEDUP_REMOVED lines=78> */
.L_x_1463:
        /* <DEDUP_REMOVED lines=19> */
.L_x_1464:
        /* <DEDUP_REMOVED lines=11> */
[----:B------:R-:W-:Y:S01]  /*ad10*/  USHF.R.S32.HI UR13, URZ, 0x1f, UR36 ;  /* 0x0000001f3f0d7899 */ /* 0x000fe20008011424 */
[----:B------:R-:W-:Y:S01]  /*ad20*/  IMAD.WIDE.U32 R4, R32, c[0x0][0x3a0], R6 ;  /* 0x0000e80020047a25 */ /* 0x000fe200078e0006 */
[----:B------:R-:W-:Y:S01]  /*ad30*/  UIMAD UR8, UR7, UR9, UR8 ;  /* 0x00000009070872a4 */ /* 0x000fe2000f8e0208 */
[----:B------:R-:W-:-:S02]  /*ad40*/  IADD3 R30, R244, 0x40, RZ ;  /* 0x00000040f41e7810 */ /* 0x000fc40007ffe0ff */
[----:B------:R-:W-:Y:S01]  /*ad50*/  IADD3 R29, R244, 0x80, RZ ;  /* 0x00000080f41d7810 */ /* 0x000fe20007ffe0ff */
[----:B------:R-:W-:Y:S01]  /*ad60*/  BAR.SYNC.DEFER_BLOCKING 0x0 ;  /* 0x0000000000007b1d */ /* 0x000fe20000010000 */
[----:B------:R-:W-:Y:S01]  /*ad70*/  IADD3 R4, P0, R4, UR14, RZ ;  /* 0x0000000e04047c10 */ /* 0x000fe2000ff1e0ff */
[----:B------:R-:W-:Y:S01]  /*ad80*/  IMAD.U32 R8, RZ, RZ, UR8 ;  /* 0x00000008ff087e24 */ /* 0x000fe2000f8e00ff */
[----:B------:R-:W-:-:S03]  /*ad90*/  IADD3 R31, R244, 0xc0, RZ ;  /* 0x000000c0f41f7810 */ /* 0x000fc60007ffe0ff */
        /* <DEDUP_REMOVED lines=46> */
.L_x_1466:
[----:B--23--:R-:W-:Y:S05]  /*b080*/  BSYNC B0 ;  /* 0x0000000000007941 */ /* 0x00cfea0003800000 */
.L_x_1465:
        /* <DEDUP_REMOVED lines=22> */
.L_x_1468:
[----:B------:R-:W-:Y:S05]  /*b1f0*/  BSYNC B0 ;  /* 0x0000000000007941 */ /* 0x000fea0003800000 */
.L_x_1467:
[----:B------:R-:W-:Y:S01]  /*b200*/  ULDC.64 UR8, c[0x0][0x3a8] ;  /* 0x0000ea0000087ab9 */ /* 0x000fe20000000a00 */
[----:B------:R-:W-:Y:S01]  /*b210*/  IMAD.WIDE.U32 R6, R32, c[0x0][0x3a8], R6 ;  /* 0x0000ea0020067a25 */ /* 0x000fe200078e0006 */
        /* <DEDUP_REMOVED lines=30> */
.L_x_1470:
[----:B------:R-:W-:Y:S05]  /*b400*/  BSYNC B0 ;  /* 0x0000000000007941 */ /* 0x000fea0003800000 */
.L_x_1469:
        /* <DEDUP_REMOVED lines=20> */
.L_x_1441:
        /* <DEDUP_REMOVED lines=20> */
.L_x_1472:
        /* <DEDUP_REMOVED lines=18> */
.L_x_1473:
        /* <DEDUP_REMOVED lines=44> */
.L_x_1475:
[----:B------:R-:W-:Y:S05]  /*ba70*/  BSYNC B0 ;  /* 0x0000000000007941 */ /* 0x000fea0003800000 */
.L_x_1474:
        /* <DEDUP_REMOVED lines=21> */
.L_x_1477:
[----:B------:R-:W-:Y:S05]  /*bbd0*/  BSYNC B0 ;  /* 0x0000000000007941 */ /* 0x000fea0003800000 */
.L_x_1476:
        /* <DEDUP_REMOVED lines=31> */
.L_x_1479:
[----:B------:R-:W-:Y:S05]  /*bdd0*/  BSYNC B0 ;  /* 0x0000000000007941 */ /* 0x000fea0003800000 */
.L_x_1478:
        /* <DEDUP_REMOVED lines=18> */
.L_x_1471:
[----:B------:R-:W-:Y:S05]  /*bf00*/  BSYNC B1 ;  /* 0x0000000000017941 */ /* 0x000fea0003800000 */
.L_x_1436:
        /* <DEDUP_REMOVED lines=12> */
.L_x_1480:
[----:B------:R-:W-:Y:S05]  /*bfd0*/  EXIT ;  /* 0x000000000000794d */ /* 0x000fea0003800000 */
.L_x_1482:
        /* <DEDUP_REMOVED lines=10> */
.L_x_2040:


//--------------------- .text._ZN5flash44flash_bwd_dq_dk_dv_loop_seqk_parallel_kernelI23Flash_bwd_kernel_traitsILi256ELi64ELi64ELi8ELi4ELi2ELi2ELb0ELb0EN7cutlass10bfloat16_tE19Flash_kernel_traitsILi256ELi64ELi64ELi8ES3_EELb0ELb0ELb0ELb0ELb0ELb0ELb1EEEvNS_16Flash_bwd_paramsE --------------------------
	.section	.text._ZN5flash44flash_bwd_dq_dk_dv_loop_seqk_parallel_kernelI23Flash_bwd_kernel_traitsILi256ELi64ELi64ELi8ELi4ELi2ELi2ELb0ELb0EN7cutlass10bfloat16_tE19Flash_kernel_traitsILi256ELi64ELi64ELi8ES3_EELb0ELb0ELb0ELb0ELb0ELb0ELb1EEEvNS_16Flash_bwd_paramsE,"ax",@progbits
	.sectioninfo	@"SHI_REGISTERS=255"
	.align	128
        .global         _ZN5flash44flash_bwd_dq_dk_dv_loop_seqk_parallel_kernelI23Flash_bwd_kernel_traitsILi256ELi64ELi64ELi8ELi4ELi2ELi2ELb0ELb0EN7cutlass10bfloat16_tE19Flash_kernel_traitsILi256ELi64ELi64ELi8ES3_EELb0ELb0ELb0ELb0ELb0ELb0ELb1EEEvNS_16Flash_bwd_paramsE
        .type           _ZN5flash44flash_bwd_dq_dk_dv_loop_seqk_parallel_kernelI23Flash_bwd_kernel_traitsILi256ELi64ELi64ELi8ELi4ELi2ELi2ELb0ELb0EN7cutlass10bfloat16_tE19Flash_kernel_traitsILi256ELi64ELi64ELi8ES3_EELb0ELb0ELb0ELb0ELb0ELb0ELb1EEEvNS_16Flash_bwd_paramsE,@function
        .size           _ZN5flash44flash_bwd_dq_dk_dv_loop_seqk_parallel_kernelI23Flash_bwd_kernel_traitsILi256ELi64ELi64ELi8ELi4ELi2ELi2ELb0ELb0EN7cutlass10bfloat16_tE19Flash_kernel_traitsILi256ELi64ELi64ELi8ES3_EELb0ELb0ELb0ELb0ELb0ELb0ELb1EEEvNS_16Flash_bwd_paramsE,(.L_x_2041 - _ZN5flash44flash_bwd_dq_dk_dv_loop_seqk_parallel_kernelI23Flash_bwd_kernel_traitsILi256ELi64ELi64ELi8ELi4ELi2ELi2ELb0ELb0EN7cutlass10bfloat16_tE19Flash_kernel_traitsILi256ELi64ELi64ELi8ES3_EELb0ELb0ELb0ELb0ELb0ELb0ELb1EEEvNS_16Flash_bwd_paramsE)
        .other          _ZN5flash44flash_bwd_dq_dk_dv_loop_seqk_parallel_kernelI23Flash_bwd_kernel_traitsILi256ELi64ELi64ELi8ELi4ELi2ELi2ELb0ELb0EN7cutlass10bfloat16_tE19Flash_kernel_traitsILi256ELi64ELi64ELi8ES3_EELb0ELb0ELb0ELb0ELb0ELb0ELb1EEEvNS_16Flash_bwd_paramsE,@"STO_CUDA_ENTRY STV_DEFAULT"
_ZN5flash44flash_bwd_dq_dk_dv_loop_seqk_parallel_kernelI23Flash_bwd_kernel_traitsILi256ELi64ELi64ELi8ELi4ELi2ELi2ELb0ELb0EN7cutlass10bfloat16_tE19Flash_kernel_traitsILi256ELi64ELi64ELi8ES3_EELb0ELb0ELb0ELb0ELb0ELb0ELb1EEEvNS_16Flash_bwd_paramsE:
.text._ZN5flash44flash_bwd_dq_dk_dv_loop_seqk_parallel_kernelI23Flash_bwd_kernel_traitsILi256ELi64ELi64ELi8ELi4ELi2ELi2ELb0ELb0EN7cutlass10bfloat16_tE19Flash_kernel_traitsILi256ELi64ELi64ELi8ES3_EELb0ELb0ELb0ELb0ELb0ELb0ELb1EEEvNS_16Flash_bwd_paramsE:
        /* <DEDUP_REMOVED lines=177> */
.L_x_1529:
        /* <DEDUP_REMOVED lines=66> */
.L_x_1483:
        /* <DEDUP_REMOVED lines=58> */
.L_x_1485:
        /* <DEDUP_REMOVED lines=43> */
.L_x_1486:
        /* <DEDUP_REMOVED lines=45> */
.L_x_1487:
[----:B------:R-:W-:-:S03]  /*1850*/  UMOV UR11, UR50 ;  /* 0x00000032000b7c82 */ /* 0x000fc60008000000 */
.L_x_1488:
        /* <DEDUP_REMOVED lines=37> */
[----:B------:R-:W-:Y:S01]  /*1ab0*/  IMAD.WIDE.U32 R2, R5, c[0x0][0x378], R2 ;  /* 0x0000de0005027a25 */ /* 0x000fe200078e0002 */
[----:B------:R-:W-:-:S02]  /*1ac0*/  UMOV UR38, 0x4 ;  /* 0x0000000400267882 */ /* 0x000fc40000000000 */
[----:B------:R-:W-:Y:S01]  /*1ad0*/  ULDC.64 UR12, c[0x0][0x3c8] ;  /* 0x0000f200000c7ab9 */ /* 0x000fe20000000a00 */
[----:B------:R-:W-:Y:S01]  /*1ae0*/  IADD3.X R7, R7, UR29, R15, P1, !PT ;  /* 0x0000001d07077c10 */ /* 0x000fe20008ffe40f */
[----:B------:R-:W-:Y:S01]  /*1af0*/  ULDC.64 UR10, c[0x0][0x200] ;  /* 0x00008000000a7ab9 */ /* 0x000fe20000000a00 */
[----:B------:R-:W-:Y:S01]  /*1b00*/  IADD3 R5, R3, UR16, RZ ;  /* 0x0000001003057c10 */ /* 0x000fe2000fffe0ff */
[----:B------:R-:W-:Y:S01]  /*1b10*/  ULEA.HI.SX32 UR7, UR34, 0xffffffff, 0x1a ;  /* 0xffffffff22077891 */ /* 0x000fe2000f8fd23f */
[----:B------:R-:W-:Y:S01]  /*1b20*/  IMAD.MOV.U32 R4, RZ, RZ, R2 ;  /* 0x000000ffff047224 */ /* 0x000fe200078e0002 */
[----:B------:R-:W-:Y:S02]  /*1b30*/  UIMAD.WIDE UR8, UR8, UR38, UR12 ;  /* 0x00000026080872a5 */ /* 0x000fe4000f8e020c */
[----:B------:R-:W-:Y:S01]  /*1b40*/  UIMAD.WIDE UR14, UR14, UR38, UR10 ;  /* 0x000000260e0e72a5 */ /* 0x000fe2000f8e020a */
[----:B------:R-:W-:Y:S05]  /*1b50*/  @!P0 BRA `(.L_x_1489) ;  /* 0x0000916000008947 */ /* 0x000fea0003800000 */
[----:B------:R-:W2:Y:S01]  /*1b60*/  LDL R27, [R1+0x58] ;  /* 0x00005800011b7983 */ /* 0x000ea20000100800 */
[----:B------:R-:W-:Y:S01]  /*1b70*/  PLOP3.LUT P0, PT, PT, PT, UP2, 0x80, 0x0 ;  /* 0x000000000000781c */ /* 0x000fe20003f0f028 */
[----:B------:R-:W-:Y:S01]  /*1b80*/  UMOV UR13, UR8 ;  /* 0x00000008000d7c82 */ /* 0x000fe20008000000 */
[C---:B------:R-:W-:Y:S01]  /*1b90*/  IADD3 R25, R240.reuse, 0xc0, RZ ;  /* 0x000000c0f0197810 */ /* 0x040fe20007ffe0ff */
[----:B------:R-:W-:Y:S01]  /*1ba0*/  ULEA.HI UR8, UR7, UR7, URZ, 0x1 ;  /* 0x0000000707087291 */ /* 0x000fe2000f8f083f */
[----:B------:R-:W-:Y:S01]  /*1bb0*/  IADD3 R26, R240, 0x40, RZ ;  /* 0x00000040f01a7810 */ /* 0x000fe20007ffe0ff */
[----:B------:R-:W-:Y:S01]  /*1bc0*/  ULDC.64 UR10, c[0x0][0x1a8] ;  /* 0x00006a00000a7ab9 */ /* 0x000fe20000000a00 */
[----:B------:R-:W-:Y:S01]  /*1bd0*/  IMAD.U32 R10, RZ, RZ, UR35 ;  /* 0x00000023ff0a7e24 */ /* 0x000fe2000f8e00ff */
[----:B------:R-:W-:Y:S01]  /*1be0*/  ULOP3.LUT UR8, UR8, 0xfffffffe, URZ, 0xc0, !UPT ;  /* 0xfffffffe08087892 */ /* 0x000fe2000f8ec03f */
[----:B------:R1:W-:Y:S01]  /*1bf0*/  STL [R1+0x4], R25 ;  /* 0x0000041901007387 */ /* 0x0003e20000100800 */
[----:B------:R-:W-:Y:S01]  /*1c00*/  UMOV UR12, UR9 ;  /* 0x00000009000c7c82 */ /* 0x000fe20008000000 */
[----:B------:R-:W-:Y:S01]  /*1c10*/  IMAD R0, R23, c[0x0][0x370], RZ ;  /* 0x0000dc0017007a24 */ /* 0x000fe200078e02ff */
[----:B------:R-:W-:Y:S01]  /*1c20*/  UIADD3 UR8, UR7, -UR8, URZ ;  /* 0x8000000807087290 */ /* 0x000fe2000fffe03f */
[----:B------:R1:W-:Y:S01]  /*1c30*/  STL [R1], R26 ;  /* 0x0000001a01007387 */ /* 0x0003e20000100800 */
[----:B------:R-:W-:Y:S01]  /*1c40*/  UIMAD UR9, UR61, UR10, URZ ;  /* 0x0000000a3d0972a4 */ /* 0x000fe2000f8e023f */
[----:B------:R-:W-:Y:S01]  /*1c50*/  IMAD.WIDE.U32 R4, R12, c[0x0][0x370], R4 ;  /* 0x0000dc000c047a25 */ /* 0x000fe200078e0004 */
[----:B------:R-:W-:Y:S01]  /*1c60*/  UISETP.NE.AND UP0, UPT, UR8, 0x1, UPT ;  /* 0x000000010800788c */ /* 0x000fe2000bf05270 */
[----:B------:R-:W-:Y:S01]  /*1c70*/  @P0 BAR.SYNC.DEFER_BLOCKING 0x0 ;  /* 0x0000000000000b1d */ /* 0x000fe20000010000 */
[----:B------:R-:W-:Y:S01]  /*1c80*/  UIMAD UR8, UR7, -0x40, UR32 ;  /* 0xffffffc0070878a4 */ /* 0x000fe2000f8e0220 */
[----:B------:R-:W-:Y:S01]  /*1c90*/  IMAD.WIDE.U32 R10, R10, c[0x0][0x1a8], R6 ;  /* 0x00006a000a0a7a25 */ /* 0x000fe200078e0006 */
[----:B------:R-:W-:Y:S01]  /*1ca0*/  UIMAD UR9, UR35, UR11, UR9 ;  /* 0x0000000b230972a4 */ /* 0x000fe2000f8e0209 */
[----:B------:R-:W-:-:S02]  /*1cb0*/  LEA R243, P0, R4, c[0x0][0x330], 0x1 ;  /* 0x0000cc0004f37a11 */ /* 0x000fc400078008ff */
[C---:B------:R-:W-:Y:S01]  /*1cc0*/  IMAD R0, R12.reuse, c[0x0][0x374], R0 ;  /* 0x0000dd000c007a24 */ /* 0x040fe200078e0200 */
[----:B------:R-:W-:Y:S01]  /*1cd0*/  ISETP.GE.AND P6, PT, R12, UR8, PT ;  /* 0x000000080c007c0c */ /* 0x000fe2000bfc6270 */
[----:B------:R-:W-:Y:S01]  /*1ce0*/  UMOV UR11, UR14 ;  /* 0x0000000e000b7c82 */ /* 0x000fe20008000000 */
[----:B------:R-:W-:Y:S01]  /*1cf0*/  LEA R242, P1, R10, c[0x0][0x160], 0x1 ;  /* 0x000058000af27a11 */ /* 0x000fe200078208ff */
[----:B------:R-:W-:Y:S01]  /*1d00*/  IMAD.IADD R8, R5, 0x1, R0 ;  /* 0x0000000105087824 */ /* 0x000fe200078e0200 */
[----:B------:R-:W-:Y:S01]  /*1d10*/  IADD3 R16, R11, UR9, RZ ;  /* 0x000000090b107c10 */ /* 0x000fe2000fffe0ff */
[----:B------:R-:W-:Y:S01]  /*1d20*/  UMOV UR10, UR15 ;  /* 0x0000000f000a7c82 */ /* 0x000fe20008000000 */
[----:B------:R-:W-:Y:S01]  /*1d30*/  BSSY B0, `(.L_x_1490) ;  /* 0x0000032000007945 */ /* 0x000fe20003800000 */
[----:B------:R-:W-:Y:S02]  /*1d40*/  IADD3 R252, R240, 0x80, RZ ;  /* 0x00000080f0fc7810 */ /* 0x000fe40007ffe0ff */
[----:B------:R-:W-:-:S02]  /*1d50*/  LEA.HI.X R245, R4, c[0x0][0x334], R8, 0x1, P0 ;  /* 0x0000cd0004f57a11 */ /* 0x000fc400000f0c08 */
        /* <DEDUP_REMOVED lines=47> */
.L_x_1491:
[----:B------:R-:W-:Y:S05]  /*2050*/  BSYNC B0 ;  /* 0x0000000000007941 */ /* 0x000fea0003800000 */
.L_x_1490:
        /* <DEDUP_REMOVED lines=48> */
.L_x_1493:
[----:B------:R-:W-:Y:S05]  /*2360*/  BSYNC B0 ;  /* 0x0000000000007941 */ /* 0x000fea0003800000 */
.L_x_1492:
        /* <DEDUP_REMOVED lines=23> */
.L_x_1495:
        /* <DEDUP_REMOVED lines=50> */
.L_x_1496:
[----:B------:R-:W-:Y:S05]  /*2800*/  BSYNC B0 ;  /* 0x0000000000007941 */ /* 0x000fea0003800000 */
.L_x_1494:
        /* <DEDUP_REMOVED lines=21> */
.L_x_1498:
        /* <DEDUP_REMOVED lines=49> */
.L_x_1499:
[----:B------:R-:W-:Y:S05]  /*2c70*/  BSYNC B0 ;  /* 0x0000000000007941 */ /* 0x000fea0003800000 */
.L_x_1497:
[----:B--23--:R-:W-:Y:S02]  /*2c80*/  SHF.R.S32.HI R2, RZ, 0x1f, R19 ;  /* 0x0000001fff027819 */ /* 0x00cfe40000011413 */
        /* <DEDUP_REMOVED lines=15> */
[C---:B------:R-:W-:Y:S01]  /*2d80*/  ISETP.GE.AND P3, PT, R0.reuse, UR8, PT ;  /* 0x0000000800007c0c */ /* 0x040fe2000bf66270 */
[----:B------:R-:W-:Y:S01]  /*2d90*/  IMAD.U32 R16, RZ, RZ, UR26 ;  /* 0x0000001aff107e24 */ /* 0x000fe2000f8e00ff */
[----:B------:R-:W-:Y:S01]  /*2da0*/  ISETP.GE.AND P2, PT, R3, UR8, PT ;  /* 0x0000000803007c0c */ /* 0x000fe2000bf46270 */
[----:B------:R-:W-:Y:S01]  /*2db0*/  USHF.R.S32.HI UR8, URZ, 0x1f, UR26 ;  /* 0x0000001f3f087899 */ /* 0x000fe2000801141a */
[----:B------:R-:W-:Y:S01]  /*2dc0*/  SHF.L.U64.HI R4, R0, 0x2, R2 ;  /* 0x0000000200047819 */ /* 0x000fe20000010202 */
[----:B------:R2:W-:Y:S01]  /*2dd0*/  STL [R1+0x44], R5 ;  /* 0x0000440501007387 */ /* 0x0005e20000100800 */
[----:B------:R-:W-:Y:S01]  /*2de0*/  IADD3 R2, P1, R5, UR11, RZ ;  /* 0x0000000b05027c10 */ /* 0x000fe2000ff3e0ff */
[----:B------:R-:W-:-:S02]  /*2df0*/  UIMAD UR14, UR8, UR14, URZ ;  /* 0x0000000e080e72a4 */ /* 0x000fc4000f8e023f */
[----:B------:R2:W-:Y:S01]  /*2e00*/  STL [R1+0x40], R4 ;  /* 0x0000400401007387 */ /* 0x0005e20000100800 */
        /* <DEDUP_REMOVED lines=63> */
.L_x_1501:
[----:B--2---:R-:W-:Y:S05]  /*3200*/  BSYNC B0 ;  /* 0x0000000000007941 */ /* 0x004fea0003800000 */
.L_x_1500:
        /* <DEDUP_REMOVED lines=55> */
.L_x_1503:
[----:B------:R-:W-:Y:S05]  /*3580*/  BSYNC B0 ;  /* 0x0000000000007941 */ /* 0x000fea0003800000 */
.L_x_1502:
        /* <DEDUP_REMOVED lines=62> */
.L_x_1505:
[----:B------:R-:W-:Y:S05]  /*3970*/  BSYNC B0 ;  /* 0x0000000000007941 */ /* 0x000fea0003800000 */
.L_x_1504:
        /* <DEDUP_REMOVED lines=54> */
.L_x_1507:
[----:B------:R-:W-:Y:S05]  /*3ce0*/  BSYNC B0 ;  /* 0x0000000000007941 */ /* 0x000fea0003800000 */
.L_x_1506:
[----:B------:R-:W-:Y:S01]  /*3cf0*/  IADD3 R0, R230, 0x4000, RZ ;  /* 0x00004000e6007810 */ /* 0x000fe20007ffe0ff */
[----:B------:R-:W0:Y:S01]  /*3d00*/  LDGDEPBAR ;  /* 0x00000000000079af */ /* 0x000e220000000000 */
[----:B-1-3--:R-:W-:Y:S01]  /*3d10*/  IADD3 R2, R231, 0x4000, RZ ;  /* 0x00004000e7027810 */ /* 0x00afe20007ffe0ff */
[----:B------:R-:W-:Y:S01]  /*3d20*/  IMAD.MOV.U32 R238, RZ, RZ, R236 ;  /* 0x000000ffffee7224 */ /* 0x000fe200078e00ec */
[----:B------:R-:W-:Y:S01]  /*3d30*/  SEL R0, R0, R230, !P0 ;  /* 0x000000e600007207 */ /* 0x000fe20004000000 */
[----:B------:R-:W-:Y:S01]  /*3d40*/  CS2R R190, SRZ ;  /* 0x0000000000be7805 */ /* 0x000fe2000001ff00 */
[----:B------:R-:W-:Y:S01]  /*3d50*/  SEL R2, R2, R231, !P0 ;  /* 0x000000e702027207 */ /* 0x000fe20004000000 */
[----:B------:R-:W-:Y:S01]  /*3d60*/  CS2R R188, SRZ ;  /* 0x0000000000bc7805 */ /* 0x000fe2000001ff00 */
[----:B------:R-:W-:Y:S01]  /*3d70*/  SHF.L.U32 R220, R0, 0x1, RZ ;  /* 0x0000000100dc7819 */ /* 0x000fe200000006ff */
[----:B------:R-:W-:Y:S01]  /*3d80*/  IMAD.MOV.U32 R0, RZ, RZ, c[0x0][0x22c] ;  /* 0x00008b00ff007624 */ /* 0x000fe200078e00ff */
[----:B------:R-:W-:Y:S01]  /*3d90*/  CS2R R194, SRZ ;  /* 0x0000000000c27805 */ /* 0x000fe2000001ff00 */
[----:B------:R-:W-:Y:S01]  /*3da0*/  IMAD.SHL.U32 R225, R2, 0x2, RZ ;  /* 0x0000000202e17824 */ /* 0x000fe200078e00ff */
[----:B------:R-:W-:Y:S01]  /*3db0*/  CS2R R192, SRZ ;  /* 0x0000000000c07805 */ /* 0x000fe2000001ff00 */
        /* <DEDUP_REMOVED lines=9> */
[C---:B------:R-:W-:Y:S01]  /*3e50*/  IADD3 R7, R8.reuse, 0x20, RZ ;  /* 0x0000002008077810 */ /* 0x040fe20007ffe0ff */
[----:B------:R-:W-:Y:S01]  /*3e60*/  CS2R R178, SRZ ;  /* 0x0000000000b27805 */ /* 0x000fe2000001ff00 */
[C---:B------:R-:W-:Y:S01]  /*3e70*/  IADD3 R6, R8.reuse, 0x40, RZ ;  /* 0x0000004008067810 */ /* 0x040fe20007ffe0ff */
[----:B------:R-:W-:Y:S01]  /*3e80*/  CS2R R176, SRZ ;  /* 0x0000000000b07805 */ /* 0x000fe2000001ff00 */
[C---:B------:R-:W-:Y:S01]  /*3e90*/  IADD3 R5, R8.reuse, 0x60, RZ ;  /* 0x0000006008057810 */ /* 0x040fe20007ffe0ff */
[C---:B------:R-:W-:Y:S01]  /*3ea0*/  IMAD.IADD R7, R239.reuse, 0x1, R7 ;  /* 0x00000001ef077824 */ /* 0x040fe200078e0207 */
[C---:B------:R-:W-:Y:S01]  /*3eb0*/  IADD3 R4, R8.reuse, 0x80, RZ ;  /* 0x0000008008047810 */ /* 0x040fe20007ffe0ff */
[C---:B------:R-:W-:Y:S01]  /*3ec0*/  IMAD.IADD R6, R239.reuse, 0x1, R6 ;  /* 0x00000001ef067824 */ /* 0x040fe200078e0206 */
[C---:B------:R-:W-:Y:S01]  /*3ed0*/  IADD3 R3, R8.reuse, 0xa0, RZ ;  /* 0x000000a008037810 */ /* 0x040fe20007ffe0ff */
[C---:B------:R-:W-:Y:S01]  /*3ee0*/  IMAD.IADD R7, R239.reuse, 0x1, R7 ;  /* 0x00000001ef077824 */ /* 0x040fe200078e0207 */
[C---:B------:R-:W-:Y:S01]  /*3ef0*/  IADD3 R5, R239.reuse, R5, RZ ;  /* 0x00000005ef057210 */ /* 0x040fe20007ffe0ff */
[C---:B------:R-:W-:Y:S01]  /*3f00*/  IMAD.IADD R4, R239.reuse, 0x1, R4 ;  /* 0x00000001ef047824 */ /* 0x040fe200078e0204 */
[C---:B------:R-:W-:Y:S01]  /*3f10*/  IADD3 R2, R8.reuse, 0xc0, RZ ;  /* 0x000000c008027810 */ /* 0x040fe20007ffe0ff */
        /* <DEDUP_REMOVED lines=21> */
[----:B------:R1:W-:Y:S01]  /*4070*/  STL [R1+0x20], R7 ;  /* 0x0000200701007387 */ /* 0x0003e20000100800 */
[C---:B------:R-:W-:Y:S01]  /*4080*/  IMAD.IADD R3, R239.reuse, 0x1, R3 ;  /* 0x00000001ef037824 */ /* 0x040fe200078e0203 */
[C---:B------:R-:W-:Y:S01]  /*4090*/  IADD3 R2, R239.reuse, R2, RZ ;  /* 0x00000002ef027210 */ /* 0x040fe20007ffe0ff */
[C---:B------:R-:W-:Y:S01]  /*40a0*/  IMAD.IADD R0, R239.reuse, 0x1, R0 ;  /* 0x00000001ef007824 */ /* 0x040fe200078e0200 */
        /* <DEDUP_REMOVED lines=25> */
[C---:B---3--:R-:W-:Y:S01]  /*4240*/  IMAD.IADD R6, R239.reuse, 0x1, R6 ;  /* 0x00000001ef067824 */ /* 0x048fe200078e0206 */
[----:B------:R-:W-:Y:S01]  /*4250*/  STL [R1+0x3c], R7 ;  /* 0x00003c0701007387 */ /* 0x000fe20000100800 */
[----:B------:R-:W-:Y:S01]  /*4260*/  CS2R R78, SRZ ;  /* 0x00000000004e7805 */ /* 0x000fe2000001ff00 */
[----:B------:R-:W-:Y:S01]  /*4270*/  CS2R R76, SRZ ;  /* 0x00000000004c7805 */ /* 0x000fe2000001ff00 */
[C---:B--2---:R-:W-:Y:S01]  /*4280*/  IADD3 R5, R239.reuse, R5, RZ ;  /* 0x00000005ef057210 */ /* 0x044fe20007ffe0ff */
[----:B------:R1:W-:Y:S01]  /*4290*/  STL [R1+0xc], R2 ;  /* 0x00000c0201007387 */ /* 0x0003e20000100800 */
[----:B------:R-:W-:Y:S01]  /*42a0*/  CS2R R82, SRZ ;  /* 0x0000000000527805 */ /* 0x000fe2000001ff00 */
[----:B------:R-:W-:Y:S01]  /*42b0*/  CS2R R80, SRZ ;  /* 0x0000000000507805 */ /* 0x000fe2000001ff00 */
[C---:B----4-:R-:W-:Y:S01]  /*42c0*/  IMAD.IADD R4, R239.reuse, 0x1, R4 ;  /* 0x00000001ef047824 */ /* 0x050fe200078e0204 */
[----:B------:R-:W-:Y:S01]  /*42d0*/  STL [R1+0x38], R6 ;  /* 0x0000380601007387 */ /* 0x000fe20000100800 */
[----:B------:R-:W-:Y:S01]  /*42e0*/  CS2R R74, SRZ ;  /* 0x00000000004a7805 */ /* 0x000fe2000001ff00 */
[----:B------:R-:W-:Y:S01]  /*42f0*/  CS2R R72, SRZ ;  /* 0x0000000000487805 */ /* 0x000fe2000001ff00 */
[C---:B------:R-:W-:Y:S01]  /*4300*/  IADD3 R3, R239.reuse, R3, RZ ;  /* 0x00000003ef037210 */ /* 0x040fe20007ffe0ff */
        /* <DEDUP_REMOVED lines=17> */
[C---:B-1----:R-:W-:Y:S01]  /*4420*/  IMAD.IADD R2, R239.reuse, 0x1, R2 ;  /* 0x00000001ef027824 */ /* 0x042fe200078e0202 */
[----:B------:R-:W-:Y:S01]  /*4430*/  CS2R R48, SRZ ;  /* 0x0000000000307805 */ /* 0x000fe2000001ff00 */
[----:B------:R-:W-:Y:S01]  /*4440*/  CS2R R42, SRZ ;  /* 0x00000000002a7805 */ /* 0x000fe2000001ff00 */
[----:B------:R-:W-:Y:S01]  /*4450*/  CS2R R40, SRZ ;  /* 0x0000000000287805 */ /* 0x000fe2000001ff00 */
[----:B------:R-:W-:Y:S01]  /*4460*/  CS2R R38, SRZ ;  /* 0x0000000000267805 */ /* 0x000fe2000001ff00 */
[----:B------:R-:W-:Y:S01]  /*4470*/  CS2R R36, SRZ ;  /* 0x0000000000247805 */ /* 0x000fe2000001ff00 */
[----:B------:R-:W-:Y:S01]  /*4480*/  CS2R R30, SRZ ;  /* 0x00000000001e7805 */ /* 0x000fe2000001ff00 */
[----:B------:R-:W-:Y:S01]  /*4490*/  CS2R R28, SRZ ;  /* 0x00000000001c7805 */ /* 0x000fe2000001ff00 */
[----:B--2---:R-:W-:Y:S01]  /*44a0*/  IADD3 R0, R239, R0, RZ ;  /* 0x00000000ef007210 */ /* 0x004fe20007ffe0ff */
[----:B------:R-:W-:Y:S01]  /*44b0*/  CS2R R34, SRZ ;  /* 0x0000000000227805 */ /* 0x000fe2000001ff00 */
[----:B------:R-:W-:Y:S01]  /*44c0*/  CS2R R32, SRZ ;  /* 0x0000000000207805 */ /* 0x000fe2000001ff00 */
[----:B------:R-:W-:Y:S01]  /*44d0*/  CS2R R26, SRZ ;  /* 0x00000000001a7805 */ /* 0x000fe2000001ff00 */
[----:B------:R-:W-:Y:S01]  /*44e0*/  CS2R R24, SRZ ;  /* 0x0000000000187805 */ /* 0x000fe2000001ff00 */
[----:B------:R3:W-:Y:S01]  /*44f0*/  STL [R1+0x24], R0 ;  /* 0x0000240001007387 */ /* 0x0007e20000100800 */
[----:B------:R-:W-:Y:S01]  /*4500*/  CS2R R22, SRZ ;  /* 0x0000000000167805 */ /* 0x000fe2000001ff00 */
[----:B------:R-:W-:Y:S01]  /*4510*/  CS2R R20, SRZ ;  /* 0x0000000000147805 */ /* 0x000fe2000001ff00 */
[----:B------:R-:W-:Y:S01]  /*4520*/  IMAD.MOV.U32 R233, RZ, RZ, 0x20 ;  /* 0x00000020ffe97424 */ /* 0x000fe200078e00ff */
[----:B------:R3:W-:Y:S01]  /*4530*/  STL [R1+0x28], R2 ;  /* 0x0000280201007387 */ /* 0x0007e20000100800 */
[----:B------:R-:W-:Y:S01]  /*4540*/  MOV R232, 0x40 ;  /* 0x0000004000e87802 */ /* 0x000fe20000000f00 */
[----:B------:R-:W-:-:S02]  /*4550*/  IMAD.SHL.U32 R228, R231, 0x2, RZ ;  /* 0x00000002e7e47824 */ /* 0x000fc400078e00ff */
.L_x_1510:
[----:B---3--:R-:W2:Y:S01]  /*4560*/  LDL R0, [R1+0x54] ;  /* 0x0000540001007983 */ /* 0x008ea20000100800 */
[----:B------:R-:W-:Y:S01]  /*4570*/  USHF.L.U32 UR8, UR17, 0x6, URZ ;  /* 0x0000000611087899 */ /* 0x000fe2000800063f */
[----:B------:R-:W-:Y:S01]  /*4580*/  MOV R129, c[0x0][0x22c] ;  /* 0x00008b0000817a02 */ /* 0x000fe20000000f00 */
[----:B------:R-:W-:Y:S02]  /*4590*/  UISETP.GE.AND UP4, UPT, UR7, 0x1, UPT ;  /* 0x000000010700788c */ /* 0x000fe4000bf86270 */
[----:B------:R-:W-:Y:S01]  /*45a0*/  UIADD3 UR8, UR8, 0x40, URZ ;  /* 0x0000004008087890 */ /* 0x000fe2000fffe03f */
[----:B------:R-:W0:Y:S01]  /*45b0*/  LDGDEPBAR ;  /* 0x00000000000079af */ /* 0x000e220000000000 */
[----:B------:R-:W-:Y:S02]  /*45c0*/  IMAD R129, R129, c[0x0][0x1c0], RZ ;  /* 0x0000700081817a24 */ /* 0x000fe400078e02ff */
[----:B------:R-:W-:Y:S03]  /*45d0*/  UISETP.GE.AND UP0, UPT, UR8, UR6, UPT ;  /* 0x000000060800728c */ /* 0x000fe6000bf06270 */
[----:B------:R-:W3:Y:S01]  /*45e0*/  LDL R117, [R1+0x50] ;  /* 0x0000500001757983 */ /* 0x000ee20000100800 */
[----:B------:R-:W-:Y:S05]  /*45f0*/  LEA R129, -R129, RZ, 0x6 ;  /* 0x000000ff81817211 */ /* 0x000fea00078e31ff */
[----:B------:R-:W4:Y:S06]  /*4600*/  LDL R127, [R1+0x44] ;  /* 0x00004400017f7983 */ /* 0x000f2c0000100800 */
[----:B------:R-:W3:Y:S06]  /*4610*/  LDL R128, [R1+0x40] ;  /* 0x0000400001807983 */ /* 0x000eec0000100800 */
[----:B-----5:R1:W5:Y:S01]  /*4620*/  LDL R130, [R1] ;  /* 0x0000000001827983 */ /* 0x0203620000100800 */
        /* <DEDUP_REMOVED lines=13> */
[----:B------:R-:W-:Y:S01]  /*4700*/  LDSM.16.M88.4 R84, [R224+0x18800] ;  /* 0x01880000e054783b */ /* 0x000fe20000000200 */
[----:B--2---:R-:W-:Y:S02]  /*4710*/  R2P PR, R0, 0x6 ;  /* 0x0000000600007804 */ /* 0x004fe40000000000 */
[----:B------:R-:W-:Y:S02]  /*4720*/  PLOP3.LUT P0, PT, PT, PT, UP0, 0x80, 0x0 ;  /* 0x000000000000781c */ /* 0x000fe40003f0f008 */
[----:B------:R-:W-:Y:S02]  /*4730*/  PLOP3.LUT P5, PT, PT, PT, UP0, 0x80, 0x0 ;  /* 0x000000000000781c */ /* 0x000fe40003faf008 */
[----:B------:R-:W-:Y:S04]  /*4740*/  SEL R116, R233, 0xffffffe0, !P1 ;  /* 0xffffffe0e9747807 */ /* 0x000fe80004800000 */
[----:B------:R-:W-:Y:S02]  /*4750*/  SEL R217, R232, 0xffffffc0, !P2 ;  /* 0xffffffc0e8d97807 */ /* 0x000fe40005000000 */
[C---:B------:R-:W-:Y:S02]  /*4760*/  IADD3 R3, R225.reuse, R116, RZ ;  /* 0x00000074e1037210 */ /* 0x040fe40007ffe0ff */
[-C--:B------:R-:W-:Y:S02]  /*4770*/  IADD3 R2, R225, R217.reuse, RZ ;  /* 0x000000d9e1027210 */ /* 0x080fe40007ffe0ff */
[----:B------:R-:W-:Y:S01]  /*4780*/  IADD3 R0, R3, R217, RZ ;  /* 0x000000d903007210 */ /* 0x000fe20007ffe0ff */
[----:B------:R-:W1:Y:S01]  /*4790*/  LDSM.16.M88.4 R88, [R3] ;  /* 0x000000000358783b */ /* 0x000e620000000200 */
[----:B------:R-:W-:Y:S02]  /*47a0*/  PLOP3.LUT P1, PT, PT, PT, UP0, 0x80, 0x0 ;  /* 0x000000000000781c */ /* 0x000fe40003f2f008 */
[----:B------:R-:W-:Y:S02]  /*47b0*/  PLOP3.LUT P2, PT, PT, PT, UP0, 0x80, 0x0 ;  /* 0x000000000000781c */ /* 0x000fe40003f4f008 */
[----:B------:R-:W-:Y:S01]  /*47c0*/  PLOP3.LUT P3, PT, PT, PT, UP0, 0x80, 0x0 ;  /* 0x000000000000781c */ /* 0x000fe20003f6f008 */
[----:B------:R-:W2:Y:S01]  /*47d0*/  LDSM.16.M88.4 R100, [R2] ;  /* 0x000000000264783b */ /* 0x000ea20000000200 */
[----:B------:R-:W-:Y:S02]  /*47e0*/  PLOP3.LUT P4, PT, PT, PT, UP0, 0x80, 0x0 ;  /* 0x000000000000781c */ /* 0x000fe40003f8f008 */
[----:B------:R-:W-:Y:S03]  /*47f0*/  PLOP3.LUT P6, PT, PT, PT, UP0, 0x80, 0x0 ;  /* 0x000000000000781c */ /* 0x000fe60003fcf008 */
[----:B------:R-:W2:Y:S01]  /*4800*/  LDSM.16.M88.4 R108, [R0] ;  /* 0x00000000006c783b */ /* 0x000ea20000000200 */
[C---:B-1----:R-:W-:Y:S08]  /*4810*/  HMMA.16816.F32.BF16 R4, R88.reuse, R92, R4 ;  /* 0x0000005c5804723c */ /* 0x042ff00000041804 */
[C---:B------:R-:W-:Y:S01]  /*4820*/  HMMA.16816.F32.BF16 R8, R88.reuse, R94, R8 ;  /* 0x0000005e5808723c */ /* 0x040fe20000041808 */
[----:B------:R-:W-:Y:S07]  /*4830*/  LDSM.16.M88.4 R92, [R225+0x2000] ;  /* 0x00200000e15c783b */ /* 0x000fee0000000200 */
[C---:B------:R-:W-:Y:S08]  /*4840*/  HMMA.16816.F32.BF16 R12, R88.reuse, R96, R12 ;  /* 0x00000060580c723c */ /* 0x040ff0000004180c */
[----:B------:R-:W-:Y:S01]  /*4850*/  HMMA.16816.F32.BF16 R16, R88, R98, R16 ;  /* 0x000000625810723c */ /* 0x000fe20000041810 */
[----:B------:R-:W1:Y:S06]  /*4860*/  LDSM.16.M88.4 R88, [R223+0x18800] ;  /* 0x01880000df58783b */ /* 0x000e6c0000000200 */
[----:B------:R-:W1:Y:S01]  /*4870*/  LDSM.16.M88.4 R96, [R221+0x1a000] ;  /* 0x01a00000dd60783b */ /* 0x000e620000000200 */
[C---:B--2---:R-:W-:Y:S08]  /*4880*/  HMMA.16816.F32.BF16 R4, R100.reuse, R104, R4 ;  /* 0x000000686404723c */ /* 0x044ff00000041804 */
[C---:B------:R-:W-:Y:S01]  /*4890*/  HMMA.16816.F32.BF16 R8, R100.reuse, R106, R8 ;  /* 0x0000006a6408723c */ /* 0x040fe20000041808 */
[----:B------:R-:W-:Y:S07]  /*48a0*/  LDSM.16.M88.4 R104, [R222+0x1a000] ;  /* 0x01a00000de68783b */ /* 0x000fee0000000200 */
[C---:B------:R-:W-:Y:S08]  /*48b0*/  HMMA.16816.F32.BF16 R12, R100.reuse, R84, R12 ;  /* 0x00000054640c723c */ /* 0x040ff0000004180c */
[----:B------:R-:W-:Y:S01]  /*48c0*/  HMMA.16816.F32.BF16 R16, R100, R86, R16 ;  /* 0x000000566410723c */ /* 0x000fe20000041810 */
[----:B------:R-:W2:Y:S06]  /*48d0*/  LDSM.16.M88.4 R84, [R221+0x1a800] ;  /* 0x01a80000dd54783b */ /* 0x000eac0000000200 */
[----:B------:R-:W2:Y:S01]  /*48e0*/  LDSM.16.M88.4 R100, [R3+0x2000] ;  /* 0x002000000364783b */ /* 0x000ea20000000200 */
[C---:B------:R-:W-:Y:S08]  /*48f0*/  HMMA.16816.F32.BF16 R4, R108.reuse, R112, R4 ;  /* 0x000000706c04723c */ /* 0x040ff00000041804 */
[C---:B------:R-:W-:Y:S01]  /*4900*/  HMMA.16816.F32.BF16 R8, R108.reuse, R114, R8 ;  /* 0x000000726c08723c */ /* 0x040fe20000041808 */
[----:B------:R-:W-:Y:S07]  /*4910*/  LDSM.16.M88.4 R112, [R224+0x1a000] ;  /* 0x01a00000e070783b */ /* 0x000fee0000000200 */
[C---:B-1----:R-:W-:Y:S08]  /*4920*/  HMMA.16816.F32.BF16 R12, R108.reuse, R88, R12 ;  /* 0x000000586c0c723c */ /* 0x042ff0000004180c */
[----:B------:R-:W-:Y:S01]  /*4930*/  HMMA.16816.F32.BF16 R16, R108, R90, R16 ;  /* 0x0000005a6c10723c */ /* 0x000fe20000041810 */
[----:B------:R-:W1:Y:S06]  /*4940*/  LDSM.16.M88.4 R88, [R222+0x1a800] ;  /* 0x01a80000de58783b */ /* 0x000e6c0000000200 */
[----:B------:R-:W1:Y:S01]  /*4950*/  LDSM.16.M88.4 R108, [R2+0x2000] ;  /* 0x00200000026c783b */ /* 0x000e620000000200 */
[C---:B------:R-:W-:Y:S08]  /*4960*/  HMMA.16816.F32.BF16 R4, R92.reuse, R96, R4 ;  /* 0x000000605c04723c */ /* 0x040ff00000041804 */
[C---:B------:R-:W-:Y:S01]  /*4970*/  HMMA.16816.F32.BF16 R8, R92.reuse, R98, R8 ;  /* 0x000000625c08723c */ /* 0x040fe20000041808 */
[----:B------:R-:W-:Y:S07]  /*4980*/  LDSM.16.M88.4 R96, [R223+0x1a000] ;  /* 0x01a00000df60783b */ /* 0x000fee0000000200 */
[C---:B--2---:R-:W-:Y:S08]  /*4990*/  HMMA.16816.F32.BF16 R12, R92.reuse, R84, R12 ;  /* 0x000000545c0c723c */ /* 0x044ff0000004180c */
        /* <DEDUP_REMOVED lines=44> */
[----:B------:R3:W2:Y:S01]  /*4c60*/  LDSM.16.M88.4 R92, [R3+0x6000] ;  /* 0x00600000035c783b */ /* 0x0006a20000000200 */
[C---:B------:R-:W-:Y:S08]  /*4c70*/  HMMA.16816.F32.BF16 R4, R100.reuse, R104, R4 ;  /* 0x000000686404723c */ /* 0x040ff00000041804 */
[C---:B------:R-:W-:Y:S01]  /*4c80*/  HMMA.16816.F32.BF16 R8, R100.reuse, R106, R8 ;  /* 0x0000006a6408723c */ /* 0x040fe20000041808 */
[----:B------:R-:W-:Y:S07]  /*4c90*/  LDSM.16.M88.4 R104, [R224+0x1e000] ;  /* 0x01e00000e068783b */ /* 0x000fee0000000200 */
[C---:B-1----:R-:W-:Y:S01]  /*4ca0*/  HMMA.16816.F32.BF16 R12, R100.reuse, R88, R12 ;  /* 0x00000058640c723c */ /* 0x042fe2000004180c */
[----:B---3--:R-:W-:Y:S07]  /*4cb0*/  MOV R3, UR17 ;  /* 0x0000001100037c02 */ /* 0x008fee0008000f00 */
[----:B------:R-:W-:Y:S01]  /*4cc0*/  HMMA.16816.F32.BF16 R16, R100, R90, R16 ;  /* 0x0000005a6410723c */ /* 0x000fe20000041810 */
[----:B------:R-:W1:Y:S03]  /*4cd0*/  LDSM.16.M88.4 R88, [R222+0x1e800] ;  /* 0x01e80000de58783b */ /* 0x000e660000000200 */
[----:B------:R-:W-:Y:S02]  /*4ce0*/  @P0 LEA R3, R3, R117, 0x6 ;  /* 0x0000007503030211 */ /* 0x000fe400078e30ff */
[----:B------:R-:W-:Y:S01]  /*4cf0*/  PLOP3.LUT P0, PT, PT, PT, UP0, 0x80, 0x0 ;  /* 0x000000000000781c */ /* 0x000fe20003f0f008 */
[----:B------:R3:W1:Y:S01]  /*4d00*/  LDSM.16.M88.4 R100, [R2+0x6000] ;  /* 0x006000000264783b */ /* 0x0006620000000200 */
[C---:B------:R-:W-:Y:S05]  /*4d10*/  HMMA.16816.F32.BF16 R4, R108.reuse, R112, R4 ;  /* 0x000000706c04723c */ /* 0x040fea0000041804 */
[C---:B------:R-:W-:Y:S03]  /*4d20*/  @P5 ISETP.GE.AND P5, PT, R3.reuse, UR6, PT ;  /* 0x0000000603005c0c */ /* 0x040fe6000bfa6270 */
[C---:B------:R-:W-:Y:S01]  /*4d30*/  HMMA.16816.F32.BF16 R8, R108.reuse, R114, R8 ;  /* 0x000000726c08723c */ /* 0x040fe20000041808 */
[----:B------:R-:W-:Y:S07]  /*4d40*/  LDSM.16.M88.4 R112, [R223+0x1e000] ;  /* 0x01e00000df70783b */ /* 0x000fee0000000200 */
[C---:B--2---:R-:W-:Y:S04]  /*4d50*/  HMMA.16816.F32.BF16 R12, R108.reuse, R84, R12 ;  /* 0x000000546c0c723c */ /* 0x044fe8000004180c */
[C---:B---3--:R-:W-:Y:S04]  /*4d60*/  FMUL.FTZ R2, R250.reuse, 1.4426950216293334961 ;  /* 0x3fb8aa3bfa027820 */ /* 0x048fe80000410000 */
[----:B------:R-:W-:Y:S01]  /*4d70*/  HMMA.16816.F32.BF16 R16, R108, R86, R16 ;  /* 0x000000566c10723c */ /* 0x000fe20000041810 */
[----:B------:R-:W2:Y:S06]  /*4d80*/  LDSM.16.M88.4 R84, [R224+0x1e800] ;  /* 0x01e80000e054783b */ /* 0x000eac0000000200 */
[----:B------:R3:W2:Y:S01]  /*4d90*/  LDSM.16.M88.4 R108, [R0+0x6000] ;  /* 0x00600000006c783b */ /* 0x0006a20000000200 */
[C---:B------:R-:W-:Y:S08]  /*4da0*/  HMMA.16816.F32.BF16 R4, R92.reuse, R96, R4 ;  /* 0x000000605c04723c */ /* 0x040ff00000041804 */
[C---:B------:R-:W-:Y:S08]  /*4db0*/  HMMA.16816.F32.BF16 R8, R92.reuse, R98, R8 ;  /* 0x000000625c08723c */ /* 0x040ff00000041808 */
[C---:B-1----:R-:W-:Y:S04]  /*4dc0*/  HMMA.16816.F32.BF16 R12, R92.reuse, R88, R12 ;  /* 0x000000585c0c723c */ /* 0x042fe8000004180c */
[----:B---3--:R-:W-:Y:S04]  /*4dd0*/  @P1 IADD3 R0, R3, 0x1, RZ ;  /* 0x0000000103001810 */ /* 0x008fe80007ffe0ff */
[----:B------:R-:W-:Y:S03]  /*4de0*/  HMMA.16816.F32.BF16 R16, R92, R90, R16 ;  /* 0x0000005a5c10723c */ /* 0x000fe60000041810 */
[----:B------:R-:W-:Y:S02]  /*4df0*/  FSETP.NEU.FTZ.AND P1, PT, R250, -INF , PT ;  /* 0xff800000fa00780b */ /* 0x000fe40003f3d000 */
[----:B------:R-:W-:Y:S02]  /*4e00*/  @P4 ISETP.GE.AND P4, PT, R0, UR6, PT ;  /* 0x0000000600004c0c */ /* 0x000fe4000bf86270 */
[----:B------:R-:W-:Y:S01]  /*4e10*/  FSEL R2, R2, RZ, P1 ;  /* 0x000000ff02027208 */ /* 0x000fe20000800000 */
[C---:B------:R-:W-:Y:S05]  /*4e20*/  HMMA.16816.F32.BF16 R4, R100.reuse, R104, R4 ;  /* 0x000000686404723c */ /* 0x040fea0000041804 */
[----:B------:R-:W-:Y:S03]  /*4e30*/  FSETP.NEU.FTZ.AND P1, PT, R251, -INF , PT ;  /* 0xff800000fb00780b */ /* 0x000fe60003f3d000 */
[C---:B------:R-:W-:Y:S08]  /*4e40*/  HMMA.16816.F32.BF16 R8, R100.reuse, R106, R8 ;  /* 0x0000006a6408723c */ /* 0x040ff00000041808 */
[C---:B--2---:R-:W-:Y:S08]  /*4e50*/  HMMA.16816.F32.BF16 R12, R100.reuse, R84, R12 ;  /* 0x00000054640c723c */ /* 0x044ff0000004180c */
[----:B------:R-:W-:Y:S01]  /*4e60*/  HMMA.16816.F32.BF16 R16, R100, R86, R16 ;  /* 0x000000566410723c */ /* 0x000fe20000041810 */
[----:B------:R-:W1:Y:S07]  /*4e70*/  LDSM.16.M88.4 R84, [R223+0x1e800] ;  /* 0x01e80000df54783b */ /* 0x000e6e0000000200 */
[C---:B------:R-:W-:Y:S08]  /*4e80*/  HMMA.16816.F32.BF16 R4, R108.reuse, R112, R4 ;  /* 0x000000706c04723c */ /* 0x040ff00000041804 */
[C---:B------:R-:W-:Y:S11]  /*4e90*/  HMMA.16816.F32.BF16 R8, R108.reuse, R114, R8 ;  /* 0x000000726c08723c */ /* 0x040ff60000041808 */
[----:B------:R-:W-:Y:S05]  /*4ea0*/  @!UPT UIADD3 URZ, URZ, URZ, URZ ;  /* 0x0000003f3f3ff290 */ /* 0x000fea000fffe03f */
[----:B------:R-:W-:Y:S02]  /*4eb0*/  FMUL.FTZ R4, R4, c[0x0][0x2ec] ;  /* 0x0000bb0004047a20 */ /* 0x000fe40000410000 */
[----:B------:R-:W-:Y:S02]  /*4ec0*/  FMUL.FTZ R5, R5, c[0x0][0x2ec] ;  /* 0x0000bb0005057a20 */ /* 0x000fe40000410000 */
[----:B------:R-:W2:Y:S01]  /*4ed0*/  MUFU.TANH R101, R4 ;  /* 0x0000000400657308 */ /* 0x000ea20000002400 */
[----:B------:R-:W-:Y:S02]  /*4ee0*/  FMUL.FTZ R6, R6, c[0x0][0x2ec] ;  /* 0x0000bb0006067a20 */ /* 0x000fe40000410000 */
[----:B------:R-:W-:Y:S01]  /*4ef0*/  FMUL.FTZ R7, R7, c[0x0][0x2ec] ;  /* 0x0000bb0007077a20 */ /* 0x000fe20000410000 */
[C---:B-1----:R-:W-:Y:S03]  /*4f00*/  HMMA.16816.F32.BF16 R12, R108.reuse, R84, R12 ;  /* 0x000000546c0c723c */ /* 0x042fe6000004180c */
[----:B------:R-:W-:Y:S03]  /*4f10*/  FMUL.FTZ R8, R8, c[0x0][0x2ec] ;  /* 0x0000bb0008087a20 */ /* 0x000fe60000410000 */
[----:B------:R-:W1:Y:S01]  /*4f20*/  MUFU.TANH R99, R5 ;  /* 0x0000000500637308 */ /* 0x000e620000002400 */
[----:B------:R-:W-:Y:S01]  /*4f30*/  FMUL.FTZ R9, R9, c[0x0][0x2ec] ;  /* 0x0000bb0009097a20 */ /* 0x000fe20000410000 */
[----:B------:R-:W-:Y:S04]  /*4f40*/  HMMA.16816.F32.BF16 R16, R108, R86, R16 ;  /* 0x000000566c10723c */ /* 0x000fe80000041810 */
[----:B------:R-:W-:Y:S02]  /*4f50*/  FMUL.FTZ R10, R10, c[0x0][0x2ec] ;  /* 0x0000bb000a0a7a20 */ /* 0x000fe40000410000 */
[----:B------:R-:W-:Y:S02]  /*4f60*/  FMUL.FTZ R11, R11, c[0x0][0x2ec] ;  /* 0x0000bb000b0b7a20 */ /* 0x000fe40000410000 */
[----:B------:R3:W3:Y:S01]  /*4f70*/  MUFU.TANH R113, R6 ;  /* 0x0000000600717308 */ /* 0x0006e20000002400 */
[----:B--2---:R-:W-:Y:S03]  /*4f80*/  MOV R0, R101 ;  /* 0x0000006500007202 */ /* 0x004fe60000000f00 */
[----:B------:R-:W-:Y:S02]  /*4f90*/  @P0 FSEL R0, R101, -INF , !P5 ;  /* 0xff80000065000808 */ /* 0x000fe40006800000 */
[----:B------:R-:W-:Y:S04]  /*4fa0*/  PLOP3.LUT P0, PT, PT, PT, UP0, 0x80, 0x0 ;  /* 0x000000000000781c */ /* 0x000fe80003f0f008 */
[----:B------:R-:W2:Y:S01]  /*4fb0*/  MUFU.TANH R112, R7 ;  /* 0x0000000700707308 */ /* 0x000ea20000002400 */
[----:B------:R-:W-:Y:S02]  /*4fc0*/  FMUL.FTZ R12, R12, c[0x0][0x2ec] ;  /* 0x0000bb000c0c7a20 */ /* 0x000fe40000410000 */
[----:B------:R-:W-:Y:S01]  /*4fd0*/  FMUL.FTZ R13, R13, c[0x0][0x2ec] ;  /* 0x0000bb000d0d7a20 */ /* 0x000fe20000410000 */
[----:B-1----:R-:W-:Y:S01]  /*4fe0*/  MOV R4, R99 ;  /* 0x0000006300047202 */ /* 0x002fe20000000f00 */
[--C-:B------:R-:W-:Y:S01]  /*4ff0*/  FFMA.FTZ R5, R0, c[0x0][0x23c], -R2.reuse ;  /* 0x00008f0000057a23 */ /* 0x100fe20000010802 */
[----:B------:R-:W-:Y:S01]  /*5000*/  @P2 FSEL R4, R99, -INF , !P4 ;  /* 0xff80000063042808 */ /* 0x000fe20006000000 */
[----:B------:R-:W-:Y:S01]  /*5010*/  FMUL.FTZ R0, R251, 1.4426950216293334961 ;  /* 0x3fb8aa3bfb007820 */ /* 0x000fe20000410000 */
[----:B------:R-:W-:Y:S01]  /*5020*/  PLOP3.LUT P2, PT, PT, PT, UP0, 0x80, 0x0 ;  /* 0x000000000000781c */ /* 0x000fe20003f4f008 */
[----:B------:R-:W-:Y:S01]  /*5030*/  FMUL.FTZ R14, R14, c[0x0][0x2ec] ;  /* 0x0000bb000e0e7a20 */ /* 0x000fe20000410000 */
[----:B------:R1:W-:Y:S01]  /*5040*/  MUFU.EX2 R118, R5 ;  /* 0x0000000500767308 */ /* 0x0003e20000000800 */
[----:B------:R-:W-:Y:S01]  /*5050*/  FMUL.FTZ R15, R15, c[0x0][0x2ec] ;  /* 0x0000bb000f0f7a20 */ /* 0x000fe20000410000 */
[----:B------:R-:W-:Y:S01]  /*5060*/  FSEL R0, R0, RZ, P1 ;  /* 0x000000ff00007208 */ /* 0x000fe20000800000 */
[----:B------:R-:W-:Y:S01]  /*5070*/  FMUL.FTZ R16, R16, c[0x0][0x2ec] ;  /* 0x0000bb0010107a20 */ /* 0x000fe20000410000 */
[----:B------:R-:W-:Y:S01]  /*5080*/  PLOP3.LUT P1, PT, PT, PT, UP0, 0x80, 0x0 ;  /* 0x000000000000781c */ /* 0x000fe20003f2f008 */
[----:B------:R-:W-:Y:S01]  /*5090*/  FMUL.FTZ R17, R17, c[0x0][0x2ec] ;  /* 0x0000bb0011117a20 */ /* 0x000fe20000410000 */
[----:B---3--:R-:W-:Y:S01]  /*50a0*/  @P3 IADD3 R6, R3, 0x8, RZ ;  /* 0x0000000803063810 */ /* 0x008fe20007ffe0ff */
[----:B------:R-:W-:Y:S01]  /*50b0*/  FMUL.FTZ R18, R18, c[0x0][0x2ec] ;  /* 0x0000bb0012127a20 */ /* 0x000fe20000410000 */
[----:B------:R-:W-:Y:S01]  /*50c0*/  PLOP3.LUT P3, PT, PT, PT, UP0, 0x80, 0x0 ;  /* 0x000000000000781c */ /* 0x000fe20003f6f008 */
[----:B------:R-:W-:Y:S01]  /*50d0*/  FMUL.FTZ R19, R19, c[0x0][0x2ec] ;  /* 0x0000bb0013137a20 */ /* 0x000fe20000410000 */
[----:B------:R-:W3:Y:S01]  /*50e0*/  MUFU.TANH R98, R8 ;  /* 0x0000000800627308 */ /* 0x000ee20000002400 */
[----:B------:R-:W-:Y:S02]  /*50f0*/  @P6 ISETP.GE.AND P6, PT, R6, UR6, PT ;  /* 0x0000000606006c0c */ /* 0x000fe4000bfc6270 */
[----:B------:R-:W-:Y:S02]  /*5100*/  @P2 IADD3 R6, R3, 0x9, RZ ;  /* 0x0000000903062810 */ /* 0x000fe40007ffe0ff */
[----:B------:R-:W-:Y:S05]  /*5110*/  PLOP3.LUT P2, PT, PT, PT, UP0, 0x80, 0x0 ;  /* 0x000000000000781c */ /* 0x000fea0003f4f008 */
[----:B------:R-:W2:Y:S01]  /*5120*/  MUFU.TANH R97, R9 ;  /* 0x0000000900617308 */ /* 0x000ea20000002400 */
[----:B------:R-:W-:Y:S01]  /*5130*/  @P3 ISETP.GE.AND P3, PT, R6, UR6, PT ;  /* 0x0000000606003c0c */ /* 0x000fe2000bf66270 */
[----:B-1----:R-:W-:Y:S01]  /*5140*/  FFMA.FTZ R5, R4, c[0x0][0x23c], -R2 ;  /* 0x00008f0004057a23 */ /* 0x002fe20000010802 */
[----:B------:R-:W-:Y:S02]  /*5150*/  MOV R4, R113 ;  /* 0x0000007100047202 */ /* 0x000fe40000000f00 */
[----:B------:R-:W-:Y:S02]  /*5160*/  @P0 FSEL R4, R113, -INF , !P5 ;  /* 0xff80000071040808 */ /* 0x000fe40006800000 */
[----:B------:R-:W-:Y:S03]  /*5170*/  PLOP3.LUT P0, PT, PT, PT, UP0, 0x80, 0x0 ;  /* 0x000000000000781c */ /* 0x000fe60003f0f008 */
[----:B------:R1:W-:Y:S01]  /*5180*/  MUFU.EX2 R115, R5 ;  /* 0x0000000500737308 */ /* 0x0003e20000000800 */
[----:B------:R-:W-:Y:S09]  /*5190*/  PLOP3.LUT P5, PT, PT, PT, UP0, 0x80, 0x0 ;  /* 0x000000000000781c */ /* 0x000ff20003faf008 */
[----:B------:R-:W3:Y:S10]  /*51a0*/  MUFU.TANH R107, R10 ;  /* 0x0000000a006b7308 */ /* 0x000ef40000002400 */
[----:B------:R-:W3:Y:S01]  /*51b0*/  MUFU.TANH R106, R11 ;  /* 0x0000000b006a7308 */ /* 0x000ee20000002400 */
[--C-:B-1----:R-:W-:Y:S01]  /*51c0*/  FFMA.FTZ R5, R4, c[0x0][0x23c], -R0.reuse ;  /* 0x00008f0004057a23 */ /* 0x102fe20000010800 */
[----:B--2---:R-:W-:Y:S02]  /*51d0*/  MOV R4, R112 ;  /* 0x0000007000047202 */ /* 0x004fe40000000f00 */
[----:B------:R-:W-:Y:S02]  /*51e0*/  @P1 FSEL R4, R112, -INF , !P4 ;  /* 0xff80000070041808 */ /* 0x000fe40006000000 */
[----:B------:R-:W-:Y:S04]  /*51f0*/  PLOP3.LUT P1, PT, PT, PT, UP0, 0x80, 0x0 ;  /* 0x000000000000781c */ /* 0x000fe80003f2f008 */
[----:B------:R1:W-:Y:S01]  /*5200*/  MUFU.EX2 R126, R5 ;  /* 0x00000005007e7308 */ /* 0x0003e20000000800 */
[----:B------:R-:W-:Y:S09]  /*5210*/  PLOP3.LUT P4, PT, PT, PT, UP0, 0x80, 0x0 ;  /* 0x000000000000781c */ /* 0x000ff20003f8f008 */
[----:B------:R-:W2:Y:S04]  /*5220*/  MUFU.TANH R100, R12 ;  /* 0x0000000c00647308 */ /* 0x000ea80000002400 */
[C---:B------:R-:W-:Y:S02]  /*5230*/  @P4 IADD3 R6, R3.reuse, 0x10, RZ ;  /* 0x0000001003064810 */ /* 0x040fe40007ffe0ff */
[----:B------:R-:W-:Y:S02]  /*5240*/  PLOP3.LUT P4, PT, PT, PT, UP0, 0x80, 0x0 ;  /* 0x000000000000781c */ /* 0x000fe40003f8f008 */
[----:B------:R-:W-:Y:S02]  /*5250*/  @P5 ISETP.GE.AND P5, PT, R6, UR6, PT ;  /* 0x0000000606005c0c */ /* 0x000fe4000bfa6270 */
[----:B------:R-:W2:Y:S01]  /*5260*/  MUFU.TANH R96, R13 ;  /* 0x0000000d00607308 */ /* 0x000ea20000002400 */
[----:B------:R-:W-:Y:S02]  /*5270*/  @P2 IADD3 R6, R3, 0x11, RZ ;  /* 0x0000001103062810 */ /* 0x000fe40007ffe0ff */
[----:B------:R-:W-:Y:S01]  /*5280*/  PLOP3.LUT P2, PT, PT, PT, UP0, 0x80, 0x0 ;  /* 0x000000000000781c */ /* 0x000fe20003f4f008 */
[----:B-1----:R-:W-:Y:S01]  /*5290*/  FFMA.FTZ R5, R4, c[0x0][0x23c], -R0 ;  /* 0x00008f0004057a23 */ /* 0x002fe20000010800 */
[----:B---3--:R-:W-:Y:S02]  /*52a0*/  MOV R4, R98 ;  /* 0x0000006200047202 */ /* 0x008fe40000000f00 */
[----:B------:R-:W-:Y:S02]  /*52b0*/  @P0 FSEL R4, R98, -INF , !P6 ;  /* 0xff80000062040808 */ /* 0x000fe40007000000 */
[----:B------:R-:W-:Y:S01]  /*52c0*/  PLOP3.LUT P0, PT, PT, PT, UP0, 0x80, 0x0 ;  /* 0x000000000000781c */ /* 0x000fe20003f0f008 */
[----:B------:R1:W-:Y:S10]  /*52d0*/  MUFU.EX2 R125, R5 ;  /* 0x00000005007d7308 */ /* 0x0003f40000000800 */
[----:B------:R-:W3:Y:S10]  /*52e0*/  MUFU.TANH R105, R14 ;  /* 0x0000000e00697308 */ /* 0x000ef40000002400 */
[----:B------:R-:W-:Y:S01]  /*52f0*/  MUFU.TANH R104, R15 ;  /* 0x0000000f00687308 */ /* 0x000fe20000002400 */
[--C-:B-1----:R-:W-:Y:S01]  /*5300*/  FFMA.FTZ R5, R4, c[0x0][0x23c], -R2.reuse ;  /* 0x00008f0004057a23 */ /* 0x102fe20000010802 */
[----:B------:R-:W-:Y:S02]  /*5310*/  MOV R4, R97 ;  /* 0x0000006100047202 */ /* 0x000fe40000000f00 */
[----:B------:R-:W-:Y:S02]  /*5320*/  @P1 FSEL R4, R97, -INF , !P3 ;  /* 0xff80000061041808 */ /* 0x000fe40005800000 */
[----:B------:R-:W-:Y:S04]  /*5330*/  PLOP3.LUT P1, PT, PT, PT, UP0, 0x80, 0x0 ;  /* 0x000000000000781c */ /* 0x000fe80003f2f008 */
[----:B------:R1:W-:Y:S10]  /*5340*/  MUFU.EX2 R111, R5 ;  /* 0x00000005006f7308 */ /* 0x0003f40000000800 */
[----:B------:R-:W2:Y:S10]  /*5350*/  MUFU.TANH R95, R16 ;  /* 0x00000010005f7308 */ /* 0x000eb40000002400 */
[----:B------:R-:W-:Y:S01]  /*5360*/  MUFU.TANH R94, R17 ;  /* 0x00000011005e7308 */ /* 0x000fe20000002400 */
[----:B-1----:R-:W-:Y:S01]  /*5370*/  FFMA.FTZ R5, R4, c[0x0][0x23c], -R2 ;  /* 0x00008f0004057a23 */ /* 0x002fe20000010802 */
[----:B------:R-:W-:Y:S02]  /*5380*/  MOV R4, R107 ;  /* 0x0000006b00047202 */ /* 0x000fe40000000f00 */
[----:B------:R-:W-:Y:S02]  /*5390*/  @P0 FSEL R4, R107, -INF , !P6 ;  /* 0xff8000006b040808 */ /* 0x000fe40007000000 */
[----:B------:R-:W-:Y:S04]  /*53a0*/  PLOP3.LUT P0, PT, PT, PT, UP0, 0x80, 0x0 ;  /* 0x000000000000781c */ /* 0x000fe80003f0f008 */
[----:B------:R1:W-:Y:S01]  /*53b0*/  MUFU.EX2 R110, R5 ;  /* 0x00000005006e7308 */ /* 0x0003e20000000800 */
[----:B------:R-:W-:Y:S09]  /*53c0*/  PLOP3.LUT P6, PT, PT, PT, UP0, 0x80, 0x0 ;  /* 0x000000000000781c */ /* 0x000ff20003fcf008 */
[----:B------:R-:W-:Y:S04]  /*53d0*/  MUFU.TANH R103, R18 ;  /* 0x0000001200677308 */ /* 0x000fe80000002400 */
[----:B------:R-:W-:Y:S06]  /*53e0*/  @P6 ISETP.GE.AND P6, PT, R6, UR6, PT ;  /* 0x0000000606006c0c */ /* 0x000fec000bfc6270 */
[----:B------:R-:W-:Y:S01]  /*53f0*/  MUFU.TANH R102, R19 ;  /* 0x0000001300667308 */ /* 0x000fe20000002400 */
[--C-:B-1----:R-:W-:Y:S01]  /*5400*/  FFMA.FTZ R5, R4, c[0x0][0x23c], -R0.reuse ;  /* 0x00008f0004057a23 */ /* 0x102fe20000010800 */
[----:B------:R-:W-:Y:S02]  /*5410*/  MOV R4, R106 ;  /* 0x0000006a00047202 */ /* 0x000fe40000000f00 */
[----:B------:R-:W-:Y:S02]  /*5420*/  @P1 FSEL R4, R106, -INF , !P3 ;  /* 0xff8000006a041808 */ /* 0x000fe40005800000 */
[----:B------:R-:W-:Y:S04]  /*5430*/  PLOP3.LUT P1, PT, PT, PT, UP0, 0x80, 0x0 ;  /* 0x000000000000781c */ /* 0x000fe80003f2f008 */
[----:B------:R1:W-:Y:S01]  /*5440*/  MUFU.EX2 R124, R5 ;  /* 0x00000005007c7308 */ /* 0x0003e20000000800 */
[----:B------:R-:W-:Y:S11]  /*5450*/  PLOP3.LUT P3, PT, PT, PT, UP0, 0x80, 0x0 ;  /* 0x000000000000781c */ /* 0x000ff60003f6f008 */
[----:B------:R-:W-:Y:S02]  /*5460*/  @!UPT UIADD3 URZ, URZ, URZ, URZ ;  /* 0x0000003f3f3ff290 */ /* 0x000fe4000fffe03f */
[C---:B------:R-:W-:Y:S02]  /*5470*/  @P3 IADD3 R6, R3.reuse, 0x18, RZ ;  /* 0x0000001803063810 */ /* 0x040fe40007ffe0ff */
[----:B------:R-:W-:Y:S01]  /*5480*/  @P4 IADD3 R3, R3, 0x19, RZ ;  /* 0x0000001903034810 */ /* 0x000fe20007ffe0ff */
[----:B-1----:R-:W-:Y:S01]  /*5490*/  FFMA.FTZ R5, R4, c[0x0][0x23c], -R0 ;  /* 0x00008f0004057a23 */ /* 0x002fe20000010800 */
[----:B--2---:R-:W-:Y:S02]  /*54a0*/  MOV R4, R100 ;  /* 0x0000006400047202 */ /* 0x004fe40000000f00 */
        /* <DEDUP_REMOVED lines=11> */
[----:B-1----:R-:W-:Y:S01]  /*5560*/  FFMA.FTZ R5, R4, c[0x0][0x23c], -R2 ;  /* 0x00008f0004057a23 */ /* 0x002fe20000010802 */
[----:B---3--:R-:W-:Y:S02]  /*5570*/  MOV R4, R105 ;  /* 0x0000006900047202 */ /* 0x008fe40000000f00 */
        /* <DEDUP_REMOVED lines=13> */
[----:B------:R-:W-:Y:S06]  /*5650*/  FFMA.FTZ R4, R4, c[0x0][0x23c], -R0 ;  /* 0x00008f0004047a23 */ /* 0x000fec0000010800 */
        /* <DEDUP_REMOVED lines=9> */
[----:B------:R-:W-:Y:S05]  /*56f0*/  @P2 FSEL R3, R103, -INF , !P3 ;  /* 0xff80000067032808 */ /* 0x000fea0005800000 */
[----:B------:R1:W2:Y:S01]  /*5700*/  MUFU.EX2 R108, R2 ;  /* 0x00000002006c7308 */ /* 0x0002a20000000800 */
[--C-:B------:R-:W-:Y:S09]  /*5710*/  FFMA.FTZ R3, R3, c[0x0][0x23c], -R0.reuse ;  /* 0x00008f0003037a23 */ /* 0x100ff20000010800 */
[----:B------:R2:W-:Y:S01]  /*5720*/  MUFU.EX2 R120, R3 ;  /* 0x0000000300787308 */ /* 0x0005e20000000800 */
[----:B---3--:R-:W-:Y:S02]  /*5730*/  F2FP.BF16.PACK_AB R4, R114, R117 ;  /* 0x000000757204723e */ /* 0x008fe400000010ff */
[----:B-1----:R-:W-:Y:S02]  /*5740*/  MOV R2, R102 ;  /* 0x0000006600027202 */ /* 0x002fe40000000f00 */
[----:B------:R-:W-:Y:S02]  /*5750*/  @P0 FSEL R2, R102, -INF , !P1 ;  /* 0xff80000066020808 */ /* 0x000fe40004800000 */
[----:B----4-:R-:W-:Y:S02]  /*5760*/  IADD3 R92, P0, R127, UR13, RZ ;  /* 0x0000000d7f5c7c10 */ /* 0x010fe4000ff1e0ff */
[----:B------:R-:W-:Y:S01]  /*5770*/  PLOP3.LUT P1, PT, PT, PT, UP4, 0x80, 0x0 ;  /* 0x000000000000781c */ /* 0x000fe20003f2f048 */
[----:B------:R-:W-:Y:S01]  /*5780*/  FFMA.FTZ R0, R2, c[0x0][0x23c], -R0 ;  /* 0x00008f0002007a23 */ /* 0x000fe20000010800 */
[----:B------:R-:W-:Y:S02]  /*5790*/  F2FP.BF16.PACK_AB R2, R125, R126 ;  /* 0x0000007e7d02723e */ /* 0x000fe400000010ff */
[----:B--2---:R-:W-:Y:S01]  /*57a0*/  F2FP.BF16.PACK_AB R3, R115, R118 ;  /* 0x000000767303723e */ /* 0x004fe200000010ff */
[----:B------:R1:W2:Y:S01]  /*57b0*/  MUFU.EX2 R119, R0 ;  /* 0x0000000000777308 */ /* 0x0002a20000000800 */
[----:B------:R-:W-:Y:S01]  /*57c0*/  IADD3.X R93, R128, UR12, RZ, P0, !PT ;  /* 0x0000000c805d7c10 */ /* 0x000fe200087fe4ff */
[----:B------:R3:W-:Y:S01]  /*57d0*/  STS [R246+0x2a400], R2 ;  /* 0x02a40002f6007388 */ /* 0x0007e20000000800 */
[C---:B------:R-:W-:Y:S04]  /*57e0*/  LEA R234, P0, R129.reuse, R234, 0x2 ;  /* 0x000000ea81ea7211 */ /* 0x040fe800078010ff */
[----:B------:R-:W-:Y:S01]  /*57f0*/  LEA.HI.X.SX32 R235, R129, R235, 0x2, P0 ;  /* 0x000000eb81eb7211 */ /* 0x000fe200000f16ff */
[----:B------:R4:W-:Y:S06]  /*5800*/  STS [R246+0x2a000], R3 ;  /* 0x02a00003f6007388 */ /* 0x0009ec0000000800 */
[----:B------:R-:W-:Y:S06]  /*5810*/  STS [R249+0x2a400], R5 ;  /* 0x02a40005f9007388 */ /* 0x000fec0000000800 */
[----:B------:R2:W5:Y:S01]  /*5820*/  LDL R129, [R1+0x4] ;  /* 0x0000040001817983 */ /* 0x0005620000100800 */
[----:B-1----:R-:W-:Y:S02]  /*5830*/  F2FP.BF16.PACK_AB R0, R110, R111 ;  /* 0x0000006f6e00723e */ /* 0x002fe400000010ff */
[----:B---3--:R-:W-:Y:S03]  /*5840*/  F2FP.BF16.PACK_AB R2, R108, R109 ;  /* 0x0000006d6c02723e */ /* 0x008fe600000010ff */
[----:B------:R2:W-:Y:S01]  /*5850*/  STS [R249+0x2a000], R0 ;  /* 0x02a00000f9007388 */ /* 0x0005e20000000800 */
[----:B----4-:R-:W-:Y:S05]  /*5860*/  F2FP.BF16.PACK_AB R3, R122, R123 ;  /* 0x0000007b7a03723e */ /* 0x010fea00000010ff */
[----:B------:R-:W-:Y:S06]  /*5870*/  STS [R247+0x2a000], R4 ;  /* 0x02a00004f7007388 */ /* 0x000fec0000000800 */
[----:B------:R1:W-:Y:S06]  /*5880*/  STS [R247+0x2a400], R3 ;  /* 0x02a40003f7007388 */ /* 0x0003ec0000000800 */
[----:B------:R-:W-:Y:S01]  /*5890*/  STS [R248+0x2a000], R2 ;  /* 0x02a00002f8007388 */ /* 0x000fe20000000800 */
[----:B--2---:R-:W-:Y:S05]  /*58a0*/  F2FP.BF16.PACK_AB R0, R119, R120 ;  /* 0x000000787700723e */ /* 0x004fea00000010ff */
[----:B------:R2:W-:Y:S06]  /*58b0*/  STS [R248+0x2a400], R0 ;  /* 0x02a40000f8007388 */ /* 0x0005ec0000000800 */
[----:B------:R-:W-:Y:S01]  /*58c0*/  LDSM.16.M88.4 R16, [R228+0x10000] ;  /* 0x01000000e410783b */ /* 0x000fe20000000200 */
[CC--:B-1----:R-:W-:Y:S05]  /*58d0*/  IADD3 R3, R217.reuse, R228.reuse, RZ ;  /* 0x000000e4d9037210 */ /* 0x0c2fea0007ffe0ff */
[----:B------:R-:W1:Y:S06]  /*58e0*/  LDSM.16.M88.4 R8, [R221+0x20000] ;  /* 0x02000000dd08783b */ /* 0x000e6c0000000200 */
[----:B------:R-:W3:Y:S01]  /*58f0*/  LDSM.16.M88.4 R84, [R221+0x20800] ;  /* 0x02080000dd54783b */ /* 0x000ee20000000200 */
[----:B--2---:R-:W-:Y:S04]  /*5900*/  IADD3 R0, R116, R228, RZ ;  /* 0x000000e474007210 */ /* 0x004fe80007ffe0ff */
[----:B------:R-:W-:Y:S01]  /*5910*/  IADD3 R2, R217, R0, RZ ;  /* 0x00000000d9027210 */ /* 0x000fe20007ffe0ff */
[----:B------:R-:W-:Y:S01]  /*5920*/  LDSM.16.M88.4 R88, [R0+0x10000] ;  /* 0x010000000058783b */ /* 0x000fe20000000200 */
[C---:B-1----:R-:W-:Y:S08]  /*5930*/  HMMA.16816.F32.BF16 R4, R16.reuse, R8, RZ ;  /* 0x000000081004723c */ /* 0x042ff000000418ff */
[C---:B------:R-:W-:Y:S08]  /*5940*/  HMMA.16816.F32.BF16 R8, R16.reuse, R10, RZ ;  /* 0x0000000a1008723c */ /* 0x040ff000000418ff */
[C---:B---3--:R-:W-:Y:S08]  /*5950*/  HMMA.16816.F32.BF16 R12, R16.reuse, R84, RZ ;  /* 0x00000054100c723c */ /* 0x048ff000000418ff */
        /* <DEDUP_REMOVED lines=85> */
[----:B------:R-:W2:Y:S06]  /*5eb0*/  LDSM.16.M88.4 R88, [R222+0x26000] ;  /* 0x02600000de58783b */ /* 0x000eac0000000200 */
[----:B-1----:R1:W3:Y:S01]  /*5ec0*/  LDG.E R0, [R92.64+0x20] ;  /* 0x000020045c007981 */ /* 0x0022e2000c1e1900 */
[C---:B--2---:R-:W-:Y:S08]  /*5ed0*/  HMMA.16816.F32.BF16 R4, R84.reuse, R88, R4 ;  /* 0x000000585404723c */ /* 0x044ff00000041804 */
[C---:B------:R-:W-:Y:S01]  /*5ee0*/  HMMA.16816.F32.BF16 R8, R84.reuse, R90, R8 ;  /* 0x0000005a5408723c */ /* 0x040fe20000041808 */
[----:B------:R-:W2:Y:S07]  /*5ef0*/  LDSM.16.M88.4 R88, [R222+0x26800] ;  /* 0x02680000de58783b */ /* 0x000eae0000000200 */
[C---:B--2---:R-:W-:Y:S08]  /*5f00*/  HMMA.16816.F32.BF16 R12, R84.reuse, R88, R12 ;  /* 0x00000058540c723c */ /* 0x044ff0000004180c */
[----:B------:R-:W-:Y:S01]  /*5f10*/  HMMA.16816.F32.BF16 R16, R84, R90, R16 ;  /* 0x0000005a5410723c */ /* 0x000fe20000041810 */
[----:B------:R2:W-:Y:S06]  /*5f20*/  LDSM.16.M88.4 R84, [R3+0x16000] ;  /* 0x016000000354783b */ /* 0x0005ec0000000200 */
[----:B------:R-:W4:Y:S06]  /*5f30*/  LDSM.16.M88.4 R88, [R224+0x26000] ;  /* 0x02600000e058783b */ /* 0x000f2c0000000200 */
[----:B--2---:R1:W2:Y:S01]  /*5f40*/  LDG.E R3, [R92.64] ;  /* 0x000000045c037981 */ /* 0x0042a2000c1e1900 */
[C---:B----4-:R-:W-:Y:S03]  /*5f50*/  HMMA.16816.F32.BF16 R4, R84.reuse, R88, R4 ;  /* 0x000000585404723c */ /* 0x050fe60000041804 */
[----:B-1----:R-:W-:Y:S04]  /*5f60*/  FFMA.FTZ R92, -R101, R101, 1 ;  /* 0x3f800000655c7423 */ /* 0x002fe80000010165 */
[----:B------:R-:W-:Y:S01]  /*5f70*/  FMUL.FTZ R92, R92, c[0x0][0x2ec] ;  /* 0x0000bb005c5c7a20 */ /* 0x000fe20000410000 */
        /* <DEDUP_REMOVED lines=9> */
[C---:B-1----:R-:W-:Y:S07]  /*6010*/  HMMA.16816.F32.BF16 R12, R84.reuse, R88, R12 ;  /* 0x00000058540c723c */ /* 0x042fee000004180c */
[----:B------:R-:W-:Y:S01]  /*6020*/  FFMA.FTZ R89, -R96, R96, 1 ;  /* 0x3f80000060597423 */ /* 0x000fe20000010160 */
[----:B------:R-:W-:Y:S04]  /*6030*/  HMMA.16816.F32.BF16 R16, R84, R90, R16 ;  /* 0x0000005a5410723c */ /* 0x000fe80000041810 */
[----:B------:R-:W-:Y:S02]  /*6040*/  FMUL.FTZ R89, R89, c[0x0][0x2ec] ;  /* 0x0000bb0059597a20 */ /* 0x000fe40000410000 */
[----:B------:R-:W-:Y:S02]  /*6050*/  FFMA.FTZ R88, -R95, R95, 1 ;  /* 0x3f8000005f587423 */ /* 0x000fe4000001015f */
[----:B------:R-:W-:Y:S04]  /*6060*/  FFMA.FTZ R91, -R99, R99, 1 ;  /* 0x3f800000635b7423 */ /* 0x000fe80000010163 */
[----:B------:R-:W-:Y:S02]  /*6070*/  FFMA.FTZ R86, -R98, R98, 1 ;  /* 0x3f80000062567423 */ /* 0x000fe40000010162 */
[----:B------:R-:W-:Y:S02]  /*6080*/  FMUL.FTZ R91, R91, c[0x0][0x2ec] ;  /* 0x0000bb005b5b7a20 */ /* 0x000fe40000410000 */
[----:B------:R-:W-:Y:S02]  /*6090*/  FMUL.FTZ R86, R86, c[0x0][0x2ec] ;  /* 0x0000bb0056567a20 */ /* 0x000fe40000410000 */
[----:B------:R-:W-:Y:S02]  /*60a0*/  FFMA.FTZ R90, -R100, R100, 1 ;  /* 0x3f800000645a7423 */ /* 0x000fe40000010164 */
[----:B------:R-:W-:Y:S02]  /*60b0*/  FFMA.FTZ R87, -R94, R94, 1 ;  /* 0x3f8000005e577423 */ /* 0x000fe4000001015e */
[----:B------:R-:W-:Y:S02]  /*60c0*/  FMUL.FTZ R90, R90, c[0x0][0x2ec] ;  /* 0x0000bb005a5a7a20 */ /* 0x000fe40000410000 */
[----:B------:R-:W-:Y:S02]  /*60d0*/  FMUL.FTZ R87, R87, c[0x0][0x2ec] ;  /* 0x0000bb0057577a20 */ /* 0x000fe40000410000 */
[----:B------:R-:W-:Y:S02]  /*60e0*/  FFMA.FTZ R84, -R113, R113, 1 ;  /* 0x3f80000071547423 */ /* 0x000fe40000010171 */
[----:B------:R-:W-:Y:S02]  /*60f0*/  FMUL.FTZ R88, R88, c[0x0][0x2ec] ;  /* 0x0000bb0058587a20 */ /* 0x000fe40000410000 */
[----:B------:R-:W-:Y:S02]  /*6100*/  FMUL.FTZ R84, R84, c[0x0][0x2ec] ;  /* 0x0000bb0054547a20 */ /* 0x000fe40000410000 */
[----:B---3--:R-:W-:Y:S02]  /*6110*/  FADD.FTZ R18, -R0, R18 ;  /* 0x0000001200127221 */ /* 0x008fe40000010100 */
[----:B------:R-:W-:Y:S04]  /*6120*/  FFMA.FTZ R85, -R97, R97, 1 ;  /* 0x3f80000061557423 */ /* 0x000fe80000010161 */
[----:B------:R-:W-:Y:S02]  /*6130*/  FMUL.FTZ R85, R85, c[0x0][0x2ec] ;  /* 0x0000bb0055557a20 */ /* 0x000fe40000410000 */
[C---:B--2---:R-:W-:Y:S02]  /*6140*/  FADD.FTZ R2, -R3.reuse, R4 ;  /* 0x0000000403027221 */ /* 0x044fe40000010100 */
[C---:B------:R-:W-:Y:S02]  /*6150*/  FADD.FTZ R4, -R3.reuse, R5 ;  /* 0x0000000503047221 */ /* 0x040fe40000010100 */
[----:B------:R-:W-:Y:S02]  /*6160*/  FMUL.FTZ R2, R118, R2 ;  /* 0x0000000276027220 */ /* 0x000fe40000410000 */
[----:B------:R-:W-:Y:S02]  /*6170*/  FADD.FTZ R5, -R3, R8 ;  /* 0x0000000803057221 */ /* 0x000fe40000010100 */
[----:B------:R-:W-:Y:S02]  /*6180*/  FMUL.FTZ R4, R115, R4 ;  /* 0x0000000473047220 */ /* 0x000fe40000410000 */
[----:B------:R-:W-:Y:S02]  /*6190*/  FMUL.FTZ R5, R111, R5 ;  /* 0x000000056f057220 */ /* 0x000fe40000410000 */
[----:B------:R-:W-:Y:S02]  /*61a0*/  FMUL.FTZ R92, R2, R92 ;  /* 0x0000005c025c7220 */ /* 0x000fe40000410000 */
[C---:B------:R-:W-:Y:S02]  /*61b0*/  FADD.FTZ R2, -R3.reuse, R12 ;  /* 0x0000000c03027221 */ /* 0x040fe40000010100 */
[C---:B------:R-:W-:Y:S02]  /*61c0*/  FADD.FTZ R13, -R3.reuse, R13 ;  /* 0x0000000d030d7221 */ /* 0x040fe40000010100 */
[C---:B------:R-:W-:Y:S02]  /*61d0*/  FADD.FTZ R17, -R3.reuse, R17 ;  /* 0x0000001103117221 */ /* 0x040fe40000010100 */
[C---:B------:R-:W-:Y:S02]  /*61e0*/  FADD.FTZ R8, -R3.reuse, R9 ;  /* 0x0000000903087221 */ /* 0x040fe40000010100 */
[----:B------:R-:W-:Y:S02]  /*61f0*/  FMUL.FTZ R91, R4, R91 ;  /* 0x0000005b045b7220 */ /* 0x000fe40000410000 */
        /* <DEDUP_REMOVED lines=8> */
[----:B------:R-:W-:Y:S02]  /*6280*/  FADD.FTZ R3, -R0, R7 ;  /* 0x0000000700037221 */ /* 0x000fe40000010100 */
[----:B------:R-:W-:Y:S02]  /*6290*/  FMUL.FTZ R87, R5, R87 ;  /* 0x0000005705577220 */ /* 0x000fe40000410000 */
[----:B------:R-:W-:Y:S02]  /*62a0*/  FFMA.FTZ R5, -R112, R112, 1 ;  /* 0x3f80000070057423 */ /* 0x000fe40000010170 */
[----:B------:R-:W-:Y:S02]  /*62b0*/  FMUL.FTZ R4, R109, R4 ;  /* 0x000000046d047220 */ /* 0x000fe40000410000 */
[----:B------:R-:W-:Y:S02]  /*62c0*/  FMUL.FTZ R2, R126, R2 ;  /* 0x000000027e027220 */ /* 0x000fe40000410000 */
[----:B------:R-:W-:Y:S02]  /*62d0*/  FMUL.FTZ R3, R125, R3 ;  /* 0x000000037d037220 */ /* 0x000fe40000410000 */
[----:B------:R-:W-:Y:S02]  /*62e0*/  FMUL.FTZ R5, R5, c[0x0][0x2ec] ;  /* 0x0000bb0005057a20 */ /* 0x000fe40000410000 */
[----:B------:R-:W-:Y:S02]  /*62f0*/  FMUL.FTZ R88, R4, R88 ;  /* 0x0000005804587220 */ /* 0x000fe40000410000 */
[C---:B------:R-:W-:Y:S02]  /*6300*/  FADD.FTZ R4, -R0.reuse, R10 ;  /* 0x0000000a00047221 */ /* 0x040fe40000010100 */
[----:B------:R-:W-:Y:S02]  /*6310*/  FADD.FTZ R6, -R0, R11 ;  /* 0x0000000b00067221 */ /* 0x000fe40000010100 */
[----:B------:R-:W-:Y:S02]  /*6320*/  FMUL.FTZ R84, R2, R84 ;  /* 0x0000005402547220 */ /* 0x000fe40000410000 */
[----:B------:R-:W-:Y:S02]  /*6330*/  FMUL.FTZ R5, R3, R5 ;  /* 0x0000000503057220 */ /* 0x000fe40000410000 */
[C---:B------:R-:W-:Y:S02]  /*6340*/  FADD.FTZ R7, -R0.reuse, R14 ;  /* 0x0000000e00077221 */ /* 0x040fe40000010100 */
[----:B------:R-:W-:Y:S02]  /*6350*/  FADD.FTZ R3, -R0, R15 ;  /* 0x0000000f00037221 */ /* 0x000fe40000010100 */
[----:B------:R-:W-:Y:S02]  /*6360*/  FFMA.FTZ R15, -R107, R107, 1 ;  /* 0x3f8000006b0f7423 */ /* 0x000fe4000001016b */
[----:B------:R-:W-:Y:S02]  /*6370*/  FFMA.FTZ R14, -R106, R106, 1 ;  /* 0x3f8000006a0e7423 */ /* 0x000fe4000001016a */
[----:B------:R-:W-:Y:S02]  /*6380*/  FADD.FTZ R2, -R0, R19 ;  /* 0x0000001300027221 */ /* 0x000fe40000010100 */
[----:B------:R-:W-:Y:S02]  /*6390*/  FMUL.FTZ R0, R120, R18 ;  /* 0x0000001278007220 */ /* 0x000fe40000410000 */
[----:B------:R-:W-:Y:S02]  /*63a0*/  FFMA.FTZ R17, -R105, R105, 1 ;  /* 0x3f80000069117423 */ /* 0x000fe40000010169 */
[----:B------:R-:W-:Y:S02]  /*63b0*/  FFMA.FTZ R16, -R104, R104, 1 ;  /* 0x3f80000068107423 */ /* 0x000fe40000010168 */
[----:B------:R-:W-:Y:S02]  /*63c0*/  FFMA.FTZ R19, -R103, R103, 1 ;  /* 0x3f80000067137423 */ /* 0x000fe40000010167 */
[----:B------:R-:W-:Y:S02]  /*63d0*/  FFMA.FTZ R18, -R102, R102, 1 ;  /* 0x3f80000066127423 */ /* 0x000fe40000010166 */
[----:B------:R-:W-:Y:S02]  /*63e0*/  FMUL.FTZ R8, R110, R8 ;  /* 0x000000086e087220 */ /* 0x000fe40000410000 */
[----:B------:R-:W-:Y:S02]  /*63f0*/  FMUL.FTZ R4, R124, R4 ;  /* 0x000000047c047220 */ /* 0x000fe40000410000 */
[----:B------:R-:W-:Y:S02]  /*6400*/  FMUL.FTZ R6, R121, R6 ;  /* 0x0000000679067220 */ /* 0x000fe40000410000 */
[----:B------:R-:W-:Y:S02]  /*6410*/  FMUL.FTZ R7, R123, R7 ;  /* 0x000000077b077220 */ /* 0x000fe40000410000 */
[----:B------:R-:W-:Y:S02]  /*6420*/  FMUL.FTZ R15, R15, c[0x0][0x2ec] ;  /* 0x0000bb000f0f7a20 */ /* 0x000fe40000410000 */
[----:B------:R-:W-:Y:S02]  /*6430*/  FMUL.FTZ R14, R14, c[0x0][0x2ec] ;  /* 0x0000bb000e0e7a20 */ /* 0x000fe40000410000 */
[----:B------:R-:W-:Y:S02]  /*6440*/  FMUL.FTZ R3, R122, R3 ;  /* 0x000000037a037220 */ /* 0x000fe40000410000 */
[----:B------:R-:W-:Y:S02]  /*6450*/  FMUL.FTZ R2, R119, R2 ;  /* 0x0000000277027220 */ /* 0x000fe40000410000 */
[----:B------:R-:W-:Y:S02]  /*6460*/  FMUL.FTZ R17, R17, c[0x0][0x2ec] ;  /* 0x0000bb0011117a20 */ /* 0x000fe40000410000 */
[----:B------:R-:W-:Y:S02]  /*6470*/  FMUL.FTZ R16, R16, c[0x0][0x2ec] ;  /* 0x0000bb0010107a20 */ /* 0x000fe40000410000 */
[----:B------:R-:W-:Y:S02]  /*6480*/  FMUL.FTZ R19, R19, c[0x0][0x2ec] ;  /* 0x0000bb0013137a20 */ /* 0x000fe40000410000 */
[----:B------:R-:W-:Y:S02]  /*6490*/  FMUL.FTZ R18, R18, c[0x0][0x2ec] ;  /* 0x0000bb0012127a20 */ /* 0x000fe40000410000 */
        /* <DEDUP_REMOVED lines=103> */
.L_x_1508:
        /* <DEDUP_REMOVED lines=126> */
[CC--:B------:R-:W-:Y:S02]  /*72f0*/  @!P3 LEA R8, P0, R0.reuse, R243.reuse, 0x1 ;  /* 0x000000f30008b211 */ /* 0x0c0fe400078008ff */
        /* <DEDUP_REMOVED lines=46> */
.L_x_1509:
[----:B-1----:R-:W-:Y:S01]  /*75e0*/  IMAD.MOV.U32 R2, RZ, RZ, R128 ;  /* 0x000000ffff027224 */ /* 0x002fe200078e0080 */
[----:B------:R-:W-:Y:S01]  /*75f0*/  LDSM.16.MT88.4 R16, [R216+0x18000] ;  /* 0x01800000d810783b */ /* 0x000fe20000004200 */
[----:B------:R-:W-:Y:S01]  /*7600*/  IMAD.MOV.U32 R3, RZ, RZ, R127 ;  /* 0x000000ffff037224 */ /* 0x000fe200078e007f */
[----:B------:R-:W-:Y:S01]  /*7610*/  ULOP3.LUT UR8, UR7, 0x1, URZ, 0xc0, !UPT ;  /* 0x0000000107087892 */ /* 0x000fe2000f8ec03f */
[----:B------:R-:W-:Y:S01]  /*7620*/  IMAD.IADD R0, R229, 0x1, R116 ;  /* 0x00000001e5007824 */ /* 0x000fe200078e0274 */
[----:B------:R-:W-:Y:S01]  /*7630*/  @UP4 UIADD3 UR9, UP3, UR11, -0x100, URZ ;  /* 0xffffff000b094890 */ /* 0x000fe2000ff7e03f */
[----:B-----5:R-:W1:Y:S01]  /*7640*/  LDSM.16.M88.4 R128, [R229] ;  /* 0x00000000e580783b */ /* 0x020e620000000200 */
[----:B------:R-:W-:Y:S02]  /*7650*/  UISETP.NE.U32.AND UP0, UPT, UR8, 0x1, UPT ;  /* 0x000000010800788c */ /* 0x000fe4000bf05070 */
[----:B------:R-:W-:Y:S02]  /*7660*/  UIADD3 UR14, UR7, -0x1, URZ ;  /* 0xffffffff070e7890 */ /* 0x000fe4000fffe03f */
[----:B------:R-:W2:Y:S01]  /*7670*/  LDSM.16.M88.4 R124, [R229+0x1000] ;  /* 0x00100000e57c783b */ /* 0x000ea20000000200 */
[----:B------:R-:W-:Y:S04]  /*7680*/  @UP4 UIADD3.X UR8, UR10, -0x1, URZ, UP3, !UPT ;  /* 0xffffffff0a084890 */ /* 0x000fe80009ffe43f */
[----:B------:R-:W3:Y:S05]  /*7690*/  LDSM.16.MT88.4 R96, [R216+0x1a000] ;  /* 0x01a00000d860783b */ /* 0x000eea0000004200 */
[----:B------:R-:W4:Y:S05]  /*76a0*/  LDSM.16.MT88.4 R112, [R216+0x1c000] ;  /* 0x01c00000d870783b */ /* 0x000f2a0000004200 */
        /* <DEDUP_REMOVED lines=706> */
.L_x_1511:
        /* <DEDUP_REMOVED lines=18> */
.L_x_1512:
        /* <DEDUP_REMOVED lines=65> */
.L_x_1514:
[----:B--23--:R-:W-:Y:S05]  /*a800*/  BSYNC B0 ;  /* 0x0000000000007941 */ /* 0x00cfea0003800000 */
.L_x_1513:
        /* <DEDUP_REMOVED lines=21> */
.L_x_1516:
[----:B------:R-:W-:Y:S05]  /*a960*/  BSYNC B0 ;  /* 0x0000000000007941 */ /* 0x000fea0003800000 */
.L_x_1515:
        /* <DEDUP_REMOVED lines=31> */
.L_x_1518:
[----:B------:R-:W-:Y:S05]  /*ab60*/  BSYNC B0 ;  /* 0x0000000000007941 */ /* 0x000fea0003800000 */
.L_x_1517:
        /* <DEDUP_REMOVED lines=21> */
.L_x_1489:
        /* <DEDUP_REMOVED lines=20> */
.L_x_1520:
        /* <DEDUP_REMOVED lines=18> */
.L_x_1521:
        /* <DEDUP_REMOVED lines=44> */
.L_x_1523:
[----:B------:R-:W-:Y:S05]  /*b1e0*/  BSYNC B0 ;  /* 0x0000000000007941 */ /* 0x000fea0003800000 */
.L_x_1522:
        /* <DEDUP_REMOVED lines=21> */
.L_x_1525:
[----:B------:R-:W-:Y:S05]  /*b340*/  BSYNC B0 ;  /* 0x0000000000007941 */ /* 0x000fea0003800000 */
.L_x_1524:
        /* <DEDUP_REMOVED lines=31> */
.L_x_1527:
[----:B------:R-:W-:Y:S05]  /*b540*/  BSYNC B0 ;  /* 0x0000000000007941 */ /* 0x000fea0003800000 */
.L_x_1526:
        /* <DEDUP_REMOVED lines=18> */
.L_x_1519:
[----:B------:R-:W-:Y:S05]  /*b670*/  BSYNC B1 ;  /* 0x0000000000017941 */ /* 0x000fea0003800000 */
.L_x_1484:
        /* <DEDUP_REMOVED lines=12> */
.L_x_1528:
[----:B------:R-:W-:Y:S05]  /*b740*/  EXIT ;  /* 0x000000000000794d */ /* 0x000fea0003800000 */
.L_x_1530:
        /* <DEDUP_REMOVED lines=11> */
.L_x_2041:


//--------------------- .text._ZN5flash44flash_bwd_dq_dk_dv_loop_seqk_parallel_kernelI23Flash_bwd_kernel_traitsILi256ELi64ELi64ELi8ELi4ELi2ELi2ELb0ELb0EN7cutlass10bfloat16_tE19Flash_kernel_traitsILi256ELi64ELi64ELi8ES3_EELb1ELb0ELb1ELb0ELb0ELb0ELb0EEEvNS_16Flash_bwd_paramsE --------------------------
	.section	.text._ZN5flash44flash_bwd_dq_dk_dv_loop_seqk_parallel_kernelI23Flash_bwd_kernel_traitsILi256ELi64ELi64ELi8ELi4ELi2ELi2ELb0ELb0EN7cutlass10bfloat16_tE19Flash_kernel_traitsILi256ELi64ELi64ELi8ES3_EELb1ELb0ELb1ELb0ELb0ELb0ELb0EEEvNS_16Flash_bwd_paramsE,"ax",@progbits
	.sectioninfo	@"SHI_REGISTERS=255"
	.align	128
        .global         _ZN5flash44flash_bwd_dq_dk_dv_loop_seqk_parallel_kernelI23Flash_bwd_kernel_traitsILi256ELi64ELi64ELi8ELi4ELi2ELi2ELb0ELb0EN7cutlass10bfloat16_tE19Flash_kernel_traitsILi256ELi64ELi64ELi8ES3_EELb1ELb0ELb1ELb0ELb0ELb0ELb0EEEvNS_16Flash_bwd_paramsE
        .type           _ZN5flash44flash_bwd_dq_dk_dv_loop_seqk_parallel_kernelI23Flash_bwd_kernel_traitsILi256ELi64ELi64ELi8ELi4ELi2ELi2ELb0ELb0EN7cutlass10bfloat16_tE19Flash_kernel_traitsILi256ELi64ELi64ELi8ES3_EELb1ELb0ELb1ELb0ELb0ELb0ELb0EEEvNS_16Flash_bwd_paramsE,@function
        .size           _ZN5flash44flash_bwd_dq_dk_dv_loop_seqk_parallel_kernelI23Flash_bwd_kernel_traitsILi256ELi64ELi64ELi8ELi4ELi2ELi2ELb0ELb0EN7cutlass10bfloat16_tE19Flash_kernel_traitsILi256ELi64ELi64ELi8ES3_EELb1ELb0ELb1ELb0ELb0ELb0ELb0EEEvNS_16Flash_bwd_paramsE,(.L_x_2042 - _ZN5flash44flash_bwd_dq_dk_dv_loop_seqk_parallel_kernelI23Flash_bwd_kernel_traitsILi256ELi64ELi64ELi8ELi4ELi2ELi2ELb0ELb0EN7cutlass10bfloat16_tE19Flash_kernel_traitsILi256ELi64ELi64ELi8ES3_EELb1ELb0ELb1ELb0ELb0ELb0ELb0EEEvNS_16Flash_bwd_paramsE)
        .other          _ZN5flash44flash_bwd_dq_dk_dv_loop_seqk_parallel_kernelI23Flash_bwd_kernel_traitsILi256ELi64ELi64ELi8ELi4ELi2ELi2ELb0ELb0EN7cutlass10bfloat16_tE19Flash_kernel_traitsILi256ELi64ELi64ELi8ES3_EELb1ELb0ELb1ELb0ELb0ELb0ELb0EEEvNS_16Flash_bwd_paramsE,@"STO_CUDA_ENTRY STV_DEFAULT"
_ZN5flash44flash_bwd_dq_dk_dv_loop_seqk_parallel_kernelI23Flash_bwd_kernel_traitsILi256ELi64ELi64ELi8ELi4ELi2ELi2ELb0ELb0EN7cutlass10bfloat16_tE19Flash_kernel_traitsILi256ELi64ELi64ELi8ES3_EELb1ELb0ELb1ELb0ELb0ELb0ELb0EEEvNS_16Flash_bwd_paramsE:
.text._ZN5flash44flash_bwd_dq_dk_dv_loop_seqk_parallel_kernelI23Flash_bwd_kernel_traitsILi256ELi64ELi64ELi8ELi4ELi2ELi2ELb0ELb0EN7cutlass10bfloat16_tE19Flash_kernel_traitsILi256ELi64ELi64ELi8ES3_EELb1ELb0ELb1ELb0ELb0ELb0ELb0EEEvNS_16Flash_bwd_paramsE:
        /* <DEDUP_REMOVED lines=15> */
[----:B------:R-:W-:Y:S01]  /*00f0*/  ULDC.U8 UR10, c[0x0][0x328] ;  /* 0x0000ca00000a7ab9 */ /* 0x000fe20000000000 */
[----:B------:R-:W-:Y:S01]  /*0100*/  IMAD.MOV.U32 R214, RZ, RZ, 0x40 ;  /* 0x00000040ffd67424 */ /* 0x000fe200078e00ff */
[----:B------:R-:W-:Y:S01]  /*0110*/  UISETP.NE.AND UP5, UPT, UR10, URZ, UPT ;  /* 0x0000003f0a00728c */ /* 0x000fe2000bfa5270 */
[----:B------:R-:W-:Y:S01]  /*0120*/  IMAD.MOV.U32 R238, RZ, RZ, -0x10 ;  /* 0xfffffff0ffee7424 */ /* 0x000fe200078e00ff */
[----:B------:R-:W-:Y:S01]  /*0130*/  UMOV UR9, 0x80 ;  /* 0x0000008000097882 */ /* 0x000fe20000000000 */
[----:B------:R-:W3:Y:S01]  /*0140*/  S2UR UR38, SR_CTAID.Y ;  /* 0x00000000002679c3 */ /* 0x000ee20000002600 */
[----:B------:R-:W-:-:S02]  /*0150*/  ULDC UR7, c[0x0][0x210] ;  /* 0x0000840000077ab9 */ /* 0x000fc40000000800 */
[----:B------:R-:W-:Y:S02]  /*0160*/  ULDC UR61, c[0x0][0x234] ;  /* 0x00008d00003d7ab9 */ /* 0x000fe40000000800 */
[----:B------:R-:W-:Y:S02]  /*0170*/  ULDC UR16, c[0x0][0x224] ;  /* 0x0000890000107ab9 */ /* 0x000fe40000000800 */
[----:B------:R-:W-:Y:S02]  /*0180*/  ULDC UR51, c[0x0][0x22c] ;  /* 0x00008b0000337ab9 */ /* 0x000fe40000000800 */
[----:B------:R-:W-:Y:S02]  /*0190*/  ULDC UR40, c[0x0][0x1c0] ;  /* 0x0000700000287ab9 */ /* 0x000fe40000000800 */
[----:B------:R-:W-:Y:S02]  /*01a0*/  ULDC UR13, c[0x0][0x1c0] ;  /* 0x00007000000d7ab9 */ /* 0x000fe40000000800 */
[----:B------:R-:W-:Y:S01]  /*01b0*/  ULDC UR14, c[0x0][0x1c0] ;  /* 0x00007000000e7ab9 */ /* 0x000fe20000000800 */
[----:B-1----:R-:W-:Y:S01]  /*01c0*/  SHF.R.S32.HI R6, RZ, 0x1f, R5 ;  /* 0x0000001fff067819 */ /* 0x002fe20000011405 */
[----:B--2---:R-:W-:-:S02]  /*01d0*/  ULOP3.LUT UR6, UR39, UR6, URZ, 0x3c, !UPT ;  /* 0x0000000627067292 */ /* 0x004fc4000f8e3c3f */
[----:B------:R-:W-:Y:S01]  /*01e0*/  UIMAD UR61, UR9, UR7, UR61 ;  /* 0x00000007093d72a4 */ /* 0x000fe2000f8e023d */
[CC--:B------:R-:W-:Y:S01]  /*01f0*/  LEA.HI R3, R6.reuse, R5.reuse, RZ, 0x5 ;  /* 0x0000000506037211 */ /* 0x0c0fe200078f28ff */
[----:B------:R-:W-:Y:S01]  /*0200*/  USHF.R.S32.HI UR8, URZ, 0x1f, UR16 ;  /* 0x0000001f3f087899 */ /* 0x000fe20008011410 */
        /* <DEDUP_REMOVED lines=9> */
[----:B------:R-:W-:Y:S01]  /*02a0*/  UIMAD UR51, UR51, UR13, URZ ;  /* 0x0000000d333372a4 */ /* 0x000fe2000f8e023f */
[----:B------:R-:W-:Y:S01]  /*02b0*/  LOP3.LUT R4, R3, 0xffffffe0, RZ, 0xc0, !PT ;  /* 0xffffffe003047812 */ /* 0x000fe200078ec0ff */
[----:B------:R-:W-:Y:S01]  /*02c0*/  ULDC UR15, c[0x0][0x1c0] ;  /* 0x00007000000f7ab9 */ /* 0x000fe20000000800 */
        /* <DEDUP_REMOVED lines=12> */
[-C--:B------:R-:W-:Y:S01]  /*0390*/  LEA.HI R7, R12, R0.reuse, RZ, 0x2 ;  /* 0x000000000c077211 */ /* 0x080fe200078f10ff */
[----:B------:R-:W-:Y:S01]  /*03a0*/  UIMAD UR58, UR8, UR38, URZ ;  /* 0x00000026083a72a4 */ /* 0x000fe2000f8e023f */
[----:B------:R-:W-:Y:S01]  /*03b0*/  LEA.HI R3, R3, R0, RZ, 0x1 ;  /* 0x0000000003037211 */ /* 0x000fe200078f08ff */
[----:B------:R-:W-:Y:S01]  /*03c0*/  UIMAD.WIDE.U32 UR48, UR38, UR16, URZ ;  /* 0x00000010263072a5 */ /* 0x000fe2000f8e003f */
[----:B------:R-:W-:Y:S01]  /*03d0*/  LEA.HI R4, R2, R5, RZ, 0x1 ;  /* 0x0000000502047211 */ /* 0x000fe200078f08ff */
[----:B------:R-:W-:Y:S01]  /*03e0*/  UIMAD UR7, UR38, UR12, UR39 ;  /* 0x0000000c260772a4 */ /* 0x000fe2000f8e0227 */
[----:B------:R-:W-:Y:S01]  /*03f0*/  LOP3.LUT R7, R7, 0xfffffffc, RZ, 0xc0, !PT ;  /* 0xfffffffc07077812 */ /* 0x000fe200078ec0ff */
[----:B------:R-:W-:Y:S01]  /*0400*/  @!UP5 UIMAD UR8, UR38, UR15, UR39 ;  /* 0x0000000f2608d2a4 */ /* 0x000fe2000f8e0227 */
[----:B------:R-:W-:Y:S01]  /*0410*/  LOP3.LUT R2, R3, 0xfffffffe, RZ, 0xc0, !PT ;  /* 0xfffffffe03027812 */ /* 0x000fe200078ec0ff */
[----:B------:R-:W-:Y:S01]  /*0420*/  USHF.L.U32 UR50, UR51, 0x6, URZ ;  /* 0x0000000633327899 */ /* 0x000fe2000800063f */
[----:B------:R-:W-:Y:S01]  /*0430*/  LOP3.LUT R3, R4, 0xfffffffe, RZ, 0xc0, !PT ;  /* 0xfffffffe04037812 */ /* 0x000fe200078ec0ff */
[C---:B------:R-:W-:Y:S01]  /*0440*/  IMAD.IADD R251, R0.reuse, 0x1, -R7 ;  /* 0x0000000100fb7824 */ /* 0x040fe200078e0a07 */
[----:B------:R-:W-:Y:S01]  /*0450*/  SHF.R.S32.HI R245, RZ, 0x7, R245 ;  /* 0x00000007fff57819 */ /* 0x000fe200000114f5 */
[----:B------:R-:W-:Y:S01]  /*0460*/  IMAD.IADD R218, R0, 0x1, -R2 ;  /* 0x0000000100da7824 */ /* 0x000fe200078e0a02 */
[--C-:B------:R-:W-:Y:S01]  /*0470*/  SHF.R.S32.HI R0, RZ, 0x1f, R6.reuse ;  /* 0x0000001fff007819 */ /* 0x100fe20000011406 */
[----:B------:R-:W-:Y:S01]  /*0480*/  IMAD.IADD R7, R5, 0x1, -R3 ;  /* 0x0000000105077824 */ /* 0x000fe200078e0a03 */
[----:B------:R-:W-:Y:S01]  /*0490*/  SHF.R.S32.HI R3, RZ, 0x2, R6 ;  /* 0x00000002ff037819 */ /* 0x000fe20000011406 */
[----:B------:R-:W-:Y:S01]  /*04a0*/  ULDC UR55, c[0x0][0x214] ;  /* 0x0000850000377ab9 */ /* 0x000fe20000000800 */
[----:B------:R-:W-:Y:S01]  /*04b0*/  SHF.R.S32.HI R2, RZ, 0x3, R11 ;  /* 0x00000003ff027819 */ /* 0x000fe2000001140b */
[----:B------:R-:W-:Y:S01]  /*04c0*/  IMAD.SHL.U32 R215, R7, 0x200, RZ ;  /* 0x0000020007d77824 */ /* 0x000fe200078e00ff */
[----:B------:R-:W-:Y:S01]  /*04d0*/  LEA.HI R0, R0, R3, RZ, 0x3 ;  /* 0x0000000300007211 */ /* 0x000fe200078f18ff */
[----:B------:R-:W-:Y:S01]  /*04e0*/  ULDC.U8 UR11, c[0x0][0x3d0] ;  /* 0x0000f400000b7ab9 */ /* 0x000fe20000000000 */
[----:B------:R-:W-:Y:S01]  /*04f0*/  SHF.R.S32.HI R5, RZ, 0x1f, R9 ;  /* 0x0000001fff057819 */ /* 0x000fe20000011409 */
[----:B------:R-:W-:Y:S01]  /*0500*/  IMAD.SHL.U32 R2, R2, 0x40, RZ ;  /* 0x0000004002027824 */ /* 0x000fe200078e00ff */
[----:B------:R-:W-:Y:S01]  /*0510*/  LOP3.LUT R0, R0, 0xfffffff8, RZ, 0xc0, !PT ;  /* 0xfffffff800007812 */ /* 0x000fe200078ec0ff */
[----:B------:R-:W-:Y:S01]  /*0520*/  ULDC UR56, c[0x0][0x224] ;  /* 0x0000890000387ab9 */ /* 0x000fe20000000800 */
[C---:B------:R-:W-:Y:S01]  /*0530*/  LOP3.LUT P4, RZ, R8.reuse, 0x4, RZ, 0xc0, !PT ;  /* 0x0000000408ff7812 */ /* 0x040fe2000788c0ff */
[----:B------:R-:W-:Y:S01]  /*0540*/  @UP5 UIMAD UR60, UR38, UR55, URZ ;  /* 0x00000037263c52a4 */ /* 0x000fe2000f8e023f */
[----:B------:R-:W-:Y:S01]  /*0550*/  LOP3.LUT P3, RZ, R8, 0x2, RZ, 0xc0, !PT ;  /* 0x0000000208ff7812 */ /* 0x000fe2000786c0ff */
[----:B------:R-:W-:Y:S01]  /*0560*/  IMAD.IADD R4, R3, 0x1, -R0 ;  /* 0x0000000103047824 */ /* 0x000fe200078e0a00 */
[----:B------:R-:W-:Y:S01]  /*0570*/  LOP3.LUT R0, R2, 0x1c0, RZ, 0xc0, !PT ;  /* 0x000001c002007812 */ /* 0x000fe200078ec0ff */
[----:B------:R-:W-:Y:S01]  /*0580*/  UMOV UR42, URZ ;  /* 0x0000003f002a7c82 */ /* 0x000fe20008000000 */
[----:B------:R-:W-:Y:S01]  /*0590*/  SHF.R.S32.HI R3, RZ, 0x1f, R10 ;  /* 0x0000001fff037819 */ /* 0x000fe2000001140a */
[----:B------:R-:W-:Y:S01]  /*05a0*/  ULDC.64 UR4, c[0x0][0x118] ;  /* 0x0000460000047ab9 */ /* 0x000fe20000000a00 */
[----:B------:R-:W-:Y:S01]  /*05b0*/  LOP3.LUT R2, R0, 0x38, R234, 0xf8, !PT ;  /* 0x0000003800027812 */ /* 0x000fe200078ef8ea */
[----:B------:R-:W-:Y:S01]  /*05c0*/  ULDC UR44, c[0x0][0x2e8] ;  /* 0x0000ba00002c7ab9 */ /* 0x000fe20000000800 */
[----:B------:R-:W-:Y:S01]  /*05d0*/  SHF.R.U32.HI R0, RZ, 0x3, R0 ;  /* 0x00000003ff007819 */ /* 0x000fe20000011600 */
[----:B------:R-:W-:Y:S01]  /*05e0*/  ULDC.U8 UR35, c[0x0][0x2d8] ;  /* 0x0000b60000237ab9 */ /* 0x000fe20000000000 */
[----:B------:R-:W-:Y:S01]  /*05f0*/  LEA.HI R233, R3, R10, RZ, 0x2 ;  /* 0x0000000a03e97211 */ /* 0x000fe200078f10ff */
[----:B------:R-:W-:Y:S01]  /*0600*/  UISETP.NE.AND UP6, UPT, UR11, URZ, UPT ;  /* 0x0000003f0b00728c */ /* 0x000fe2000bfc5270 */
[----:B------:R-:W-:Y:S01]  /*0610*/  LOP3.LUT R6, R2, R0, RZ, 0x3c, !PT ;  /* 0x0000000002067212 */ /* 0x000fe200078e3cff */
[----:B------:R-:W-:Y:S01]  /*0620*/  IMAD.U32 R0, RZ, RZ, UR6 ;  /* 0x00000006ff007e24 */ /* 0x000fe2000f8e00ff */
[----:B------:R-:W-:Y:S01]  /*0630*/  LEA.HI R10, R5, R9, RZ, 0x3 ;  /* 0x00000009050a7211 */ /* 0x000fe200078f18ff */
[----:B------:R-:W-:Y:S01]  /*0640*/  USHF.L.U32 UR6, UR38, 0x7, URZ ;  /* 0x0000000726067899 */ /* 0x000fe2000800063f */
[----:B------:R-:W-:Y:S01]  /*0650*/  LOP3.LUT R3, R4, 0x1, RZ, 0xc0, !PT ;  /* 0x0000000104037812 */ /* 0x000fe200078ec0ff */
[----:B------:R-:W-:Y:S01]  /*0660*/  UIMAD.WIDE.U32 UR46, UR40, UR48, URZ ;  /* 0x00000030282e72a5 */ /* 0x000fe2000f8e003f */
[----:B------:R-:W-:Y:S01]  /*0670*/  LOP3.LUT R2, R10, 0xfffffff8, RZ, 0xc0, !PT ;  /* 0xfffffff80a027812 */ /* 0x000fe200078ec0ff */
[----:B------:R1:W-:Y:S01]  /*0680*/  STL [R1], R0 ;  /* 0x0000000001007387 */ /* 0x0003e20000100800 */
[----:B------:R-:W-:Y:S01]  /*0690*/  ISETP.NE.U32.AND P0, PT, R3, 0x1, PT ;  /* 0x000000010300780c */ /* 0x000fe20003f05070 */
[----:B------:R-:W-:Y:S01]  /*06a0*/  IMAD.U32 R5, RZ, RZ, UR6 ;  /* 0x00000006ff057e24 */ /* 0x000fe2000f8e00ff */
[----:B------:R-:W-:Y:S01]  /*06b0*/  USHF.R.S32.HI UR6, URZ, 0x1f, UR39 ;  /* 0x0000001f3f067899 */ /* 0x000fe20008011427 */
[----:B------:R-:W-:Y:S01]  /*06c0*/  IMAD.IADD R9, R9, 0x1, -R2 ;  /* 0x0000000109097824 */ /* 0x000fe200078e0a02 */
[----:B------:R-:W-:Y:S01]  /*06d0*/  R2P PR, R4, 0x6 ;  /* 0x0000000604007804 */ /* 0x000fe20000000000 */
[----:B------:R-:W-:Y:S01]  /*06e0*/  IMAD.SHL.U32 R2, R218, 0x10, RZ ;  /* 0x00000010da027824 */ /* 0x000fe200078e00ff */
[----:B------:R-:W-:Y:S01]  /*06f0*/  SEL R209, R209, 0xffffffe0, !P3 ;  /* 0xffffffe0d1d17807 */ /* 0x000fe20005800000 */
[----:B------:R-:W-:Y:S01]  /*0700*/  IMAD.SHL.U32 R3, R4, 0x40, RZ ;  /* 0x0000004004037824 */ /* 0x000fe200078e00ff */
[----:B------:R-:W-:Y:S01]  /*0710*/  SEL R214, R214, 0xffffffc0, !P4 ;  /* 0xffffffc0d6d67807 */ /* 0x000fe20006000000 */
[----:B------:R-:W-:Y:S01]  /*0720*/  IMAD.SHL.U32 R4, R7, 0x20, RZ ;  /* 0x0000002007047824 */ /* 0x000fe200078e00ff */
[----:B------:R-:W-:Y:S01]  /*0730*/  SEL R238, R238, 0x10, !P0 ;  /* 0x00000010eeee7807 */ /* 0x000fe20004000000 */
[----:B------:R-:W-:Y:S01]  /*0740*/  UIMAD UR57, UR41, UR48, URZ ;  /* 0x00000030293972a4 */ /* 0x000fe2000f8e023f */
[----:B------:R-:W-:Y:S01]  /*0750*/  SHF.R.S32.HI R233, RZ, 0x2, R233 ;  /* 0x00000002ffe97819 */ /* 0x000fe200000114e9 */
[----:B------:R-:W-:Y:S01]  /*0760*/  USHF.R.S32.HI UR59, URZ, 0x1f, UR52 ;  /* 0x0000001f3f3b7899 */ /* 0x000fe20008011434 */
[C---:B------:R-:W-:Y:S01]  /*0770*/  IADD3 R243, R234.reuse, 0x40, RZ ;  /* 0x00000040eaf37810 */ /* 0x040fe20007ffe0ff */
[----:B------:R-:W-:Y:S01]  /*0780*/  UIMAD UR56, UR7, UR56, URZ ;  /* 0x00000038073872a4 */ /* 0x000fe2000f8e023f */
[C---:B------:R-:W-:Y:S01]  /*0790*/  IADD3 R242, R234.reuse, 0x80, RZ ;  /* 0x00000080eaf27810 */ /* 0x040fe20007ffe0ff */
[----:B------:R-:W-:Y:S01]  /*07a0*/  IMAD R233, R251, 0x10, R233 ;  /* 0x00000010fbe97824 */ /* 0x000fe200078e02e9 */
[----:B------:R-:W-:Y:S01]  /*07b0*/  IADD3 R244, R234, 0xc0, RZ ;  /* 0x000000c0eaf47810 */ /* 0x000fe20007ffe0ff */
[----:B------:R-:W-:-:S02]  /*07c0*/  @!UP5 UIMAD UR55, UR8, UR55, URZ ;  /* 0x000000370837d2a4 */ /* 0x000fc4000f8e023f */
[----:B------:R-:W-:Y:S02]  /*07d0*/  USHF.R.S32.HI UR54, URZ, 0x1f, UR50 ;  /* 0x0000001f3f367899 */ /* 0x000fe40008011432 */
[----:B------:R-:W-:Y:S01]  /*07e0*/  UMOV UR43, 0xffff8000 ;  /* 0xffff8000002b7882 */ /* 0x000fe20000000000 */
[----:B-1----:R-:W-:Y:S02]  /*07f0*/  IMAD.SHL.U32 R0, R8, 0x40, RZ ;  /* 0x0000004008007824 */ /* 0x002fe400078e00ff */
[----:B------:R-:W-:-:S03]  /*0800*/  IMAD.U32 R8, RZ, RZ, UR9 ;  /* 0x00000009ff087e24 */ /* 0x000fc6000f8e00ff */
[----:B------:R-:W-:-:S04]  /*0810*/  LOP3.LUT R0, R0, 0x1c0, RZ, 0xc0, !PT ;  /* 0x000001c000007812 */ /* 0x000fc800078ec0ff */
[C---:B------:R-:W-:Y:S02]  /*0820*/  LOP3.LUT R211, R0.reuse, 0x8, R11, 0xf8, !PT ;  /* 0x0000000800d37812 */ /* 0x040fe400078ef80b */
[----:B------:R-:W-:Y:S01]  /*0830*/  LOP3.LUT R5, R0, 0x10, R2, 0xf8, !PT ;  /* 0x0000001000057812 */ /* 0x000fe200078ef802 */
[----:B------:R-:W-:Y:S01]  /*0840*/  IMAD R2, R245, 0x800, R215 ;  /* 0x00000800f5027824 */ /* 0x000fe200078e02d7 */
[----:B------:R-:W-:Y:S02]  /*0850*/  SHF.R.U32.HI R0, RZ, 0x3, R0 ;  /* 0x00000003ff007819 */ /* 0x000fe40000011600 */
[----:B------:R-:W-:Y:S02]  /*0860*/  LOP3.LUT R5, R5, 0x8, R11, 0xf8, !PT ;  /* 0x0000000805057812 */ /* 0x000fe400078ef80b */
[----:B------:R-:W-:Y:S02]  /*0870*/  LOP3.LUT R211, R211, R0, RZ, 0x3c, !PT ;  /* 0x00000000d3d37212 */ /* 0x000fe400078e3cff */
[----:B------:R-:W-:Y:S01]  /*0880*/  LOP3.LUT R215, R215, R5, R0, 0xf6, !PT ;  /* 0x00000005d7d77212 */ /* 0x000fe200078ef600 */
[----:B------:R-:W-:Y:S01]  /*0890*/  IMAD.SHL.U32 R5, R245, 0x20, RZ ;  /* 0x00000020f5057824 */ /* 0x000fe200078e00ff */
[----:B------:R-:W-:Y:S01]  /*08a0*/  LOP3.LUT R0, R3, 0x1c0, RZ, 0xc0, !PT ;  /* 0x000001c003007812 */ /* 0x000fe200078ec0ff */
[----:B------:R-:W-:Y:S01]  /*08b0*/  IMAD.IADD R211, R2, 0x1, R211 ;  /* 0x0000000102d37824 */ /* 0x000fe200078e02d3 */
[----:B------:R-:W-:Y:S01]  /*08c0*/  SHF.R.S32.HI R2, RZ, 0x6, R13 ;  /* 0x00000006ff027819 */ /* 0x000fe2000001140d */
[----:B------:R-:W-:Y:S01]  /*08d0*/  IMAD.U32 R3, RZ, RZ, UR6 ;  /* 0x00000006ff037e24 */ /* 0x000fe2000f8e00ff */
[----:B------:R-:W-:Y:S01]  /*08e0*/  SHF.R.U32.HI R3, RZ, 0x3, R0 ;  /* 0x00000003ff037819 */ /* 0x000fe20000011600 */
[----:B------:R-:W-:Y:S01]  /*08f0*/  IMAD R209, R211, 0x2, R209 ;  /* 0x00000002d3d17824 */ /* 0x000fe200078e02d1 */
[----:B------:R-:W-:Y:S01]  /*0900*/  UIMAD UR6, UR38, UR14, UR39 ;  /* 0x0000000e260672a4 */ /* 0x000fe2000f8e0227 */
[----:B------:R-:W-:-:S02]  /*0910*/  IMAD R252, R2, 0x200, R6 ;  /* 0x0000020002fc7824 */ /* 0x000fc400078e0206 */
[----:B------:R-:W-:Y:S01]  /*0920*/  IMAD.SHL.U32 R2, R2, 0x8, RZ ;  /* 0x0000000802027824 */ /* 0x000fe200078e00ff */
[----:B------:R-:W-:Y:S01]  /*0930*/  USHF.L.U32 UR45, UR6, 0x5, URZ ;  /* 0x00000005062d7899 */ /* 0x000fe2000800063f */
[C---:B------:R-:W-:Y:S02]  /*0940*/  IMAD.SHL.U32 R212, R211.reuse, 0x2, RZ ;  /* 0x00000002d3d47824 */ /* 0x040fe400078e00ff */
[--C-:B------:R-:W-:Y:S01]  /*0950*/  IMAD R211, R211, 0x2, R214.reuse ;  /* 0x00000002d3d37824 */ /* 0x100fe200078e02d6 */
[----:B------:R-:W-:Y:S01]  /*0960*/  LOP3.LUT R2, R2, 0x18, RZ, 0xc0, !PT ;  /* 0x0000001802027812 */ /* 0x000fe200078ec0ff */
[----:B------:R-:W-:Y:S01]  /*0970*/  IMAD.IADD R210, R214, 0x1, R209 ;  /* 0x00000001d6d27824 */ /* 0x000fe200078e02d1 */
[----:B------:R-:W-:Y:S01]  /*0980*/  USHF.R.S32.HI UR53, URZ, 0x1f, UR45 ;  /* 0x0000001f3f357899 */ /* 0x000fe2000801142d */
[C---:B------:R-:W-:Y:S01]  /*0990*/  IMAD R214, R215.reuse, 0x2, R214 ;  /* 0x00000002d7d67824 */ /* 0x040fe200078e02d6 */
[----:B------:R-:W-:Y:S01]  /*09a0*/  LOP3.LUT R6, R2, 0x20, R4, 0xf8, !PT ;  /* 0x0000002002067812 */ /* 0x000fe200078ef804 */
[----:B------:R-:W-:Y:S01]  /*09b0*/  IMAD.SHL.U32 R215, R215, 0x2, RZ ;  /* 0x00000002d7d77824 */ /* 0x000fe200078e00ff */
[----:B------:R-:W-:-:S02]  /*09c0*/  LOP3.LUT R4, R0, 0x20, R5, 0xf8, !PT ;  /* 0x0000002000047812 */ /* 0x000fc400078ef805 */
[----:B------:R-:W-:Y:S01]  /*09d0*/  LOP3.LUT R5, R3, R0, R2, 0x1e, !PT ;  /* 0x0000000003057212 */ /* 0x000fe200078e1e02 */
[----:B------:R-:W-:Y:S01]  /*09e0*/  IMAD.SHL.U32 R0, R14, 0x2, RZ ;  /* 0x000000020e007824 */ /* 0x000fe200078e00ff */
[----:B------:R-:W-:Y:S01]  /*09f0*/  LOP3.LUT R3, R4, R3, RZ, 0x3c, !PT ;  /* 0x0000000304037212 */ /* 0x000fe200078e3cff */
[----:B------:R-:W-:Y:S02]  /*0a00*/  IMAD.U32 R4, RZ, RZ, UR10 ;  /* 0x0000000aff047e24 */ /* 0x000fe4000f8e00ff */
[--C-:B------:R-:W-:Y:S02]  /*0a10*/  IMAD R2, R251, 0x400, R0.reuse ;  /* 0x00000400fb027824 */ /* 0x100fe400078e0200 */
[----:B------:R-:W-:Y:S02]  /*0a20*/  IMAD.SHL.U32 R4, R9, 0x40, RZ ;  /* 0x0000004009047824 */ /* 0x000fe400078e00ff */
[----:B------:R-:W-:Y:S02]  /*0a30*/  IMAD R0, R218, 0x400, R0 ;  /* 0x00000400da007824 */ /* 0x000fe400078e0200 */
[----:B------:R-:W-:Y:S01]  /*0a40*/  IMAD.IADD R236, R2, 0x1, R3 ;  /* 0x0000000102ec7824 */ /* 0x000fe200078e0203 */
[----:B------:R-:W-:Y:S01]  /*0a50*/  LOP3.LUT R3, R4, 0x1c0, RZ, 0xc0, !PT ;  /* 0x000001c004037812 */ /* 0x000fe200078ec0ff */
[----:B------:R-:W-:-:S02]  /*0a60*/  IMAD.IADD R246, R0, 0x1, R5 ;  /* 0x0000000100f67824 */ /* 0x000fc400078e0205 */
[----:B------:R-:W-:Y:S01]  /*0a70*/  IMAD.SHL.U32 R0, R7, 0x8, RZ ;  /* 0x0000000807007824 */ /* 0x000fe200078e00ff */
[--C-:B------:R-:W-:Y:S01]  /*0a80*/  SHF.R.U32.HI R2, RZ, 0x3, R3.reuse ;  /* 0x00000003ff027819 */ /* 0x100fe20000011603 */
[----:B------:R-:W-:Y:S01]  /*0a90*/  IMAD.SHL.U32 R4, R10, 0x40, RZ ;  /* 0x000000400a047824 */ /* 0x000fe200078e00ff */
[----:B------:R-:W-:Y:S01]  /*0aa0*/  LEA R246, R246, 0x18000, 0x1 ;  /* 0x00018000f6f67811 */ /* 0x000fe200078e08ff */
[----:B------:R-:W-:Y:S01]  /*0ab0*/  IMAD.SHL.U32 R236, R236, 0x2, RZ ;  /* 0x00000002ecec7824 */ /* 0x000fe200078e00ff */
[----:B------:R-:W-:Y:S02]  /*0ac0*/  LOP3.LUT R5, R3, 0x8, R0, 0xf8, !PT ;  /* 0x0000000803057812 */ /* 0x000fe400078ef800 */
[----:B------:R-:W-:Y:S01]  /*0ad0*/  LOP3.LUT R0, R4, 0xfffffe00, RZ, 0xc0, !PT ;  /* 0xfffffe0004007812 */ /* 0x000fe200078ec0ff */
[----:B------:R-:W-:Y:S01]  /*0ae0*/  IMAD.IADD R239, R236, 0x1, R238 ;  /* 0x00000001ecef7824 */ /* 0x000fe200078e02ee */
[----:B------:R-:W-:Y:S02]  /*0af0*/  LOP3.LUT R3, R2, R6, R3, 0x1e, !PT ;  /* 0x0000000602037212 */ /* 0x000fe400078e1e03 */
[----:B------:R-:W-:Y:S01]  /*0b00*/  LOP3.LUT R2, R5, R2, RZ, 0x3c, !PT ;  /* 0x0000000205027212 */ /* 0x000fe200078e3cff */
[--C-:B------:R-:W-:Y:S01]  /*0b10*/  IMAD R218, R218, 0x400, R0.reuse ;  /* 0x00000400dada7824 */ /* 0x100fe200078e0200 */
        /* <DEDUP_REMOVED lines=10> */
.L_x_1579:
        /* <DEDUP_REMOVED lines=22> */
[----:B------:R-:W-:-:S02]  /*0d20*/  UIADD3 UR8, UP0, UR14, UR8, URZ ;  /* 0x000000080e087290 */ /* 0x000fc4000ff1e03f */
[----:B------:R-:W-:Y:S01]  /*0d30*/  PLOP3.LUT P1, PT, PT, PT, UP4, 0x80, 0x0 ;  /* 0x000000000000781c */ /* 0x000fe20003f2f048 */
[----:B------:R1:W3:Y:S01]  /*0d40*/  @P2 LDG.E R6, [R2.64+0x4] ;  /* 0x0000040402062981 */ /* 0x0002e2000c1e1900 */
[----:B------:R-:W-:Y:S01]  /*0d50*/  UIADD3.X UR9, UR12, UR9, URZ, UP0, !UPT ;  /* 0x000000090c097290 */ /* 0x000fe200087fe43f */
[----:B------:R-:W-:Y:S01]  /*0d60*/  PLOP3.LUT P0, PT, PT, PT, UP2, 0x80, 0x0 ;  /* 0x000000000000781c */ /* 0x000fe20003f0f028 */
[----:B------:R-:W-:Y:S02]  /*0d70*/  IMAD.U32 R4, RZ, RZ, UR6 ;  /* 0x00000006ff047e24 */ /* 0x000fe4000f8e00ff */
[----:B------:R-:W-:-:S10]  /*0d80*/  IMAD.U32 R5, RZ, RZ, UR7 ;  /* 0x00000007ff057e24 */ /* 0x000fd4000f8e00ff */
[----:B------:R-:W4:Y:S01]  /*0d90*/  @P0 LDG.E R4, [R4.64] ;  /* 0x0000000404040981 */ /* 0x000f22000c1e1900 */
        /* <DEDUP_REMOVED lines=14> */
[----:B--2---:R-:W1:Y:S08]  /*0e80*/  @P2 R2UR UR16, R7 ;  /* 0x00000000071023c2 */ /* 0x004e7000000e0000 */
[----:B---3--:R-:W1:Y:S08]  /*0e90*/  @P2 R2UR UR13, R6 ;  /* 0x00000000060d23c2 */ /* 0x008e7000000e0000 */
        /* <DEDUP_REMOVED lines=20> */
.L_x_1531:
        /* <DEDUP_REMOVED lines=24> */
[----:B------:R-:W-:Y:S02]  /*1160*/  UIMAD.WIDE.U32 UR10, UR38, UR8, URZ ;  /* 0x00000008260a72a5 */ /* 0x000fe4000f8e003f */
[----:B------:R-:W-:Y:S02]  /*1170*/  UIMAD UR9, UR38, UR9, UR6 ;  /* 0x00000009260972a4 */ /* 0x000fe4000f8e0206 */
[----:B------:R-:W-:-:S02]  /*1180*/  ULDC.64 UR14, c[0x0][0x190] ;  /* 0x00006400000e7ab9 */ /* 0x000fc40000000a00 */
[----:B------:R-:W-:Y:S02]  /*1190*/  UIADD3 UR27, UR11, UR9, URZ ;  /* 0x000000090b1b7290 */ /* 0x000fe4000fffe03f */
[----:B------:R-:W-:Y:S02]  /*11a0*/  UIMAD.WIDE.U32 UR8, UR16, UR14, URZ ;  /* 0x0000000e100872a5 */ /* 0x000fe4000f8e003f */
[----:B------:R-:W-:Y:S02]  /*11b0*/  UIMAD UR6, UR16, UR15, URZ ;  /* 0x0000000f100672a4 */ /* 0x000fe4000f8e023f */
[----:B------:R-:W-:Y:S02]  /*11c0*/  USEL UR29, UR10, UR8, !UP3 ;  /* 0x000000080a1d7287 */ /* 0x000fe4000d800000 */
[----:B------:R-:W-:Y:S02]  /*11d0*/  @UP3 UIADD3 UR27, UR9, UR6, URZ ;  /* 0x00000006091b3290 */ /* 0x000fe4000fffe03f */
[----:B------:R-:W-:-:S02]  /*11e0*/  UIADD3 UR6, UR13, 0x40, UR19 ;  /* 0x000000400d067890 */ /* 0x000fc4000fffe013 */
[----:B------:R-:W-:Y:S02]  /*11f0*/  ULDC UR12, c[0x0][0x2e4] ;  /* 0x0000b900000c7ab9 */ /* 0x000fe40000000800 */
[----:B------:R-:W-:Y:S02]  /*1200*/  UIADD3 UR8, UR13, 0x3f, URZ ;  /* 0x0000003f0d087890 */ /* 0x000fe4000fffe03f */
[----:B------:R-:W-:Y:S02]  /*1210*/  UIADD3 UR6, UR6, UR12, -UR7 ;  /* 0x0000000c06067290 */ /* 0x000fe4000fffe807 */
[----:B------:R-:W-:Y:S02]  /*1220*/  UISETP.NE.AND UP0, UPT, UR37, -0x1, UPT ;  /* 0xffffffff2500788c */ /* 0x000fe4000bf05270 */
[----:B------:R-:W-:Y:S02]  /*1230*/  USHF.R.S32.HI UR9, URZ, 0x1f, UR8 ;  /* 0x0000001f3f097899 */ /* 0x000fe40008011408 */
[----:B------:R-:W-:-:S02]  /*1240*/  UIADD3 UR6, UR6, 0x3f, URZ ;  /* 0x0000003f06067890 */ /* 0x000fc4000fffe03f */
[----:B------:R-:W-:Y:S01]  /*1250*/  ULEA.HI UR14, UR9, UR8, URZ, 0x6 ;  /* 0x00000008090e7291 */ /* 0x000fe2000f8f303f */
[----:B------:R-:W-:Y:S01]  /*1260*/  PLOP3.LUT P1, PT, PT, PT, UP0, 0x80, 0x0 ;  /* 0x000000000000781c */ /* 0x000fe20003f2f008 */
[----:B------:R-:W-:Y:S02]  /*1270*/  USHF.R.S32.HI UR8, URZ, 0x1f, UR6 ;  /* 0x0000001f3f087899 */ /* 0x000fe40008011406 */
[----:B------:R-:W-:Y:S02]  /*1280*/  ULDC.64 UR10, c[0x0][0x198] ;  /* 0x00006600000a7ab9 */ /* 0x000fe40000000a00 */
[----:B------:R-:W-:Y:S02]  /*1290*/  ULEA.HI UR12, UR8, UR6, URZ, 0x6 ;  /* 0x00000006080c7291 */ /* 0x000fe4000f8f303f */
[----:B------:R-:W-:-:S04]  /*12a0*/  @UP0 UIADD3 UR6, UR36, UR37, URZ ;  /* 0x0000002524060290 */ /* 0x000fc8000fffe03f */
[----:B------:R-:W-:-:S04]  /*12b0*/  @UP0 UIMAD.WIDE.U32 UR8, UR6, UR10, URZ ;  /* 0x0000000a060802a5 */ /* 0x000fc8000f8e003f */
[----:B------:R-:W-:Y:S02]  /*12c0*/  @UP0 UIMAD UR25, UR6, UR11, UR9 ;  /* 0x0000000b061902a4 */ /* 0x000fe4000f8e0209 */
[----:B------:R-:W-:Y:S02]  /*12d0*/  USHF.R.S32.HI UR9, URZ, 0x6, UR14 ;  /* 0x000000063f097899 */ /* 0x000fe4000801140e */
[----:B------:R-:W-:Y:S02]  /*12e0*/  USHF.R.S32.HI UR6, URZ, 0x6, UR12 ;  /* 0x000000063f067899 */ /* 0x000fe4000801140c */
[----:B------:R-:W-:Y:S02]  /*12f0*/  @UP0 UMOV UR23, UR8 ;  /* 0x0000000800170c82 */ /* 0x000fe40008000000 */
[----:B------:R-:W-:-:S04]  /*1300*/  UISETP.LT.AND UP2, UPT, UR9, UR6, UPT ;  /* 0x000000060900728c */ /* 0x000fc8000bf41270 */
[----:B------:R-:W-:-:S04]  /*1310*/  USEL UR31, UR9, UR6, UP2 ;  /* 0x00000006091f7287 */ /* 0x000fc80009000000 */
[----:B------:R-:W-:-:S04]  /*1320*/  ULEA UR17, UR31, 0xffffffc0, 0x6 ;  /* 0xffffffc01f117891 */ /* 0x000fc8000f8e303f */
        /* <DEDUP_REMOVED lines=14> */
.L_x_1533:
[----:B------:R-:W2:Y:S01]  /*1410*/  LDL R0, [R1] ;  /* 0x0000000001007983 */ /* 0x000ea20000100800 */
[----:B------:R-:W-:Y:S01]  /*1420*/  IABS R5, c[0x0][0x1c8] ;  /* 0x0000720000057a13 */ /* 0x000fe20000000000 */
[----:B------:R-:W-:Y:S01]  /*1430*/  @UP0 UIADD3 UR6, UR36, UR37, URZ ;  /* 0x0000002524060290 */ /* 0x000fe2000fffe03f */
[----:B------:R-:W-:Y:S01]  /*1440*/  IABS R4, UR39 ;  /* 0x0000002700047c13 */ /* 0x000fe20008000000 */
[----:B------:R-:W-:Y:S01]  /*1450*/  ULDC.64 UR10, c[0x0][0x1a0] ;  /* 0x00006800000a7ab9 */ /* 0x000fe20000000a00 */
[----:B------:R-:W1:Y:S01]  /*1460*/  I2F.RP R2, R5 ;  /* 0x0000000500027306 */ /* 0x000e620000209400 */
[----:B------:R-:W-:-:S04]  /*1470*/  @UP0 UIMAD.WIDE.U32 UR8, UR6, UR10, URZ ;  /* 0x0000000a060802a5 */ /* 0x000fc8000f8e003f */
[----:B------:R-:W-:-:S03]  /*1480*/  @UP0 UIMAD UR24, UR6, UR11, UR9 ;  /* 0x0000000b061802a4 */ /* 0x000fc6000f8e0209 */
[----:B------:R-:W-:Y:S01]  /*1490*/  @UP0 UMOV UR22, UR8 ;  /* 0x0000000800160c82 */ /* 0x000fe20008000000 */
[----:B-1----:R-:W1:Y:S02]  /*14a0*/  MUFU.RCP R2, R2 ;  /* 0x0000000200027308 */ /* 0x002e640000001000 */
[----:B-1----:R-:W-:-:S06]  /*14b0*/  IADD3 R2, R2, 0xffffffe, RZ ;  /* 0x0ffffffe02027810 */ /* 0x002fcc0007ffe0ff */
[----:B------:R1:W3:Y:S02]  /*14c0*/  F2I.FTZ.U32.TRUNC.NTZ R3, R2 ;  /* 0x0000000200037305 */ /* 0x0002e4000021f000 */
[----:B-1----:R-:W-:Y:S01]  /*14d0*/  IMAD.MOV.U32 R2, RZ, RZ, RZ ;  /* 0x000000ffff027224 */ /* 0x002fe200078e00ff */
[----:B--2---:R3:W1:Y:S02]  /*14e0*/  R2UR UR12, R0 ;  /* 0x00000000000c73c2 */ /* 0x00466400000e0000 */
[----:B---3--:R-:W-:Y:S01]  /*14f0*/  IMAD.MOV R0, RZ, RZ, -R3 ;  /* 0x000000ffff007224 */ /* 0x008fe200078e0a03 */
[----:B-1----:R-:W-:-:S03]  /*1500*/  ISETP.LE.AND P0, PT, RZ, UR12, PT ;  /* 0x0000000cff007c0c */ /* 0x002fc6000bf03270 */
        /* <DEDUP_REMOVED lines=29> */
.L_x_1534:
        /* <DEDUP_REMOVED lines=45> */
.L_x_1535:
[----:B------:R-:W-:-:S03]  /*19b0*/  UMOV UR14, UR56 ;  /* 0x00000038000e7c82 */ /* 0x000fc60008000000 */
.L_x_1536:
[----:B------:R-:W-:Y:S01]  /*19c0*/  UIADD3 UR8, UP4, UP3, UR8, UR50, UR52 ;  /* 0x0000003208087290 */ /* 0x000fe2000fb9e034 */
[----:B------:R-:W-:Y:S01]  /*19d0*/  LEA.HI R2, R23, R24, RZ, 0x5 ;  /* 0x0000001817027211 */ /* 0x000fe200078f28ff */
[----:B------:R-:W-:Y:S01]  /*19e0*/  USHF.R.S32.HI UR16, URZ, 0x1f, UR39 ;  /* 0x0000001f3f107899 */ /* 0x000fe20008011427 */
[----:B------:R-:W-:Y:S01]  /*19f0*/  SHF.R.S32.HI R235, RZ, 0x1f, R234 ;  /* 0x0000001fffeb7819 */ /* 0x000fe200000114ea */
[----:B------:R-:W-:Y:S01]  /*1a00*/  UIADD3 UR28, UP2, UP1, UR18, UR8, UR26 ;  /* 0x00000008121c7290 */ /* 0x000fe2000f95e01a */
[----:B------:R-:W-:Y:S01]  /*1a10*/  LOP3.LUT R0, R2, 0xffffffe0, RZ, 0xc0, !PT ;  /* 0xffffffe002007812 */ /* 0x000fe200078ec0ff */
[----:B------:R-:W-:Y:S01]  /*1a20*/  UIADD3.X UR6, UR10, UR54, UR59, UP4, UP3 ;  /* 0x000000360a067290 */ /* 0x000fe2000a7e643b */
[----:B------:R-:W-:Y:S01]  /*1a30*/  SHF.R.S32.HI R2, RZ, 0x5, R2 ;  /* 0x00000005ff027819 */ /* 0x000fe20000011402 */
[----:B------:R-:W-:Y:S01]  /*1a40*/  ULDC.64 UR8, c[0x0][0x1a8] ;  /* 0x00006a0000087ab9 */ /* 0x000fe20000000a00 */
[----:B------:R-:W-:Y:S01]  /*1a50*/  IADD3 R9, P0, R12, UR17, RZ ;  /* 0x000000110c097c10 */ /* 0x000fe2000ff1e0ff */
[----:B------:R-:W-:Y:S01]  /*1a60*/  UIADD3.X UR26, UR11, UR6, UR12, UP2, UP1 ;  /* 0x000000060b1a7290 */ /* 0x000fe200097e240c */
[----:B------:R-:W-:Y:S01]  /*1a70*/  IMAD.IADD R19, R24, 0x1, -R0 ;  /* 0x0000000118137824 */ /* 0x000fe200078e0a00 */
[----:B------:R-:W-:Y:S01]  /*1a80*/  UIMAD UR6, UR16, UR8, URZ ;  /* 0x00000008100672a4 */ /* 0x000fe2000f8e023f */
[----:B------:R-:W-:Y:S01]  /*1a90*/  IMAD.U32 R4, RZ, RZ, UR17 ;  /* 0x00000011ff047e24 */ /* 0x000fe2000f8e00ff */
[----:B------:R-:W-:Y:S01]  /*1aa0*/  ULDC UR18, c[0x0][0x2e8] ;  /* 0x0000ba0000127ab9 */ /* 0x000fe20000000800 */
[----:B------:R-:W-:Y:S01]  /*1ab0*/  IMAD R0, R2, UR51, R19 ;  /* 0x0000003302007c24 */ /* 0x000fe2000f8e0213 */
[----:B------:R-:W-:Y:S01]  /*1ac0*/  UIMAD UR12, UR39, UR9, UR6 ;  /* 0x00000009270c72a4 */ /* 0x000fe2000f8e0206 */
[----:B------:R-:W-:Y:S01]  /*1ad0*/  IADD3 R2, P2, R234, UR20, RZ ;  /* 0x00000014ea027c10 */ /* 0x000fe2000ff5e0ff */
[----:B------:R-:W-:Y:S01]  /*1ae0*/  IMAD.U32 R7, RZ, RZ, UR39 ;  /* 0x00000027ff077e24 */ /* 0x000fe2000f8e00ff */
[----:B------:R-:W-:Y:S01]  /*1af0*/  ULDC.64 UR8, c[0x0][0x370] ;  /* 0x0000dc0000087ab9 */ /* 0x000fe20000000a00 */
[----:B------:R-:W-:Y:S01]  /*1b00*/  IADD3.X R13, R21, UR30, RZ, P0, !PT ;  /* 0x0000001e150d7c10 */ /* 0x000fe200087fe4ff */
[----:B------:R-:W-:Y:S01]  /*1b10*/  UIMAD UR6, UR30, UR8, URZ ;  /* 0x000000081e0672a4 */ /* 0x000fe2000f8e023f */
[----:B------:R-:W-:Y:S01]  /*1b20*/  IADD3.X R3, R235, UR21, RZ, P2, !PT ;  /* 0x00000015eb037c10 */ /* 0x000fe200097fe4ff */
[----:B------:R-:W-:Y:S01]  /*1b30*/  UIADD3 UR15, UR17, UR15, URZ ;  /* 0x0000000f110f7290 */ /* 0x000fe2000fffe03f */
[----:B------:R-:W-:Y:S01]  /*1b40*/  IADD3 R8, P0, R0, UR28, RZ ;  /* 0x0000001c00087c10 */ /* 0x000fe2000ff1e0ff */
[----:B------:R-:W-:Y:S01]  /*1b50*/  UIMAD UR10, UR17, UR9, UR6 ;  /* 0x00000009110a72a4 */ /* 0x000fe2000f8e0206 */
[----:B------:R-:W-:Y:S01]  /*1b60*/  IMAD.U32 R10, RZ, RZ, UR39 ;  /* 0x00000027ff0a7e24 */ /* 0x000fe2000f8e00ff */
[----:B------:R-:W-:Y:S01]  /*1b70*/  UMOV UR33, 0x4 ;  /* 0x0000000400217882 */ /* 0x000fe20000000000 */
[----:B------:R-:W-:Y:S01]  /*1b80*/  IMAD.WIDE.U32 R2, R4, c[0x0][0x370], R2 ;  /* 0x0000dc0004027a25 */ /* 0x000fe200078e0002 */
[----:B------:R-:W-:Y:S01]  /*1b90*/  ULDC.64 UR8, c[0x0][0x378] ;  /* 0x0000de0000087ab9 */ /* 0x000fe20000000a00 */
[----:B------:R-:W-:Y:S01]  /*1ba0*/  LEA.HI.X.SX32 R15, R0, UR26, 0x1, P0 ;  /* 0x0000001a000f7c11 */ /* 0x000fe200080f0eff */
[----:B------:R-:W-:Y:S01]  /*1bb0*/  UIMAD UR6, UR16, UR8, URZ ;  /* 0x00000008100672a4 */ /* 0x000fe2000f8e023f */
[----:B------:R-:W-:Y:S01]  /*1bc0*/  IMAD R0, R13, c[0x0][0x190], RZ ;  /* 0x000064000d007a24 */ /* 0x000fe200078e02ff */
[----:B------:R-:W-:Y:S01]  /*1bd0*/  UIADD3 UR8, UR17, UR14, URZ ;  /* 0x0000000e11087290 */ /* 0x000fe2000fffe03f */
[----:B------:R-:W-:Y:S01]  /*1be0*/  IMAD.WIDE.U32 R4, R9, c[0x0][0x190], R234 ;  /* 0x0000640009047a25 */ /* 0x000fe200078e00ea */
[----:B------:R-:W-:Y:S01]  /*1bf0*/  UIADD3 UR14, UR19, UR13, URZ ;  /* 0x0000000d130e7290 */ /* 0x000fe2000fffe03f */
[----:B------:R-:W-:Y:S01]  /*1c00*/  IADD3 R3, R3, UR10, RZ ;  /* 0x0000000a03037c10 */ /* 0x000fe2000fffe0ff */
[----:B------:R-:W-:Y:S01]  /*1c10*/  UIMAD UR11, UR39, UR9, UR6 ;  /* 0x00000009270b72a4 */ /* 0x000fe2000f8e0206 */
[----:B------:R-:W-:Y:S01]  /*1c20*/  IMAD R16, R9, c[0x0][0x194], R0 ;  /* 0x0000650009107a24 */ /* 0x000fe200078e0200 */
[----:B------:R-:W-:Y:S01]  /*1c30*/  UIADD3 UR6, UR14, -UR18, -UR7 ;  /* 0x800000120e067290 */ /* 0x000fe2000fffe807 */
[----:B------:R-:W-:Y:S01]  /*1c40*/  IADD3 R6, P0, R4, UR29, RZ ;  /* 0x0000001d04067c10 */ /* 0x000fe2000ff1e0ff */
[----:B------:R-:W-:Y:S01]  /*1c50*/  IMAD.WIDE.U32 R2, R7, c[0x0][0x378], R2 ;  /* 0x0000de0007027a25 */ /* 0x000fe200078e0002 */
[----:B------:R-:W-:Y:S01]  /*1c60*/  ULDC.64 UR16, c[0x0][0x3c8] ;  /* 0x0000f20000107ab9 */ /* 0x000fe20000000a00 */
[----:B------:R-:W-:Y:S01]  /*1c70*/  BSSY B1, `(.L_x_1532) ;  /* 0x000098e000017945 */ /* 0x000fe20003800000 */
[----:B------:R-:W-:Y:S01]  /*1c80*/  USHF.R.S32.HI UR18, URZ, 0x1f, UR6 ;  /* 0x0000001f3f127899 */ /* 0x000fe20008011406 */
[----:B------:R-:W-:Y:S01]  /*1c90*/  IADD3.X R7, R5, UR27, R16, P0, !PT ;  /* 0x0000001b05077c10 */ /* 0x000fe200087fe410 */
[----:B------:R-:W-:Y:S01]  /*1ca0*/  UIMAD.WIDE UR8, UR8, UR33, UR16 ;  /* 0x00000021080872a5 */ /* 0x000fe2000f8e0210 */
[C---:B------:R-:W-:Y:S01]  /*1cb0*/  LEA R224, P0, R8.reuse, c[0x0][0x350], 0x2 ;  /* 0x0000d40008e07a11 */ /* 0x040fe200078010ff */
[----:B------:R-:W-:Y:S01]  /*1cc0*/  ULEA.HI UR18, UR18, UR6, URZ, 0x6 ;  /* 0x0000000612127291 */ /* 0x000fe2000f8f303f */
[----:B------:R-:W-:Y:S01]  /*1cd0*/  IADD3 R5, R3, UR11, RZ ;  /* 0x0000000b03057c10 */ /* 0x000fe2000fffe0ff */
[----:B------:R-:W-:Y:S01]  /*1ce0*/  IMAD R0, R21, c[0x0][0x370], RZ ;  /* 0x0000dc0015007a24 */ /* 0x000fe200078e02ff */
[----:B------:R-:W-:Y:S01]  /*1cf0*/  LEA.HI.X R225, R8, c[0x0][0x354], R15, 0x2, P0 ;  /* 0x0000d50008e17a11 */ /* 0x000fe200000f140f */
[----:B------:R-:W-:Y:S01]  /*1d00*/  USHF.R.S32.HI UR18, URZ, 0x6, UR18 ;  /* 0x000000063f127899 */ /* 0x000fe20008011412 */
[----:B------:R-:W-:Y:S01]  /*1d10*/  IMAD.MOV.U32 R4, RZ, RZ, R2 ;  /* 0x000000ffff047224 */ /* 0x000fe200078e0002 */
[----:B------:R-:W-:Y:S01]  /*1d20*/  UMOV UR17, UR8 ;  /* 0x0000000800117c82 */ /* 0x000fe20008000000 */
[----:B------:R-:W-:Y:S01]  /*1d30*/  IMAD.WIDE.U32 R10, R10, c[0x0][0x1a8], R6 ;  /* 0x00006a000a0a7a25 */ /* 0x000fe200078e0006 */
[----:B------:R-:W-:-:S02]  /*1d40*/  UISETP.LT.AND UP1, UPT, URZ, UR18, UPT ;  /* 0x000000123f00728c */ /* 0x000fc4000bf21270 */
[----:B------:R-:W-:Y:S01]  /*1d50*/  UMOV UR16, UR9 ;  /* 0x0000000900107c82 */ /* 0x000fe20008000000 */
[C---:B------:R-:W-:Y:S01]  /*1d60*/  IMAD R0, R12.reuse, c[0x0][0x374], R0 ;  /* 0x0000dd000c007a24 */ /* 0x040fe200078e0200 */
[----:B------:R-:W-:Y:S01]  /*1d70*/  USEL UR18, URZ, UR18, !UP1 ;  /* 0x000000123f127287 */ /* 0x000fe2000c800000 */
[----:B------:R-:W-:Y:S01]  /*1d80*/  IMAD.WIDE.U32 R4, R12, c[0x0][0x370], R4 ;  /* 0x0000dc000c047a25 */ /* 0x000fe200078e0004 */
[----:B------:R-:W-:Y:S01]  /*1d90*/  ULDC.64 UR8, c[0x0][0x200] ;  /* 0x0000800000087ab9 */ /* 0x000fe20000000a00 */
[----:B------:R-:W-:Y:S01]  /*1da0*/  IADD3 R15, R11, UR12, RZ ;  /* 0x0000000c0b0f7c10 */ /* 0x000fe2000fffe0ff */
[----:B------:R-:W-:Y:S01]  /*1db0*/  UISETP.GT.AND UP1, UPT, UR31, UR18, UPT ;  /* 0x000000121f00728c */ /* 0x000fe2000bf24270 */
[----:B------:R-:W-:Y:S01]  /*1dc0*/  IMAD.IADD R8, R5, 0x1, R0 ;  /* 0x0000000105087824 */ /* 0x000fe200078e0200 */
[----:B------:R-:W-:Y:S01]  /*1dd0*/  LEA R230, P3, R10, c[0x0][0x160], 0x1 ;  /* 0x000058000ae67a11 */ /* 0x000fe200078608ff */
[----:B------:R-:W-:Y:S01]  /*1de0*/  UIADD3 UR6, UR31, -0x1, URZ ;  /* 0xffffffff1f067890 */ /* 0x000fe2000fffe03f */
[----:B------:R-:W-:Y:S01]  /*1df0*/  LEA R229, P2, R4, c[0x0][0x330], 0x1 ;  /* 0x0000cc0004e57a11 */ /* 0x000fe200078408ff */
[----:B------:R-:W-:Y:S01]  /*1e00*/  UIMAD.WIDE UR8, UR15, UR33, UR8 ;  /* 0x000000210f0872a5 */ /* 0x000fe2000f8e0208 */
[----:B------:R-:W-:-:S02]  /*1e10*/  PLOP3.LUT P0, PT, PT, PT, UP1, 0x80, 0x0 ;  /* 0x000000000000781c */ /* 0x000fc40003f0f018 */
[----:B------:R-:W-:Y:S02]  /*1e20*/  LEA.HI.X R231, R10, c[0x0][0x164], R15, 0x1, P3 ;  /* 0x000059000ae77a11 */ /* 0x000fe400018f0c0f */
[----:B------:R-:W-:-:S09]  /*1e30*/  LEA.HI.X R232, R4, c[0x0][0x334], R8, 0x1, P2 ;  /* 0x0000cd0004e87a11 */ /* 0x000fd200010f0c08 */
        /* <DEDUP_REMOVED lines=19> */
.L_x_1538:
        /* <DEDUP_REMOVED lines=18> */
.L_x_1539:
        /* <DEDUP_REMOVED lines=8> */
[----:B------:R-:W-:Y:S01]  /*2110*/  USHF.R.S32.HI UR15, URZ, 0x1f, UR39 ;  /* 0x0000001f3f0f7899 */ /* 0x000fe20008011427 */
        /* <DEDUP_REMOVED lines=27> */
.L_x_1541:
[----:B------:R-:W-:Y:S05]  /*22d0*/  BSYNC B0 ;  /* 0x0000000000007941 */ /* 0x000fea0003800000 */
.L_x_1540:
        /* <DEDUP_REMOVED lines=21> */
.L_x_1543:
[----:B------:R-:W-:Y:S05]  /*2430*/  BSYNC B0 ;  /* 0x0000000000007941 */ /* 0x000fea0003800000 */
.L_x_1542:
        /* <DEDUP_REMOVED lines=32> */
.L_x_1545:
[----:B------:R-:W-:Y:S05]  /*2640*/  BSYNC B0 ;  /* 0x0000000000007941 */ /* 0x000fea0003800000 */
.L_x_1544:
        /* <DEDUP_REMOVED lines=20> */
.L_x_1537:
        /* <DEDUP_REMOVED lines=55> */
.L_x_1548:
[----:B------:R-:W-:Y:S05]  /*2b00*/  BSYNC B0 ;  /* 0x0000000000007941 */ /* 0x000fea0003800000 */
.L_x_1547:
        /* <DEDUP_REMOVED lines=48> */
.L_x_1550:
[----:B------:R-:W-:Y:S05]  /*2e10*/  BSYNC B0 ;  /* 0x0000000000007941 */ /* 0x000fea0003800000 */
.L_x_1549:
        /* <DEDUP_REMOVED lines=23> */
.L_x_1552:
        /* <DEDUP_REMOVED lines=50> */
.L_x_1553:
[----:B------:R-:W-:Y:S05]  /*32b0*/  BSYNC B0 ;  /* 0x0000000000007941 */ /* 0x000fea0003800000 */
.L_x_1551:
        /* <DEDUP_REMOVED lines=21> */
.L_x_1555:
        /* <DEDUP_REMOVED lines=49> */
.L_x_1556:
[----:B------:R-:W-:Y:S05]  /*3720*/  BSYNC B0 ;  /* 0x0000000000007941 */ /* 0x000fea0003800000 */
.L_x_1554:
[C---:B------:R-:W-:Y:S01]  /*3730*/  IADD3 R0, R233.reuse, 0x8, RZ ;  /* 0x00000008e9007810 */ /* 0x040fe20007ffe0ff */
[----:B------:R-:W-:Y:S01]  /*3740*/  USHF.R.S32.HI UR11, URZ, 0x1f, UR19 ;  /* 0x0000001f3f0b7899 */ /* 0x000fe20008011413 */
[C---:B------:R-:W-:Y:S01]  /*3750*/  ISETP.GE.AND P2, PT, R233.reuse, UR10, PT ;  /* 0x0000000ae9007c0c */ /* 0x040fe2000bf46270 */
[----:B--23--:R-:W-:Y:S01]  /*3760*/  IMAD.MOV.U32 R2, RZ, RZ, 0x4 ;  /* 0x00000004ff027424 */ /* 0x00cfe200078e00ff */
[----:B------:R-:W-:Y:S01]  /*3770*/  ISETP.GE.AND P1, PT, R0, UR10, PT ;  /* 0x0000000a00007c0c */ /* 0x000fe2000bf26270 */
[----:B------:R-:W-:Y:S01]  /*3780*/  UIADD3 UR10, -UR19, UR7, URZ ;  /* 0x00000007130a7290 */ /* 0x000fe2000fffe13f */
[----:B------:R-:W-:Y:S01]  /*3790*/  MOV R240, 0x7f800000 ;  /* 0x7f80000000f07802 */ /* 0x000fe20000000f00 */
[----:B------:R-:W-:Y:S01]  /*37a0*/  ULDC.64 UR20, c[0x0][0x198] ;  /* 0x0000660000147ab9 */ /* 0x000fe20000000a00 */
        /* <DEDUP_REMOVED lines=67> */
.L_x_1558:
[----:B---3--:R-:W-:Y:S05]  /*3be0*/  BSYNC B0 ;  /* 0x0000000000007941 */ /* 0x008fea0003800000 */
.L_x_1557:
        /* <DEDUP_REMOVED lines=55> */
.L_x_1560:
[----:B------:R-:W-:Y:S05]  /*3f60*/  BSYNC B0 ;  /* 0x0000000000007941 */ /* 0x000fea0003800000 */
.L_x_1559:
        /* <DEDUP_REMOVED lines=62> */
.L_x_1562:
[----:B------:R-:W-:Y:S05]  /*4350*/  BSYNC B0 ;  /* 0x0000000000007941 */ /* 0x000fea0003800000 */
.L_x_1561:
        /* <DEDUP_REMOVED lines=53> */
.L_x_1564:
[----:B------:R-:W-:Y:S05]  /*46b0*/  BSYNC B0 ;  /* 0x0000000000007941 */ /* 0x000fea0003800000 */
.L_x_1563:
[----:B-1----:R-:W-:Y:S02]  /*46c0*/  IMAD.MOV.U32 R6, RZ, RZ, c[0x0][0x308] ;  /* 0x0000c200ff067624 */ /* 0x002fe400078e00ff */
[----:B------:R-:W-:Y:S01]  /*46d0*/  IMAD.MOV.U32 R7, RZ, RZ, c[0x0][0x30c] ;  /* 0x0000c300ff077624 */ /* 0x000fe200078e00ff */
[----:B------:R-:W-:Y:S01]  /*46e0*/  LEA.HI R0, R23, R24, RZ, 0x4 ;  /* 0x0000001817007211 */ /* 0x000fe200078f20ff */
[----:B------:R-:W0:Y:S04]  /*46f0*/  LDGDEPBAR ;  /* 0x00000000000079af */ /* 0x000e280000000000 */
[----:B--2---:R1:W2:Y:S04]  /*4700*/  LDG.E.64 R2, [R6.64+0x8] ;  /* 0x0000080406027981 */ /* 0x0042a8000c1e1b00 */
[----:B-1-3--:R-:W3:Y:S01]  /*4710*/  LDG.E.64 R6, [R6.64] ;  /* 0x0000000406067981 */ /* 0x00aee2000c1e1b00 */
[----:B------:R-:W-:Y:S01]  /*4720*/  LOP3.LUT R0, R0, 0xfffffff0, RZ, 0xc0, !PT ;  /* 0xfffffff000007812 */ /* 0x000fe200078ec0ff */
[----:B------:R-:W-:Y:S01]  /*4730*/  IMAD.MOV.U32 R216, RZ, RZ, 0x40 ;  /* 0x00000040ffd87424 */ /* 0x000fe200078e00ff */
[----:B------:R-:W-:Y:S01]  /*4740*/  SHF.R.S32.HI R5, RZ, 0x1f, R19 ;  /* 0x0000001fff057819 */ /* 0x000fe20000011413 */
[----:B------:R-:W-:Y:S01]  /*4750*/  UIADD3 UR21, -UR7, 0x40, UR14 ;  /* 0x0000004007157890 */ /* 0x000fe2000fffe10e */
[----:B------:R-:W-:Y:S01]  /*4760*/  IMAD.MOV.U32 R228, RZ, RZ, R226 ;  /* 0x000000ffffe47224 */ /* 0x000fe200078e00e2 */
        /* <DEDUP_REMOVED lines=73> */
[----:B------:R-:W-:Y:S02]  /*4c00*/  IADD3 R2, R222, 0x4000, RZ ;  /* 0x00004000de027810 */ /* 0x000fe40007ffe0ff */
[----:B------:R-:W-:Y:S02]  /*4c10*/  IADD3.X R250, R3, UR53, R5, P2, P1 ;  /* 0x0000003503fa7c10 */ /* 0x000fe400097e2405 */
[----:B------:R-:W-:Y:S02]  /*4c20*/  R2P PR, R0, 0x6 ;  /* 0x0000000600007804 */ /* 0x000fe40000000000 */
[----:B------:R-:W-:-:S02]  /*4c30*/  IADD3 R0, R223, 0x4000, RZ ;  /* 0x00004000df007810 */ /* 0x000fc40007ffe0ff */
[----:B------:R-:W-:Y:S02]  /*4c40*/  SEL R2, R2, R222, !P0 ;  /* 0x000000de02027207 */ /* 0x000fe40004000000 */
[----:B------:R-:W-:Y:S02]  /*4c50*/  SEL R217, R217, 0xffffffe0, !P1 ;  /* 0xffffffe0d9d97807 */ /* 0x000fe40004800000 */
[----:B------:R-:W-:Y:S01]  /*4c60*/  SEL R0, R0, R223, !P0 ;  /* 0x000000df00007207 */ /* 0x000fe20004000000 */
[----:B------:R-:W-:Y:S01]  /*4c70*/  IMAD.SHL.U32 R213, R2, 0x2, RZ ;  /* 0x0000000202d57824 */ /* 0x000fe200078e00ff */
[----:B------:R-:W-:Y:S01]  /*4c80*/  SEL R216, R216, 0xffffffc0, !P2 ;  /* 0xffffffc0d8d87807 */ /* 0x000fe20005000000 */
[----:B------:R-:W-:Y:S02]  /*4c90*/  IMAD.IADD R219, R218, 0x1, R217 ;  /* 0x00000001dadb7824 */ /* 0x000fe400078e02d9 */
[----:B------:R-:W-:Y:S02]  /*4ca0*/  IMAD.SHL.U32 R208, R0, 0x2, RZ ;  /* 0x0000000200d07824 */ /* 0x000fe400078e00ff */
[----:B------:R-:W-:-:S02]  /*4cb0*/  IMAD.IADD R220, R218, 0x1, R216 ;  /* 0x00000001dadc7824 */ /* 0x000fc400078e02d8 */
[----:B------:R-:W-:Y:S01]  /*4cc0*/  IMAD.IADD R221, R216, 0x1, R219 ;  /* 0x00000001d8dd7824 */ /* 0x000fe200078e02db */
        /* <DEDUP_REMOVED lines=14> */
.L_x_1569:
[----:B------:R-:W0:Y:S01]  /*4db0*/  LDGDEPBAR ;  /* 0x00000000000079af */ /* 0x000e220000000000 */
[C---:B------:R-:W-:Y:S01]  /*4dc0*/  IMAD.IADD R3, R213.reuse, 0x1, R217 ;  /* 0x00000001d5037824 */ /* 0x040fe200078e02d9 */
[----:B------:R-:W-:Y:S01]  /*4dd0*/  USHF.L.U32 UR11, UR6, 0x6, URZ ;  /* 0x00000006060b7899 */ /* 0x000fe2000800063f */
[----:B------:R-:W-:Y:S01]  /*4de0*/  IMAD.IADD R2, R213, 0x1, R216 ;  /* 0x00000001d5027824 */ /* 0x000fe200078e02d8 */
[----:B------:R-:W-:Y:S02]  /*4df0*/  ULDC UR10, c[0x0][0x2e4] ;  /* 0x0000b900000a7ab9 */ /* 0x000fe40000000800 */
[----:B------:R-:W-:Y:S01]  /*4e00*/  IADD3 R0, R3, R216, RZ ;  /* 0x000000d803007210 */ /* 0x000fe20007ffe0ff */
[----:B------:R-:W-:Y:S01]  /*4e10*/  UISETP.GE.AND UP0, UPT, UR11, UR21, UPT ;  /* 0x000000150b00728c */ /* 0x000fe2000bf06270 */
        /* <DEDUP_REMOVED lines=35> */
[----:B------:R-:W-:Y:S01]  /*5050*/  MOV R89, UR16 ;  /* 0x0000001000597c02 */ /* 0x000fe20008000f00 */
        /* <DEDUP_REMOVED lines=98> */
.L_x_1565:
[----:B------:R-:W-:Y:S01]  /*5680*/  IADD3 R0, R233, UR11, RZ ;  /* 0x0000000be9007c10 */ /* 0x000fe2000fffe0ff */
[----:B------:R-:W-:Y:S02]  /*5690*/  UIADD3 UR11, -UR10, UR7, -UR13 ;  /* 0x000000070a0b7290 */ /* 0x000fe4000fffe90d */
[----:B------:R-:W-:Y:S01]  /*56a0*/  UMOV UR15, UR10 ;  /* 0x0000000a000f7c82 */ /* 0x000fe20008000000 */
[C---:B------:R-:W-:Y:S03]  /*56b0*/  IADD3 R2, R0.reuse, 0x8, RZ ;  /* 0x0000000800027810 */ /* 0x040fe60007ffe0ff */
[----:B------:R-:W-:Y:S02]  /*56c0*/  IADD3 R85, R0, UR11, RZ ;  /* 0x0000000b00557c10 */ /* 0x000fe4000fffe0ff */
[----:B------:R-:W-:Y:S01]  /*56d0*/  IADD3 R3, R2, UR11, RZ ;  /* 0x0000000b02037c10 */ /* 0x000fe2000fffe0ff */
        /* <DEDUP_REMOVED lines=69> */
.L_x_1566:
[C---:B------:R-:W-:Y:S01]  /*5b30*/  FMUL.FTZ R2, R240.reuse, 1.4426950216293334961 ;  /* 0x3fb8aa3bf0027820 */ /* 0x040fe20000410000 */
[----:B------:R-:W-:Y:S01]  /*5b40*/  FSETP.NEU.FTZ.AND P0, PT, R240, -INF , PT ;  /* 0xff800000f000780b */ /* 0x000fe20003f1d000 */
[----:B------:R-:W-:Y:S01]  /*5b50*/  FMUL.FTZ R0, R241, 1.4426950216293334961 ;  /* 0x3fb8aa3bf1007820 */ /* 0x000fe20000410000 */
[----:B------:R-:W-:Y:S01]  /*5b60*/  UISETP.GT.AND UP2, UPT, UR6, UR18, UPT ;  /* 0x000000120600728c */ /* 0x000fe2000bf44270 */
[----:B------:R-:W-:Y:S01]  /*5b70*/  IMAD.U32 R3, RZ, RZ, UR6 ;  /* 0x00000006ff037e24 */ /* 0x000fe2000f8e00ff */
[----:B------:R-:W-:Y:S01]  /*5b80*/  FSEL R2, R2, RZ, P0 ;  /* 0x000000ff02027208 */ /* 0x000fe20000000000 */
[----:B------:R-:W-:Y:S01]  /*5b90*/  IMAD.WIDE.U32 R90, R249, -0x2daee0ad, RZ ;  /* 0xd2511f53f95a7825 */ /* 0x000fe200078e00ff */
[----:B------:R-:W-:Y:S03]  /*5ba0*/  FSETP.NEU.FTZ.AND P0, PT, R241, -INF , PT ;  /* 0xff800000f100780b */ /* 0x000fe60003f1d000 */
[--C-:B------:R-:W-:Y:S01]  /*5bb0*/  FFMA.FTZ R8, R8, c[0x0][0x23c], -R2.reuse ;  /* 0x00008f0008087a23 */ /* 0x100fe20000010802 */
[----:B------:R-:W-:Y:S01]  /*5bc0*/  FSEL R0, R0, RZ, P0 ;  /* 0x000000ff00007208 */ /* 0x000fe20000000000 */
[----:B------:R-:W-:Y:S02]  /*5bd0*/  IMAD R3, R3, 0x4, R251 ;  /* 0x0000000403037824 */ /* 0x000fe400078e02fb */
[----:B------:R-:W-:Y:S01]  /*5be0*/  MUFU.EX2 R128, R8 ;  /* 0x0000000800807308 */ /* 0x000fe20000000800 */
[----:B------:R-:W-:Y:S02]  /*5bf0*/  FFMA.FTZ R4, R4, c[0x0][0x23c], -R2 ;  /* 0x00008f0004047a23 */ /* 0x000fe40000010802 */
[--C-:B------:R-:W-:Y:S02]  /*5c00*/  FFMA.FTZ R7, R7, c[0x0][0x23c], -R0.reuse ;  /* 0x00008f0007077a23 */ /* 0x100fe40000010800 */
[----:B------:R-:W-:Y:S02]  /*5c10*/  FFMA.FTZ R6, R6, c[0x0][0x23c], -R0 ;  /* 0x00008f0006067a23 */ /* 0x000fe40000010800 */
[----:B------:R-:W-:Y:S03]  /*5c20*/  IMAD.WIDE.U32 R84, R3, -0x326172a9, RZ ;  /* 0xcd9e8d5703547825 */ /* 0x000fe600078e00ff */
[----:B------:R1:W-:Y:S01]  /*5c30*/  MUFU.EX2 R127, R7 ;  /* 0x00000007007f7308 */ /* 0x0003e20000000800 */
[----:B------:R-:W-:Y:S01]  /*5c40*/  FFMA.FTZ R5, R5, c[0x0][0x23c], -R2 ;  /* 0x00008f0005057a23 */ /* 0x000fe20000010802 */
[----:B------:R-:W-:Y:S01]  /*5c50*/  LOP3.LUT R88, R85, UR20, R250, 0x96, !PT ;  /* 0x0000001455587c12 */ /* 0x000fe2000f8e96fa */
[----:B------:R-:W-:Y:S02]  /*5c60*/  FFMA.FTZ R10, R10, c[0x0][0x23c], -R0 ;  /* 0x00008f000a0a7a23 */ /* 0x000fe40000010800 */
[----:B------:R-:W-:Y:S02]  /*5c70*/  FFMA.FTZ R3, R9, c[0x0][0x23c], -R2 ;  /* 0x00008f0009037a23 */ /* 0x000fe40000010802 */
[----:B------:R-:W-:Y:S03]  /*5c80*/  IMAD.WIDE.U32 R88, R88, -0x2daee0ad, RZ ;  /* 0xd2511f5358587825 */ /* 0x000fe600078e00ff */
[----:B------:R2:W-:Y:S01]  /*5c90*/  MUFU.EX2 R124, R6 ;  /* 0x00000006007c7308 */ /* 0x0005e20000000800 */
[----:B------:R-:W-:Y:S02]  /*5ca0*/  FFMA.FTZ R11, R11, c[0x0][0x23c], -R0 ;  /* 0x00008f000b0b7a23 */ /* 0x000fe40000010800 */
[--C-:B------:R-:W-:Y:S02]  /*5cb0*/  FFMA.FTZ R16, R16, c[0x0][0x23c], -R2.reuse ;  /* 0x00008f0010107a23 */ /* 0x100fe40000010802 */
[----:B------:R-:W-:Y:S02]  /*5cc0*/  FFMA.FTZ R12, R12, c[0x0][0x23c], -R2 ;  /* 0x00008f000c0c7a23 */ /* 0x000fe40000010802 */
[--C-:B------:R-:W-:Y:S02]  /*5cd0*/  FFMA.FTZ R19, R19, c[0x0][0x23c], -R0.reuse ;  /* 0x00008f0013137a23 */ /* 0x100fe40000010800 */
[--C-:B------:R-:W-:Y:S01]  /*5ce0*/  FFMA.FTZ R15, R15, c[0x0][0x23c], -R0.reuse ;  /* 0x00008f000f0f7a23 */ /* 0x100fe20000010800 */
[----:B------:R3:W-:Y:S01]  /*5cf0*/  MUFU.EX2 R125, R4 ;  /* 0x00000004007d7308 */ /* 0x0007e20000000800 */
[--C-:B------:R-:W-:Y:S02]  /*5d00*/  FFMA.FTZ R14, R14, c[0x0][0x23c], -R0.reuse ;  /* 0x00008f000e0e7a23 */ /* 0x100fe40000010800 */
[----:B------:R-:W-:Y:S02]  /*5d10*/  FFMA.FTZ R0, R18, c[0x0][0x23c], -R0 ;  /* 0x00008f0012007a23 */ /* 0x000fe40000010800 */
[----:B-1----:R-:W-:Y:S02]  /*5d20*/  IMAD.U32 R7, RZ, RZ, UR34 ;  /* 0x00000022ff077e24 */ /* 0x002fe4000f8e00ff */
[----:B------:R-:W-:Y:S02]  /*5d30*/  IMAD.MOV.U32 R248, RZ, RZ, c[0x0][0x22c] ;  /* 0x00008b00fff87624 */ /* 0x000fe400078e00ff */
[----:B------:R-:W-:Y:S01]  /*5d40*/  IMAD R7, R7, 0x2, R245 ;  /* 0x0000000207077824 */ /* 0x000fe200078e02f5 */
[----:B------:R-:W-:Y:S01]  /*5d50*/  MUFU.EX2 R122, R10 ;  /* 0x0000000a007a7308 */ /* 0x000fe20000000800 */
[----:B------:R-:W-:Y:S03]  /*5d60*/  IMAD R248, R248, c[0x0][0x1c0], RZ ;  /* 0x00007000f8f87a24 */ /* 0x000fe600078e02ff */
[----:B------:R-:W-:Y:S02]  /*5d70*/  LOP3.LUT R86, R91, UR19, R7, 0x96, !PT ;  /* 0x000000135b567c12 */ /* 0x000fe4000f8e9607 */
[----:B--2---:R-:W-:Y:S03]  /*5d80*/  LOP3.LUT R6, R89, UR32, R90, 0x96, !PT ;  /* 0x0000002059067c12 */ /* 0x004fe6000f8e965a */
[----:B------:R-:W-:Y:S01]  /*5d90*/  IMAD.WIDE.U32 R86, R86, -0x326172a9, RZ ;  /* 0xcd9e8d5756567825 */ /* 0x000fe200078e00ff */
[----:B------:R1:W-:Y:S03]  /*5da0*/  MUFU.EX2 R121, R5 ;  /* 0x0000000500797308 */ /* 0x0003e60000000800 */
[----:B------:R-:W-:Y:S01]  /*5db0*/  IMAD.WIDE.U32 R6, R6, -0x326172a9, RZ ;  /* 0xcd9e8d5706067825 */ /* 0x000fe200078e00ff */
[----:B------:R-:W-:Y:S04]  /*5dc0*/  LOP3.LUT R8, R87, UR33, R84, 0x96, !PT ;  /* 0x0000002157087c12 */ /* 0x000fe8000f8e9654 */
[----:B------:R-:W-:Y:S01]  /*5dd0*/  LOP3.LUT R86, R7, UR31, R86, 0x96, !PT ;  /* 0x0000001f07567c12 */ /* 0x000fe2000f8e9656 */
[----:B------:R-:W-:Y:S01]  /*5de0*/  IMAD.WIDE.U32 R8, R8, -0x2daee0ad, RZ ;  /* 0xd2511f5308087825 */ /* 0x000fe200078e00ff */
[----:B------:R2:W-:Y:S03]  /*5df0*/  MUFU.EX2 R129, R11 ;  /* 0x0000000b00817308 */ /* 0x0005e60000000800 */
[----:B------:R-:W-:Y:S01]  /*5e00*/  IMAD.WIDE.U32 R86, R86, -0x2daee0ad, RZ ;  /* 0xd2511f5356567825 */ /* 0x000fe200078e00ff */
[----:B------:R-:W-:Y:S04]  /*5e10*/  LOP3.LUT R84, R9, UR30, R88, 0x96, !PT ;  /* 0x0000001e09547c12 */ /* 0x000fe8000f8e9658 */
[----:B---3--:R-:W-:Y:S01]  /*5e20*/  LOP3.LUT R4, R87, UR28, R8, 0x96, !PT ;  /* 0x0000001c57047c12 */ /* 0x008fe2000f8e9608 */
[----:B------:R-:W-:Y:S01]  /*5e30*/  IMAD.WIDE.U32 R84, R84, -0x326172a9, RZ ;  /* 0xcd9e8d5754547825 */ /* 0x000fe200078e00ff */
[----:B------:R3:W-:Y:S04]  /*5e40*/  MUFU.EX2 R130, R16 ;  /* 0x0000001000827308 */ /* 0x0007e80000000800 */
[----:B------:R-:W-:Y:S01]  /*5e50*/  LOP3.LUT R6, R85, UR29, R6, 0x96, !PT ;  /* 0x0000001d55067c12 */ /* 0x000fe2000f8e9606 */
[----:B-1----:R-:W-:Y:S04]  /*5e60*/  IMAD.WIDE.U32 R4, R4, -0x326172a9, RZ ;  /* 0xcd9e8d5704047825 */ /* 0x002fe800078e00ff */
[----:B------:R-:W-:Y:S01]  /*5e70*/  IMAD.WIDE.U32 R6, R6, -0x2daee0ad, RZ ;  /* 0xd2511f5306067825 */ /* 0x000fe200078e00ff */
[----:B------:R1:W-:Y:S01]  /*5e80*/  MUFU.EX2 R120, R12 ;  /* 0x0000000c00787308 */ /* 0x0003e20000000800 */
[----:B------:R-:W-:Y:S03]  /*5e90*/  LOP3.LUT R8, R5, UR27, R84, 0x96, !PT ;  /* 0x0000001b05087c12 */ /* 0x000fe6000f8e9654 */
[----:B------:R-:W-:Y:S02]  /*5ea0*/  LOP3.LUT R10, R7, UR26, R86, 0x96, !PT ;  /* 0x0000001a070a7c12 */ /* 0x000fe4000f8e9656 */
[----:B------:R-:W-:Y:S04]  /*5eb0*/  IMAD.WIDE.U32 R8, R8, -0x2daee0ad, RZ ;  /* 0xd2511f5308087825 */ /* 0x000fe800078e00ff */
[----:B--2---:R-:W-:Y:S01]  /*5ec0*/  IMAD.WIDE.U32 R10, R10, -0x326172a9, RZ ;  /* 0xcd9e8d570a0a7825 */ /* 0x004fe200078e00ff */
[----:B------:R2:W-:Y:S03]  /*5ed0*/  MUFU.EX2 R126, R3 ;  /* 0x00000003007e7308 */ /* 0x0005e60000000800 */
[----:B---3--:R-:W-:Y:S01]  /*5ee0*/  FFMA.FTZ R16, R13, c[0x0][0x23c], -R2 ;  /* 0x00008f000d107a23 */ /* 0x008fe20000010802 */
[----:B------:R-:W-:Y:S01]  /*5ef0*/  LOP3.LUT R7, R11, UR25, R4, 0x96, !PT ;  /* 0x000000190b077c12 */ /* 0x000fe2000f8e9604 */
[----:B------:R-:W-:Y:S01]  /*5f00*/  FFMA.FTZ R2, R17, c[0x0][0x23c], -R2 ;  /* 0x00008f0011027a23 */ /* 0x000fe20000010802 */
[----:B------:R-:W-:Y:S03]  /*5f10*/  LOP3.LUT R4, R9, UR24, R6, 0x96, !PT ;  /* 0x0000001809047c12 */ /* 0x000fe6000f8e9606 */
[----:B------:R-:W-:Y:S01]  /*5f20*/  IMAD.WIDE.U32 R6, R7, -0x2daee0ad, RZ ;  /* 0xd2511f5307067825 */ /* 0x000fe200078e00ff */
[----:B------:R3:W-:Y:S03]  /*5f30*/  MUFU.EX2 R116, R2 ;  /* 0x0000000200747308 */ /* 0x0007e60000000800 */
[----:B------:R-:W-:Y:S01]  /*5f40*/  IMAD.WIDE.U32 R4, R4, -0x326172a9, RZ ;  /* 0xcd9e8d5704047825 */ /* 0x000fe200078e00ff */
[C---:B------:R-:W-:Y:S02]  /*5f50*/  LOP3.LUT R9, R6.reuse, 0xff, RZ, 0xc0, !PT ;  /* 0x000000ff06097812 */ /* 0x040fe400078ec0ff */
[--C-:B------:R-:W-:Y:S02]  /*5f60*/  SHF.R.U32.HI R11, RZ, 0x18, R6.reuse ;  /* 0x00000018ff0b7819 */ /* 0x100fe40000011606 */
[----:B------:R-:W-:Y:S02]  /*5f70*/  ISETP.LE.U32.AND P2, PT, R9, UR35, PT ;  /* 0x0000002309007c0c */ /* 0x000fe4000bf43070 */
[----:B-1----:R-:W-:Y:S01]  /*5f80*/  SHF.R.U32.HI R12, RZ, 0x10, R6 ;  /* 0x00000010ff0c7819 */ /* 0x002fe20000011606 */
[----:B------:R-:W-:Y:S01]  /*5f90*/  MUFU.EX2 R115, R0 ;  /* 0x0000000000737308 */ /* 0x000fe20000000800 */
[----:B------:R-:W-:Y:S02]  /*5fa0*/  LOP3.LUT R13, R6, 0xffff, RZ, 0xc0, !PT ;  /* 0x0000ffff060d7812 */ /* 0x000fe400078ec0ff */
[----:B------:R-:W-:Y:S02]  /*5fb0*/  LOP3.LUT R8, R7, UR22, R8, 0x96, !PT ;  /* 0x0000001607087c12 */ /* 0x000fe4000f8e9608 */
[C---:B------:R-:W-:Y:S02]  /*5fc0*/  LOP3.LUT R6, R4.reuse, 0xff, RZ, 0xc0, !PT ;  /* 0x000000ff04067812 */ /* 0x040fe400078ec0ff */
[----:B------:R-:W-:Y:S02]  /*5fd0*/  LOP3.LUT R9, R4, 0xffff, RZ, 0xc0, !PT ;  /* 0x0000ffff04097812 */ /* 0x000fe400078ec0ff */
[----:B--2---:R-:W-:Y:S01]  /*5fe0*/  LOP3.LUT R3, R5, UR23, R10, 0x96, !PT ;  /* 0x0000001705037c12 */ /* 0x004fe2000f8e960a */
[----:B------:R-:W-:Y:S01]  /*5ff0*/  MUFU.EX2 R118, R16 ;  /* 0x0000001000767308 */ /* 0x000fe20000000800 */
[--C-:B------:R-:W-:Y:S02]  /*6000*/  SHF.R.U32.HI R7, RZ, 0x18, R4.reuse ;  /* 0x00000018ff077819 */ /* 0x100fe40000011604 */
[----:B------:R-:W-:Y:S02]  /*6010*/  ISETP.LE.U32.AND P6, PT, R6, UR35, PT ;  /* 0x0000002306007c0c */ /* 0x000fe4000bfc3070 */
[----:B------:R-:W-:Y:S02]  /*6020*/  LOP3.LUT R5, R8, 0xff, RZ, 0xc0, !PT ;  /* 0x000000ff08057812 */ /* 0x000fe400078ec0ff */
[----:B------:R-:W-:Y:S02]  /*6030*/  SHF.R.U32.HI R10, RZ, 0x10, R4 ;  /* 0x00000010ff0a7819 */ /* 0x000fe40000011604 */
[--C-:B------:R-:W-:Y:S01]  /*6040*/  SHF.R.U32.HI R4, RZ, 0x18, R8.reuse ;  /* 0x00000018ff047819 */ /* 0x100fe20000011608 */
[----:B------:R-:W-:Y:S01]  /*6050*/  MUFU.EX2 R119, R15 ;  /* 0x0000000f00777308 */ /* 0x000fe20000000800 */
[----:B------:R-:W-:Y:S02]  /*6060*/  ISETP.LE.U32.AND P1, PT, R7, UR35, PT ;  /* 0x0000002307007c0c */ /* 0x000fe4000bf23070 */
[----:B------:R-:W-:Y:S02]  /*6070*/  ISETP.LE.U32.AND P5, PT, R5, UR35, PT ;  /* 0x0000002305007c0c */ /* 0x000fe4000bfa3070 */
[----:B------:R-:W-:Y:S02]  /*6080*/  LOP3.LUT R5, R3, 0xff, RZ, 0xc0, !PT ;  /* 0x000000ff03057812 */ /* 0x000fe400078ec0ff */
[----:B------:R-:W-:Y:S02]  /*6090*/  ISETP.LE.U32.AND P3, PT, R4, UR35, PT ;  /* 0x0000002304007c0c */ /* 0x000fe4000bf63070 */
[--C-:B------:R-:W-:Y:S01]  /*60a0*/  SHF.R.U32.HI R4, RZ, 0x10, R3.reuse ;  /* 0x00000010ff047819 */ /* 0x100fe20000011603 */
[----:B------:R-:W-:Y:S01]  /*60b0*/  MUFU.EX2 R117, R14 ;  /* 0x0000000e00757308 */ /* 0x000fe20000000800 */
[----:B------:R-:W-:Y:S02]  /*60c0*/  SHF.R.U32.HI R6, RZ, 0x18, R3 ;  /* 0x00000018ff067819 */ /* 0x000fe40000011603 */
[----:B------:R-:W-:Y:S02]  /*60d0*/  LOP3.LUT R4, R4, 0xff, RZ, 0xc0, !PT ;  /* 0x000000ff04047812 */ /* 0x000fe400078ec0ff */
[----:B------:R-:W-:Y:S02]  /*60e0*/  ISETP.LE.U32.AND P4, PT, R6, UR35, PT ;  /* 0x0000002306007c0c */ /* 0x000fe4000bf83070 */
[----:B---3--:R-:W-:Y:S02]  /*60f0*/  LOP3.LUT R2, R10, 0xff, RZ, 0xc0, !PT ;  /* 0x000000ff0a027812 */ /* 0x008fe400078ec0ff */
[----:B------:R-:W-:Y:S01]  /*6100*/  ISETP.LE.U32.AND P0, PT, R11, UR35, PT ;  /* 0x000000230b007c0c */ /* 0x000fe2000bf03070 */
[----:B------:R-:W1:Y:S11]  /*6110*/  MUFU.EX2 R123, R19 ;  /* 0x00000013007b7308 */ /* 0x000e760000000800 */
[----:B------:R-:W-:Y:S01]  /*6120*/  @!UPT UIADD3 URZ, URZ, URZ, URZ ;  /* 0x0000003f3f3ff290 */ /* 0x000fe2000fffe03f */
[----:B-1----:R-:W-:Y:S02]  /*6130*/  @!P0 FADD.FTZ R123, -R123, -RZ ;  /* 0x800000ff7b7b8221 */ /* 0x002fe40000010100 */
[----:B------:R-:W-:Y:S01]  /*6140*/  @!P2 FADD.FTZ R130, -R130, -RZ ;  /* 0x800000ff8282a221 */ /* 0x000fe20000010100 */
[----:B------:R-:W-:Y:S01]  /*6150*/  ISETP.LE.U32.AND P2, PT, R5, UR35, PT ;  /* 0x0000002305007c0c */ /* 0x000fe2000bf43070 */
[----:B------:R-:W-:Y:S01]  /*6160*/  @!P6 FADD.FTZ R128, -R128, -RZ ;  /* 0x800000ff8080e221 */ /* 0x000fe20000010100 */
[----:B------:R-:W-:Y:S01]  /*6170*/  LOP3.LUT R5, R3, 0xffff, RZ, 0xc0, !PT ;  /* 0x0000ffff03057812 */ /* 0x000fe200078ec0ff */
[----:B------:R-:W-:Y:S01]  /*6180*/  @!P1 FADD.FTZ R129, -R129, -RZ ;  /* 0x800000ff81819221 */ /* 0x000fe20000010100 */
[----:B------:R-:W-:Y:S01]  /*6190*/  ISETP.LE.U32.AND P6, PT, R4, UR35, PT ;  /* 0x0000002304007c0c */ /* 0x000fe2000bfc3070 */
[----:B------:R-:W-:Y:S01]  /*61a0*/  @!P4 FADD.FTZ R127, -R127, -RZ ;  /* 0x800000ff7f7fc221 */ /* 0x000fe20000010100 */
[----:B------:R-:W-:Y:S01]  /*61b0*/  SHF.R.U32.HI R4, RZ, 0x8, R9 ;  /* 0x00000008ff047819 */ /* 0x000fe20000011609 */
[----:B------:R-:W-:Y:S01]  /*61c0*/  @!P5 FADD.FTZ R120, -R120, -RZ ;  /* 0x800000ff7878d221 */ /* 0x000fe20000010100 */
[----:B------:R-:W-:Y:S01]  /*61d0*/  LOP3.LUT R3, R12, 0xff, RZ, 0xc0, !PT ;  /* 0x000000ff0c037812 */ /* 0x000fe200078ec0ff */
[----:B------:R-:W-:Y:S01]  /*61e0*/  @!P3 FADD.FTZ R119, -R119, -RZ ;  /* 0x800000ff7777b221 */ /* 0x000fe20000010100 */
[----:B------:R-:W-:Y:S02]  /*61f0*/  SHF.R.U32.HI R5, RZ, 0x8, R5 ;  /* 0x00000008ff057819 */ /* 0x000fe40000011605 */
[----:B------:R-:W-:Y:S01]  /*6200*/  ISETP.LE.U32.AND P1, PT, R3, UR35, PT ;  /* 0x0000002303007c0c */ /* 0x000fe2000bf23070 */
[----:B------:R-:W-:Y:S01]  /*6210*/  @!P2 FADD.FTZ R125, -R125, -RZ ;  /* 0x800000ff7d7da221 */ /* 0x000fe20000010100 */
[----:B------:R-:W-:Y:S02]  /*6220*/  LOP3.LUT R3, R4, 0xffff, RZ, 0xc0, !PT ;  /* 0x0000ffff04037812 */ /* 0x000fe400078ec0ff */
[----:B------:R-:W-:Y:S01]  /*6230*/  LOP3.LUT R4, R5, 0xffff, RZ, 0xc0, !PT ;  /* 0x0000ffff05047812 */ /* 0x000fe200078ec0ff */
[----:B------:R-:W-:Y:S01]  /*6240*/  @!P6 FADD.FTZ R124, -R124, -RZ ;  /* 0x800000ff7c7ce221 */ /* 0x000fe20000010100 */
[----:B------:R-:W-:Y:S02]  /*6250*/  ISETP.LE.U32.AND P4, PT, R3, UR35, PT ;  /* 0x0000002303007c0c */ /* 0x000fe4000bf83070 */
[----:B------:R-:W-:Y:S02]  /*6260*/  ISETP.LE.U32.AND P2, PT, R4, UR35, PT ;  /* 0x0000002304007c0c */ /* 0x000fe4000bf43070 */
[----:B------:R-:W-:Y:S02]  /*6270*/  ISETP.LE.U32.AND P6, PT, R2, UR35, PT ;  /* 0x0000002302007c0c */ /* 0x000fe4000bfc3070 */
[----:B------:R-:W-:Y:S01]  /*6280*/  SHF.R.U32.HI R3, RZ, 0x10, R8 ;  /* 0x00000010ff037819 */ /* 0x000fe20000011608 */
[----:B------:R-:W-:Y:S01]  /*6290*/  @!P1 FADD.FTZ R115, -R115, -RZ ;  /* 0x800000ff73739221 */ /* 0x000fe20000010100 */
[----:B------:R-:W-:Y:S02]  /*62a0*/  LOP3.LUT R8, R8, 0xffff, RZ, 0xc0, !PT ;  /* 0x0000ffff08087812 */ /* 0x000fe400078ec0ff */
[----:B------:R-:W-:Y:S02]  /*62b0*/  SHF.R.U32.HI R2, RZ, 0x8, R13 ;  /* 0x00000008ff027819 */ /* 0x000fe4000001160d */
[----:B------:R-:W-:Y:S01]  /*62c0*/  SHF.R.U32.HI R8, RZ, 0x8, R8 ;  /* 0x00000008ff087819 */ /* 0x000fe20000011608 */
[----:B------:R-:W-:Y:S01]  /*62d0*/  @!P4 FADD.FTZ R126, -R126, -RZ ;  /* 0x800000ff7e7ec221 */ /* 0x000fe20000010100 */
[----:B------:R-:W-:Y:S01]  /*62e0*/  LOP3.LUT R3, R3, 0xff, RZ, 0xc0, !PT ;  /* 0x000000ff03037812 */ /* 0x000fe200078ec0ff */
[----:B------:R-:W-:Y:S01]  /*62f0*/  @!P2 FADD.FTZ R121, -R121, -RZ ;  /* 0x800000ff7979a221 */ /* 0x000fe20000010100 */
[----:B------:R-:W-:Y:S01]  /*6300*/  LOP3.LUT R0, R2, 0xffff, RZ, 0xc0, !PT ;  /* 0x0000ffff02007812 */ /* 0x000fe200078ec0ff */
[----:B------:R-:W-:Y:S01]  /*6310*/  @!P6 FADD.FTZ R122, -R122, -RZ ;  /* 0x800000ff7a7ae221 */ /* 0x000fe20000010100 */
[----:B------:R-:W-:Y:S02]  /*6320*/  LOP3.LUT R2, R8, 0xffff, RZ, 0xc0, !PT ;  /* 0x0000ffff08027812 */ /* 0x000fe400078ec0ff */
[----:B------:R-:W-:Y:S02]  /*6330*/  ISETP.LE.U32.AND P4, PT, R3, UR35, PT ;  /* 0x0000002303007c0c */ /* 0x000fe4000bf83070 */
[----:B------:R-:W-:Y:S02]  /*6340*/  F2FP.RELU.BF16.PACK_AB R3, R121, R125 ;  /* 0x0000007d7903723e */ /* 0x000fe400000018ff */
[----:B------:R-:W-:Y:S02]  /*6350*/  ISETP.LE.U32.AND P6, PT, R2, UR35, PT ;  /* 0x0000002302007c0c */ /* 0x000fe4000bfc3070 */
        /* <DEDUP_REMOVED lines=11> */
[----:B------:R-:W-:Y:S03]  /*6410*/  F2FP.RELU.BF16.PACK_AB R4, R119, R117 ;  /* 0x000000757704723e */ /* 0x000fe600000018ff */
[----:B------:R-:W-:Y:S01]  /*6420*/  @!P2 FADD.FTZ R116, -R116, -RZ ;  /* 0x800000ff7474a221 */ /* 0x000fe20000010100 */
[----:B------:R-:W-:Y:S02]  /*6430*/  F2FP.RELU.BF16.PACK_AB R5, R118, R120 ;  /* 0x000000787605723e */ /* 0x000fe400000018ff */
[----:B------:R-:W-:Y:S02]  /*6440*/  FSETP.GE.FTZ.AND P2, PT, R121, RZ, PT ;  /* 0x000000ff7900720b */ /* 0x000fe40003f56000 */
[----:B-1----:R-:W-:Y:S02]  /*6450*/  F2FP.RELU.BF16.PACK_AB R3, R116, R130 ;  /* 0x000000827403723e */ /* 0x002fe400000018ff */
[----:B--2---:R-:W-:Y:S02]  /*6460*/  F2FP.RELU.BF16.PACK_AB R2, R123, R115 ;  /* 0x000000737b02723e */ /* 0x004fe400000018ff */
[----:B---3--:R-:W-:Y:S05]  /*6470*/  F2FP.RELU.BF16.PACK_AB R0, R129, R122 ;  /* 0x0000007a8100723e */ /* 0x008fea00000018ff */
[----:B------:R1:W-:Y:S04]  /*6480*/  STS [R239+0x2a400], R0 ;  /* 0x02a40000ef007388 */ /* 0x0003e80000000800 */
[----:B------:R-:W-:Y:S04]  /*6490*/  STS [R237+0x2a000], R5 ;  /* 0x02a00005ed007388 */ /* 0x000fe80000000800 */
[----:B------:R-:W-:Y:S04]  /*64a0*/  STS [R237+0x2a400], R4 ;  /* 0x02a40004ed007388 */ /* 0x000fe80000000800 */
[----:B------:R2:W-:Y:S04]  /*64b0*/  STS [R238+0x2a000], R3 ;  /* 0x02a00003ee007388 */ /* 0x0005e80000000800 */
[----:B------:R3:W-:Y:S04]  /*64c0*/  STS [R238+0x2a400], R2 ;  /* 0x02a40002ee007388 */ /* 0x0007e80000000800 */
[----:B------:R-:W-:Y:S01]  /*64d0*/  LDSM.16.M88.4 R8, [R212+0x20000] ;  /* 0x02000000d408783b */ /* 0x000fe20000000200 */
[----:B-1----:R-:W-:Y:S07]  /*64e0*/  IMAD.SHL.U32 R0, R222, 0x2, RZ ;  /* 0x00000002de007824 */ /* 0x002fee00078e00ff */
[----:B------:R-:W-:Y:S08]  /*64f0*/  LDSM.16.M88.4 R84, [R212+0x20800] ;  /* 0x02080000d454783b */ /* 0x000ff00000000200 */
[----:B------:R-:W1:Y:S01]  /*6500*/  LDSM.16.M88.4 R16, [R0+0x10000] ;  /* 0x010000000010783b */ /* 0x000e620000000200 */
[C-C-:B--2---:R-:W-:Y:S02]  /*6510*/  IMAD.IADD R3, R216.reuse, 0x1, R0.reuse ;  /* 0x00000001d8037824 */ /* 0x144fe400078e0200 */
[----:B---3--:R-:W-:Y:S05]  /*6520*/  IMAD.IADD R2, R217, 0x1, R0 ;  /* 0x00000001d9027824 */ /* 0x008fea00078e0200 */
[----:B------:R-:W-:Y:S01]  /*6530*/  LDSM.16.M88.4 R92, [R209+0x20000] ;  /* 0x02000000d15c783b */ /* 0x000fe20000000200 */
[----:B------:R-:W-:Y:S07]  /*6540*/  IMAD.IADD R112, R216, 0x1, R2 ;  /* 0x00000001d8707824 */ /* 0x000fee00078e0202 */
[----:B------:R-:W2:Y:S08]  /*6550*/  LDSM.16.M88.4 R88, [R2+0x10000] ;  /* 0x010000000258783b */ /* 0x000eb00000000200 */
[----:B------:R-:W3:Y:S08]  /*6560*/  LDSM.16.M88.4 R96, [R209+0x20800] ;  /* 0x02080000d160783b */ /* 0x000ef00000000200 */
[----:B------:R-:W-:Y:S01]  /*6570*/  LDSM.16.M88.4 R100, [R3+0x10000] ;  /* 0x010000000364783b */ /* 0x000fe20000000200 */
[C---:B-1----:R-:W-:Y:S07]  /*6580*/  HMMA.16816.F32.BF16 R4, R16.reuse, R8, RZ ;  /* 0x000000081004723c */ /* 0x042fee00000418ff */
[----:B------:R-:W1:Y:S01]  /*6590*/  LDSM.16.M88.4 R104, [R211+0x20000] ;  /* 0x02000000d368783b */ /* 0x000e620000000200 */
[C---:B------:R-:W-:Y:S07]  /*65a0*/  HMMA.16816.F32.BF16 R8, R16.reuse, R10, RZ ;  /* 0x0000000a1008723c */ /* 0x040fee00000418ff */
[----:B------:R-:W-:Y:S01]  /*65b0*/  LDSM.16.M88.4 R108, [R210+0x20000] ;  /* 0x02000000d26c783b */ /* 0x000fe20000000200 */
[C---:B------:R-:W-:Y:S08]  /*65c0*/  HMMA.16816.F32.BF16 R12, R16.reuse, R84, RZ ;  /* 0x00000054100c723c */ /* 0x040ff000000418ff */
[----:B------:R-:W-:Y:S01]  /*65d0*/  HMMA.16816.F32.BF16 R16, R16, R86, RZ ;  /* 0x000000561010723c */ /* 0x000fe200000418ff */
[----:B------:R-:W4:Y:S07]  /*65e0*/  LDSM.16.M88.4 R84, [R211+0x20800] ;  /* 0x02080000d354783b */ /* 0x000f2e0000000200 */
[C---:B--2---:R-:W-:Y:S08]  /*65f0*/  HMMA.16816.F32.BF16 R4, R88.reuse, R92, R4 ;  /* 0x0000005c5804723c */ /* 0x044ff00000041804 */
[C---:B------:R-:W-:Y:S01]  /*6600*/  HMMA.16816.F32.BF16 R8, R88.reuse, R94, R8 ;  /* 0x0000005e5808723c */ /* 0x040fe20000041808 */
[----:B------:R-:W2:Y:S07]  /*6610*/  LDSM.16.M88.4 R92, [R112+0x10000] ;  /* 0x01000000705c783b */ /* 0x000eae0000000200 */
[C---:B---3--:R-:W-:Y:S08]  /*6620*/  HMMA.16816.F32.BF16 R12, R88.reuse, R96, R12 ;  /* 0x00000060580c723c */ /* 0x048ff0000004180c */
[----:B------:R-:W-:Y:S01]  /*6630*/  HMMA.16816.F32.BF16 R16, R88, R98, R16 ;  /* 0x000000625810723c */ /* 0x000fe20000041810 */
[----:B------:R-:W3:Y:S07]  /*6640*/  LDSM.16.M88.4 R88, [R210+0x20800] ;  /* 0x02080000d258783b */ /* 0x000eee0000000200 */
[C---:B-1----:R-:W-:Y:S01]  /*6650*/  HMMA.16816.F32.BF16 R4, R100.reuse, R104, R4 ;  /* 0x000000686404723c */ /* 0x042fe20000041804 */
[----:B------:R-:W-:Y:S07]  /*6660*/  LDSM.16.M88.4 R96, [R0+0x12000] ;  /* 0x012000000060783b */ /* 0x000fee0000000200 */
[C---:B------:R-:W-:Y:S01]  /*6670*/  HMMA.16816.F32.BF16 R8, R100.reuse, R106, R8 ;  /* 0x0000006a6408723c */ /* 0x040fe20000041808 */
[----:B------:R-:W1:Y:S07]  /*6680*/  LDSM.16.M88.4 R104, [R212+0x22000] ;  /* 0x02200000d468783b */ /* 0x000e6e0000000200 */
[C---:B----4-:R-:W-:Y:S08]  /*6690*/  HMMA.16816.F32.BF16 R12, R100.reuse, R84, R12 ;  /* 0x00000054640c723c */ /* 0x050ff0000004180c */
[----:B------:R-:W-:Y:S01]  /*66a0*/  HMMA.16816.F32.BF16 R16, R100, R86, R16 ;  /* 0x000000566410723c */ /* 0x000fe20000041810 */
[----:B------:R-:W4:Y:S07]  /*66b0*/  LDSM.16.M88.4 R84, [R212+0x22800] ;  /* 0x02280000d454783b */ /* 0x000f2e0000000200 */
[C---:B--2---:R-:W-:Y:S01]  /*66c0*/  HMMA.16816.F32.BF16 R4, R92.reuse, R108, R4 ;  /* 0x0000006c5c04723c */ /* 0x044fe20000041804 */
[----:B------:R-:W-:Y:S07]  /*66d0*/  LDSM.16.M88.4 R100, [R2+0x12000] ;  /* 0x012000000264783b */ /* 0x000fee0000000200 */
        /* <DEDUP_REMOVED lines=48> */
[----:B------:R1:W-:Y:S07]  /*69e0*/  LDSM.16.M88.4 R92, [R0+0x16000] ;  /* 0x01600000005c783b */ /* 0x0003ee0000000200 */
[C---:B------:R-:W-:Y:S01]  /*69f0*/  HMMA.16816.F32.BF16 R8, R96.reuse, R106, R8 ;  /* 0x0000006a6008723c */ /* 0x040fe20000041808 */
[----:B------:R-:W3:Y:S07]  /*6a00*/  LDSM.16.M88.4 R104, [R212+0x26000] ;  /* 0x02600000d468783b */ /* 0x000eee0000000200 */
[C---:B----4-:R-:W-:Y:S08]  /*6a10*/  HMMA.16816.F32.BF16 R12, R96.reuse, R84, R12 ;  /* 0x00000054600c723c */ /* 0x050ff0000004180c */
[----:B------:R-:W-:Y:S01]  /*6a20*/  HMMA.16816.F32.BF16 R16, R96, R86, R16 ;  /* 0x000000566010723c */ /* 0x000fe20000041810 */
[----:B------:R-:W4:Y:S03]  /*6a30*/  LDSM.16.M88.4 R84, [R212+0x26800] ;  /* 0x02680000d454783b */ /* 0x000f260000000200 */
[----:B-1----:R-:W-:Y:S04]  /*6a40*/  IMAD.U32 R0, R248, -0x40, RZ ;  /* 0xffffffc0f8007824 */ /* 0x002fe800078e00ff */
[C---:B--2---:R-:W-:Y:S01]  /*6a50*/  HMMA.16816.F32.BF16 R4, R100.reuse, R108, R4 ;  /* 0x0000006c6404723c */ /* 0x044fe20000041804 */
[----:B------:R-:W-:Y:S04]  /*6a60*/  LDSM.16.M88.4 R96, [R2+0x16000] ;  /* 0x016000000260783b */ /* 0x000fe80000000200 */
[C---:B------:R-:W-:Y:S03]  /*6a70*/  LEA R224, P0, R0.reuse, R224, 0x2 ;  /* 0x000000e000e07211 */ /* 0x040fe600078010ff */
[C---:B------:R-:W-:Y:S01]  /*6a80*/  HMMA.16816.F32.BF16 R8, R100.reuse, R110, R8 ;  /* 0x0000006e6408723c */ /* 0x040fe20000041808 */
[----:B------:R-:W1:Y:S03]  /*6a90*/  LDSM.16.M88.4 R108, [R209+0x26000] ;  /* 0x02600000d16c783b */ /* 0x000e660000000200 */
[----:B------:R-:W-:Y:S02]  /*6aa0*/  LEA.HI.X.SX32 R225, R0, R225, 0x2, P0 ;  /* 0x000000e100e17211 */ /* 0x000fe400000f16ff */
[----:B------:R-:W-:Y:S02]  /*6ab0*/  FSETP.GE.FTZ.AND P0, PT, R127, RZ, PT ;  /* 0x000000ff7f00720b */ /* 0x000fe40003f16000 */
[C---:B---3--:R-:W-:Y:S08]  /*6ac0*/  HMMA.16816.F32.BF16 R12, R100.reuse, R88, R12 ;  /* 0x00000058640c723c */ /* 0x048ff0000004180c */
[----:B------:R-:W-:Y:S01]  /*6ad0*/  HMMA.16816.F32.BF16 R16, R100, R90, R16 ;  /* 0x0000005a6410723c */ /* 0x000fe20000041810 */
[----:B------:R-:W2:Y:S07]  /*6ae0*/  LDSM.16.M88.4 R88, [R209+0x26800] ;  /* 0x02680000d158783b */ /* 0x000eae0000000200 */
[C---:B------:R-:W-:Y:S01]  /*6af0*/  HMMA.16816.F32.BF16 R4, R92.reuse, R104, R4 ;  /* 0x000000685c04723c */ /* 0x040fe20000041804 */
        /* <DEDUP_REMOVED lines=13> */
[C---:B---3--:R-:W-:Y:S08]  /*6bd0*/  HMMA.16816.F32.BF16 R4, R100.reuse, R104, R4 ;  /* 0x000000686404723c */ /* 0x048ff00000041804 */
[C---:B------:R-:W-:Y:S08]  /*6be0*/  HMMA.16816.F32.BF16 R8, R100.reuse, R106, R8 ;  /* 0x0000006a6408723c */ /* 0x040ff00000041808 */
[C---:B----4-:R-:W-:Y:S08]  /*6bf0*/  HMMA.16816.F32.BF16 R12, R100.reuse, R84, R12 ;  /* 0x00000054640c723c */ /* 0x050ff0000004180c */
[----:B------:R-:W-:Y:S08]  /*6c00*/  HMMA.16816.F32.BF16 R16, R100, R86, R16 ;  /* 0x000000566410723c */ /* 0x000ff00000041810 */
[C---:B-1----:R-:W-:Y:S08]  /*6c10*/  HMMA.16816.F32.BF16 R4, R92.reuse, R108, R4 ;  /* 0x0000006c5c04723c */ /* 0x042ff00000041804 */
[C---:B------:R-:W-:Y:S08]  /*6c20*/  HMMA.16816.F32.BF16 R8, R92.reuse, R110, R8 ;  /* 0x0000006e5c08723c */ /* 0x040ff00000041808 */
[C---:B--2---:R-:W-:Y:S08]  /*6c30*/  HMMA.16816.F32.BF16 R12, R92.reuse, R88, R12 ;  /* 0x000000585c0c723c */ /* 0x044ff0000004180c */
[C---:B-----5:R-:W-:Y:S01]  /*6c40*/  FADD.FTZ R0, -R113.reuse, R7 ;  /* 0x0000000771007221 */ /* 0x060fe20000010100 */
[----:B------:R-:W-:Y:S03]  /*6c50*/  HMMA.16816.F32.BF16 R16, R92, R90, R16 ;  /* 0x0000005a5c10723c */ /* 0x000fe60000041810 */
[----:B------:R-:W-:Y:S01]  /*6c60*/  FADD.FTZ R3, -R114, R5 ;  /* 0x0000000572037221 */ /* 0x000fe20000010100 */
[----:B------:R-:W-:Y:S01]  /*6c70*/  FSEL R0, R0, R113, P0 ;  /* 0x0000007100007208 */ /* 0x000fe20000000000 */
[----:B------:R-:W-:Y:S01]  /*6c80*/  FADD.FTZ R2, -R113, R6 ;  /* 0x0000000671027221 */ /* 0x000fe20000010100 */
[----:B------:R-:W-:Y:S01]  /*6c90*/  FSETP.GE.FTZ.AND P0, PT, R128, RZ, PT ;  /* 0x000000ff8000720b */ /* 0x000fe20003f16000 */
[----:B------:R-:W-:Y:S01]  /*6ca0*/  FADD.FTZ R8, -R114, R8 ;  /* 0x0000000872087221 */ /* 0x000fe20000010100 */
[----:B------:R-:W-:Y:S01]  /*6cb0*/  FSEL R3, R3, R114, P2 ;  /* 0x0000007203037208 */ /* 0x000fe20001000000 */
[----:B------:R-:W-:Y:S01]  /*6cc0*/  FADD.FTZ R11, -R113, R11 ;  /* 0x0000000b710b7221 */ /* 0x000fe20000010100 */
[----:B------:R-:W-:Y:S02]  /*6cd0*/  FSETP.GE.FTZ.AND P2, PT, R118, RZ, PT ;  /* 0x000000ff7600720b */ /* 0x000fe40003f56000 */
[----:B------:R-:W-:Y:S01]  /*6ce0*/  FMUL.FTZ R90, R127, R0 ;  /* 0x000000007f5a7220 */ /* 0x000fe20000410000 */
[-C--:B------:R-:W-:Y:S01]  /*6cf0*/  FSEL R0, R8, R114.reuse, P0 ;  /* 0x0000007208007208 */ /* 0x080fe20000000000 */
[----:B------:R-:W-:Y:S01]  /*6d00*/  FMUL.FTZ R92, R121, R3 ;  /* 0x00000003795c7220 */ /* 0x000fe20000410000 */
[----:B------:R-:W-:Y:S01]  /*6d10*/  FSETP.GE.FTZ.AND P0, PT, R129, RZ, PT ;  /* 0x000000ff8100720b */ /* 0x000fe20003f16000 */
[----:B------:R-:W-:Y:S01]  /*6d20*/  FADD.FTZ R3, -R114, R13 ;  /* 0x0000000d72037221 */ /* 0x000fe20000010100 */
[-C--:B------:R-:W-:Y:S01]  /*6d30*/  FSEL R2, R2, R113.reuse, P1 ;  /* 0x0000007102027208 */ /* 0x080fe20000800000 */
[----:B------:R-:W-:Y:S01]  /*6d40*/  FADD.FTZ R10, -R113, R10 ;  /* 0x0000000a710a7221 */ /* 0x000fe20000010100 */
[----:B------:R-:W-:Y:S01]  /*6d50*/  FSETP.GE.FTZ.AND P1, PT, R122, RZ, PT ;  /* 0x000000ff7a00720b */ /* 0x000fe20003f36000 */
[----:B------:R-:W-:Y:S01]  /*6d60*/  FADD.FTZ R4, -R114, R4 ;  /* 0x0000000472047221 */ /* 0x000fe20000010100 */
[----:B------:R-:W-:Y:S01]  /*6d70*/  FSEL R3, R3, R114, P2 ;  /* 0x0000007203037208 */ /* 0x000fe20001000000 */
[----:B------:R-:W-:Y:S01]  /*6d80*/  FMUL.FTZ R89, R128, R0 ;  /* 0x0000000080597220 */ /* 0x000fe20000410000 */
[-C--:B------:R-:W-:Y:S01]  /*6d90*/  FSEL R0, R11, R113.reuse, P0 ;  /* 0x000000710b007208 */ /* 0x080fe20000000000 */
[----:B------:R-:W-:Y:S01]  /*6da0*/  FADD.FTZ R15, -R113, R15 ;  /* 0x0000000f710f7221 */ /* 0x000fe20000010100 */
[----:B------:R-:W-:Y:S01]  /*6db0*/  FSEL R4, R4, R114, P3 ;  /* 0x0000007204047208 */ /* 0x000fe20001800000 */
[----:B------:R-:W-:Y:S01]  /*6dc0*/  FMUL.FTZ R91, R124, R2 ;  /* 0x000000027c5b7220 */ /* 0x000fe20000410000 */
[----:B------:R-:W-:Y:S01]  /*6dd0*/  FSEL R2, R10, R113, P1 ;  /* 0x000000710a027208 */ /* 0x000fe20000800000 */
[----:B------:R-:W-:Y:S01]  /*6de0*/  FMUL.FTZ R85, R129, R0 ;  /* 0x0000000081557220 */ /* 0x000fe20000410000 */
[----:B------:R-:W-:Y:S01]  /*6df0*/  FSETP.GE.FTZ.AND P1, PT, R119, RZ, PT ;  /* 0x000000ff7700720b */ /* 0x000fe20003f36000 */
[----:B------:R-:W-:Y:S01]  /*6e00*/  FADD.FTZ R0, -R113, R18 ;  /* 0x0000001271007221 */ /* 0x000fe20000010100 */
[----:B------:R-:W-:Y:S01]  /*6e10*/  FSETP.GE.FTZ.AND P2, PT, R116, RZ, PT ;  /* 0x000000ff7400720b */ /* 0x000fe20003f56000 */
[----:B------:R-:W-:Y:S01]  /*6e20*/  FMUL.FTZ R84, R118, R3 ;  /* 0x0000000376547220 */ /* 0x000fe20000410000 */
[-C--:B------:R-:W-:Y:S01]  /*6e30*/  FSEL R3, R15, R113.reuse, P1 ;  /* 0x000000710f037208 */ /* 0x080fe20000800000 */
[----:B------:R-:W-:Y:S01]  /*6e40*/  FMUL.FTZ R93, R125, R4 ;  /* 0x000000047d5d7220 */ /* 0x000fe20000410000 */
[----:B------:R-:W-:Y:S01]  /*6e50*/  FSETP.GE.FTZ.AND P1, PT, R115, RZ, PT ;  /* 0x000000ff7300720b */ /* 0x000fe20003f36000 */
[C---:B------:R-:W-:Y:S01]  /*6e60*/  FADD.FTZ R4, -R114.reuse, R12 ;  /* 0x0000000c72047221 */ /* 0x040fe20000010100 */
[----:B------:R-:W-:Y:S01]  /*6e70*/  FSETP.GE.FTZ.AND P0, PT, R123, RZ, PT ;  /* 0x000000ff7b00720b */ /* 0x000fe20003f16000 */
[----:B------:R-:W-:Y:S01]  /*6e80*/  FADD.FTZ R5, -R114, R9 ;  /* 0x0000000972057221 */ /* 0x000fe20000010100 */
[----:B------:R-:W-:Y:S01]  /*6e90*/  FSEL R0, R0, R113, P1 ;  /* 0x0000007100007208 */ /* 0x000fe20000800000 */
[----:B------:R-:W-:Y:S01]  /*6ea0*/  FADD.FTZ R14, -R113, R14 ;  /* 0x0000000e710e7221 */ /* 0x000fe20000010100 */
[----:B------:R-:W-:Y:S01]  /*6eb0*/  PLOP3.LUT P1, PT, PT, PT, UP2, 0x80, 0x0 ;  /* 0x000000000000781c */ /* 0x000fe20003f2f028 */
[----:B------:R-:W-:Y:S01]  /*6ec0*/  FMUL.FTZ R87, R122, R2 ;  /* 0x000000027a577220 */ /* 0x000fe20000410000 */
[----:B------:R-:W-:Y:S01]  /*6ed0*/  FSETP.GE.FTZ.AND P3, PT, R120, RZ, PT ;  /* 0x000000ff7800720b */ /* 0x000fe20003f76000 */
[----:B------:R-:W-:Y:S01]  /*6ee0*/  FADD.FTZ R2, -R114, R16 ;  /* 0x0000001072027221 */ /* 0x000fe20000010100 */
[-C--:B------:R-:W-:Y:S01]  /*6ef0*/  FSEL R5, R5, R114.reuse, P4 ;  /* 0x0000007205057208 */ /* 0x080fe20002000000 */
[----:B------:R-:W-:Y:S01]  /*6f00*/  FMUL.FTZ R16, R119, R3 ;  /* 0x0000000377107220 */ /* 0x000fe20000410000 */
[----:B------:R-:W-:Y:S02]  /*6f10*/  FSEL R4, R4, R114, P3 ;  /* 0x0000007204047208 */ /* 0x000fe40001800000 */
[----:B------:R-:W-:Y:S01]  /*6f20*/  FSETP.GE.FTZ.AND P3, PT, R117, RZ, PT ;  /* 0x000000ff7500720b */ /* 0x000fe20003f76000 */
[----:B------:R-:W-:Y:S01]  /*6f30*/  FMUL.FTZ R88, R126, R5 ;  /* 0x000000057e587220 */ /* 0x000fe20000410000 */
[----:B------:R-:W-:Y:S01]  /*6f40*/  FSETP.GE.FTZ.AND P4, PT, R130, RZ, PT ;  /* 0x000000ff8200720b */ /* 0x000fe20003f96000 */
[----:B------:R-:W-:Y:S01]  /*6f50*/  FMUL.FTZ R86, R120, R4 ;  /* 0x0000000478567220 */ /* 0x000fe20000410000 */
[----:B------:R-:W-:Y:S01]  /*6f60*/  FSEL R4, R14, R113, P3 ;  /* 0x000000710e047208 */ /* 0x000fe20001800000 */
[----:B------:R-:W-:Y:S01]  /*6f70*/  @P0 FADD.FTZ R113, -R113, R19 ;  /* 0x0000001371710221 */ /* 0x000fe20000010100 */
[----:B------:R-:W-:Y:S01]  /*6f80*/  FSEL R2, R2, R114, P4 ;  /* 0x0000007202027208 */ /* 0x000fe20002000000 */
[----:B------:R-:W-:Y:S02]  /*6f90*/  @P2 FADD.FTZ R114, -R114, R17 ;  /* 0x0000001172722221 */ /* 0x000fe40000010100 */
        /* <DEDUP_REMOVED lines=16> */
[----:B------:R-:W-:Y:S02]  /*70a0*/  LEA R2, P0, R5, R2, 0x1 ;  /* 0x0000000205027211 */ /* 0x000fe400078008ff */
[----:B------:R-:W-:Y:S01]  /*70b0*/  LEA R0, P6, R13, R5, 0x5 ;  /* 0x000000050d007211 */ /* 0x000fe200078c28ff */
[----:B------:R-:W-:Y:S01]  /*70c0*/  UISETP.NE.U32.AND UP0, UPT, UR10, 0x1, UPT ;  /* 0x000000010a00788c */ /* 0x000fe2000bf05070 */
[----:B------:R-:W-:Y:S02]  /*70d0*/  LEA.HI.X.SX32 R3, R5, R3, 0x1, P0 ;  /* 0x0000000305037211 */ /* 0x000fe400000f0eff */
[----:B------:R-:W-:Y:S01]  /*70e0*/  SHF.R.S32.HI R4, RZ, 0x1f, R5 ;  /* 0x0000001fff047819 */ /* 0x000fe20000011405 */
[----:B------:R-:W-:Y:S01]  /*70f0*/  USEL UR10, UR43, 0x8000, !UP0 ;  /* 0x000080002b0a7887 */ /* 0x000fe2000c000000 */
[C---:B------:R-:W-:Y:S02]  /*7100*/  @!P3 LEA R8, P0, R0.reuse, R230, 0x1 ;  /* 0x000000e60008b211 */ /* 0x040fe400078008ff */
[C-C-:B------:R-:W-:Y:S02]  /*7110*/  LEA.HI.X R4, R13.reuse, R4, R17.reuse, 0x5, P6 ;  /* 0x000000040d047211 */ /* 0x140fe400030f2c11 */
[----:B------:R-:W-:Y:S02]  /*7120*/  @!P4 LEA R10, P6, R0, R230, 0x1 ;  /* 0x000000e6000ac211 */ /* 0x000fe400078c08ff */
[----:B------:R-:W-:Y:S02]  /*7130*/  IADD3 R226, R226, UR10, RZ ;  /* 0x0000000ae2e27c10 */ /* 0x000fe4000fffe0ff */
[----:B------:R-:W-:Y:S02]  /*7140*/  IADD3 R228, R228, UR10, RZ ;  /* 0x0000000ae4e47c10 */ /* 0x000fe4000fffe0ff */
[CCC-:B------:R-:W-:Y:S01]  /*7150*/  @!P3 LEA.HI.X R9, R0.reuse, R231.reuse, R4.reuse, 0x1, P0 ;  /* 0x000000e70009b211 */ /* 0x1c0fe200000f0c04 */
[----:B------:R1:W-:Y:S01]  /*7160*/  @P5 STS [R226], RZ ;  /* 0x000000ffe2005388 */ /* 0x0003e20000000800 */
[C---:B------:R-:W-:Y:S02]  /*7170*/  @!P5 LEA R12, P0, R13.reuse, R2, 0x6 ;  /* 0x000000020d0cd211 */ /* 0x040fe400078030ff */
[C---:B------:R-:W-:Y:S01]  /*7180*/  @!P4 LEA.HI.X R11, R0.reuse, R231, R4, 0x1, P6 ;  /* 0x000000e7000bc211 */ /* 0x040fe200030f0c04 */
[----:B------:R1:W-:Y:S01]  /*7190*/  @P5 STS [R226+0x4], RZ ;  /* 0x000004ffe2005388 */ /* 0x0003e20000000800 */
[----:B------:R-:W-:Y:S02]  /*71a0*/  @!P5 LEA.HI.X R13, R13, R3, R17, 0x6, P0 ;  /* 0x000000030d0dd211 */ /* 0x000fe400000f3411 */
[C---:B------:R-:W-:Y:S01]  /*71b0*/  @!P2 LEA R6, P6, R0.reuse, R230, 0x1 ;  /* 0x000000e60006a211 */ /* 0x040fe200078c08ff */
[----:B------:R1:W-:Y:S01]  /*71c0*/  @P5 STS [R226+0x8], RZ ;  /* 0x000008ffe2005388 */ /* 0x0003e20000000800 */
[----:B------:R-:W-:Y:S01]  /*71d0*/  IADD3 R213, R213, UR10, RZ ;  /* 0x0000000ad5d57c10 */ /* 0x000fe2000fffe0ff */
[----:B------:R-:W-:Y:S01]  /*71e0*/  IMAD.MOV.U32 R230, RZ, RZ, R2 ;  /* 0x000000ffffe67224 */ /* 0x000fe200078e0002 */
[----:B------:R-:W-:Y:S01]  /*71f0*/  @!P2 LEA.HI.X R7, R0, R231, R4, 0x1, P6 ;  /* 0x000000e70007a211 */ /* 0x000fe200030f0c04 */
[----:B------:R1:W-:Y:S01]  /*7200*/  @P5 STS [R226+0xc], RZ ;  /* 0x00000cffe2005388 */ /* 0x0003e20000000800 */
[----:B------:R-:W-:Y:S03]  /*7210*/  IMAD.MOV.U32 R231, RZ, RZ, R3 ;  /* 0x000000ffffe77224 */ /* 0x000fe600078e0003 */
        /* <DEDUP_REMOVED lines=61> */
.L_x_1567:
        /* <DEDUP_REMOVED lines=173> */
.L_x_1568:
[----:B------:R-:W-:Y:S01]  /*80c0*/  LDSM.16.M88.4 R128, [R218] ;  /* 0x00000000da80783b */ /* 0x000fe20000000200 */
[----:B------:R-:W-:Y:S01]  /*80d0*/  @UP2 UIADD3 UR11, UP0, UR8, -0x100, URZ ;  /* 0xffffff00080b2890 */ /* 0x000fe2000ff1e03f */
[----:B-1----:R-:W-:Y:S01]  /*80e0*/  IMAD.MOV.U32 R2, RZ, RZ, 0x4 ;  /* 0x00000004ff027424 */ /* 0x002fe200078e00ff */
[----:B------:R-:W-:Y:S02]  /*80f0*/  UISETP.GT.AND UP1, UPT, UR6, UR18, UPT ;  /* 0x000000120600728c */ /* 0x000fe4000bf24270 */
[----:B------:R-:W1:Y:S01]  /*8100*/  LDSM.16.MT88.4 R16, [R0+0x18000] ;  /* 0x018000000010783b */ /* 0x000e620000004200 */
[----:B------:R-:W-:Y:S02]  /*8110*/  @UP2 UIADD3.X UR10, UR9, -0x1, URZ, UP0, !UPT ;  /* 0xffffffff090a2890 */ /* 0x000fe400087fe43f */
[----:B------:R-:W-:Y:S02]  /*8120*/  @UP2 UMOV UR8, UR11 ;  /* 0x0000000b00082c82 */ /* 0x000fe40008000000 */
[----:B------:R-:W2:Y:S03]  /*8130*/  LDSM.16.M88.4 R124, [R218+0x1000] ;  /* 0x00100000da7c783b */ /* 0x000ea60000000200 */
[----:B------:R-:W-:Y:S02]  /*8140*/  @UP2 UMOV UR9, UR10 ;  /* 0x0000000a00092c82 */ /* 0x000fe40008000000 */
[----:B------:R-:W3:Y:S01]  /*8150*/  LDSM.16.MT88.4 R96, [R0+0x1a000] ;  /* 0x01a000000060783b */ /* 0x000ee20000004200 */
[----:B------:R-:W-:Y:S01]  /*8160*/  @P1 IMAD.WIDE R2, R233, R2, UR8 ;  /* 0x00000008e9021e25 */ /* 0x000fe2000f8e0202 */
[----:B------:R-:W-:Y:S02]  /*8170*/  ULOP3.LUT UR10, UR6, 0x1, URZ, 0xc0, !UPT ;  /* 0x00000001060a7892 */ /* 0x000fe4000f8ec03f */
[----:B------:R-:W-:Y:S01]  /*8180*/  UIADD3 UR6, UR6, -0x1, URZ ;  /* 0xffffffff06067890 */ /* 0x000fe2000fffe03f */
[----:B------:R-:W4:Y:S01]  /*8190*/  LDSM.16.MT88.4 R112, [R0+0x1c000] ;  /* 0x01c000000070783b */ /* 0x000f220000004200 */
[----:B------:R-:W-:Y:S04]  /*81a0*/  UISETP.NE.U32.AND UP0, UPT, UR10, 0x1, UPT ;  /* 0x000000010a00788c */ /* 0x000fe8000bf05070 */
[----:B------:R-:W3:Y:S05]  /*81b0*/  LDSM.16.MT88.4 R196, [R0+0x1e000] ;  /* 0x01e0000000c4783b */ /* 0x000eea0000004200 */
[----:B------:R-:W-:Y:S05]  /*81c0*/  LDSM.16.M88.4 R200, [R219] ;  /* 0x00000000dbc8783b */ /* 0x000fea0000000200 */
[----:B------:R-:W3:Y:S05]  /*81d0*/  LDSM.16.MT88.4 R204, [R0+0x18800] ;  /* 0x0188000000cc783b */ /* 0x000eea0000004200 */
[----:B------:R3:W5:Y:S01]  /*81e0*/  @P1 LDG.E R240, [R2.64] ;  /* 0x0000000402f01981 */ /* 0x000762000c1e1900 */
[-C--:B-1----:R-:W-:Y:S04]  /*81f0*/  HMMA.16816.F32.BF16 R4, R128, R16.reuse, RZ ;  /* 0x000000108004723c */ /* 0x082fe800000418ff */
[----:B------:R1:W5:Y:S04]  /*8200*/  @P1 LDG.E R241, [R2.64+0x20] ;  /* 0x0000200402f11981 */ /* 0x000368000c1e1900 */
        /* <DEDUP_REMOVED lines=75> */
[----:B------:R2:W3:Y:S03]  /*86c0*/  LDSM.16.MT88.4 R196, [R0+0x1f800] ;  /* 0x01f8000000c4783b */ /* 0x0004e60000004200 */
[C---:B--2---:R-:W-:Y:S04]  /*86d0*/  IMAD R0, R248.reuse, 0x18, RZ ;  /* 0x00000018f8007824 */ /* 0x044fe800078e02ff */
[-C--:B---3--:R-:W-:Y:S08]  /*86e0*/  HMMA.16816.F32.BF16 R116, R204, R196.reuse, R116 ;  /* 0x000000c4cc74723c */ /* 0x088ff00000041874 */
[C---:B------:R-:W-:Y:S07]  /*86f0*/  HMMA.16816.F32.BF16 R120, R200.reuse, R196, R120 ;  /* 0x000000c4c878723c */ /* 0x040fee0000041878 */
[C---:B------:R-:W-:Y:S01]  /*8700*/  IMAD.SHL.U32 R197, R248.reuse, 0x20, RZ ;  /* 0x00000020f8c57824 */ /* 0x040fe200078e00ff */
        /* <DEDUP_REMOVED lines=166> */
[C---:B--2---:R-:W-:Y:S04]  /*9170*/  IADD3 R8, R201.reuse, 0xc0, RZ ;  /* 0x000000c0c9087810 */ /* 0x044fe80007ffe0ff */
        /* <DEDUP_REMOVED lines=10> */
[----:B------:R-:W-:Y:S04]  /*9220*/  IMAD.IADD R4, R200, 0x1, R5 ;  /* 0x00000001c8047824 */ /* 0x000fe800078e0205 */
[----:B------:R2:W-:Y:S01]  /*9230*/  RED.E.ADD.F32.FTZ.RN.STRONG.GPU [R8.64], R119 ;  /* 0x000000770800798e */ /* 0x0005e2000c10e784 */
[-C--:B------:R-:W-:Y:S01]  /*9240*/  LEA R10, P0, R4, R224.reuse, 0x2 ;  /* 0x000000e0040a7211 */ /* 0x080fe200078010ff */
[----:B------:R-:W-:Y:S03]  /*9250*/  IMAD.IADD R0, R200, 0x1, R4 ;  /* 0x00000001c8007824 */ /* 0x000fe600078e0204 */
[-C--:B------:R-:W-:Y:S02]  /*9260*/  LEA.HI.X.SX32 R11, R4, R225.reuse, 0x2, P0 ;  /* 0x000000e1040b7211 */ /* 0x080fe400000f16ff */
[----:B------:R-:W-:Y:S02]  /*9270*/  IADD3 R4, R201, 0xe0, RZ ;  /* 0x000000e0c9047810 */ /* 0x000fe40007ffe0ff */
[CC--:B-1----:R-:W-:Y:S04]  /*9280*/  LEA R6, P1, R5.reuse, R224.reuse, 0x2 ;  /* 0x000000e005067211 */ /* 0x0c2fe800078210ff */
[-C--:B------:R-:W-:Y:S01]  /*9290*/  LEA.HI.X.SX32 R7, R5, R225.reuse, 0x2, P1 ;  /* 0x000000e105077211 */ /* 0x080fe200008f16ff */
[----:B------:R-:W-:Y:S01]  /*92a0*/  IMAD.IADD R5, R200, 0x1, R0 ;  /* 0x00000001c8057824 */ /* 0x000fe200078e0200 */
[CC--:B--2---:R-:W-:Y:S03]  /*92b0*/  LEA R8, P0, R0.reuse, R224.reuse, 0x2 ;  /* 0x000000e000087211 */ /* 0x0c4fe600078010ff */
[----:B------:R1:W-:Y:S01]  /*92c0*/  RED.E.ADD.F32.FTZ.RN.STRONG.GPU [R6.64], R120 ;  /* 0x000000780600798e */ /* 0x0003e2000c10e784 */
[-C--:B------:R-:W-:Y:S01]  /*92d0*/  LEA.HI.X.SX32 R9, R0, R225.reuse, 0x2, P0 ;  /* 0x000000e100097211 */ /* 0x080fe200000f16ff */
[----:B------:R-:W-:Y:S03]  /*92e0*/  IMAD.IADD R0, R200, 0x1, R4 ;  /* 0x00000001c8007824 */ /* 0x000fe600078e0204 */
[----:B------:R-:W-:Y:S05]  /*92f0*/  RED.E.ADD.F32.FTZ.RN.STRONG.GPU [R10.64], R121 ;  /* 0x000000790a00798e */ /* 0x000fea000c10e784 */
[----:B------:R2:W-:Y:S01]  /*9300*/  RED.E.ADD.F32.FTZ.RN.STRONG.GPU [R8.64], R122 ;  /* 0x0000007a0800798e */ /* 0x0005e2000c10e784 */
[CC--:B-1----:R-:W-:Y:S04]  /*9310*/  LEA R6, P0, R5.reuse, R224.reuse, 0x2 ;  /* 0x000000e005067211 */ /* 0x0c2fe800078010ff */
[-C--:B------:R-:W-:Y:S05]  /*9320*/  LEA.HI.X.SX32 R7, R5, R225.reuse, 0x2, P0 ;  /* 0x000000e105077211 */ /* 0x080fea00000f16ff */
[----:B------:R1:W-:Y:S01]  /*9330*/  RED.E.ADD.F32.FTZ.RN.STRONG.GPU [R6.64], R123 ;  /* 0x0000007b0600798e */ /* 0x0003e2000c10e784 */
[CC--:B--2---:R-:W-:Y:S04]  /*9340*/  LEA R8, P0, R4.reuse, R224.reuse, 0x2 ;  /* 0x000000e004087211 */ /* 0x0c4fe800078010ff */
[----:B------:R-:W-:Y:S01]  /*9350*/  RED.E.ADD.F32.FTZ.RN.STRONG.GPU [R224.64+0x380], R128 ;  /* 0x00038080e000798e */ /* 0x000fe2000c10e784 */
[-C--:B------:R-:W-:Y:S02]  /*9360*/  LEA.HI.X.SX32 R9, R4, R225.reuse, 0x2, P0 ;  /* 0x000000e104097211 */ /* 0x080fe400000f16ff */
[CC--:B------:R-:W-:Y:S02]  /*9370*/  LEA R4, P0, R0.reuse, R224.reuse, 0x2 ;  /* 0x000000e000047211 */ /* 0x0c0fe400078010ff */
[----:B------:R2:W-:Y:S02]  /*9380*/  RED.E.ADD.F32.FTZ.RN.STRONG.GPU [R2.64+0x380], R129 ;  /* 0x000380810200798e */ /* 0x0005e4000c10e784 */
[-C--:B------:R-:W-:Y:S03]  /*9390*/  LEA.HI.X.SX32 R5, R0, R225.reuse, 0x2, P0 ;  /* 0x000000e100057211 */ /* 0x080fe600000f16ff */
[----:B------:R3:W-:Y:S05]  /*93a0*/  RED.E.ADD.F32.FTZ.RN.STRONG.GPU [R8.64], R130 ;  /* 0x000000820800798e */ /* 0x0007ea000c10e784 */
[----:B------:R4:W-:Y:S01]  /*93b0*/  RED.E.ADD.F32.FTZ.RN.STRONG.GPU [R4.64], R131 ;  /* 0x000000830400798e */ /* 0x0009e2000c10e784 */
[----:B-1----:R-:W-:Y:S05]  /*93c0*/  IMAD.IADD R6, R200, 0x1, R0 ;  /* 0x00000001c8067824 */ /* 0x002fea00078e0200 */
[CC--:B------:R-:W-:Y:S04]  /*93d0*/  LEA R10, P0, R6.reuse, R224.reuse, 0x2 ;  /* 0x000000e0060a7211 */ /* 0x0c0fe800078010ff */
[-C--:B------:R-:W-:Y:S01]  /*93e0*/  LEA.HI.X.SX32 R11, R6, R225.reuse, 0x2, P0 ;  /* 0x000000e1060b7211 */ /* 0x080fe200000f16ff */
[C---:B--2---:R-:W-:Y:S04]  /*93f0*/  IMAD.IADD R2, R200.reuse, 0x1, R6 ;  /* 0x00000001c8027824 */ /* 0x044fe800078e0206 */
[----:B------:R-:W-:Y:S01]  /*9400*/  IMAD.IADD R0, R200, 0x1, R2 ;  /* 0x00000001c8007824 */ /* 0x000fe200078e0202 */
[-C--:B---3--:R-:W-:Y:S01]  /*9410*/  LEA R8, P2, R2, R224.reuse, 0x2 ;  /* 0x000000e002087211 */ /* 0x088fe200078410ff */
[----:B------:R-:W-:Y:S02]  /*9420*/  RED.E.ADD.F32.FTZ.RN.STRONG.GPU [R10.64], R124 ;  /* 0x0000007c0a00798e */ /* 0x000fe4000c10e784 */
[----:B------:R-:W-:Y:S01]  /*9430*/  IMAD.IADD R3, R200, 0x1, R0 ;  /* 0x00000001c8037824 */ /* 0x000fe200078e0200 */
[-C--:B------:R-:W-:Y:S02]  /*9440*/  LEA.HI.X.SX32 R9, R2, R225.reuse, 0x2, P2 ;  /* 0x000000e102097211 */ /* 0x080fe400010f16ff */
[CC--:B------:R-:W-:Y:S02]  /*9450*/  LEA R6, P1, R0.reuse, R224.reuse, 0x2 ;  /* 0x000000e000067211 */ /* 0x0c0fe400078210ff */
[C---:B----4-:R-:W-:Y:S01]  /*9460*/  LEA R4, P0, R3.reuse, R224, 0x2 ;  /* 0x000000e003047211 */ /* 0x050fe200078010ff */
[----:B------:R-:W-:Y:S01]  /*9470*/  RED.E.ADD.F32.FTZ.RN.STRONG.GPU [R8.64], R125 ;  /* 0x0000007d0800798e */ /* 0x000fe2000c10e784 */
[-C--:B------:R-:W-:Y:S02]  /*9480*/  LEA.HI.X.SX32 R7, R0, R225.reuse, 0x2, P1 ;  /* 0x000000e100077211 */ /* 0x080fe400008f16ff */
[----:B------:R-:W-:Y:S02]  /*9490*/  LEA.HI.X.SX32 R5, R3, R225, 0x2, P0 ;  /* 0x000000e103057211 */ /* 0x000fe400000f16ff */
[----:B------:R-:W-:Y:S01]  /*94a0*/  LDSM.16.MT88.4 R8, [R208] ;  /* 0x00000000d008783b */ /* 0x000fe20000004200 */
[----:B------:R-:W-:Y:S01]  /*94b0*/  PLOP3.LUT P1, PT, PT, PT, UP0, 0x80, 0x0 ;  /* 0x000000000000781c */ /* 0x000fe20003f2f008 */
[----:B------:R-:W-:Y:S01]  /*94c0*/  @UP2 UIADD3 UR17, UP0, UR17, -0x100, URZ ;  /* 0xffffff0011112890 */ /* 0x000fe2000ff1e03f */
[----:B------:R-:W-:Y:S02]  /*94d0*/  PLOP3.LUT P0, PT, PT, PT, UP1, 0x80, 0x0 ;  /* 0x000000000000781c */ /* 0x000fe40003f0f018 */
[----:B------:R-:W-:Y:S01]  /*94e0*/  RED.E.ADD.F32.FTZ.RN.STRONG.GPU [R6.64], R126 ;  /* 0x0000007e0600798e */ /* 0x000fe2000c10e784 */
[C---:B------:R-:W-:Y:S01]  /*94f0*/  IADD3 R0, R208.reuse, -0x8000, RZ ;  /* 0xffff8000d0007810 */ /* 0x040fe20007ffe0ff */
[----:B------:R-:W-:Y:S03]  /*9500*/  @UP2 UIADD3.X UR16, UR16, -0x1, URZ, UP0, !UPT ;  /* 0xffffffff10102890 */ /* 0x000fe600087fe43f */
[----:B------:R-:W-:Y:S04]  /*9510*/  RED.E.ADD.F32.FTZ.RN.STRONG.GPU [R4.64], R127 ;  /* 0x0000007f0400798e */ /* 0x000fe8000c10e784 */
[----:B------:R-:W-:Y:S01]  /*9520*/  @P1 IADD3 R0, R208, 0x8000, RZ ;  /* 0x00008000d0001810 */ /* 0x000fe20007ffe0ff */
        /* <DEDUP_REMOVED lines=82> */
[----:B------:R-:W-:Y:S01]  /*9a50*/  UISETP.NE.AND UP0, UPT, UR37, -0x1, UPT ;  /* 0xffffffff2500788c */ /* 0x000fe2000bf05270 */
[----:B------:R-:W-:-:S02]  /*9a60*/  FMUL.FTZ R13, R59, c[0x0][0x2dc] ;  /* 0x0000b7003b0d7a20 */ /* 0x000fc40000410000 */
        /* <DEDUP_REMOVED lines=17> */
[----:B------:R-:W-:Y:S01]  /*9b80*/  @UP0 UIMAD UR14, UR6, UR11, UR9 ;  /* 0x0000000b060e02a4 */ /* 0x000fe2000f8e0209 */
[----:B------:R-:W-:Y:S01]  /*9b90*/  FMUL.FTZ R55, R145, c[0x0][0x2e0] ;  /* 0x0000b80091377a20 */ /* 0x000fe20000410000 */
[----:B------:R1:W-:Y:S01]  /*9ba0*/  STS [R246], R59 ;  /* 0x0000003bf6007388 */ /* 0x0003e20000000800 */
        /* <DEDUP_REMOVED lines=215> */
[----:B------:R-:W-:-:S02]  /*a920*/  F2FP.BF16.PACK_AB R2, R2, R76 ;  /* 0x0000004c0202723e */ /* 0x000fc400000010ff */
[----:B------:R1:W-:Y:S02]  /*a930*/  STS [R246+0xa400], R23 ;  /* 0x00a40017f6007388 */ /* 0x0003e40000000800 */
[----:B------:R-:W-:Y:S02]  /*a940*/  F2FP.BF16.PACK_AB R0, R0, R78 ;  /* 0x0000004e0000723e */ /* 0x000fe400000010ff */
        /* <DEDUP_REMOVED lines=36> */
.L_x_1570:
        /* <DEDUP_REMOVED lines=19> */
.L_x_1571:
        /* <DEDUP_REMOVED lines=13> */
[----:B------:R-:W-:-:S02]  /*ad90*/  USHF.R.S32.HI UR15, URZ, 0x1f, UR39 ;  /* 0x0000001f3f0f7899 */ /* 0x000fc40008011427 */
[----:B------:R-:W-:Y:S02]  /*ada0*/  UIMAD UR8, UR6, UR9, UR8 ;  /* 0x00000009060872a4 */ /* 0x000fe4000f8e0208 */
[----:B------:R-:W-:-:S04]  /*adb0*/  IADD3 R2, P0, R2, UR13, RZ ;  /* 0x0000000d02027c10 */ /* 0x000fc8000ff1e0ff */
[----:B------:R-:W-:Y:S01]  /*adc0*/  IMAD.U32 R6, RZ, RZ, UR8 ;  /* 0x00000008ff067e24 */ /* 0x000fe2000f8e00ff */
[----:B------:R-:W-:Y:S01]  /*add0*/  ULDC.64 UR8, c[0x0][0x3b8] ;  /* 0x0000ee0000087ab9 */ /* 0x000fe20000000a00 */
[----:B------:R2:W3:Y:S01]  /*ade0*/  LDS.128 R40, [R8+0x19000] ;  /* 0x0190000008287984 */ /* 0x0004e20000000c00 */
[----:B------:R-:W-:Y:S02]  /*adf0*/  UIMAD UR8, UR15, UR8, URZ ;  /* 0x000000080f0872a4 */ /* 0x000fe4000f8e023f */
[----:B------:R-:W-:Y:S01]  /*ae00*/  IADD3.X R3, R3, UR14, R6, P0, !PT ;  /* 0x0000000e03037c10 */ /* 0x000fe200087fe406 */
[----:B------:R-:W-:Y:S01]  /*ae10*/  IMAD.U32 R6, RZ, RZ, UR39 ;  /* 0x00000027ff067e24 */ /* 0x000fe2000f8e00ff */
[----:B------:R2:W4:Y:S01]  /*ae20*/  LDS.128 R36, [R8+0x1b000] ;  /* 0x01b0000008247984 */ /* 0x0005220000000c00 */
[----:B------:R-:W-:Y:S01]  /*ae30*/  UIMAD UR8, UR39, UR9, UR8 ;  /* 0x00000009270872a4 */ /* 0x000fe2000f8e0208 */
[----:B-1----:R-:W-:Y:S02]  /*ae40*/  SHF.R.S32.HI R0, RZ, 0x1f, R7 ;  /* 0x0000001fff007819 */ /* 0x002fe40000011407 */
[----:B------:R2:W1:Y:S02]  /*ae50*/  LDS.128 R32, [R8+0x1d000] ;  /* 0x01d0000008207984 */ /* 0x0004640000000c00 */
[----:B------:R-:W-:Y:S01]  /*ae60*/  LEA.HI R0, R0, R7, RZ, 0x3 ;  /* 0x0000000700007211 */ /* 0x000fe200078f18ff */
[----:B------:R-:W-:Y:S01]  /*ae70*/  IMAD.WIDE.U32 R6, R6, c[0x0][0x3b8], R2 ;  /* 0x0000ee0006067a25 */ /* 0x000fe200078e0002 */
[----:B------:R2:W1:Y:S02]  /*ae80*/  LDS.128 R28, [R8+0x1f000] ;  /* 0x01f00000081c7984 */ /* 0x0004640000000c00 */
[----:B------:R-:W-:-:S02]  /*ae90*/  SHF.R.S32.HI R0, RZ, 0x3, R0 ;  /* 0x00000003ff007819 */ /* 0x000fc40000011400 */
[----:B------:R2:W1:Y:S01]  /*aea0*/  LDS.128 R56, [R8+0x20000] ;  /* 0x0200000008387984 */ /* 0x0004620000000c00 */
[----:B------:R-:W-:Y:S02]  /*aeb0*/  IADD3 R10, R7, UR8, RZ ;  /* 0x00000008070a7c10 */ /* 0x000fe4000fffe0ff */
        /* <DEDUP_REMOVED lines=12> */
[----:B------:R-:W-:Y:S01]  /*af80*/  IMAD.MOV.U32 R2, RZ, RZ, R6 ;  /* 0x000000ffff027224 */ /* 0x000fe200078e0006 */
[----:B------:R-:W-:Y:S01]  /*af90*/  ISETP.GE.AND P2, PT, R243, c[0x0][0x220], PT ;  /* 0x00008800f3007a0c */ /* 0x000fe20003f46270 */
[----:B------:R-:W-:Y:S01]  /*afa0*/  IMAD.MOV.U32 R3, RZ, RZ, R10 ;  /* 0x000000ffff037224 */ /* 0x000fe200078e000a */
[----:B------:R-:W4:Y:S01]  /*afb0*/  LDS.128 R20, [R8+0x1c000] ;  /* 0x01c0000008147984 */ /* 0x000f220000000c00 */
[----:B------:R-:W-:Y:S01]  /*afc0*/  IMAD R77, R76, c[0x0][0x3a0], RZ ;  /* 0x0000e8004c4d7a24 */ /* 0x000fe200078e02ff */
[----:B------:R-:W-:-:S02]  /*afd0*/  ISETP.GE.AND P1, PT, R242, c[0x0][0x220], PT ;  /* 0x00008800f2007a0c */ /* 0x000fc40003f26270 */
[----:B------:R-:W-:Y:S01]  /*afe0*/  LDS.128 R12, [R8+0x1e000] ;  /* 0x01e00000080c7984 */ /* 0x000fe20000000c00 */
[----:B------:R-:W-:-:S03]  /*aff0*/  ISETP.GE.AND P0, PT, R244, c[0x0][0x220], PT ;  /* 0x00008800f4007a0c */ /* 0x000fc60003f06270 */
[----:B------:R2:W1:Y:S02]  /*b000*/  @!P3 LDS.128 R16, [R8+0x18000] ;  /* 0x018000000810b984 */ /* 0x0004640000000c00 */
[----:B--2---:R-:W-:-:S04]  /*b010*/  IMAD.WIDE.U32 R8, R0, c[0x0][0x3a0], R2 ;  /* 0x0000e80000087a25 */ /* 0x004fc800078e0002 */
[----:B------:R-:W-:-:S04]  /*b020*/  IMAD R2, R0, c[0x0][0x3a4], R77 ;  /* 0x0000e90000027a24 */ /* 0x000fc800078e024d */
[----:B------:R-:W-:Y:S01]  /*b030*/  IMAD.IADD R3, R2, 0x1, R9 ;  /* 0x0000000102037824 */ /* 0x000fe200078e0209 */
[----:B------:R-:W-:-:S04]  /*b040*/  LEA R2, P4, R8, c[0x0][0x340], 0x1 ;  /* 0x0000d00008027a11 */ /* 0x000fc800078808ff */
[----:B------:R-:W-:-:S05]  /*b050*/  LEA.HI.X R3, R8, c[0x0][0x344], R3, 0x1, P4 ;  /* 0x0000d10008037a11 */ /* 0x000fca00020f0c03 */
[----:B---3--:R2:W-:Y:S04]  /*b060*/  @!P2 STG.E.128 [R2.64+0x80], R24 ;  /* 0x000080180200a986 */ /* 0x0085e8000c101d04 */
[----:B----4-:R2:W-:Y:S04]  /*b070*/  @!P1 STG.E.128 [R2.64+0x100], R20 ;  /* 0x0001001402009986 */ /* 0x0105e8000c101d04 */
[----:B-1----:R2:W-:Y:S04]  /*b080*/  @!P3 STG.E.128 [R2.64], R16 ;  /* 0x000000100200b986 */ /* 0x0025e8000c101d04 */
[----:B------:R2:W-:Y:S02]  /*b090*/  @!P0 STG.E.128 [R2.64+0x180], R12 ;  /* 0x0001800c02008986 */ /* 0x0005e4000c101d04 */
.L_x_1573:
[----:B---34-:R-:W-:Y:S05]  /*b0a0*/  BSYNC B0 ;  /* 0x0000000000007941 */ /* 0x018fea0003800000 */
.L_x_1572:
[----:B--2---:R-:W-:Y:S01]  /*b0b0*/  IADD3 R2, R0, 0x20, RZ ;  /* 0x0000002000027810 */ /* 0x004fe20007ffe0ff */
        /* <DEDUP_REMOVED lines=18> */
[----:B-1----:R2:W-:Y:S04]  /*b1e0*/  @!P1 STG.E.128 [R2.64+0x100], R32 ;  /* 0x0001002002009986 */ /* 0x0025e8000c101d04 */
[----:B------:R2:W-:Y:S02]  /*b1f0*/  @!P0 STG.E.128 [R2.64+0x180], R28 ;  /* 0x0001801c02008986 */ /* 0x0005e4000c101d04 */
.L_x_1575:
[----:B------:R-:W-:Y:S05]  /*b200*/  BSYNC B0 ;  /* 0x0000000000007941 */ /* 0x000fea0003800000 */
.L_x_1574:
[----:B------:R-:W-:Y:S01]  /*b210*/  ULDC.64 UR8, c[0x0][0x3a8] ;  /* 0x0000ea0000087ab9 */ /* 0x000fe20000000a00 */
[----:B--2---:R-:W-:Y:S01]  /*b220*/  IMAD.WIDE.U32 R2, R11, c[0x0][0x3a8], R4 ;  /* 0x0000ea000b027a25 */ /* 0x004fe200078e0004 */
        /* <DEDUP_REMOVED lines=30> */
.L_x_1577:
[----:B------:R-:W-:Y:S05]  /*b410*/  BSYNC B0 ;  /* 0x0000000000007941 */ /* 0x000fea0003800000 */
.L_x_1576:
        /* <DEDUP_REMOVED lines=19> */
.L_x_1546:
[----:B------:R-:W-:Y:S05]  /*b550*/  BSYNC B1 ;  /* 0x0000000000017941 */ /* 0x000fea0003800000 */
.L_x_1532:
        /* <DEDUP_REMOVED lines=12> */
.L_x_1578:
[----:B------:R-:W-:Y:S05]  /*b620*/  EXIT ;  /* 0x000000000000794d */ /* 0x000fea0003800000 */
.L_x_1580:
        /* <DEDUP_REMOVED lines=13> */
.L_x_2042:


//--------------------- .text._ZN5flash44flash_bwd_dq_dk_dv_loop_seqk_parallel_kernelI23Flash_bwd_kernel_traitsILi256ELi64ELi64ELi8ELi4ELi2ELi2ELb0ELb0EN7cutlass10bfloat16_tE19Flash_kernel_traitsILi256ELi64ELi64ELi8ES3_EELb0ELb0ELb1ELb0ELb0ELb0ELb1EEEvNS_16Flash_bwd_paramsE --------------------------
	.section	.text._ZN5flash44flash_bwd_dq_dk_dv_loop_seqk_parallel_kernelI23Flash_bwd_kernel_traitsILi256ELi64ELi64ELi8ELi4ELi2ELi2ELb0ELb0EN7cutlass10bfloat16_tE19Flash_kernel_traitsILi256ELi64ELi64ELi8ES3_EELb0ELb0ELb1ELb0ELb0ELb0ELb1EEEvNS_16Flash_bwd_paramsE,"ax",@progbits
	.sectioninfo	@"SHI_REGISTERS=255"
	.align	128
        .global         _ZN5flash44flash_bwd_dq_dk_dv_loop_seqk_parallel_kernelI23Flash_bwd_kernel_traitsILi256ELi64ELi64ELi8ELi4ELi2ELi2ELb0ELb0EN7cutlass10bfloat16_tE19Flash_kernel_traitsILi256ELi64ELi64ELi8ES3_EELb0ELb0ELb1ELb0ELb0ELb0ELb1EEEvNS_16Flash_bwd_paramsE
        .type           _ZN5flash44flash_bwd_dq_dk_dv_loop_seqk_parallel_kernelI23Flash_bwd_kernel_traitsILi256ELi64ELi64ELi8ELi4ELi2ELi2ELb0ELb0EN7cutlass10bfloat16_tE19Flash_kernel_traitsILi256ELi64ELi64ELi8ES3_EELb0ELb0ELb1ELb0ELb0ELb0ELb1EEEvNS_16Flash_bwd_paramsE,@function
        .size           _ZN5flash44flash_bwd_dq_dk_dv_loop_seqk_parallel_kernelI23Flash_bwd_kernel_traitsILi256ELi64ELi64ELi8ELi4ELi2ELi2ELb0ELb0EN7cutlass10bfloat16_tE19Flash_kernel_traitsILi256ELi64ELi64ELi8ES3_EELb0ELb0ELb1ELb0ELb0ELb0ELb1EEEvNS_16Flash_bwd_paramsE,(.L_x_2043 - _ZN5flash44flash_bwd_dq_dk_dv_loop_seqk_parallel_kernelI23Flash_bwd_kernel_traitsILi256ELi64ELi64ELi8ELi4ELi2ELi2ELb0ELb0EN7cutlass10bfloat16_tE19Flash_kernel_traitsILi256ELi64ELi64ELi8ES3_EELb0ELb0ELb1ELb0ELb0ELb0ELb1EEEvNS_16Flash_bwd_paramsE)
        .other          _ZN5flash44flash_bwd_dq_dk_dv_loop_seqk_parallel_kernelI23Flash_bwd_kernel_traitsILi256ELi64ELi64ELi8ELi4ELi2ELi2ELb0ELb0EN7cutlass10bfloat16_tE19Flash_kernel_traitsILi256ELi64ELi64ELi8ES3_EELb0ELb0ELb1ELb0ELb0ELb0ELb1EEEvNS_16Flash_bwd_paramsE,@"STO_CUDA_ENTRY STV_DEFAULT"
_ZN5flash44flash_bwd_dq_dk_dv_loop_seqk_parallel_kernelI23Flash_bwd_kernel_traitsILi256ELi64ELi64ELi8ELi4ELi2ELi2ELb0ELb0EN7cutlass10bfloat16_tE19Flash_kernel_traitsILi256ELi64ELi64ELi8ES3_EELb0ELb0ELb1ELb0ELb0ELb0ELb1EEEvNS_16Flash_bwd_paramsE:
.text._ZN5flash44flash_bwd_dq_dk_dv_loop_seqk_parallel_kernelI23Flash_bwd_kernel_traitsILi256ELi64ELi64ELi8ELi4ELi2ELi2ELb0ELb0EN7cutlass10bfloat16_tE19Flash_kernel_traitsILi256ELi64ELi64ELi8ES3_EELb0ELb0ELb1ELb0ELb0ELb0ELb1EEEvNS_16Flash_bwd_paramsE:
        /* <DEDUP_REMOVED lines=181> */
.L_x_1629:
        /* <DEDUP_REMOVED lines=66> */
.L_x_1581:
        /* <DEDUP_REMOVED lines=67> */
.L_x_1583:
        /* <DEDUP_REMOVED lines=43> */
.L_x_1584:
        /* <DEDUP_REMOVED lines=45> */
.L_x_1585:
[----:B------:R-:W-:-:S03]  /*1920*/  UMOV UR13, UR53 ;  /* 0x00000035000d7c82 */ /* 0x000fc60008000000 */
.L_x_1586:
[----:B------:R-:W-:Y:S01]  /*1930*/  UIADD3 UR8, UP4, UP3, UR8, UR48, UR50 ;  /* 0x0000003008087290 */ /* 0x000fe2000fb9e032 */
[----:B------:R-:W-:Y:S01]  /*1940*/  IMAD.U32 R2, RZ, RZ, UR5 ;  /* 0x00000005ff027e24 */ /* 0x000fe2000f8e00ff */
        /* <DEDUP_REMOVED lines=9> */
[----:B------:R-:W-:Y:S01]  /*19e0*/  IMAD.U32 R7, RZ, RZ, UR37 ;  /* 0x00000025ff077e24 */ /* 0x000fe2000f8e00ff */
[----:B------:R-:W-:Y:S01]  /*19f0*/  UIMAD UR6, UR60, UR8, URZ ;  /* 0x000000083c0672a4 */ /* 0x000fe2000f8e023f */
[----:B------:R-:W-:Y:S01]  /*1a00*/  IMAD.U32 R11, RZ, RZ, UR37 ;  /* 0x00000025ff0b7e24 */ /* 0x000fe2000f8e00ff */
[----:B------:R-:W-:Y:S01]  /*1a10*/  UMOV UR14, 0x4 ;  /* 0x00000004000e7882 */ /* 0x000fe20000000000 */
[----:B------:R-:W-:Y:S01]  /*1a20*/  BSSY B1, `(.L_x_1582) ;  /* 0x0000946000017945 */ /* 0x000fe20003800000 */
[----:B------:R-:W-:Y:S01]  /*1a30*/  UIMAD UR11, UR37, UR9, UR6 ;  /* 0x00000009250b72a4 */ /* 0x000fe2000f8e0206 */
[C---:B------:R-:W-:Y:S01]  /*1a40*/  IADD3 R244, R238.reuse, 0x40, RZ ;  /* 0x00000040eef47810 */ /* 0x040fe20007ffe0ff */
[----:B------:R-:W-:Y:S01]  /*1a50*/  ULDC.64 UR4, c[0x0][0x3c8] ;  /* 0x0000f20000047ab9 */ /* 0x000fe20000000a00 */
[C---:B------:R-:W-:Y:S01]  /*1a60*/  IADD3 R243, R238.reuse, 0x80, RZ ;  /* 0x00000080eef37810 */ /* 0x040fe20007ffe0ff */
[----:B------:R-:W-:Y:S01]  /*1a70*/  ULDC.64 UR8, c[0x0][0x370] ;  /* 0x0000dc0000087ab9 */ /* 0x000fe20000000a00 */
[----:B------:R-:W-:Y:S01]  /*1a80*/  IADD3 R245, R238, 0xc0, RZ ;  /* 0x000000c0eef57810 */ /* 0x000fe20007ffe0ff */
[----:B------:R-:W-:-:S04]  /*1a90*/  UIMAD UR6, UR34, UR8, URZ ;  /* 0x00000008220672a4 */ /* 0x000fc8000f8e023f */
[----:B------:R-:W-:-:S03]  /*1aa0*/  UIMAD UR28, UR23, UR9, UR6 ;  /* 0x00000009171c72a4 */ /* 0x000fc6000f8e0206 */
[----:B------:R-:W-:Y:S02]  /*1ab0*/  ULDC.64 UR8, c[0x0][0x378] ;  /* 0x0000de0000087ab9 */ /* 0x000fe40000000a00 */
[----:B------:R-:W-:Y:S02]  /*1ac0*/  UIMAD UR6, UR60, UR8, URZ ;  /* 0x000000083c0672a4 */ /* 0x000fe4000f8e023f */
[----:B------:R-:W-:Y:S02]  /*1ad0*/  UIADD3 UR8, UR23, UR13, URZ ;  /* 0x0000000d17087290 */ /* 0x000fe4000fffe03f */
[----:B------:R-:W-:Y:S02]  /*1ae0*/  UIMAD UR10, UR37, UR9, UR6 ;  /* 0x00000009250a72a4 */ /* 0x000fe4000f8e0206 */
[----:B------:R-:W-:Y:S02]  /*1af0*/  UIMAD.WIDE UR8, UR8, UR14, UR4 ;  /* 0x0000000e080872a5 */ /* 0x000fe4000f8e0204 */
[----:B------:R-:W-:-:S02]  /*1b00*/  UIADD3 UR6, -UR7, UR12, UR18 ;  /* 0x0000000c07067290 */ /* 0x000fc4000fffe112 */
[----:B------:R-:W-:-:S03]  /*1b10*/  ULDC.64 UR4, c[0x0][0x200] ;  /* 0x0000800000047ab9 */ /* 0x000fc60000000a00 */
[----:B------:R-:W-:Y:S02]  /*1b20*/  UMOV UR16, UR8 ;  /* 0x0000000800107c82 */ /* 0x000fe40008000000 */
[----:B------:R-:W-:Y:S02]  /*1b30*/  UIADD3 UR8, UR23, UR17, URZ ;  /* 0x0000001117087290 */ /* 0x000fe4000fffe03f */
[----:B------:R-:W-:Y:S02]  /*1b40*/  UMOV UR15, UR9 ;  /* 0x00000009000f7c82 */ /* 0x000fe40008000000 */
[----:B------:R-:W-:Y:S01]  /*1b50*/  UIMAD.WIDE UR8, UR8, UR14, UR4 ;  /* 0x0000000e080872a5 */ /* 0x000fe2000f8e0204 */
[----:B------:R1:W2:Y:S01]  /*1b60*/  R2UR UR5, R2 ;  /* 0x00000000020573c2 */ /* 0x0002a200000e0000 */
[----:B------:R-:W-:Y:S02]  /*1b70*/  ULDC UR17, c[0x0][0x2e8] ;  /* 0x0000ba0000117ab9 */ /* 0x000fe40000000800 */
[----:B------:R-:W-:-:S03]  /*1b80*/  UIADD3 UR6, UR6, -UR17, URZ ;  /* 0x8000001106067290 */ /* 0x000fc6000fffe03f */
        /* <DEDUP_REMOVED lines=8> */
[----:B-1----:R-:W-:-:S03]  /*1c10*/  LEA.HI R2, R22, R23, RZ, 0x5 ;  /* 0x0000001716027211 */ /* 0x002fc600078f28ff */
[----:B------:R-:W-:-:S04]  /*1c20*/  USEL UR17, URZ, UR17, !UP1 ;  /* 0x000000113f117287 */ /* 0x000fc8000c800000 */
        /* <DEDUP_REMOVED lines=51> */
.L_x_1588:
        /* <DEDUP_REMOVED lines=18> */
.L_x_1589:
        /* <DEDUP_REMOVED lines=35> */
.L_x_1591:
[----:B------:R-:W-:Y:S05]  /*22b0*/  BSYNC B0 ;  /* 0x0000000000007941 */ /* 0x000fea0003800000 */
.L_x_1590:
        /* <DEDUP_REMOVED lines=21> */
.L_x_1593:
[----:B------:R-:W-:Y:S05]  /*2410*/  BSYNC B0 ;  /* 0x0000000000007941 */ /* 0x000fea0003800000 */
.L_x_1592:
        /* <DEDUP_REMOVED lines=31> */
.L_x_1595:
[----:B------:R-:W-:Y:S05]  /*2610*/  BSYNC B0 ;  /* 0x0000000000007941 */ /* 0x000fea0003800000 */
.L_x_1594:
        /* <DEDUP_REMOVED lines=20> */
.L_x_1587:
        /* <DEDUP_REMOVED lines=56> */
.L_x_1598:
[----:B------:R-:W-:Y:S05]  /*2ae0*/  BSYNC B0 ;  /* 0x0000000000007941 */ /* 0x000fea0003800000 */
.L_x_1597:
        /* <DEDUP_REMOVED lines=48> */
.L_x_1600:
[----:B------:R-:W-:Y:S05]  /*2df0*/  BSYNC B0 ;  /* 0x0000000000007941 */ /* 0x000fea0003800000 */
.L_x_1599:
        /* <DEDUP_REMOVED lines=23> */
.L_x_1602:
        /* <DEDUP_REMOVED lines=50> */
.L_x_1603:
[----:B------:R-:W-:Y:S05]  /*3290*/  BSYNC B0 ;  /* 0x0000000000007941 */ /* 0x000fea0003800000 */
.L_x_1601:
        /* <DEDUP_REMOVED lines=21> */
.L_x_1605:
        /* <DEDUP_REMOVED lines=49> */
.L_x_1606:
[----:B------:R-:W-:Y:S05]  /*3700*/  BSYNC B0 ;  /* 0x0000000000007941 */ /* 0x000fea0003800000 */
.L_x_1604:
        /* <DEDUP_REMOVED lines=79> */
.L_x_1608:
[----:B---3--:R-:W-:Y:S05]  /*3c00*/  BSYNC B0 ;  /* 0x0000000000007941 */ /* 0x008fea0003800000 */
.L_x_1607:
        /* <DEDUP_REMOVED lines=55> */
.L_x_1610:
[----:B------:R-:W-:Y:S05]  /*3f80*/  BSYNC B0 ;  /* 0x0000000000007941 */ /* 0x000fea0003800000 */
.L_x_1609:
        /* <DEDUP_REMOVED lines=62> */
.L_x_1612:
[----:B------:R-:W-:Y:S05]  /*4370*/  BSYNC B0 ;  /* 0x0000000000007941 */ /* 0x000fea0003800000 */
.L_x_1611:
        /* <DEDUP_REMOVED lines=54> */
.L_x_1614:
[----:B------:R-:W-:Y:S05]  /*46e0*/  BSYNC B0 ;  /* 0x0000000000007941 */ /* 0x000fea0003800000 */
.L_x_1613:
        /* <DEDUP_REMOVED lines=91> */
.L_x_1619:
[----:B------:R-:W0:Y:S01]  /*4ca0*/  LDGDEPBAR ;  /* 0x00000000000079af */ /* 0x000e220000000000 */
[C---:B------:R-:W-:Y:S01]  /*4cb0*/  IADD3 R3, R217.reuse, R221, RZ ;  /* 0x000000ddd9037210 */ /* 0x040fe20007ffe0ff */
[----:B------:R-:W-:Y:S01]  /*4cc0*/  USHF.L.U32 UR9, UR6, 0x6, URZ ;  /* 0x0000000606097899 */ /* 0x000fe2000800063f */
[-C--:B------:R-:W-:Y:S01]  /*4cd0*/  IADD3 R2, R217, R220.reuse, RZ ;  /* 0x000000dcd9027210 */ /* 0x080fe20007ffe0ff */
[----:B------:R-:W-:Y:S01]  /*4ce0*/  ULDC UR8, c[0x0][0x2e4] ;  /* 0x0000b90000087ab9 */ /* 0x000fe20000000800 */
[----:B------:R-:W-:Y:S01]  /*4cf0*/  IADD3 R0, R3, R220, RZ ;  /* 0x000000dc03007210 */ /* 0x000fe20007ffe0ff */
        /* <DEDUP_REMOVED lines=56> */
[C---:B------:R-:W-:Y:S08]  /*5080*/  HMMA.16816.F32.BF16 R12, R84.reuse, R112, R12 ;  /* 0x00000070540c723c */ /* 0x040ff0000004180c */
        /* <DEDUP_REMOVED lines=8> */
[----:B------:R-:W-:Y:S06]  /*5110*/  LDSM.16.M88.4 R104, [R2+0x4000] ;  /* 0x004000000268783b */ /* 0x000fec0000000200 */
[----:B------:R-:W-:Y:S01]  /*5120*/  IADD3 R88, P0, R249, UR16, RZ ;  /* 0x00000010f9587c10 */ /* 0x000fe2000ff1e0ff */
[C---:B--2---:R-:W-:Y:S05]  /*5130*/  HMMA.16816.F32.BF16 R4, R92.reuse, R96, R4 ;  /* 0x000000605c04723c */ /* 0x044fea0000041804 */
[----:B------:R-:W-:Y:S02]  /*5140*/  IADD3.X R89, R248, UR15, RZ, P0, !PT ;  /* 0x0000000ff8597c10 */ /* 0x000fe400087fe4ff */
[----:B------:R-:W-:Y:S01]  /*5150*/  PLOP3.LUT P0, PT, PT, PT, UP0, 0x80, 0x0 ;  /* 0x000000000000781c */ /* 0x000fe20003f0f008 */
[C---:B------:R-:W-:Y:S01]  /*5160*/  HMMA.16816.F32.BF16 R8, R92.reuse, R98, R8 ;  /* 0x000000625c08723c */ /* 0x040fe20000041808 */
[----:B------:R-:W-:Y:S05]  /*5170*/  LDSM.16.M88.4 R96, [R215+0x1c000] ;  /* 0x01c00000d760783b */ /* 0x000fea0000000200 */
[----:B-----5:R2:W5:Y:S02]  /*5180*/  LDG.E R117, [R88.64] ;  /* 0x0000000458757981 */ /* 0x020564000c1e1900 */
[C---:B---3--:R-:W-:Y:S03]  /*5190*/  HMMA.16816.F32.BF16 R12, R92.reuse, R84, R12 ;  /* 0x000000545c0c723c */ /* 0x048fe6000004180c */
[----:B------:R2:W5:Y:S05]  /*51a0*/  LDG.E R116, [R88.64+0x20] ;  /* 0x0000200458747981 */ /* 0x00056a000c1e1900 */
[----:B------:R-:W-:Y:S01]  /*51b0*/  HMMA.16816.F32.BF16 R16, R92, R86, R16 ;  /* 0x000000565c10723c */ /* 0x000fe20000041810 */
[----:B------:R-:W-:Y:S05]  /*51c0*/  LDSM.16.M88.4 R84, [R216+0x1c800] ;  /* 0x01c80000d854783b */ /* 0x000fea0000000200 */
[----:B------:R-:W-:Y:S02]  /*51d0*/  LDSM.16.M88.4 R92, [R0+0x4000] ;  /* 0x00400000005c783b */ /* 0x000fe40000000200 */
[C---:B-1----:R-:W-:Y:S08]  /*51e0*/  HMMA.16816.F32.BF16 R4, R100.reuse, R108, R4 ;  /* 0x0000006c6404723c */ /* 0x042ff00000041804 */
[C---:B------:R-:W-:Y:S01]  /*51f0*/  HMMA.16816.F32.BF16 R8, R100.reuse, R110, R8 ;  /* 0x0000006e6408723c */ /* 0x040fe20000041808 */
[----:B------:R-:W-:Y:S05]  /*5200*/  LDSM.16.M88.4 R108, [R213+0x1e000] ;  /* 0x01e00000d56c783b */ /* 0x000fea0000000200 */
[----:B--2---:R-:W1:Y:S02]  /*5210*/  LDSM.16.M88.4 R88, [R214+0x1c800] ;  /* 0x01c80000d658783b */ /* 0x004e640000000200 */
[C---:B-1----:R-:W-:Y:S08]  /*5220*/  HMMA.16816.F32.BF16 R12, R100.reuse, R88, R12 ;  /* 0x00000058640c723c */ /* 0x042ff0000004180c */
[----:B------:R-:W-:Y:S01]  /*5230*/  HMMA.16816.F32.BF16 R16, R100, R90, R16 ;  /* 0x0000005a6410723c */ /* 0x000fe20000041810 */
[----:B------:R-:W1:Y:S05]  /*5240*/  LDSM.16.M88.4 R88, [R215+0x1c800] ;  /* 0x01c80000d758783b */ /* 0x000e6a0000000200 */
[----:B------:R-:W2:Y:S02]  /*5250*/  LDSM.16.M88.4 R100, [R217+0x6000] ;  /* 0x00600000d964783b */ /* 0x000ea40000000200 */
[C---:B------:R-:W-:Y:S08]  /*5260*/  HMMA.16816.F32.BF16 R4, R104.reuse, R112, R4 ;  /* 0x000000706804723c */ /* 0x040ff00000041804 */
[C---:B------:R-:W-:Y:S01]  /*5270*/  HMMA.16816.F32.BF16 R8, R104.reuse, R114, R8 ;  /* 0x000000726808723c */ /* 0x040fe20000041808 */
[----:B------:R-:W-:Y:S07]  /*5280*/  LDSM.16.M88.4 R112, [R214+0x1e000] ;  /* 0x01e00000d670783b */ /* 0x000fee0000000200 */
[C---:B------:R-:W-:Y:S08]  /*5290*/  HMMA.16816.F32.BF16 R12, R104.reuse, R84, R12 ;  /* 0x00000054680c723c */ /* 0x040ff0000004180c */
[----:B------:R-:W-:Y:S01]  /*52a0*/  HMMA.16816.F32.BF16 R16, R104, R86, R16 ;  /* 0x000000566810723c */ /* 0x000fe20000041810 */
[----:B------:R-:W3:Y:S05]  /*52b0*/  LDSM.16.M88.4 R84, [R213+0x1e800] ;  /* 0x01e80000d554783b */ /* 0x000eea0000000200 */
[----:B------:R-:W4:Y:S02]  /*52c0*/  LDSM.16.M88.4 R104, [R3+0x6000] ;  /* 0x006000000368783b */ /* 0x000f240000000200 */
[C---:B------:R-:W-:Y:S08]  /*52d0*/  HMMA.16816.F32.BF16 R4, R92.reuse, R96, R4 ;  /* 0x000000605c04723c */ /* 0x040ff00000041804 */
[C---:B------:R-:W-:Y:S01]  /*52e0*/  HMMA.16816.F32.BF16 R8, R92.reuse, R98, R8 ;  /* 0x000000625c08723c */ /* 0x040fe20000041808 */
[----:B------:R-:W-:Y:S07]  /*52f0*/  LDSM.16.M88.4 R96, [R216+0x1e000] ;  /* 0x01e00000d860783b */ /* 0x000fee0000000200 */
[C---:B-1----:R-:W-:Y:S08]  /*5300*/  HMMA.16816.F32.BF16 R12, R92.reuse, R88, R12 ;  /* 0x000000585c0c723c */ /* 0x042ff0000004180c */
[----:B------:R-:W-:Y:S01]  /*5310*/  HMMA.16816.F32.BF16 R16, R92, R90, R16 ;  /* 0x0000005a5c10723c */ /* 0x000fe20000041810 */
[----:B------:R-:W1:Y:S05]  /*5320*/  LDSM.16.M88.4 R88, [R214+0x1e800] ;  /* 0x01e80000d658783b */ /* 0x000e6a0000000200 */
[----:B------:R-:W1:Y:S02]  /*5330*/  LDSM.16.M88.4 R92, [R2+0x6000] ;  /* 0x00600000025c783b */ /* 0x000e640000000200 */
[C---:B--2---:R-:W-:Y:S08]  /*5340*/  HMMA.16816.F32.BF16 R4, R100.reuse, R108, R4 ;  /* 0x0000006c6404723c */ /* 0x044ff00000041804 */
[C---:B------:R-:W-:Y:S01]  /*5350*/  HMMA.16816.F32.BF16 R8, R100.reuse, R110, R8 ;  /* 0x0000006e6408723c */ /* 0x040fe20000041808 */
[----:B------:R-:W-:Y:S07]  /*5360*/  LDSM.16.M88.4 R108, [R215+0x1e000] ;  /* 0x01e00000d76c783b */ /* 0x000fee0000000200 */
[C---:B---3--:R-:W-:Y:S08]  /*5370*/  HMMA.16816.F32.BF16 R12, R100.reuse, R84, R12 ;  /* 0x00000054640c723c */ /* 0x048ff0000004180c */
[----:B------:R-:W-:Y:S01]  /*5380*/  HMMA.16816.F32.BF16 R16, R100, R86, R16 ;  /* 0x000000566410723c */ /* 0x000fe20000041810 */
[----:B------:R-:W2:Y:S05]  /*5390*/  LDSM.16.M88.4 R84, [R216+0x1e800] ;  /* 0x01e80000d854783b */ /* 0x000eaa0000000200 */
[----:B------:R-:W3:Y:S02]  /*53a0*/  LDSM.16.M88.4 R100, [R0+0x6000] ;  /* 0x006000000064783b */ /* 0x000ee40000000200 */
[C---:B----4-:R-:W-:Y:S08]  /*53b0*/  HMMA.16816.F32.BF16 R4, R104.reuse, R112, R4 ;  /* 0x000000706804723c */ /* 0x050ff00000041804 */
[C---:B------:R-:W-:Y:S08]  /*53c0*/  HMMA.16816.F32.BF16 R8, R104.reuse, R114, R8 ;  /* 0x000000726808723c */ /* 0x040ff00000041808 */
[C---:B-1----:R-:W-:Y:S08]  /*53d0*/  HMMA.16816.F32.BF16 R12, R104.reuse, R88, R12 ;  /* 0x00000058680c723c */ /* 0x042ff0000004180c */
[----:B------:R-:W-:Y:S08]  /*53e0*/  HMMA.16816.F32.BF16 R16, R104, R90, R16 ;  /* 0x0000005a6810723c */ /* 0x000ff00000041810 */
[C---:B------:R-:W-:Y:S08]  /*53f0*/  HMMA.16816.F32.BF16 R4, R92.reuse, R96, R4 ;  /* 0x000000605c04723c */ /* 0x040ff00000041804 */
[C---:B------:R-:W-:Y:S08]  /*5400*/  HMMA.16816.F32.BF16 R8, R92.reuse, R98, R8 ;  /* 0x000000625c08723c */ /* 0x040ff00000041808 */
[C---:B--2---:R-:W-:Y:S08]  /*5410*/  HMMA.16816.F32.BF16 R12, R92.reuse, R84, R12 ;  /* 0x000000545c0c723c */ /* 0x044ff0000004180c */
[----:B------:R-:W-:Y:S01]  /*5420*/  HMMA.16816.F32.BF16 R16, R92, R86, R16 ;  /* 0x000000565c10723c */ /* 0x000fe20000041810 */
[----:B------:R-:W1:Y:S07]  /*5430*/  LDSM.16.M88.4 R84, [R215+0x1e800] ;  /* 0x01e80000d754783b */ /* 0x000e6e0000000200 */
[C---:B---3--:R-:W-:Y:S08]  /*5440*/  HMMA.16816.F32.BF16 R4, R100.reuse, R108, R4 ;  /* 0x0000006c6404723c */ /* 0x048ff00000041804 */
[C---:B------:R-:W-:Y:S11]  /*5450*/  HMMA.16816.F32.BF16 R8, R100.reuse, R110, R8 ;  /* 0x0000006e6408723c */ /* 0x040ff60000041808 */
[----:B------:R-:W-:Y:S05]  /*5460*/  @!UPT UIADD3 URZ, URZ, URZ, URZ ;  /* 0x0000003f3f3ff290 */ /* 0x000fea000fffe03f */
[----:B------:R-:W-:Y:S02]  /*5470*/  FMUL.FTZ R4, R4, c[0x0][0x2ec] ;  /* 0x0000bb0004047a20 */ /* 0x000fe40000410000 */
[----:B------:R-:W-:Y:S02]  /*5480*/  FMUL.FTZ R5, R5, c[0x0][0x2ec] ;  /* 0x0000bb0005057a20 */ /* 0x000fe40000410000 */
[----:B------:R2:W3:Y:S01]  /*5490*/  MUFU.TANH R118, R4 ;  /* 0x0000000400767308 */ /* 0x0004e20000002400 */
[----:B------:R-:W-:Y:S02]  /*54a0*/  FMUL.FTZ R6, R6, c[0x0][0x2ec] ;  /* 0x0000bb0006067a20 */ /* 0x000fe40000410000 */
[----:B------:R-:W-:Y:S01]  /*54b0*/  FMUL.FTZ R7, R7, c[0x0][0x2ec] ;  /* 0x0000bb0007077a20 */ /* 0x000fe20000410000 */
[C---:B-1----:R-:W-:Y:S03]  /*54c0*/  HMMA.16816.F32.BF16 R12, R100.reuse, R84, R12 ;  /* 0x00000054640c723c */ /* 0x042fe6000004180c */
[----:B------:R-:W-:Y:S03]  /*54d0*/  FMUL.FTZ R8, R8, c[0x0][0x2ec] ;  /* 0x0000bb0008087a20 */ /* 0x000fe60000410000 */
[----:B------:R2:W1:Y:S01]  /*54e0*/  MUFU.TANH R115, R5 ;  /* 0x0000000500737308 */ /* 0x0004620000002400 */
[----:B------:R-:W-:Y:S01]  /*54f0*/  FMUL.FTZ R9, R9, c[0x0][0x2ec] ;  /* 0x0000bb0009097a20 */ /* 0x000fe20000410000 */
[----:B------:R-:W-:Y:S04]  /*5500*/  HMMA.16816.F32.BF16 R16, R100, R86, R16 ;  /* 0x000000566410723c */ /* 0x000fe80000041810 */
[----:B------:R-:W-:Y:S02]  /*5510*/  FMUL.FTZ R10, R10, c[0x0][0x2ec] ;  /* 0x0000bb000a0a7a20 */ /* 0x000fe40000410000 */
[----:B------:R-:W-:Y:S02]  /*5520*/  FMUL.FTZ R11, R11, c[0x0][0x2ec] ;  /* 0x0000bb000b0b7a20 */ /* 0x000fe40000410000 */
[----:B------:R2:W4:Y:S08]  /*5530*/  MUFU.TANH R114, R6 ;  /* 0x0000000600727308 */ /* 0x0005300000002400 */
[----:B------:R-:W-:Y:S02]  /*5540*/  FMUL.FTZ R12, R12, c[0x0][0x2ec] ;  /* 0x0000bb000c0c7a20 */ /* 0x000fe40000410000 */
[----:B------:R2:W1:Y:S01]  /*5550*/  MUFU.TANH R113, R7 ;  /* 0x0000000700717308 */ /* 0x0004620000002400 */
[----:B------:R-:W-:Y:S02]  /*5560*/  FMUL.FTZ R13, R13, c[0x0][0x2ec] ;  /* 0x0000bb000d0d7a20 */ /* 0x000fe40000410000 */
[----:B------:R-:W-:Y:S02]  /*5570*/  FMUL.FTZ R14, R14, c[0x0][0x2ec] ;  /* 0x0000bb000e0e7a20 */ /* 0x000fe40000410000 */
[----:B------:R-:W-:Y:S02]  /*5580*/  FMUL.FTZ R15, R15, c[0x0][0x2ec] ;  /* 0x0000bb000f0f7a20 */ /* 0x000fe40000410000 */
[----:B------:R-:W-:Y:S02]  /*5590*/  FMUL.FTZ R16, R16, c[0x0][0x2ec] ;  /* 0x0000bb0010107a20 */ /* 0x000fe40000410000 */
[----:B------:R-:W-:Y:S01]  /*55a0*/  FMUL.FTZ R17, R17, c[0x0][0x2ec] ;  /* 0x0000bb0011117a20 */ /* 0x000fe20000410000 */
[----:B------:R2:W1:Y:S01]  /*55b0*/  MUFU.TANH R130, R8 ;  /* 0x0000000800827308 */ /* 0x0004620000002400 */
[----:B------:R-:W-:Y:S02]  /*55c0*/  FMUL.FTZ R18, R18, c[0x0][0x2ec] ;  /* 0x0000bb0012127a20 */ /* 0x000fe40000410000 */
[----:B------:R-:W-:Y:S07]  /*55d0*/  FMUL.FTZ R19, R19, c[0x0][0x2ec] ;  /* 0x0000bb0013137a20 */ /* 0x000fee0000410000 */
[----:B------:R2:W1:Y:S10]  /*55e0*/  MUFU.TANH R126, R9 ;  /* 0x00000009007e7308 */ /* 0x0004740000002400 */
        /* <DEDUP_REMOVED lines=39> */
.L_x_1615:
[----:B---34-:R-:W3:Y:S01]  /*5860*/  LDL R0, [R1] ;  /* 0x0000000001007983 */ /* 0x018ee20000100800 */
[----:B------:R-:W-:Y:S02]  /*5870*/  UIADD3 UR11, UR7, 0x1, -UR12 ;  /* 0x00000001070b7890 */ /* 0x000fe4000fffe80c */
[----:B------:R-:W-:Y:S01]  /*5880*/  UIADD3 UR10, -UR8, UR7, -UR12 ;  /* 0x00000007080a7290 */ /* 0x000fe2000fffe90c */
[----:B--2---:R-:W2:Y:S01]  /*5890*/  LDL R10, [R1+0x4] ;  /* 0x00000400010a7983 */ /* 0x004ea20000100800 */
[----:B---3--:R-:W-:Y:S01]  /*58a0*/  IADD3 R2, R0, UR9, RZ ;  /* 0x0000000900027c10 */ /* 0x008fe2000fffe0ff */
[----:B------:R-:W-:Y:S01]  /*58b0*/  IMAD.U32 R0, RZ, RZ, UR19 ;  /* 0x00000013ff007e24 */ /* 0x000fe2000f8e00ff */
[----:B------:R-:W-:Y:S02]  /*58c0*/  UIADD3 UR9, UR11, UR43, URZ ;  /* 0x0000002b0b097290 */ /* 0x000fe4000fffe03f */
[----:B------:R-:W-:Y:S01]  /*58d0*/  IADD3 R4, R2, UR10, RZ ;  /* 0x0000000a02047c10 */ /* 0x000fe2000fffe0ff */
[----:B--2---:R-:W-:Y:S01]  /*58e0*/  IMAD R0, R0, 0x40, R10 ;  /* 0x0000004000007824 */ /* 0x004fe200078e020a */
[C---:B------:R-:W-:Y:S01]  /*58f0*/  IADD3 R3, R2.reuse, 0x8, RZ ;  /* 0x0000000802037810 */ /* 0x040fe20007ffe0ff */
[----:B------:R-:W-:Y:S01]  /*5900*/  UMOV UR11, UR8 ;  /* 0x00000008000b7c82 */ /* 0x000fe20008000000 */
[----:B------:R-:W-:Y:S02]  /*5910*/  IADD3 R13, R2, UR9, RZ ;  /* 0x00000009020d7c10 */ /* 0x000fe4000fffe0ff */
[----:B------:R-:W-:Y:S02]  /*5920*/  IMNMX R2, RZ, R4, !PT ;  /* 0x00000004ff027217 */ /* 0x000fe40007800200 */
[C---:B------:R-:W-:Y:S02]  /*5930*/  IADD3 R11, R0.reuse, 0x1, RZ ;  /* 0x00000001000b7810 */ /* 0x040fe40007ffe0ff */
        /* <DEDUP_REMOVED lines=59> */
.L_x_1616:
        /* <DEDUP_REMOVED lines=11> */
[----:B-1----:R-:W-:Y:S08]  /*5da0*/  FFMA.FTZ R0, R19, c[0x0][0x23c], -R2 ;  /* 0x00008f0013007a23 */ /* 0x002ff00000010802 */
[----:B------:R1:W2:Y:S02]  /*5db0*/  MUFU.EX2 R197, R0 ;  /* 0x0000000000c57308 */ /* 0x0002a40000000800 */
[----:B-1----:R-:W-:Y:S05]  /*5dc0*/  FSEL R0, R10, RZ, P0 ;  /* 0x000000ff0a007208 */ /* 0x002fea0000000000 */
[--C-:B------:R-:W-:Y:S02]  /*5dd0*/  FFMA.FTZ R3, R3, c[0x0][0x23c], -R0.reuse ;  /* 0x00008f0003037a23 */ /* 0x100fe40000010800 */
[----:B------:R-:W-:Y:S02]  /*5de0*/  FFMA.FTZ R10, R12, c[0x0][0x23c], -R0 ;  /* 0x00008f000c0a7a23 */ /* 0x000fe40000010800 */
[----:B------:R1:W-:Y:S10]  /*5df0*/  MUFU.EX2 R131, R3 ;  /* 0x0000000300837308 */ /* 0x0003f40000000800 */
[----:B------:R-:W-:Y:S01]  /*5e00*/  MUFU.EX2 R196, R10 ;  /* 0x0000000a00c47308 */ /* 0x000fe20000000800 */
[--C-:B-1----:R-:W-:Y:S09]  /*5e10*/  FFMA.FTZ R3, R13, c[0x0][0x23c], -R2.reuse ;  /* 0x00008f000d037a23 */ /* 0x102ff20000010802 */
[----:B------:R1:W-:Y:S02]  /*5e20*/  MUFU.EX2 R202, R3 ;  /* 0x0000000300ca7308 */ /* 0x0003e40000000800 */
[----:B-1----:R-:W-:Y:S08]  /*5e30*/  FFMA.FTZ R3, R14, c[0x0][0x23c], -R2 ;  /* 0x00008f000e037a23 */ /* 0x002ff00000010802 */
[----:B------:R1:W-:Y:S02]  /*5e40*/  MUFU.EX2 R201, R3 ;  /* 0x0000000300c97308 */ /* 0x0003e40000000800 */
[--C-:B-1----:R-:W-:Y:S01]  /*5e50*/  FFMA.FTZ R3, R4, c[0x0][0x23c], -R0.reuse ;  /* 0x00008f0004037a23 */ /* 0x102fe20000010800 */
[----:B--2---:R-:W-:Y:S07]  /*5e60*/  F2FP.BF16.PACK_AB R4, R197, R199 ;  /* 0x000000c7c504723e */ /* 0x004fee00000010ff */
[----:B------:R1:W-:Y:S01]  /*5e70*/  MUFU.EX2 R200, R3 ;  /* 0x0000000300c87308 */ /* 0x0003e20000000800 */
[----:B------:R2:W-:Y:S01]  /*5e80*/  STS [R237+0x2a000], R4 ;  /* 0x02a00004ed007388 */ /* 0x0005e20000000800 */
[----:B-1----:R-:W-:Y:S08]  /*5e90*/  FFMA.FTZ R3, R5, c[0x0][0x23c], -R0 ;  /* 0x00008f0005037a23 */ /* 0x002ff00000010800 */
[----:B------:R1:W-:Y:S02]  /*5ea0*/  MUFU.EX2 R198, R3 ;  /* 0x0000000300c67308 */ /* 0x0003e40000000800 */
[--C-:B-1----:R-:W-:Y:S08]  /*5eb0*/  FFMA.FTZ R3, R15, c[0x0][0x23c], -R2.reuse ;  /* 0x00008f000f037a23 */ /* 0x102ff00000010802 */
[----:B------:R1:W-:Y:S02]  /*5ec0*/  MUFU.EX2 R206, R3 ;  /* 0x0000000300ce7308 */ /* 0x0003e40000000800 */
[----:B-1----:R-:W-:Y:S08]  /*5ed0*/  FFMA.FTZ R3, R16, c[0x0][0x23c], -R2 ;  /* 0x00008f0010037a23 */ /* 0x002ff00000010802 */
[----:B------:R1:W3:Y:S02]  /*5ee0*/  MUFU.EX2 R205, R3 ;  /* 0x0000000300cd7308 */ /* 0x0002e40000000800 */
[--C-:B-1----:R-:W-:Y:S01]  /*5ef0*/  FFMA.FTZ R3, R6, c[0x0][0x23c], -R0.reuse ;  /* 0x00008f0006037a23 */ /* 0x102fe20000010800 */
[----:B---3--:R-:W-:Y:S07]  /*5f00*/  F2FP.BF16.PACK_AB R5, R205, R206 ;  /* 0x000000cecd05723e */ /* 0x008fee00000010ff */
[----:B------:R1:W-:Y:S02]  /*5f10*/  MUFU.EX2 R204, R3 ;  /* 0x0000000300cc7308 */ /* 0x0003e40000000800 */
[----:B-1----:R-:W-:Y:S08]  /*5f20*/  FFMA.FTZ R3, R7, c[0x0][0x23c], -R0 ;  /* 0x00008f0007037a23 */ /* 0x002ff00000010800 */
[----:B------:R1:W2:Y:S02]  /*5f30*/  MUFU.EX2 R203, R3 ;  /* 0x0000000300cb7308 */ /* 0x0002a40000000800 */
[--C-:B-1----:R-:W-:Y:S01]  /*5f40*/  FFMA.FTZ R3, R17, c[0x0][0x23c], -R2.reuse ;  /* 0x00008f0011037a23 */ /* 0x102fe20000010802 */
[----:B--2---:R-:W-:Y:S01]  /*5f50*/  F2FP.BF16.PACK_AB R4, R203, R204 ;  /* 0x000000cccb04723e */ /* 0x004fe200000010ff */
[----:B------:R-:W-:Y:S06]  /*5f60*/  FFMA.FTZ R2, R18, c[0x0][0x23c], -R2 ;  /* 0x00008f0012027a23 */ /* 0x000fec0000010802 */
[----:B------:R1:W-:Y:S10]  /*5f70*/  MUFU.EX2 R210, R3 ;  /* 0x0000000300d27308 */ /* 0x0003f40000000800 */
[----:B------:R2:W3:Y:S01]  /*5f80*/  MUFU.EX2 R209, R2 ;  /* 0x0000000200d17308 */ /* 0x0004e20000000800 */
[----:B-1----:R-:W-:Y:S05]  /*5f90*/  F2FP.BF16.PACK_AB R3, R131, R196 ;  /* 0x000000c48303723e */ /* 0x002fea00000010ff */
[----:B------:R3:W-:Y:S01]  /*5fa0*/  STS [R237+0x2a400], R3 ;  /* 0x02a40003ed007388 */ /* 0x0007e20000000800 */
[--C-:B--2---:R-:W-:Y:S02]  /*5fb0*/  FFMA.FTZ R2, R8, c[0x0][0x23c], -R0.reuse ;  /* 0x00008f0008027a23 */ /* 0x104fe40000010800 */
[----:B------:R-:W-:Y:S02]  /*5fc0*/  FFMA.FTZ R0, R9, c[0x0][0x23c], -R0 ;  /* 0x00008f0009007a23 */ /* 0x000fe40000010800 */
[----:B------:R1:W-:Y:S10]  /*5fd0*/  MUFU.EX2 R208, R2 ;  /* 0x0000000200d07308 */ /* 0x0003f40000000800 */
[----:B------:R2:W4:Y:S01]  /*5fe0*/  MUFU.EX2 R207, R0 ;  /* 0x0000000000cf7308 */ /* 0x0005220000000800 */
[----:B---3--:R-:W-:Y:S02]  /*5ff0*/  F2FP.BF16.PACK_AB R3, R209, R210 ;  /* 0x000000d2d103723e */ /* 0x008fe400000010ff */
[----:B-1----:R-:W-:Y:S05]  /*6000*/  F2FP.BF16.PACK_AB R2, R201, R202 ;  /* 0x000000cac902723e */ /* 0x002fea00000010ff */
[----:B------:R4:W-:Y:S01]  /*6010*/  STS [R242+0x2a000], R2 ;  /* 0x02a00002f2007388 */ /* 0x0009e20000000800 */
[----:B--2---:R-:W-:Y:S05]  /*6020*/  F2FP.BF16.PACK_AB R0, R198, R200 ;  /* 0x000000c8c600723e */ /* 0x004fea00000010ff */
[----:B------:R1:W-:Y:S06]  /*6030*/  STS [R242+0x2a400], R0 ;  /* 0x02a40000f2007388 */ /* 0x0003ec0000000800 */
[----:B------:R-:W-:Y:S06]  /*6040*/  STS [R240+0x2a000], R5 ;  /* 0x02a00005f0007388 */ /* 0x000fec0000000800 */
[----:B------:R-:W-:Y:S01]  /*6050*/  STS [R240+0x2a400], R4 ;  /* 0x02a40004f0007388 */ /* 0x000fe20000000800 */
[----:B----4-:R-:W-:Y:S05]  /*6060*/  F2FP.BF16.PACK_AB R2, R207, R208 ;  /* 0x000000d0cf02723e */ /* 0x010fea00000010ff */
[----:B------:R2:W-:Y:S06]  /*6070*/  STS [R241+0x2a000], R3 ;  /* 0x02a00003f1007388 */ /* 0x0005ec0000000800 */
[----:B------:R3:W-:Y:S01]  /*6080*/  STS [R241+0x2a400], R2 ;  /* 0x02a40002f1007388 */ /* 0x0007e20000000800 */
[----:B-1----:R-:W-:Y:S05]  /*6090*/  SHF.L.U32 R0, R226, 0x1, RZ ;  /* 0x00000001e2007819 */ /* 0x002fea00000006ff */
[----:B------:R-:W-:Y:S06]  /*60a0*/  LDSM.16.M88.4 R16, [R0+0x10000] ;  /* 0x010000000010783b */ /* 0x000fec0000000200 */
[----:B------:R-:W1:Y:S06]  /*60b0*/  LDSM.16.M88.4 R8, [R213+0x20000] ;  /* 0x02000000d508783b */ /* 0x000e6c0000000200 */
[----:B------:R-:W4:Y:S01]  /*60c0*/  LDSM.16.M88.4 R84, [R213+0x20800] ;  /* 0x02080000d554783b */ /* 0x000f220000000200 */
[CC--:B--2---:R-:W-:Y:S05]  /*60d0*/  IADD3 R3, R220.reuse, R0.reuse, RZ ;  /* 0x00000000dc037210 */ /* 0x0c4fea0007ffe0ff */
[----:B------:R-:W-:Y:S01]  /*60e0*/  LDSM.16.M88.4 R92, [R214+0x20000] ;  /* 0x02000000d65c783b */ /* 0x000fe20000000200 */
[----:B---3--:R-:W-:Y:S04]  /*60f0*/  IADD3 R2, R221, R0, RZ ;  /* 0x00000000dd027210 */ /* 0x008fe80007ffe0ff */
[----:B------:R-:W-:Y:S01]  /*6100*/  IADD3 R112, R220, R2, RZ ;  /* 0x00000002dc707210 */ /* 0x000fe20007ffe0ff */
[----:B------:R-:W2:Y:S06]  /*6110*/  LDSM.16.M88.4 R88, [R2+0x10000] ;  /* 0x010000000258783b */ /* 0x000eac0000000200 */
[----:B------:R-:W3:Y:S06]  /*6120*/  LDSM.16.M88.4 R96, [R214+0x20800] ;  /* 0x02080000d660783b */ /* 0x000eec0000000200 */
[----:B------:R-:W-:Y:S06]  /*6130*/  LDSM.16.M88.4 R100, [R216+0x20000] ;  /* 0x02000000d864783b */ /* 0x000fec0000000200 */
[----:B------:R-:W-:Y:S01]  /*6140*/  LDSM.16.M88.4 R104, [R216+0x20800] ;  /* 0x02080000d868783b */ /* 0x000fe20000000200 */
[C---:B-1----:R-:W-:Y:S05]  /*6150*/  HMMA.16816.F32.BF16 R4, R16.reuse, R8, RZ ;  /* 0x000000081004723c */ /* 0x042fea00000418ff */
[----:B------:R-:W-:Y:S03]  /*6160*/  LDSM.16.M88.4 R108, [R213+0x26000] ;  /* 0x02600000d56c783b */ /* 0x000fe60000000200 */
[C---:B------:R-:W-:Y:S08]  /*6170*/  HMMA.16816.F32.BF16 R8, R16.reuse, R10, RZ ;  /* 0x0000000a1008723c */ /* 0x040ff000000418ff */
[C---:B----4-:R-:W-:Y:S08]  /*6180*/  HMMA.16816.F32.BF16 R12, R16.reuse, R84, RZ ;  /* 0x00000054100c723c */ /* 0x050ff000000418ff */
[----:B------:R-:W-:Y:S01]  /*6190*/  HMMA.16816.F32.BF16 R16, R16, R86, RZ ;  /* 0x000000561010723c */ /* 0x000fe200000418ff */
[----:B------:R-:W1:Y:S07]  /*61a0*/  LDSM.16.M88.4 R84, [R3+0x10000] ;  /* 0x010000000354783b */ /* 0x000e6e0000000200 */
        /* <DEDUP_REMOVED lines=9> */
[----:B------:R-:W-:Y:S07]  /*6240*/  LDSM.16.M88.4 R100, [R213+0x22000] ;  /* 0x02200000d564783b */ /* 0x000fee0000000200 */
[C---:B------:R-:W-:Y:S08]  /*6250*/  HMMA.16816.F32.BF16 R12, R84.reuse, R104, R12 ;  /* 0x00000068540c723c */ /* 0x040ff0000004180c */
[----:B------:R-:W-:Y:S01]  /*6260*/  HMMA.16816.F32.BF16 R16, R84, R106, R16 ;  /* 0x0000006a5410723c */ /* 0x000fe20000041810 */
[----:B------:R-:W1:Y:S06]  /*6270*/  LDSM.16.M88.4 R84, [R0+0x12000] ;  /* 0x012000000054783b */ /* 0x000e6c0000000200 */
[----:B------:R-:W4:Y:S01]  /*6280*/  LDSM.16.M88.4 R104, [R213+0x22800] ;  /* 0x02280000d568783b */ /* 0x000f220000000200 */
        /* <DEDUP_REMOVED lines=10> */
[C---:B----4-:R-:W-:Y:S08]  /*6330*/  HMMA.16816.F32.BF16 R12, R84.reuse, R104, R12 ;  /* 0x00000068540c723c */ /* 0x050ff0000004180c */
        /* <DEDUP_REMOVED lines=40> */
[----:B------:R1:W3:Y:S07]  /*65c0*/  LDSM.16.M88.4 R100, [R0+0x16000] ;  /* 0x016000000064783b */ /* 0x0002ee0000000200 */
[C---:B----4-:R-:W-:Y:S08]  /*65d0*/  HMMA.16816.F32.BF16 R12, R84.reuse, R104, R12 ;  /* 0x00000068540c723c */ /* 0x050ff0000004180c */
[----:B------:R-:W-:Y:S01]  /*65e0*/  HMMA.16816.F32.BF16 R16, R84, R106, R16 ;  /* 0x0000006a5410723c */ /* 0x000fe20000041810 */
[----:B------:R-:W4:Y:S06]  /*65f0*/  LDSM.16.M88.4 R84, [R213+0x26800] ;  /* 0x02680000d554783b */ /* 0x000f2c0000000200 */
[----:B------:R-:W-:Y:S01]  /*6600*/  LDSM.16.M88.4 R104, [R214+0x26000] ;  /* 0x02600000d668783b */ /* 0x000fe20000000200 */
[C---:B--2---:R-:W-:Y:S05]  /*6610*/  HMMA.16816.F32.BF16 R4, R88.reuse, R92, R4 ;  /* 0x0000005c5804723c */ /* 0x044fea0000041804 */
[----:B-1----:R-:W-:Y:S03]  /*6620*/  LEA R0, -R252, RZ, 0x6 ;  /* 0x000000fffc007211 */ /* 0x002fe600078e31ff */
[C---:B------:R-:W-:Y:S01]  /*6630*/  HMMA.16816.F32.BF16 R8, R88.reuse, R94, R8 ;  /* 0x0000005e5808723c */ /* 0x040fe20000041808 */
[----:B------:R1:W2:Y:S03]  /*6640*/  LDSM.16.M88.4 R92, [R2+0x16000] ;  /* 0x01600000025c783b */ /* 0x0002a60000000200 */
[C---:B------:R-:W-:Y:S04]  /*6650*/  LEA R228, P0, R0.reuse, R228, 0x2 ;  /* 0x000000e400e47211 */ /* 0x040fe800078010ff */
[C---:B---3--:R-:W-:Y:S04]  /*6660*/  HMMA.16816.F32.BF16 R12, R88.reuse, R96, R12 ;  /* 0x00000060580c723c */ /* 0x048fe8000004180c */
[----:B------:R-:W-:Y:S01]  /*6670*/  LEA.HI.X.SX32 R229, R0, R229, 0x2, P0 ;  /* 0x000000e500e57211 */ /* 0x000fe200000f16ff */
[----:B------:R-:W-:Y:S03]  /*6680*/  FFMA.FTZ R0, -R113, R113, 1 ;  /* 0x3f80000071007423 */ /* 0x000fe60000010171 */
[----:B------:R-:W-:Y:S01]  /*6690*/  HMMA.16816.F32.BF16 R16, R88, R98, R16 ;  /* 0x000000625810723c */ /* 0x000fe20000041810 */
[----:B------:R-:W3:Y:S03]  /*66a0*/  LDSM.16.M88.4 R88, [R214+0x26800] ;  /* 0x02680000d658783b */ /* 0x000ee60000000200 */
[----:B------:R-:W-:Y:S03]  /*66b0*/  FMUL.FTZ R0, R0, c[0x0][0x2ec] ;  /* 0x0000bb0000007a20 */ /* 0x000fe60000410000 */
[----:B------:R2:W-:Y:S01]  /*66c0*/  LDSM.16.M88.4 R96, [R3+0x16000] ;  /* 0x016000000360783b */ /* 0x0005e20000000200 */
[----:B-1----:R-:W-:Y:S01]  /*66d0*/  FFMA.FTZ R2, -R114, R114, 1 ;  /* 0x3f80000072027423 */ /* 0x002fe20000010172 */
[C---:B------:R-:W-:Y:S05]  /*66e0*/  HMMA.16816.F32.BF16 R4, R100.reuse, R108, R4 ;  /* 0x0000006c6404723c */ /* 0x040fea0000041804 */
[----:B------:R-:W-:Y:S03]  /*66f0*/  FMUL.FTZ R2, R2, c[0x0][0x2ec] ;  /* 0x0000bb0002027a20 */ /* 0x000fe60000410000 */
[C---:B------:R-:W-:Y:S01]  /*6700*/  HMMA.16816.F32.BF16 R8, R100.reuse, R110, R8 ;  /* 0x0000006e6408723c */ /* 0x040fe20000041808 */
[----:B------:R-:W1:Y:S07]  /*6710*/  LDSM.16.M88.4 R108, [R216+0x26000] ;  /* 0x02600000d86c783b */ /* 0x000e6e0000000200 */
[C---:B----4-:R-:W-:Y:S04]  /*6720*/  HMMA.16816.F32.BF16 R12, R100.reuse, R84, R12 ;  /* 0x00000054640c723c */ /* 0x050fe8000004180c */
[----:B--2---:R-:W-:Y:S04]  /*6730*/  FFMA.FTZ R3, -R115, R115, 1 ;  /* 0x3f80000073037423 */ /* 0x004fe80000010173 */
[----:B------:R-:W-:Y:S01]  /*6740*/  HMMA.16816.F32.BF16 R16, R100, R86, R16 ;  /* 0x000000566410723c */ /* 0x000fe20000041810 */
[----:B------:R-:W2:Y:S03]  /*6750*/  LDSM.16.M88.4 R84, [R216+0x26800] ;  /* 0x02680000d854783b */ /* 0x000ea60000000200 */
[----:B------:R-:W-:Y:S03]  /*6760*/  FMUL.FTZ R3, R3, c[0x0][0x2ec] ;  /* 0x0000bb0003037a20 */ /* 0x000fe60000410000 */
[----:B------:R-:W-:Y:S01]  /*6770*/  LDSM.16.M88.4 R100, [R112+0x16000] ;  /* 0x016000007064783b */ /* 0x000fe20000000200 */
[C---:B------:R-:W-:Y:S08]  /*6780*/  HMMA.16816.F32.BF16 R4, R92.reuse, R104, R4 ;  /* 0x000000685c04723c */ /* 0x040ff00000041804 */
[C---:B------:R-:W-:Y:S01]  /*6790*/  HMMA.16816.F32.BF16 R8, R92.reuse, R106, R8 ;  /* 0x0000006a5c08723c */ /* 0x040fe20000041808 */
[----:B------:R-:W4:Y:S07]  /*67a0*/  LDSM.16.M88.4 R104, [R215+0x26000] ;  /* 0x02600000d768783b */ /* 0x000f2e0000000200 */
[C---:B---3--:R-:W-:Y:S08]  /*67b0*/  HMMA.16816.F32.BF16 R12, R92.reuse, R88, R12 ;  /* 0x000000585c0c723c */ /* 0x048ff0000004180c */
[----:B------:R-:W-:Y:S01]  /*67c0*/  HMMA.16816.F32.BF16 R16, R92, R90, R16 ;  /* 0x0000005a5c10723c */ /* 0x000fe20000041810 */
[----:B------:R-:W3:Y:S07]  /*67d0*/  LDSM.16.M88.4 R88, [R215+0x26800] ;  /* 0x02680000d758783b */ /* 0x000eee0000000200 */
[C---:B-1----:R-:W-:Y:S08]  /*67e0*/  HMMA.16816.F32.BF16 R4, R96.reuse, R108, R4 ;  /* 0x0000006c6004723c */ /* 0x042ff00000041804 */
[C---:B------:R-:W-:Y:S08]  /*67f0*/  HMMA.16816.F32.BF16 R8, R96.reuse, R110, R8 ;  /* 0x0000006e6008723c */ /* 0x040ff00000041808 */
[C---:B--2---:R-:W-:Y:S08]  /*6800*/  HMMA.16816.F32.BF16 R12, R96.reuse, R84, R12 ;  /* 0x00000054600c723c */ /* 0x044ff0000004180c */
[----:B------:R-:W-:Y:S08]  /*6810*/  HMMA.16816.F32.BF16 R16, R96, R86, R16 ;  /* 0x000000566010723c */ /* 0x000ff00000041810 */
[C---:B----4-:R-:W-:Y:S08]  /*6820*/  HMMA.16816.F32.BF16 R4, R100.reuse, R104, R4 ;  /* 0x000000686404723c */ /* 0x050ff00000041804 */
[C---:B------:R-:W-:Y:S08]  /*6830*/  HMMA.16816.F32.BF16 R8, R100.reuse, R106, R8 ;  /* 0x0000006a6408723c */ /* 0x040ff00000041808 */
[C---:B---3--:R-:W-:Y:S08]  /*6840*/  HMMA.16816.F32.BF16 R12, R100.reuse, R88, R12 ;  /* 0x00000058640c723c */ /* 0x048ff0000004180c */
[C---:B-----5:R-:W-:Y:S01]  /*6850*/  FADD.FTZ R4, -R117.reuse, R4 ;  /* 0x0000000475047221 */ /* 0x060fe20000010100 */
[----:B------:R-:W-:Y:S03]  /*6860*/  HMMA.16816.F32.BF16 R16, R100, R90, R16 ;  /* 0x0000005a6410723c */ /* 0x000fe60000041810 */
[----:B------:R-:W-:Y:S02]  /*6870*/  FADD.FTZ R5, -R117, R5 ;  /* 0x0000000575057221 */ /* 0x000fe40000010100 */
[C---:B------:R-:W-:Y:S02]  /*6880*/  FADD.FTZ R6, -R116.reuse, R6 ;  /* 0x0000000674067221 */ /* 0x040fe40000010100 */
[----:B------:R-:W-:Y:S02]  /*6890*/  FADD.FTZ R7, -R116, R7 ;  /* 0x0000000774077221 */ /* 0x000fe40000010100 */
[----:B------:R-:W-:Y:S03]  /*68a0*/  FMUL.FTZ R84, R199, R4 ;  /* 0x00000004c7547220 */ /* 0x000fe60000410000 */
[----:B------:R-:W-:Y:S02]  /*68b0*/  FFMA.FTZ R4, -R118, R118, 1 ;  /* 0x3f80000076047423 */ /* 0x000fe40000010176 */
[----:B------:R-:W-:Y:S02]  /*68c0*/  FMUL.FTZ R5, R197, R5 ;  /* 0x00000005c5057220 */ /* 0x000fe40000410000 */
[----:B------:R-:W-:Y:S02]  /*68d0*/  FMUL.FTZ R6, R196, R6 ;  /* 0x00000006c4067220 */ /* 0x000fe40000410000 */
[----:B------:R-:W-:Y:S02]  /*68e0*/  FMUL.FTZ R7, R131, R7 ;  /* 0x0000000783077220 */ /* 0x000fe40000410000 */
[----:B------:R-:W-:Y:S02]  /*68f0*/  FMUL.FTZ R4, R4, c[0x0][0x2ec] ;  /* 0x0000bb0004047a20 */ /* 0x000fe40000410000 */
        /* <DEDUP_REMOVED lines=18> */
[----:B------:R-:W-:Y:S02]  /*6a20*/  FMUL.FTZ R2, R2, c[0x0][0x2ec] ;  /* 0x0000bb0002027a20 */ /* 0x000fe40000410000 */
        /* <DEDUP_REMOVED lines=37> */
[----:B------:R-:W-:Y:S02]  /*6c80*/  FMUL.FTZ R4, R4, c[0x0][0x2ec] ;  /* 0x0000bb0004047a20 */ /* 0x000fe40000410000 */
[----:B------:R-:W-:Y:S02]  /*6c90*/  FMUL.FTZ R3, R3, c[0x0][0x2ec] ;  /* 0x0000bb0003037a20 */ /* 0x000fe40000410000 */
[----:B------:R-:W-:Y:S02]  /*6ca0*/  FMUL.FTZ R2, R2, c[0x0][0x2ec] ;  /* 0x0000bb0002027a20 */ /* 0x000fe40000410000 */
[----:B------:R-:W-:Y:S02]  /*6cb0*/  FMUL.FTZ R0, R0, c[0x0][0x2ec] ;  /* 0x0000bb0000007a20 */ /* 0x000fe40000410000 */
        /* <DEDUP_REMOVED lines=100> */
.L_x_1617:
        /* <DEDUP_REMOVED lines=173> */
.L_x_1618:
        /* <DEDUP_REMOVED lines=621> */
.L_x_1620:
        /* <DEDUP_REMOVED lines=19> */
.L_x_1621:
        /* <DEDUP_REMOVED lines=65> */
.L_x_1623:
[----:B--23--:R-:W-:Y:S05]  /*a9e0*/  BSYNC B0 ;  /* 0x0000000000007941 */ /* 0x00cfea0003800000 */
.L_x_1622:
        /* <DEDUP_REMOVED lines=21> */
.L_x_1625:
[----:B------:R-:W-:Y:S05]  /*ab40*/  BSYNC B0 ;  /* 0x0000000000007941 */ /* 0x000fea0003800000 */
.L_x_1624:
        /* <DEDUP_REMOVED lines=31> */
.L_x_1627:
[----:B------:R-:W-:Y:S05]  /*ad40*/  BSYNC B0 ;  /* 0x0000000000007941 */ /* 0x000fea0003800000 */
.L_x_1626:
        /* <DEDUP_REMOVED lines=19> */
.L_x_1596:
[----:B------:R-:W-:Y:S05]  /*ae80*/  BSYNC B1 ;  /* 0x0000000000017941 */ /* 0x000fea0003800000 */
.L_x_1582:
        /* <DEDUP_REMOVED lines=12> */
.L_x_1628:
[----:B------:R-:W-:Y:S05]  /*af50*/  EXIT ;  /* 0x000000000000794d */ /* 0x000fea0003800000 */
.L_x_1630:
        /* <DEDUP_REMOVED lines=10> */
.L_x_2043:


//--------------------- .text._ZN5flash44flash_bwd_dq_dk_dv_loop_seqk_parallel_kernelI23Flash_bwd_kernel_traitsILi256ELi64ELi64ELi8ELi4ELi2ELi2ELb0ELb0EN7cutlass10bfloat16_tE19Flash_kernel_traitsILi256ELi64ELi64ELi8ES3_EELb1ELb0ELb0ELb0ELb0ELb1ELb0EEEvNS_16Flash_bwd_paramsE --------------------------
	.section	.text._ZN5flash44flash_bwd_dq_dk_dv_loop_seqk_parallel_kernelI23Flash_bwd_kernel_traitsILi256ELi64ELi64ELi8ELi4ELi2ELi2ELb0ELb0EN7cutlass10bfloat16_tE19Flash_kernel_traitsILi256ELi64ELi64ELi8ES3_EELb1ELb0ELb0ELb0ELb0ELb1ELb0EEEvNS_16Flash_bwd_paramsE,"ax",@progbits
	.sectioninfo	@"SHI_REGISTERS=255"
	.align	128
        .global         _ZN5flash44flash_bwd_dq_dk_dv_loop_seqk_parallel_kernelI23Flash_bwd_kernel_traitsILi256ELi64ELi64ELi8ELi4ELi2ELi2ELb0ELb0EN7cutlass10bfloat16_tE19Flash_kernel_traitsILi256ELi64ELi64ELi8ES3_EELb1ELb0ELb0ELb0ELb0ELb1ELb0EEEvNS_16Flash_bwd_paramsE
        .type           _ZN5flash44flash_bwd_dq_dk_dv_loop_seqk_parallel_kernelI23Flash_bwd_kernel_traitsILi256ELi64ELi64ELi8ELi4ELi2ELi2ELb0ELb0EN7cutlass10bfloat16_tE19Flash_kernel_traitsILi256ELi64ELi64ELi8ES3_EELb1ELb0ELb0ELb0ELb0ELb1ELb0EEEvNS_16Flash_bwd_paramsE,@function
        .size           _ZN5flash44flash_bwd_dq_dk_dv_loop_seqk_parallel_kernelI23Flash_bwd_kernel_traitsILi256ELi64ELi64ELi8ELi4ELi2ELi2ELb0ELb0EN7cutlass10bfloat16_tE19Flash_kernel_traitsILi256ELi64ELi64ELi8ES3_EELb1ELb0ELb0ELb0ELb0ELb1ELb0EEEvNS_16Flash_bwd_paramsE,(.L_x_2044 - _ZN5flash44flash_bwd_dq_dk_dv_loop_seqk_parallel_kernelI23Flash_bwd_kernel_traitsILi256ELi64ELi64ELi8ELi4ELi2ELi2ELb0ELb0EN7cutlass10bfloat16_tE19Flash_kernel_traitsILi256ELi64ELi64ELi8ES3_EELb1ELb0ELb0ELb0ELb0ELb1ELb0EEEvNS_16Flash_bwd_paramsE)
        .other          _ZN5flash44flash_bwd_dq_dk_dv_loop_seqk_parallel_kernelI23Flash_bwd_kernel_traitsILi256ELi64ELi64ELi8ELi4ELi2ELi2ELb0ELb0EN7cutlass10bfloat16_tE19Flash_kernel_traitsILi256ELi64ELi64ELi8ES3_EELb1ELb0ELb0ELb0ELb0ELb1ELb0EEEvNS_16Flash_bwd_paramsE,@"STO_CUDA_ENTRY STV_DEFAULT"
_ZN5flash44flash_bwd_dq_dk_dv_loop_seqk_parallel_kernelI23Flash_bwd_kernel_traitsILi256ELi64ELi64ELi8ELi4ELi2ELi2ELb0ELb0EN7cutlass10bfloat16_tE19Flash_kernel_traitsILi256ELi64ELi64ELi8ES3_EELb1ELb0ELb0ELb0ELb0ELb1ELb0EEEvNS_16Flash_bwd_paramsE:
.text._ZN5flash44flash_bwd_dq_dk_dv_loop_seqk_parallel_kernelI23Flash_bwd_kernel_traitsILi256ELi64ELi64ELi8ELi4ELi2ELi2ELb0ELb0EN7cutlass10bfloat16_tE19Flash_kernel_traitsILi256ELi64ELi64ELi8ES3_EELb1ELb0ELb0ELb0ELb0ELb1ELb0EEEvNS_16Flash_bwd_paramsE:
        /* <DEDUP_REMOVED lines=15> */
[----:B------:R-:W-:Y:S01]  /*00f0*/  USHF.R.S32.HI UR8, URZ, 0x1f, UR15 ;  /* 0x0000001f3f087899 */ /* 0x000fe2000801140f */
[----:B------:R-:W-:Y:S01]  /*0100*/  IMAD.MOV.U32 R245, RZ, RZ, -0x10 ;  /* 0xfffffff0fff57424 */ /* 0x000fe200078e00ff */
[----:B------:R-:W-:Y:S02]  /*0110*/  ULDC.U8 UR9, c[0x0][0x328] ;  /* 0x0000ca0000097ab9 */ /* 0x000fe40000000000 */
[----:B------:R-:W-:Y:S01]  /*0120*/  UISETP.NE.AND UP2, UPT, UR9, URZ, UPT ;  /* 0x0000003f0900728c */ /* 0x000fe2000bf45270 */
        /* <DEDUP_REMOVED lines=10> */
[----:B------:R-:W-:Y:S01]  /*01d0*/  UIMAD.WIDE UR36, UR47, UR36, URZ ;  /* 0x000000242f2472a5 */ /* 0x000fe2000f8e023f */
[CC--:B------:R-:W-:Y:S01]  /*01e0*/  LEA.HI R2, R4.reuse, R10.reuse, RZ, 0x5 ;  /* 0x0000000a04027211 */ /* 0x0c0fe200078f28ff */
[----:B------:R-:W-:Y:S01]  /*01f0*/  UIMAD UR48, UR38, UR47, URZ ;  /* 0x0000002f263072a4 */ /* 0x000fe2000f8e023f */
[----:B------:R-:W-:Y:S01]  /*0200*/  LEA.HI R9, R4, R10, RZ, 0x3 ;  /* 0x0000000a04097211 */ /* 0x000fe200078f18ff */
[----:B------:R-:W-:Y:S01]  /*0210*/  UIMAD UR57, UR7, UR6, UR57 ;  /* 0x00000006073972a4 */ /* 0x000fe2000f8e0239 */
[--C-:B------:R-:W-:Y:S01]  /*0220*/  SHF.R.S32.HI R0, RZ, 0x5, R2.reuse ;  /* 0x00000005ff007819 */ /* 0x100fe20000011402 */
[----:B---3--:R-:W-:Y:S01]  /*0230*/  UIMAD.WIDE.U32 UR44, UR33, UR15, URZ ;  /* 0x0000000f212c72a5 */ /* 0x008fe2000f8e003f */
[----:B------:R-:W-:Y:S01]  /*0240*/  SHF.R.S32.HI R3, RZ, 0x1f, R2 ;  /* 0x0000001fff037819 */ /* 0x000fe20000011402 */
[----:B------:R-:W-:Y:S01]  /*0250*/  USHF.L.U32 UR15, UR33, 0x7, URZ ;  /* 0x00000007210f7899 */ /* 0x000fe2000800063f */
[C---:B------:R-:W-:Y:S01]  /*0260*/  LOP3.LUT R8, R2.reuse, 0xffffffe0, RZ, 0xc0, !PT ;  /* 0xffffffe002087812 */ /* 0x040fe200078ec0ff */
[----:B------:R-:W-:Y:S01]  /*0270*/  USHF.R.S32.HI UR9, URZ, 0x1f, UR33 ;  /* 0x0000001f3f097899 */ /* 0x000fe20008011421 */
[-C--:B------:R-:W-:Y:S01]  /*0280*/  LEA.HI R3, R3, R0.reuse, RZ, 0x2 ;  /* 0x0000000003037211 */ /* 0x080fe200078f10ff */
[----:B------:R-:W-:Y:S01]  /*0290*/  UIMAD UR47, UR47, UR12, URZ ;  /* 0x0000000c2f2f72a4 */ /* 0x000fe2000f8e023f */
[----:B------:R-:W-:Y:S01]  /*02a0*/  LEA.HI R2, R2, R0, RZ, 0x1 ;  /* 0x0000000002027211 */ /* 0x000fe200078f08ff */
[----:B------:R-:W-:Y:S01]  /*02b0*/  IMAD.IADD R8, R10, 0x1, -R8 ;  /* 0x000000010a087824 */ /* 0x000fe200078e0a08 */
[----:B------:R-:W-:Y:S01]  /*02c0*/  LOP3.LUT R3, R3, 0xfffffffc, RZ, 0xc0, !PT ;  /* 0xfffffffc03037812 */ /* 0x000fe200078ec0ff */
[----:B------:R-:W-:Y:S01]  /*02d0*/  UIMAD UR6, UR33, UR13, UR38 ;  /* 0x0000000d210672a4 */ /* 0x000fe2000f8e0226 */
[----:B------:R-:W-:Y:S01]  /*02e0*/  LOP3.LUT R2, R2, 0xfffffffe, RZ, 0xc0, !PT ;  /* 0xfffffffe02027812 */ /* 0x000fe200078ec0ff */
[----:B------:R-:W-:Y:S01]  /*02f0*/  ULDC UR14, c[0x0][0x1c0] ;  /* 0x00007000000e7ab9 */ /* 0x000fe20000000800 */
[-C--:B------:R-:W-:Y:S01]  /*0300*/  LEA.HI R5, R4, R10.reuse, RZ, 0x4 ;  /* 0x0000000a04057211 */ /* 0x080fe200078f20ff */
[----:B------:R-:W-:Y:S01]  /*0310*/  IMAD.IADD R15, R0, 0x1, -R3 ;  /* 0x00000001000f7824 */ /* 0x000fe200078e0a03 */
[-C--:B------:R-:W-:Y:S01]  /*0320*/  LEA.HI R12, R4, R10.reuse, RZ, 0x7 ;  /* 0x0000000a040c7211 */ /* 0x080fe200078f38ff */
[----:B------:R-:W-:Y:S01]  /*0330*/  IMAD.IADD R227, R0, 0x1, -R2 ;  /* 0x0000000100e37824 */ /* 0x000fe200078e0a02 */
[CC--:B------:R-:W-:Y:S01]  /*0340*/  LEA.HI R14, R4.reuse, R10.reuse, RZ, 0x6 ;  /* 0x0000000a040e7211 */ /* 0x0c0fe200078f30ff */
[----:B------:R-:W-:Y:S01]  /*0350*/  ULDC UR11, c[0x0][0x1c0] ;  /* 0x00007000000b7ab9 */ /* 0x000fe20000000800 */
[----:B------:R-:W-:Y:S01]  /*0360*/  LEA.HI R4, R4, R10, RZ, 0x2 ;  /* 0x0000000a04047211 */ /* 0x000fe200078f10ff */
[----:B------:R-:W-:Y:S01]  /*0370*/  STL [R1+0x3c], R15 ;  /* 0x00003c0f01007387 */ /* 0x000fe20000100800 */
        /* <DEDUP_REMOVED lines=13> */
[----:B------:R-:W-:Y:S01]  /*0450*/  ULDC UR58, c[0x0][0x1c8] ;  /* 0x00007200003a7ab9 */ /* 0x000fe20000000800 */
[----:B------:R-:W-:Y:S01]  /*0460*/  LOP3.LUT R11, R4, 0x7ffffffc, RZ, 0xc0, !PT ;  /* 0x7ffffffc040b7812 */ /* 0x000fe200078ec0ff */
[----:B------:R-:W-:Y:S01]  /*0470*/  IMAD.IADD R6, R10, 0x1, -R6 ;  /* 0x000000010a067824 */ /* 0x000fe200078e0a06 */
[C---:B------:R-:W-:Y:S01]  /*0480*/  LOP3.LUT R7, R5.reuse, 0xfffffff0, RZ, 0xc0, !PT ;  /* 0xfffffff005077812 */ /* 0x040fe200078ec0ff */
[----:B------:R-:W-:Y:S01]  /*0490*/  ULDC.U8 UR10, c[0x0][0x3d0] ;  /* 0x0000f400000a7ab9 */ /* 0x000fe20000000000 */
        /* <DEDUP_REMOVED lines=9> */
[C---:B------:R-:W-:Y:S01]  /*0530*/  IMAD.SHL.U32 R16, R6.reuse, 0x8, RZ ;  /* 0x0000000806107824 */ /* 0x040fe200078e00ff */
[----:B------:R-:W-:Y:S01]  /*0540*/  LOP3.LUT P4, RZ, R6, 0x2, RZ, 0xc0, !PT ;  /* 0x0000000206ff7812 */ /* 0x000fe2000788c0ff */
[----:B------:R-:W-:Y:S01]  /*0550*/  IMAD.IADD R10, R3, 0x1, -R4 ;  /* 0x00000001030a7824 */ /* 0x000fe200078e0a04 */
[----:B------:R-:W-:Y:S01]  /*0560*/  SHF.R.S32.HI R3, RZ, 0x1f, R7 ;  /* 0x0000001fff037819 */ /* 0x000fe20000011407 */
[----:B------:R-:W-:Y:S01]  /*0570*/  ULDC UR52, c[0x0][0x224] ;  /* 0x0000890000347ab9 */ /* 0x000fe20000000800 */
[----:B------:R-:W-:Y:S01]  /*0580*/  SHF.R.U32.HI R2, RZ, 0x3, R0 ;  /* 0x00000003ff027819 */ /* 0x000fe20000011600 */
[----:B------:R1:W-:Y:S01]  /*0590*/  STL [R1+0x40], R16 ;  /* 0x0000401001007387 */ /* 0x0003e20000100800 */
[----:B------:R-:W-:Y:S01]  /*05a0*/  LOP3.LUT R0, R0, 0x38, R16, 0xf8, !PT ;  /* 0x0000003800007812 */ /* 0x000fe200078ef810 */
[----:B------:R-:W-:Y:S01]  /*05b0*/  IMAD.SHL.U32 R221, R10, 0x200, RZ ;  /* 0x000002000add7824 */ /* 0x000fe200078e00ff */
[----:B------:R-:W-:Y:S01]  /*05c0*/  LEA.HI R11, R3, R7, RZ, 0x3 ;  /* 0x00000007030b7211 */ /* 0x000fe200078f18ff */
[----:B------:R-:W-:Y:S01]  /*05d0*/  IMAD.U32 R3, RZ, RZ, UR16 ;  /* 0x00000010ff037e24 */ /* 0x000fe2000f8e00ff */
[----:B------:R-:W-:Y:S01]  /*05e0*/  LOP3.LUT R8, R0, R2, RZ, 0x3c, !PT ;  /* 0x0000000200087212 */ /* 0x000fe200078e3cff */
[----:B------:R-:W-:Y:S01]  /*05f0*/  IMAD.SHL.U32 R0, R6, 0x40, RZ ;  /* 0x0000004006007824 */ /* 0x000fe200078e00ff */
[----:B------:R-:W-:Y:S01]  /*0600*/  LOP3.LUT R2, R11, 0xfffffff8, RZ, 0xc0, !PT ;  /* 0xfffffff80b027812 */ /* 0x000fe200078ec0ff */
[----:B------:R-:W-:Y:S01]  /*0610*/  @UP2 UIMAD UR56, UR33, UR51, URZ ;  /* 0x00000033213822a4 */ /* 0x000fe2000f8e023f */
[----:B------:R-:W-:Y:S01]  /*0620*/  LOP3.LUT R3, R5, 0x1, RZ, 0xc0, !PT ;  /* 0x0000000105037812 */ /* 0x000fe200078ec0ff */
[----:B------:R-:W-:Y:S01]  /*0630*/  ULDC.64 UR4, c[0x0][0x118] ;  /* 0x0000460000047ab9 */ /* 0x000fe20000000a00 */
[----:B------:R-:W-:Y:S01]  /*0640*/  LOP3.LUT R0, R0, 0x1c0, RZ, 0xc0, !PT ;  /* 0x000001c000007812 */ /* 0x000fe200078ec0ff */
[----:B------:R-:W-:Y:S01]  /*0650*/  ULDC.U8 UR29, c[0x0][0x2d8] ;  /* 0x0000b600001d7ab9 */ /* 0x000fe20000000000 */
[----:B------:R-:W-:Y:S01]  /*0660*/  LOP3.LUT P3, RZ, R6, 0x4, RZ, 0xc0, !PT ;  /* 0x0000000406ff7812 */ /* 0x000fe2000786c0ff */
[----:B------:R-:W-:Y:S01]  /*0670*/  ULOP3.LUT UR58, UR38, UR58, URZ, 0x3c, !UPT ;  /* 0x0000003a263a7292 */ /* 0x000fe2000f8e3c3f */
[----:B------:R-:W-:Y:S01]  /*0680*/  SHF.R.S32.HI R6, RZ, 0x7, R12 ;  /* 0x00000007ff067819 */ /* 0x000fe2000001140c */
[----:B------:R-:W-:Y:S01]  /*0690*/  UISETP.NE.AND UP3, UPT, UR10, URZ, UPT ;  /* 0x0000003f0a00728c */ /* 0x000fe2000bf65270 */
[----:B------:R-:W-:Y:S01]  /*06a0*/  LOP3.LUT R217, R0, 0x8, R9, 0xf8, !PT ;  /* 0x0000000800d97812 */ /* 0x000fe200078ef809 */
[----:B------:R-:W-:Y:S01]  /*06b0*/  USHF.R.S32.HI UR61, URZ, 0x1f, UR38 ;  /* 0x0000001f3f3d7899 */ /* 0x000fe20008011426 */
[----:B------:R-:W-:Y:S01]  /*06c0*/  ISETP.NE.U32.AND P0, PT, R3, 0x1, PT ;  /* 0x000000010300780c */ /* 0x000fe20003f05070 */
[----:B------:R-:W-:Y:S01]  /*06d0*/  USHF.R.S32.HI UR60, URZ, 0x1f, UR33 ;  /* 0x0000001f3f3c7899 */ /* 0x000fe20008011421 */
[----:B------:R-:W-:Y:S01]  /*06e0*/  SEL R220, R220, 0xffffffc0, !P3 ;  /* 0xffffffc0dcdc7807 */ /* 0x000fe20005800000 */
[----:B------:R-:W-:Y:S01]  /*06f0*/  USHF.R.S32.HI UR59, URZ, 0x1f, UR38 ;  /* 0x0000001f3f3b7899 */ /* 0x000fe20008011426 */
[----:B------:R-:W-:Y:S01]  /*0700*/  R2P PR, R5, 0x6 ;  /* 0x0000000605007804 */ /* 0x000fe20000000000 */
[----:B------:R-:W-:Y:S01]  /*0710*/  UIMAD.WIDE.U32 UR42, UR36, UR44, URZ ;  /* 0x0000002c242a72a5 */ /* 0x000fe2000f8e003f */
[----:B-1----:R-:W-:Y:S01]  /*0720*/  IMAD.IADD R16, R7, 0x1, -R2 ;  /* 0x0000000107107824 */ /* 0x002fe200078e0a02 */
[----:B------:R-:W-:Y:S01]  /*0730*/  SEL R245, R245, 0x10, !P0 ;  /* 0x00000010f5f57807 */ /* 0x000fe20004000000 */
[----:B------:R-:W-:Y:S01]  /*0740*/  IMAD.SHL.U32 R2, R227, 0x10, RZ ;  /* 0x00000010e3027824 */ /* 0x000fe200078e00ff */
[----:B------:R-:W-:Y:S01]  /*0750*/  SHF.R.S32.HI R249, RZ, 0x2, R249 ;  /* 0x00000002fff97819 */ /* 0x000fe200000114f9 */
[----:B------:R-:W-:Y:S01]  /*0760*/  IMAD.SHL.U32 R7, R6, 0x20, RZ ;  /* 0x0000002006077824 */ /* 0x000fe200078e00ff */
[----:B------:R-:W-:Y:S01]  /*0770*/  STL [R1+0x4c], R16 ;  /* 0x00004c1001007387 */ /* 0x000fe20000100800 */
[----:B------:R-:W-:Y:S01]  /*0780*/  UIMAD UR53, UR37, UR44, URZ ;  /* 0x0000002c253572a4 */ /* 0x000fe2000f8e023f */
[----:B------:R-:W-:Y:S01]  /*0790*/  LOP3.LUT R4, R0, 0x10, R2, 0xf8, !PT ;  /* 0x0000001000047812 */ /* 0x000fe200078ef802 */
[----:B------:R-:W-:Y:S01]  /*07a0*/  IMAD R2, R6, 0x800, R221 ;  /* 0x0000080006027824 */ /* 0x000fe200078e02dd */
[----:B------:R-:W-:Y:S01]  /*07b0*/  SHF.R.U32.HI R0, RZ, 0x3, R0 ;  /* 0x00000003ff007819 */ /* 0x000fe20000011600 */
[----:B------:R-:W-:Y:S01]  /*07c0*/  IMAD R249, R15, 0x10, R249 ;  /* 0x000000100ff97824 */ /* 0x000fe200078e02f9 */
[----:B------:R-:W-:Y:S01]  /*07d0*/  LOP3.LUT R3, R4, 0x8, R9, 0xf8, !PT ;  /* 0x0000000804037812 */ /* 0x000fe200078ef809 */
[----:B------:R-:W-:Y:S01]  /*07e0*/  IMAD.SHL.U32 R4, R10, 0x20, RZ ;  /* 0x000000200a047824 */ /* 0x000fe200078e00ff */
[----:B------:R-:W-:Y:S01]  /*07f0*/  LOP3.LUT R217, R217, R0, RZ, 0x3c, !PT ;  /* 0x00000000d9d97212 */ /* 0x000fe200078e3cff */
[----:B------:R-:W-:Y:S01]  /*0800*/  USHF.R.S32.HI UR55, URZ, 0x1f, UR48 ;  /* 0x0000001f3f377899 */ /* 0x000fe20008011430 */
[----:B------:R-:W-:Y:S01]  /*0810*/  LOP3.LUT R221, R221, R3, R0, 0xf6, !PT ;  /* 0x00000003dddd7212 */ /* 0x000fe200078ef600 */
[----:B------:R-:W-:Y:S01]  /*0820*/  IMAD.SHL.U32 R3, R5, 0x40, RZ ;  /* 0x0000004005037824 */ /* 0x000fe200078e00ff */
[----:B------:R-:W-:Y:S01]  /*0830*/  SHF.R.S32.HI R0, RZ, 0x6, R14 ;  /* 0x00000006ff007819 */ /* 0x000fe2000001140e */
[----:B------:R-:W-:Y:S01]  /*0840*/  IMAD.IADD R217, R2, 0x1, R217 ;  /* 0x0000000102d97824 */ /* 0x000fe200078e02d9 */
[----:B------:R-:W-:Y:S01]  /*0850*/  UIMAD UR52, UR7, UR52, URZ ;  /* 0x00000034073472a4 */ /* 0x000fe2000f8e023f */
[----:B------:R-:W-:Y:S01]  /*0860*/  IMAD.U32 R2, RZ, RZ, UR15 ;  /* 0x0000000fff027e24 */ /* 0x000fe2000f8e00ff */
[----:B------:R-:W-:Y:S01]  /*0870*/  @!UP2 UIMAD UR51, UR8, UR51, URZ ;  /* 0x000000330833a2a4 */ /* 0x000fe2000f8e023f */
[C---:B------:R-:W-:Y:S01]  /*0880*/  IMAD R8, R0.reuse, 0x200, R8 ;  /* 0x0000020000087824 */ /* 0x040fe200078e0208 */
[----:B------:R-:W-:Y:S01]  /*0890*/  USHF.R.S32.HI UR50, URZ, 0x1f, UR46 ;  /* 0x0000001f3f327899 */ /* 0x000fe2000801142e */
[----:B------:R-:W-:Y:S01]  /*08a0*/  IMAD.SHL.U32 R2, R0, 0x8, RZ ;  /* 0x0000000800027824 */ /* 0x000fe200078e00ff */
[----:B------:R-:W-:Y:S01]  /*08b0*/  LOP3.LUT R0, R3, 0x1c0, RZ, 0xc0, !PT ;  /* 0x000001c003007812 */ /* 0x000fe200078ec0ff */
[----:B------:R-:W-:Y:S01]  /*08c0*/  IMAD.SHL.U32 R218, R217, 0x2, RZ ;  /* 0x00000002d9da7824 */ /* 0x000fe200078e00ff */
[----:B------:R-:W-:Y:S01]  /*08d0*/  STL [R1+0x48], R8 ;  /* 0x0000480801007387 */ /* 0x000fe20000100800 */
[----:B------:R-:W-:Y:S01]  /*08e0*/  IMAD.SHL.U32 R237, R8, 0x2, RZ ;  /* 0x0000000208ed7824 */ /* 0x000fe200078e00ff */
[----:B------:R-:W-:Y:S01]  /*08f0*/  LOP3.LUT R2, R2, 0x18, RZ, 0xc0, !PT ;  /* 0x0000001802027812 */ /* 0x000fe200078ec0ff */
[----:B------:R-:W-:Y:S01]  /*0900*/  USHF.R.S32.HI UR49, URZ, 0x1f, UR41 ;  /* 0x0000001f3f317899 */ /* 0x000fe20008011429 */
[----:B------:R-:W-:Y:S01]  /*0910*/  SHF.R.U32.HI R3, RZ, 0x3, R0 ;  /* 0x00000003ff037819 */ /* 0x000fe20000011600 */
[----:B------:R1:W-:Y:S01]  /*0920*/  STL [R1+0x50], R7 ;  /* 0x0000500701007387 */ /* 0x0003e20000100800 */
[----:B------:R-:W-:Y:S01]  /*0930*/  LOP3.LUT R6, R2, 0x20, R4, 0xf8, !PT ;  /* 0x0000002002067812 */ /* 0x000fe200078ef804 */
[----:B------:R-:W-:Y:S01]  /*0940*/  IMAD.U32 R4, RZ, RZ, UR9 ;  /* 0x00000009ff047e24 */ /* 0x000fe2000f8e00ff */
[----:B------:R-:W-:Y:S01]  /*0950*/  LOP3.LUT R5, R3, R0, R2, 0x1e, !PT ;  /* 0x0000000003057212 */ /* 0x000fe200078e1e02 */
[----:B------:R-:W-:Y:S01]  /*0960*/  IMAD.SHL.U32 R4, R16, 0x40, RZ ;  /* 0x0000004010047824 */ /* 0x000fe200078e00ff */
[----:B------:R-:W-:Y:S01]  /*0970*/  LOP3.LUT R2, R0, 0x20, R7, 0xf8, !PT ;  /* 0x0000002000027812 */ /* 0x000fe200078ef807 */
[----:B------:R-:W-:Y:S01]  /*0980*/  IMAD.SHL.U32 R0, R13, 0x2, RZ ;  /* 0x000000020d007824 */ /* 0x000fe200078e00ff */
[----:B------:R-:W-:-:S02]  /*0990*/  UMOV UR40, 0xffff8000 ;  /* 0xffff800000287882 */ /* 0x000fc40000000000 */
[----:B------:R-:W-:Y:S01]  /*09a0*/  LOP3.LUT R3, R2, R3, RZ, 0x3c, !PT ;  /* 0x0000000302037212 */ /* 0x000fe200078e3cff */
[--C-:B------:R-:W-:Y:S02]  /*09b0*/  IMAD R2, R15, 0x400, R0.reuse ;  /* 0x000004000f027824 */ /* 0x100fe400078e0200 */
[----:B------:R-:W-:Y:S02]  /*09c0*/  IMAD R0, R227, 0x400, R0 ;  /* 0x00000400e3007824 */ /* 0x000fe400078e0200 */
[----:B------:R-:W-:Y:S01]  /*09d0*/  IMAD.IADD R239, R2, 0x1, R3 ;  /* 0x0000000102ef7824 */ /* 0x000fe200078e0203 */
[----:B------:R-:W-:Y:S01]  /*09e0*/  LOP3.LUT R2, R4, 0x1c0, RZ, 0xc0, !PT ;  /* 0x000001c004027812 */ /* 0x000fe200078ec0ff */
[----:B------:R-:W-:Y:S02]  /*09f0*/  IMAD.SHL.U32 R4, R11, 0x40, RZ ;  /* 0x000000400b047824 */ /* 0x000fe400078e00ff */
[----:B------:R-:W-:Y:S01]  /*0a00*/  IMAD.SHL.U32 R239, R239, 0x2, RZ ;  /* 0x00000002efef7824 */ /* 0x000fe200078e00ff */
[----:B------:R-:W-:-:S03]  /*0a10*/  SHF.R.U32.HI R3, RZ, 0x3, R2 ;  /* 0x00000003ff037819 */ /* 0x000fc60000011602 */
[C---:B------:R-:W-:Y:S01]  /*0a20*/  IMAD.IADD R246, R239.reuse, 0x1, R245 ;  /* 0x00000001eff67824 */ /* 0x040fe200078e02f5 */
[C---:B------:R-:W-:Y:S01]  /*0a30*/  IADD3 R244, R239.reuse, 0x20, RZ ;  /* 0x00000020eff47810 */ /* 0x040fe20007ffe0ff */
[----:B-1----:R-:W-:Y:S01]  /*0a40*/  IMAD.IADD R7, R0, 0x1, R5 ;  /* 0x0000000100077824 */ /* 0x002fe200078e0205 */
[----:B------:R-:W-:Y:S01]  /*0a50*/  @P1 IADD3 R244, R239, -0x20, RZ ;  /* 0xffffffe0eff41810 */ /* 0x000fe20007ffe0ff */
[----:B------:R-:W-:-:S04]  /*0a60*/  IMAD.SHL.U32 R0, R10, 0x8, RZ ;  /* 0x000000080a007824 */ /* 0x000fc800078e00ff */
[----:B------:R-:W-:Y:S01]  /*0a70*/  IMAD.IADD R245, R245, 0x1, R244 ;  /* 0x00000001f5f57824 */ /* 0x000fe200078e02f4 */
[----:B------:R-:W-:Y:S02]  /*0a80*/  LOP3.LUT R5, R2, 0x8, R0, 0xf8, !PT ;  /* 0x0000000802057812 */ /* 0x000fe400078ef800 */
[----:B------:R-:W-:Y:S02]  /*0a90*/  LOP3.LUT R2, R3, R6, R2, 0x1e, !PT ;  /* 0x0000000603027212 */ /* 0x000fe400078e1e02 */
[----:B------:R-:W-:Y:S02]  /*0aa0*/  LOP3.LUT R0, R4, 0xfffffe00, RZ, 0xc0, !PT ;  /* 0xfffffe0004007812 */ /* 0x000fe400078ec0ff */
[----:B------:R-:W-:Y:S02]  /*0ab0*/  LOP3.LUT R3, R5, R3, RZ, 0x3c, !PT ;  /* 0x0000000305037212 */ /* 0x000fe400078e3cff */
[----:B------:R-:W-:Y:S01]  /*0ac0*/  LOP3.LUT R232, R2, R0, RZ, 0xfc, !PT ;  /* 0x0000000002e87212 */ /* 0x000fe200078efcff */
[--C-:B------:R-:W-:Y:S01]  /*0ad0*/  IMAD R233, R15, 0x400, R0.reuse ;  /* 0x000004000fe97824 */ /* 0x100fe200078e0200 */
[----:B------:R-:W-:Y:S01]  /*0ae0*/  LEA R2, R7, 0x18000, 0x1 ;  /* 0x0001800007027811 */ /* 0x000fe200078e08ff */
[----:B------:R-:W-:-:S02]  /*0af0*/  IMAD R227, R227, 0x400, R0 ;  /* 0x00000400e3e37824 */ /* 0x000fc400078e0200 */
[----:B------:R-:W-:Y:S01]  /*0b00*/  IMAD.IADD R233, R233, 0x1, R3 ;  /* 0x00000001e9e97824 */ /* 0x000fe200078e0203 */
[C---:B------:R-:W-:Y:S01]  /*0b10*/  IADD3 R0, R2.reuse, 0x40, RZ ;  /* 0x0000004002007810 */ /* 0x040fe20007ffe0ff */
[----:B------:R1:W-:Y:S01]  /*0b20*/  STL [R1+0x30], R2 ;  /* 0x0000300201007387 */ /* 0x0003e20000100800 */
[----:B------:R-:W-:Y:S01]  /*0b30*/  @P2 IADD3 R0, R2, -0x40, RZ ;  /* 0xffffffc002002810 */ /* 0x000fe20007ffe0ff */
[----:B------:R-:W-:Y:S02]  /*0b40*/  IMAD.IADD R227, R3, 0x1, R227 ;  /* 0x0000000103e37824 */ /* 0x000fe400078e02e3 */
[----:B------:R-:W-:Y:S02]  /*0b50*/  IMAD.MOV.U32 R3, RZ, RZ, 0x20 ;  /* 0x00000020ff037424 */ /* 0x000fe400078e00ff */
[----:B------:R1:W-:Y:S01]  /*0b60*/  STL [R1+0x34], R0 ;  /* 0x0000340001007387 */ /* 0x0003e20000100800 */
[----:B------:R-:W-:Y:S02]  /*0b70*/  LEA R227, R227, 0x28000, 0x1 ;  /* 0x00028000e3e37811 */ /* 0x000fe400078e08ff */
[----:B------:R-:W-:-:S05]  /*0b80*/  SEL R3, R3, 0xffffffe0, !P4 ;  /* 0xffffffe003037807 */ /* 0x000fca0006000000 */
[C---:B------:R-:W-:Y:S02]  /*0b90*/  IMAD R3, R217.reuse, 0x2, R3 ;  /* 0x00000002d9037824 */ /* 0x040fe400078e0203 */
[--C-:B------:R-:W-:Y:S02]  /*0ba0*/  IMAD R217, R217, 0x2, R220.reuse ;  /* 0x00000002d9d97824 */ /* 0x100fe400078e02dc */
[----:B------:R-:W-:Y:S02]  /*0bb0*/  IMAD.IADD R216, R220, 0x1, R3 ;  /* 0x00000001dcd87824 */ /* 0x000fe400078e0203 */
[C---:B------:R-:W-:Y:S02]  /*0bc0*/  IMAD R220, R221.reuse, 0x2, R220 ;  /* 0x00000002dddc7824 */ /* 0x040fe400078e02dc */
[----:B------:R-:W-:Y:S02]  /*0bd0*/  IMAD.SHL.U32 R221, R221, 0x2, RZ ;  /* 0x00000002dddd7824 */ /* 0x000fe400078e00ff */
.L_x_1665:
        /* <DEDUP_REMOVED lines=19> */
[----:B------:R2:W3:Y:S01]  /*0d10*/  @P2 LDG.E R8, [R4.64] ;  /* 0x0000000404082981 */ /* 0x0004e2000c1e1900 */
[----:B------:R-:W-:Y:S02]  /*0d20*/  UISETP.EQ.U32.AND UP1, UPT, URZ, UR8, UPT ;  /* 0x000000083f00728c */ /* 0x000fe4000bf22070 */
[----:B------:R-:W-:Y:S01]  /*0d30*/  @UP4 UIADD3.X UR7, UR12, UR11, URZ, UP0, !UPT ;  /* 0x0000000b0c074290 */ /* 0x000fe200087fe43f */
[----:B-1----:R2:W4:Y:S01]  /*0d40*/  @P2 LDG.E R2, [R4.64+0x4] ;  /* 0x0000040404022981 */ /* 0x002522000c1e1900 */
[----:B------:R-:W-:Y:S01]  /*0d50*/  MOV R6, UR6 ;  /* 0x0000000600067c02 */ /* 0x000fe20008000f00 */
[----:B------:R-:W-:-:S03]  /*0d60*/  UISETP.EQ.OR.EX UP1, UPT, URZ, UR9, !UP5, UP1 ;  /* 0x000000093f00728c */ /* 0x000fc6000ef22710 */
[----:B------:R-:W-:Y:S01]  /*0d70*/  IMAD.U32 R7, RZ, RZ, UR7 ;  /* 0x00000007ff077e24 */ /* 0x000fe2000f8e00ff */
[----:B------:R-:W-:-:S04]  /*0d80*/  UIADD3 UR8, UP0, UR13, UR8, URZ ;  /* 0x000000080d087290 */ /* 0x000fc8000ff1e03f */
[----:B-----5:R-:W5:Y:S01]  /*0d90*/  @P0 LDG.E R6, [R6.64] ;  /* 0x0000000406060981 */ /* 0x020f62000c1e1900 */
[----:B------:R-:W-:Y:S01]  /*0da0*/  PLOP3.LUT P1, PT, PT, PT, UP1, 0x80, 0x0 ;  /* 0x000000000000781c */ /* 0x000fe20003f2f018 */
[----:B------:R-:W-:Y:S01]  /*0db0*/  UIADD3.X UR9, UR12, UR9, URZ, UP0, !UPT ;  /* 0x000000090c097290 */ /* 0x000fe200087fe43f */
[----:B--2---:R-:W-:-:S05]  /*0dc0*/  IMAD.U32 R4, RZ, RZ, UR8 ;  /* 0x00000008ff047e24 */ /* 0x004fca000f8e00ff */
[----:B------:R-:W-:-:S06]  /*0dd0*/  MOV R5, UR9 ;  /* 0x0000000900057c02 */ /* 0x000fcc0008000f00 */
[----:B------:R-:W2:Y:S01]  /*0de0*/  @!P1 LDG.E R0, [R4.64] ;  /* 0x0000000404009981 */ /* 0x000ea2000c1e1900 */
[----:B------:R-:W-:Y:S02]  /*0df0*/  UMOV UR14, 0xffffffff ;  /* 0xffffffff000e7882 */ /* 0x000fe40000000000 */
[----:B------:R-:W-:Y:S02]  /*0e00*/  UMOV UR30, URZ ;  /* 0x0000003f001e7c82 */ /* 0x000fe40008000000 */
[----:B------:R-:W-:Y:S02]  /*0e10*/  UMOV UR31, 0xffffffff ;  /* 0xffffffff001f7882 */ /* 0x000fe40000000000 */
[----:B------:R-:W-:Y:S01]  /*0e20*/  ULDC UR8, c[0x0][0x218] ;  /* 0x0000860000087ab9 */ /* 0x000fe20000000800 */
[----:B---3--:R-:W1:Y:S08]  /*0e30*/  @P2 R2UR UR14, R8 ;  /* 0x00000000080e23c2 */ /* 0x008e7000000e0000 */
[----:B----4-:R-:W1:Y:S08]  /*0e40*/  @P2 R2UR UR6, R2 ;  /* 0x00000000020623c2 */ /* 0x010e7000000e0000 */
[----:B-----5:R3:W4:Y:S01]  /*0e50*/  @P0 R2UR UR30, R6 ;  /* 0x00000000061e03c2 */ /* 0x02072200000e0000 */
[----:B------:R-:W-:-:S04]  /*0e60*/  ISETP.NE.U32.AND P0, PT, RZ, c[0x0][0x248], PT ;  /* 0x00009200ff007a0c */ /* 0x000fc80003f05070 */
[----:B------:R-:W-:Y:S01]  /*0e70*/  ISETP.NE.AND.EX P0, PT, RZ, c[0x0][0x24c], PT, P0 ;  /* 0x00009300ff007a0c */ /* 0x000fe20003f05300 */
[----:B-1----:R-:W-:Y:S02]  /*0e80*/  @UP6 UIADD3 UR27, UR6, -UR14, URZ ;  /* 0x8000000e061b6290 */ /* 0x002fe4000fffe03f */
[----:B--2---:R3:W1:Y:S05]  /*0e90*/  @!P1 R2UR UR31, R0 ;  /* 0x00000000001f93c2 */ /* 0x00466a00000e0000 */
[----:B------:R-:W-:-:S05]  /*0ea0*/  @!UP6 ULDC UR27, c[0x0][0x214] ;  /* 0x00008500001beab9 */ /* 0x000fca0000000800 */
[----:B------:R-:W-:Y:S05]  /*0eb0*/  @!P0 BRA `(.L_x_1631) ;  /* 0x0000007000008947 */ /* 0x000fea0003800000 */
[----:B----4-:R-:W-:-:S13]  /*0ec0*/  PLOP3.LUT P0, PT, PT, PT, UP5, 0x80, 0x0 ;  /* 0x000000000000781c */ /* 0x010fda0003f0f058 */
[----:B---3--:R-:W2:Y:S04]  /*0ed0*/  @P0 LDG.E R0, [R4.64+0x4] ;  /* 0x0000040404000981 */ /* 0x008ea8000c1e1900 */
[----:B------:R-:W3:Y:S01]  /*0ee0*/  @!P0 LDG.E R4, [R4.64] ;  /* 0x0000000404048981 */ /* 0x000ee2000c1e1900 */
[----:B--2---:R-:W2:Y:S02]  /*0ef0*/  @P0 R2UR UR6, R0 ;  /* 0x00000000000603c2 */ /* 0x004ea400000e0000 */
[----:B-12---:R-:W-:-:S11]  /*0f00*/  @UP5 UIADD3 UR8, UR6, -UR31, URZ ;  /* 0x8000001f06085290 */ /* 0x006fd6000fffe03f */
[----:B---3--:R1:W2:Y:S01]  /*0f10*/  @!P0 R2UR UR8, R4 ;  /* 0x00000000040883c2 */ /* 0x0082a200000e0000 */
[----:B------:R-:W-:-:S07]  /*0f20*/  DEPBAR.LE SB1, 0x0, {2} ;  /* 0x000090040000791a */ /* 0x000fce0000000000 */
.L_x_1631:
        /* <DEDUP_REMOVED lines=26> */
[----:B-1----:R-:W-:-:S02]  /*10d0*/  UISETP.NE.AND UP0, UPT, UR31, -0x1, UPT ;  /* 0xffffffff1f00788c */ /* 0x002fc4000bf05270 */
        /* <DEDUP_REMOVED lines=31> */
.L_x_1633:
        /* <DEDUP_REMOVED lines=18> */
.L_x_1634:
        /* <DEDUP_REMOVED lines=39> */
[----:B------:R-:W-:Y:S02]  /*1660*/  IMAD.HI.U32 R0, R5, R0, R4 ;  /* 0x0000000005007227 */ /* 0x000fe400078e0004 */
[----:B------:R-:W-:Y:S02]  /*1670*/  ULDC UR12, c[0x0][0x234] ;  /* 0x00008d00000c7ab9 */ /* 0x000fe40000000800 */
[----:B------:R-:W-:-:S02]  /*1680*/  UIADD3 UR8, UP0, UR16, UR8, URZ ;  /* 0x0000000810087290 */ /* 0x000fc4000ff1e03f */
[----:B------:R-:W-:Y:S02]  /*1690*/  IMAD.HI.U32 R0, R0, R2, RZ ;  /* 0x0000000200007227 */ /* 0x000fe400078e00ff */
[----:B------:R-:W-:Y:S02]  /*16a0*/  UIADD3.X UR9, UR32, UR7, URZ, UP0, !UPT ;  /* 0x0000000720097290 */ /* 0x000fe400087fe43f */
        /* <DEDUP_REMOVED lines=8> */
[----:B------:R-:W-:-:S02]  /*1730*/  USEL UR12, UR11, URZ, UP3 ;  /* 0x0000003f0b0c7287 */ /* 0x000fc40009800000 */
[----:B------:R-:W-:-:S03]  /*1740*/  UIADD3 UR10, UR9, UR10, URZ ;  /* 0x0000000a090a7290 */ /* 0x000fc6000fffe03f */
        /* <DEDUP_REMOVED lines=16> */
.L_x_1635:
[----:B------:R-:W-:Y:S02]  /*1850*/  UMOV UR11, UR52 ;  /* 0x00000034000b7c82 */ /* 0x000fe40008000000 */
.L_x_1636:
[----:B------:R-:W2:Y:S04]  /*1860*/  LDL.64 R4, [R1+0x40] ;  /* 0x0000400001047983 */ /* 0x000ea80000100a00 */
[----:B------:R1:W3:Y:S01]  /*1870*/  LDL.64 R16, [R1+0x40] ;  /* 0x0000400001107983 */ /* 0x0002e20000100a00 */
[----:B------:R-:W-:Y:S01]  /*1880*/  UIADD3 UR8, UP5, UP4, UR8, UR46, UR48 ;  /* 0x0000002e08087290 */ /* 0x000fe2000fcbe030 */
[----:B------:R-:W-:Y:S01]  /*1890*/  BSSY B1, `(.L_x_1632) ;  /* 0x0000895000017945 */ /* 0x000fe20003800000 */
[----:B------:R-:W-:Y:S01]  /*18a0*/  USHF.R.S32.HI UR14, URZ, 0x1f, UR38 ;  /* 0x0000001f3f0e7899 */ /* 0x000fe20008011426 */
[----:B------:R-:W4:Y:S01]  /*18b0*/  S2R R22, SR_TID.X ;  /* 0x0000000000167919 */ /* 0x000f220000002100 */
[----:B------:R-:W-:-:S02]  /*18c0*/  UIADD3 UR18, UP1, UP0, UR18, UR8, UR20 ;  /* 0x0000000812127290 */ /* 0x000fc4000f83e014 */
[----:B------:R-:W-:Y:S01]  /*18d0*/  UIADD3.X UR7, UR10, UR50, UR55, UP5, UP4 ;  /* 0x000000320a077290 */ /* 0x000fe2000afe8437 */
[----:B------:R-:W5:Y:S01]  /*18e0*/  S2R R23, SR_TID.X ;  /* 0x0000000000177919 */ /* 0x000f620000002100 */
[----:B------:R-:W-:Y:S02]  /*18f0*/  ULDC.64 UR8, c[0x0][0x1a8] ;  /* 0x00006a0000087ab9 */ /* 0x000fe40000000a00 */
[----:B------:R-:W-:Y:S01]  /*1900*/  UIADD3.X UR13, UR12, UR7, UR13, UP1, UP0 ;  /* 0x000000070c0d7290 */ /* 0x000fe20008fe040d */
[----:B------:R-:W1:Y:S01]  /*1910*/  S2R R21, SR_TID.X ;  /* 0x0000000000157919 */ /* 0x000e620000002100 */
[----:B------:R-:W-:Y:S02]  /*1920*/  UIMAD UR7, UR14, UR8, URZ ;  /* 0x000000080e0772a4 */ /* 0x000fe4000f8e023f */
[----:B------:R-:W-:Y:S02]  /*1930*/  UISETP.GE.AND UP0, UPT, UR27, 0x1, UPT ;  /* 0x000000011b00788c */ /* 0x000fe4000bf06270 */
[----:B------:R-:W-:-:S02]  /*1940*/  UIMAD UR12, UR38, UR9, UR7 ;  /* 0x00000009260c72a4 */ /* 0x000fc4000f8e0207 */
[----:B------:R-:W-:Y:S02]  /*1950*/  UMOV UR20, 0x4 ;  /* 0x0000000400147882 */ /* 0x000fe40000000000 */
[----:B------:R-:W-:Y:S02]  /*1960*/  ULDC.64 UR8, c[0x0][0x378] ;  /* 0x0000de0000087ab9 */ /* 0x000fe40000000a00 */
[----:B------:R-:W-:-:S04]  /*1970*/  UIMAD UR7, UR14, UR8, URZ ;  /* 0x000000080e0772a4 */ /* 0x000fc8000f8e023f */
[----:B------:R-:W-:Y:S01]  /*1980*/  UIMAD UR10, UR38, UR9, UR7 ;  /* 0x00000009260a72a4 */ /* 0x000fe2000f8e0207 */
[----:B----4-:R-:W-:Y:S02]  /*1990*/  SHF.R.S32.HI R22, RZ, 0x1f, R22 ;  /* 0x0000001fff167819 */ /* 0x010fe40000011416 */
[----:B------:R-:W-:Y:S02]  /*19a0*/  ULDC.64 UR8, c[0x0][0x370] ;  /* 0x0000dc0000087ab9 */ /* 0x000fe40000000a00 */
[----:B-----5:R-:W-:Y:S01]  /*19b0*/  LEA.HI R22, R22, R23, RZ, 0x3 ;  /* 0x0000001716167211 */ /* 0x020fe200078f18ff */
[----:B------:R-:W-:Y:S02]  /*19c0*/  UIMAD UR7, UR32, UR8, URZ ;  /* 0x00000008200772a4 */ /* 0x000fe4000f8e023f */
[----:B------:R-:W-:Y:S01]  /*19d0*/  UIADD3 UR8, UR16, UR15, URZ ;  /* 0x0000000f10087290 */ /* 0x000fe2000fffe03f */
[----:B------:R-:W-:Y:S01]  /*19e0*/  SHF.R.S32.HI R22, RZ, 0x3, R22 ;  /* 0x00000003ff167819 */ /* 0x000fe20000011416 */
[----:B------:R-:W-:-:S02]  /*19f0*/  UIMAD UR7, UR16, UR9, UR7 ;  /* 0x00000009100772a4 */ /* 0x000fc4000f8e0207 */
[----:B------:R-:W-:Y:S01]  /*1a00*/  UIADD3 UR9, UR16, UR11, URZ ;  /* 0x0000000b10097290 */ /* 0x000fe2000fffe03f */
[----:B------:R-:W-:Y:S01]  /*1a10*/  SHF.R.S32.HI R15, RZ, 0x1f, R22 ;  /* 0x0000001fff0f7819 */ /* 0x000fe20000011416 */
[----:B------:R-:W-:Y:S01]  /*1a20*/  ULDC.64 UR14, c[0x0][0x200] ;  /* 0x00008000000e7ab9 */ /* 0x000fe20000000a00 */
[----:B------:R-:W-:Y:S01]  /*1a30*/  IADD3 R2, P1, R22, UR16, RZ ;  /* 0x0000001016027c10 */ /* 0x000fe2000ff3e0ff */
[----:B------:R-:W-:-:S03]  /*1a40*/  UIMAD.WIDE UR14, UR8, UR20, UR14 ;  /* 0x00000014080e72a5 */ /* 0x000fc6000f8e020e */
[----:B--2---:R-:W-:Y:S01]  /*1a50*/  IADD3.X R5, R15, UR32, RZ, P1, !PT ;  /* 0x000000200f057c10 */ /* 0x004fe20008ffe4ff */
[----:B---3--:R-:W-:-:S04]  /*1a60*/  IMAD.MOV.U32 R16, RZ, RZ, R4 ;  /* 0x000000ffff107224 */ /* 0x008fc800078e0004 */
[----:B------:R-:W-:Y:S01]  /*1a70*/  IMAD R5, R5, c[0x0][0x190], RZ ;  /* 0x0000640005057a24 */ /* 0x000fe200078e02ff */
[----:B------:R-:W-:Y:S02]  /*1a80*/  SHF.R.S32.HI R17, RZ, 0x1f, R16 ;  /* 0x0000001fff117819 */ /* 0x000fe40000011410 */
[----:B------:R-:W-:-:S03]  /*1a90*/  IADD3 R4, P0, R16, UR23, RZ ;  /* 0x0000001710047c10 */ /* 0x000fc6000ff1e0ff */
[C---:B------:R-:W-:Y:S01]  /*1aa0*/  IMAD.WIDE.U32 R6, R2.reuse, c[0x0][0x190], R16 ;  /* 0x0000640002067a25 */ /* 0x040fe200078e0010 */
[----:B------:R2:W-:Y:S03]  /*1ab0*/  STL [R1+0x44], R17 ;  /* 0x0000441101007387 */ /* 0x0005e60000100800 */
[----:B------:R-:W-:Y:S01]  /*1ac0*/  IMAD R2, R2, c[0x0][0x194], R5 ;  /* 0x0000650002027a24 */ /* 0x000fe200078e0205 */
[----:B------:R-:W-:Y:S02]  /*1ad0*/  IADD3 R6, P1, R6, UR39, RZ ;  /* 0x0000002706067c10 */ /* 0x000fe4000ff3e0ff */
[----:B------:R-:W-:Y:S02]  /*1ae0*/  IADD3.X R5, R17, UR24, RZ, P0, !PT ;  /* 0x0000001811057c10 */ /* 0x000fe400087fe4ff */
[----:B------:R-:W-:Y:S01]  /*1af0*/  IADD3.X R7, R7, UR35, R2, P1, !PT ;  /* 0x0000002307077c10 */ /* 0x000fe20008ffe402 */
[----:B------:R-:W-:-:S04]  /*1b00*/  IMAD.U32 R2, RZ, RZ, UR16 ;  /* 0x00000010ff027e24 */ /* 0x000fc8000f8e00ff */
[----:B------:R-:W-:-:S04]  /*1b10*/  IMAD.WIDE.U32 R4, R2, c[0x0][0x370], R4 ;  /* 0x0000dc0002047a25 */ /* 0x000fc800078e0004 */
[----:B------:R-:W-:Y:S01]  /*1b20*/  IMAD.U32 R2, RZ, RZ, UR38 ;  /* 0x00000026ff027e24 */ /* 0x000fe2000f8e00ff */
[----:B------:R-:W-:Y:S01]  /*1b30*/  IADD3 R5, R5, UR7, RZ ;  /* 0x0000000705057c10 */ /* 0x000fe2000fffe0ff */
[----:B------:R-:W-:Y:S02]  /*1b40*/  ULEA.HI.SX32 UR7, UR34, 0xffffffff, 0x1a ;  /* 0xffffffff22077891 */ /* 0x000fe4000f8fd23f */
[----:B------:R-:W-:-:S04]  /*1b50*/  IMAD.WIDE.U32 R6, R2, c[0x0][0x1a8], R6 ;  /* 0x00006a0002067a25 */ /* 0x000fc800078e0006 */
[----:B------:R-:W-:Y:S01]  /*1b60*/  IMAD.WIDE.U32 R4, R2, c[0x0][0x378], R4 ;  /* 0x0000de0002047a25 */ /* 0x000fe200078e0004 */
[----:B-1----:R-:W-:Y:S02]  /*1b70*/  SHF.R.S32.HI R2, RZ, 0x1f, R21 ;  /* 0x0000001fff027819 */ /* 0x002fe40000011415 */
[----:B------:R-:W-:Y:S02]  /*1b80*/  IADD3 R9, R7, UR12, RZ ;  /* 0x0000000c07097c10 */ /* 0x000fe4000fffe0ff */
[----:B------:R-:W-:Y:S02]  /*1b90*/  LEA.HI R2, R2, R21, RZ, 0x5 ;  /* 0x0000001502027211 */ /* 0x000fe400078f28ff */
[----:B------:R-:W-:Y:S01]  /*1ba0*/  IADD3 R5, R5, UR10, RZ ;  /* 0x0000000a05057c10 */ /* 0x000fe2000fffe0ff */
[----:B------:R-:W-:Y:S01]  /*1bb0*/  ULDC.64 UR10, c[0x0][0x3c8] ;  /* 0x0000f200000a7ab9 */ /* 0x000fe20000000a00 */
[----:B------:R-:W-:Y:S01]  /*1bc0*/  LOP3.LUT R7, R2, 0xffffffe0, RZ, 0xc0, !PT ;  /* 0xffffffe002077812 */ /* 0x000fe200078ec0ff */
[----:B------:R-:W-:Y:S01]  /*1bd0*/  UIMAD.WIDE UR8, UR9, UR20, UR10 ;  /* 0x00000014090872a5 */ /* 0x000fe2000f8e020a */
[----:B------:R-:W-:Y:S01]  /*1be0*/  SHF.R.S32.HI R2, RZ, 0x5, R2 ;  /* 0x00000005ff027819 */ /* 0x000fe20000011402 */
[----:B------:R-:W-:Y:S01]  /*1bf0*/  IMAD.WIDE.U32 R4, R22, c[0x0][0x370], R4 ;  /* 0x0000dc0016047a25 */ /* 0x000fe200078e0004 */
[----:B------:R-:W-:-:S03]  /*1c00*/  LEA R8, P1, R6, c[0x0][0x160], 0x1 ;  /* 0x0000580006087a11 */ /* 0x000fc600078208ff */
[----:B------:R-:W-:Y:S01]  /*1c10*/  IMAD.IADD R21, R21, 0x1, -R7 ;  /* 0x0000000115157824 */ /* 0x000fe200078e0a07 */
[----:B------:R-:W-:Y:S01]  /*1c20*/  LEA.HI.X R9, R6, c[0x0][0x164], R9, 0x1, P1 ;  /* 0x0000590006097a11 */ /* 0x000fe200008f0c09 */
[----:B------:R-:W-:Y:S01]  /*1c30*/  IMAD R7, R15, c[0x0][0x370], RZ ;  /* 0x0000dc000f077a24 */ /* 0x000fe200078e02ff */
[----:B------:R-:W-:Y:S01]  /*1c40*/  LEA R6, P2, R4, c[0x0][0x330], 0x1 ;  /* 0x0000cc0004067a11 */ /* 0x000fe200078408ff */
[----:B------:R-:W-:Y:S02]  /*1c50*/  IMAD R2, R2, UR47, R21 ;  /* 0x0000002f02027c24 */ /* 0x000fe4000f8e0215 */
[----:B------:R-:W-:-:S03]  /*1c60*/  IMAD R11, R22, c[0x0][0x374], R7 ;  /* 0x0000dd00160b7a24 */ /* 0x000fc600078e0207 */
[----:B------:R-:W-:-:S04]  /*1c70*/  IADD3 R7, P0, R2, UR18, RZ ;  /* 0x0000001202077c10 */ /* 0x000fc8000ff1e0ff */
[----:B------:R-:W-:Y:S01]  /*1c80*/  LEA.HI.X.SX32 R10, R2, UR13, 0x1, P0 ;  /* 0x0000000d020a7c11 */ /* 0x000fe200080f0eff */
[----:B------:R-:W-:Y:S01]  /*1c90*/  IMAD.IADD R2, R5, 0x1, R11 ;  /* 0x0000000105027824 */ /* 0x000fe200078e020b */
[----:B------:R-:W-:Y:S02]  /*1ca0*/  PLOP3.LUT P0, PT, PT, PT, UP0, 0x80, 0x0 ;  /* 0x000000000000781c */ /* 0x000fe40003f0f008 */
[----:B------:R-:W-:-:S04]  /*1cb0*/  LEA R234, P1, R7, c[0x0][0x350], 0x2 ;  /* 0x0000d40007ea7a11 */ /* 0x000fc800078210ff */
[----:B------:R-:W-:Y:S02]  /*1cc0*/  LEA.HI.X R235, R7, c[0x0][0x354], R10, 0x2, P1 ;  /* 0x0000d50007eb7a11 */ /* 0x000fe400008f140a */
[----:B------:R-:W-:-:S05]  /*1cd0*/  LEA.HI.X R7, R4, c[0x0][0x334], R2, 0x1, P2 ;  /* 0x0000cd0004077a11 */ /* 0x000fca00010f0c02 */
[----:B------:R-:W-:Y:S05]  /*1ce0*/  @!P0 BRA `(.L_x_1637) ;  /* 0x00007c5000008947 */ /* 0x000fea0003800000 */
[----:B--2---:R-:W2:Y:S01]  /*1cf0*/  LDL R13, [R1+0x48] ;  /* 0x00004800010d7983 */ /* 0x004ea20000100800 */
[----:B------:R-:W-:Y:S01]  /*1d00*/  PLOP3.LUT P0, PT, PT, PT, UP3, 0x80, 0x0 ;  /* 0x000000000000781c */ /* 0x000fe20003f0f038 */
[----:B------:R-:W-:Y:S01]  /*1d10*/  UIMAD UR12, UR7, -0x40, UR27 ;  /* 0xffffffc0070c78a4 */ /* 0x000fe2000f8e021b */
[----:B------:R-:W-:Y:S01]  /*1d20*/  IADD3 R10, R22, 0x20, RZ ;  /* 0x00000020160a7810 */ /* 0x000fe20007ffe0ff */
[----:B------:R-:W-:Y:S01]  /*1d30*/  IMAD.MOV.U32 R226, RZ, RZ, 0x40 ;  /* 0x00000040ffe27424 */ /* 0x000fe200078e00ff */
[----:B------:R-:W-:Y:S01]  /*1d40*/  UMOV UR11, UR8 ;  /* 0x00000008000b7c82 */ /* 0x000fe20008000000 */
[----:B------:R-:W-:Y:S01]  /*1d50*/  IMAD.MOV.U32 R242, RZ, RZ, R6 ;  /* 0x000000fffff27224 */ /* 0x000fe200078e0006 */
[----:B------:R-:W-:Y:S01]  /*1d60*/  ULEA.HI UR8, UR7, UR7, URZ, 0x1 ;  /* 0x0000000707087291 */ /* 0x000fe2000f8f083f */
[----:B------:R-:W-:Y:S01]  /*1d70*/  ISETP.GE.AND P1, PT, R10, UR12, PT ;  /* 0x0000000c0a007c0c */ /* 0x000fe2000bf26270 */
[----:B------:R-:W-:Y:S01]  /*1d80*/  IMAD.WIDE.U32 R4, R226, c[0x0][0x370], RZ ;  /* 0x0000dc00e2047a25 */ /* 0x000fe200078e00ff */
[----:B------:R-:W-:Y:S01]  /*1d90*/  ISETP.GE.AND P2, PT, R22, UR12, PT ;  /* 0x0000000c16007c0c */ /* 0x000fe2000bf46270 */
[----:B------:R-:W-:Y:S01]  /*1da0*/  ULOP3.LUT UR8, UR8, 0xfffffffe, URZ, 0xc0, !UPT ;  /* 0xfffffffe08087892 */ /* 0x000fe2000f8ec03f */
[----:B------:R-:W-:Y:S01]  /*1db0*/  BSSY B0, `(.L_x_1638) ;  /* 0x0000040000007945 */ /* 0x000fe20003800000 */
[----:B------:R-:W-:Y:S01]  /*1dc0*/  IMAD.MOV.U32 R243, RZ, RZ, R7 ;  /* 0x000000fffff37224 */ /* 0x000fe200078e0007 */
[----:B------:R-:W-:Y:S01]  /*1dd0*/  @P0 BAR.SYNC.DEFER_BLOCKING 0x0 ;  /* 0x0000000000000b1d */ /* 0x000fe20000010000 */
[----:B------:R-:W-:Y:S01]  /*1de0*/  IMAD R2, R226, c[0x0][0x374], RZ ;  /* 0x0000dd00e2027a24 */ /* 0x000fe200078e02ff */
[----:B------:R-:W-:Y:S01]  /*1df0*/  UIADD3 UR8, UR7, -UR8, URZ ;  /* 0x8000000807087290 */ /* 0x000fe2000fffe03f */
[----:B------:R-:W-:-:S02]  /*1e00*/  IMAD.MOV.U32 R240, RZ, RZ, R8 ;  /* 0x000000fffff07224 */ /* 0x000fc400078e0008 */
[----:B------:R-:W-:Y:S01]  /*1e10*/  IMAD.MOV.U32 R241, RZ, RZ, R9 ;  /* 0x000000fffff17224 */ /* 0x000fe200078e0009 */
[----:B------:R-:W-:Y:S01]  /*1e20*/  UISETP.NE.AND UP0, UPT, UR8, 0x1, UPT ;  /* 0x000000010800788c */ /* 0x000fe2000bf05270 */
[----:B------:R-:W-:Y:S01]  /*1e30*/  @!P1 IADD3 R4, P3, R242, R4, RZ ;  /* 0x00000004f2049210 */ /* 0x000fe20007f7e0ff */
[----:B------:R-:W-:Y:S02]  /*1e40*/  UMOV UR10, UR9 ;  /* 0x00000009000a7c82 */ /* 0x000fe40008000000 */
[----:B------:R-:W-:Y:S01]  /*1e50*/  UMOV UR8, UR14 ;  /* 0x0000000e00087c82 */ /* 0x000fe20008000000 */
[----:B------:R-:W-:Y:S01]  /*1e60*/  @!P1 IADD3.X R5, R243, R5, R2, P3, !PT ;  /* 0x00000005f3059210 */ /* 0x000fe20001ffe402 */
[----:B------:R-:W-:Y:S01]  /*1e70*/  UMOV UR9, UR15 ;  /* 0x0000000f00097c82 */ /* 0x000fe20008000000 */
[----:B------:R-:W-:Y:S01]  /*1e80*/  PLOP3.LUT P0, PT, PT, PT, UP0, 0x80, 0x0 ;  /* 0x000000000000781c */ /* 0x000fe20003f0f008 */
        /* <DEDUP_REMOVED lines=43> */
.L_x_1639:
[----:B------:R-:W-:Y:S01]  /*2140*/  @!PT LDS RZ, [RZ] ;  /* 0x00000000fffff984 */ /* 0x000fe20000000800 */
[----:B------:R-:W-:Y:S01]  /*2150*/  @!PT LDS RZ, [RZ] ;  /* 0x00000000fffff984 */ /* 0x000fe20000000800 */
[----:B------:R-:W-:Y:S01]  /*2160*/  @!PT LDS RZ, [RZ] ;  /* 0x00000000fffff984 */ /* 0x000fe20000000800 */
[----:B-1----:R1:W-:Y:S04]  /*2170*/  LDGSTS.E.BYPASS.LTC128B.128 [R236], [R240.64] ;  /* 0x00000000f0ec7fae */ /* 0x0023e8000b901d44 */
[----:B------:R1:W-:Y:S04]  /*2180*/  LDGSTS.E.BYPASS.LTC128B.128 [R236+0x2000], [R240.64+0x80] ;  /* 0x02000080f0ec7fae */ /* 0x0003e8000b901d44 */
[----:B------:R1:W-:Y:S04]  /*2190*/  LDGSTS.E.BYPASS.LTC128B.128 [R236+0x4000], [R240.64+0x100] ;  /* 0x04000100f0ec7fae */ /* 0x0003e8000b901d44 */
[----:B------:R1:W-:Y:S02]  /*21a0*/  LDGSTS.E.BYPASS.LTC128B.128 [R236+0x6000], [R240.64+0x180] ;  /* 0x06000180f0ec7fae */ /* 0x0003e4000b901d44 */
.L_x_1640:
[----:B------:R-:W-:Y:S05]  /*21b0*/  BSYNC B0 ;  /* 0x0000000000007941 */ /* 0x000fea0003800000 */
.L_x_1638:
        /* <DEDUP_REMOVED lines=21> */
.L_x_1642:
        /* <DEDUP_REMOVED lines=9> */
.L_x_1643:
[----:B------:R-:W-:Y:S05]  /*23a0*/  BSYNC B0 ;  /* 0x0000000000007941 */ /* 0x000fea0003800000 */
.L_x_1641:
[----:B------:R-:W-:Y:S01]  /*23b0*/  ULDC.64 UR14, c[0x0][0x198] ;  /* 0x00006600000e7ab9 */ /* 0x000fe20000000a00 */
[----:B--2---:R-:W-:Y:S01]  /*23c0*/  IMAD.U32 R4, RZ, RZ, UR19 ;  /* 0x00000013ff047e24 */ /* 0x004fe2000f8e00ff */
[----:B------:R-:W-:-:S03]  /*23d0*/  UIMAD UR13, UR17, UR14, URZ ;  /* 0x0000000e110d72a4 */ /* 0x000fc6000f8e023f */
[----:B------:R-:W-:Y:S01]  /*23e0*/  IMAD.WIDE.U32 R6, R4, c[0x0][0x198], R16 ;  /* 0x0000660004067a25 */ /* 0x000fe200078e0010 */
[----:B------:R-:W-:-:S03]  /*23f0*/  UIMAD UR16, UR19, UR15, UR13 ;  /* 0x0000000f131072a4 */ /* 0x000fc6000f8e020d */
[----:B------:R-:W-:Y:S01]  /*2400*/  ULDC.64 UR14, c[0x0][0x1a0] ;  /* 0x00006800000e7ab9 */ /* 0x000fe20000000a00 */
[----:B------:R-:W-:Y:S01]  /*2410*/  IMAD.WIDE.U32 R4, R4, c[0x0][0x1a0], R16 ;  /* 0x0000680004047a25 */ /* 0x000fe200078e0010 */
[----:B------:R-:W-:Y:S01]  /*2420*/  UIMAD UR13, UR17, UR14, URZ ;  /* 0x0000000e110d72a4 */ /* 0x000fe2000f8e023f */
[----:B------:R-:W-:Y:S02]  /*2430*/  IADD3 R6, P3, R6, UR25, RZ ;  /* 0x0000001906067c10 */ /* 0x000fe4000ff7e0ff */
[----:B------:R-:W-:Y:S01]  /*2440*/  IMAD.U32 R9, RZ, RZ, UR16 ;  /* 0x00000010ff097e24 */ /* 0x000fe2000f8e00ff */
[----:B------:R-:W-:Y:S01]  /*2450*/  UIMAD UR14, UR19, UR15, UR13 ;  /* 0x0000000f130e72a4 */ /* 0x000fe2000f8e020d */
[----:B------:R-:W-:Y:S01]  /*2460*/  IADD3 R8, P2, R4, UR21, RZ ;  /* 0x0000001504087c10 */ /* 0x000fe2000ff5e0ff */
[----:B------:R-:W-:Y:S01]  /*2470*/  UIMAD UR13, UR28, -0x40, UR6 ;  /* 0xffffffc01c0d78a4 */ /* 0x000fe2000f8e0206 */
[----:B------:R-:W-:Y:S01]  /*2480*/  IMAD R4, R12, c[0x0][0x1b0], RZ ;  /* 0x00006c000c047a24 */ /* 0x000fe200078e02ff */
[----:B------:R-:W-:-:S02]  /*2490*/  IADD3.X R7, R7, UR26, R9, P3, !PT ;  /* 0x0000001a07077c10 */ /* 0x000fc40009ffe409 */
[----:B------:R-:W-:Y:S02]  /*24a0*/  MOV R2, UR14 ;  /* 0x0000000e00027c02 */ /* 0x000fe40008000f00 */
[----:B------:R-:W-:Y:S01]  /*24b0*/  ISETP.GE.AND P1, PT, R10, UR13, PT ;  /* 0x0000000d0a007c0c */ /* 0x000fe2000bf26270 */
[----:B------:R-:W-:Y:S01]  /*24c0*/  IMAD R10, R0, c[0x0][0x1b4], R4 ;  /* 0x00006d00000a7a24 */ /* 0x000fe200078e0204 */
[----:B------:R-:W-:Y:S01]  /*24d0*/  IADD3.X R9, R5, UR22, R2, P2, !PT ;  /* 0x0000001605097c10 */ /* 0x000fe200097fe402 */
[----:B------:R-:W-:Y:S01]  /*24e0*/  IMAD R2, R12, c[0x0][0x1b8], RZ ;  /* 0x00006e000c027a24 */ /* 0x000fe200078e02ff */
[----:B------:R-:W-:Y:S01]  /*24f0*/  ISETP.GE.AND P2, PT, R22, UR13, PT ;  /* 0x0000000d16007c0c */ /* 0x000fe2000bf46270 */
[----:B------:R-:W-:-:S04]  /*2500*/  IMAD.WIDE.U32 R4, R0, c[0x0][0x1b0], R6 ;  /* 0x00006c0000047a25 */ /* 0x000fc800078e0006 */
[C---:B------:R-:W-:Y:S02]  /*2510*/  IMAD R2, R0.reuse, c[0x0][0x1bc], R2 ;  /* 0x00006f0000027a24 */ /* 0x040fe400078e0202 */
[----:B------:R-:W-:Y:S02]  /*2520*/  IMAD.WIDE.U32 R8, R0, c[0x0][0x1b8], R8 ;  /* 0x00006e0000087a25 */ /* 0x000fe400078e0008 */
[C---:B------:R-:W-:Y:S02]  /*2530*/  @!P1 IADD3 R18, P3, R22.reuse, 0x20, RZ ;  /* 0x0000002016129810 */ /* 0x040fe40007f7e0ff */
[----:B------:R-:W-:Y:S02]  /*2540*/  IMAD.IADD R7, R5, 0x1, R10 ;  /* 0x0000000105077824 */ /* 0x000fe400078e020a */
[----:B------:R-:W-:Y:S01]  /*2550*/  IMAD.IADD R5, R9, 0x1, R2 ;  /* 0x0000000109057824 */ /* 0x000fe200078e0202 */
[----:B------:R-:W-:Y:S01]  /*2560*/  @!P1 IADD3.X R2, RZ, R15, RZ, P3, !PT ;  /* 0x0000000fff029210 */ /* 0x000fe20001ffe4ff */
[--C-:B------:R-:W-:Y:S01]  /*2570*/  @!P2 IMAD.MOV.U32 R6, RZ, RZ, R4.reuse ;  /* 0x000000ffff06a224 */ /* 0x100fe200078e0004 */
[----:B------:R-:W-:Y:S01]  /*2580*/  @!P1 IADD3 R0, P3, R22, 0x20, RZ ;  /* 0x0000002016009810 */ /* 0x000fe20007f7e0ff */
[----:B------:R-:W-:Y:S01]  /*2590*/  @!P1 IMAD.MOV.U32 R10, RZ, RZ, R4 ;  /* 0x000000ffff0a9224 */ /* 0x000fe200078e0004 */
[----:B------:R-:W-:Y:S01]  /*25a0*/  @!P1 MOV R11, R7 ;  /* 0x00000007000b9202 */ /* 0x000fe20000000f00 */
[--C-:B------:R-:W-:Y:S01]  /*25b0*/  @!P2 IMAD.MOV.U32 R4, RZ, RZ, R8.reuse ;  /* 0x000000ffff04a224 */ /* 0x100fe200078e0008 */
[----:B------:R-:W-:Y:S01]  /*25c0*/  @!P1 MOV R13, R5 ;  /* 0x00000005000d9202 */ /* 0x000fe20000000f00 */
[----:B------:R-:W-:-:S02]  /*25d0*/  @!P1 IMAD.MOV.U32 R12, RZ, RZ, R8 ;  /* 0x000000ffff0c9224 */ /* 0x000fc400078e0008 */
[----:B------:R-:W-:Y:S02]  /*25e0*/  @!P1 IMAD R2, R2, c[0x0][0x198], RZ ;  /* 0x0000660002029a24 */ /* 0x000fe400078e02ff */
[----:B------:R-:W-:Y:S02]  /*25f0*/  @!P1 IMAD.X R8, RZ, RZ, R15, P3 ;  /* 0x000000ffff089224 */ /* 0x000fe400018e060f */
[----:B------:R-:W-:Y:S02]  /*2600*/  @!P2 IMAD R14, R15, c[0x0][0x198], RZ ;  /* 0x000066000f0eaa24 */ /* 0x000fe400078e02ff */
[----:B------:R-:W-:Y:S02]  /*2610*/  @!P1 IMAD R20, R18, c[0x0][0x19c], R2 ;  /* 0x0000670012149a24 */ /* 0x000fe400078e0202 */
[----:B------:R-:W-:Y:S02]  /*2620*/  @!P1 IMAD R2, R8, c[0x0][0x1a0], RZ ;  /* 0x0000680008029a24 */ /* 0x000fe400078e02ff */
[----:B------:R-:W-:-:S02]  /*2630*/  @!P2 IMAD R8, R22, c[0x0][0x19c], R14 ;  /* 0x000067001608aa24 */ /* 0x000fc400078e020e */
[----:B------:R-:W-:-:S04]  /*2640*/  @!P2 IMAD.WIDE.U32 R16, R22, c[0x0][0x198], R6 ;  /* 0x000066001610aa25 */ /* 0x000fc800078e0006 */
[----:B------:R-:W-:Y:S02]  /*2650*/  @!P2 IMAD R9, R15, c[0x0][0x1a0], RZ ;  /* 0x000068000f09aa24 */ /* 0x000fe400078e02ff */
[----:B------:R-:W-:-:S04]  /*2660*/  @!P2 IMAD.WIDE.U32 R14, R22, c[0x0][0x1a0], R4 ;  /* 0x00006800160eaa25 */ /* 0x000fc800078e0004 */
[----:B------:R-:W-:Y:S01]  /*2670*/  @!P1 IMAD.WIDE.U32 R18, R18, c[0x0][0x198], R10 ;  /* 0x0000660012129a25 */ /* 0x000fe200078e000a */
[----:B------:R-:W-:-:S03]  /*2680*/  @!P2 LEA R10, P6, R16, c[0x0][0x168], 0x1 ;  /* 0x00005a00100aaa11 */ /* 0x000fc600078c08ff */
[----:B------:R-:W-:Y:S01]  /*2690*/  @!P2 IMAD.IADD R5, R17, 0x1, R8 ;  /* 0x000000011105a824 */ /* 0x000fe200078e0208 */
[----:B------:R-:W-:Y:S01]  /*26a0*/  @!P1 IADD3 R7, R19, R20, RZ ;  /* 0x0000001413079210 */ /* 0x000fe20007ffe0ff */
[----:B------:R-:W-:Y:S01]  /*26b0*/  @!P2 IMAD R9, R22, c[0x0][0x1a4], R9 ;  /* 0x000069001609aa24 */ /* 0x000fe200078e0209 */
[----:B------:R-:W-:Y:S01]  /*26c0*/  @!P1 LEA R8, P5, R18, c[0x0][0x168], 0x1 ;  /* 0x00005a0012089a11 */ /* 0x000fe200078a08ff */
[----:B------:R-:W-:Y:S01]  /*26d0*/  @!P1 IMAD R2, R0, c[0x0][0x1a4], R2 ;  /* 0x0000690000029a24 */ /* 0x000fe200078e0202 */
[----:B------:R-:W-:Y:S01]  /*26e0*/  @!P2 LEA.HI.X R11, R16, c[0x0][0x16c], R5, 0x1, P6 ;  /* 0x00005b00100baa11 */ /* 0x000fe200030f0c05 */
[----:B------:R-:W-:Y:S01]  /*26f0*/  @!P1 IMAD.WIDE.U32 R12, R0, c[0x0][0x1a0], R12 ;  /* 0x00006800000c9a25 */ /* 0x000fe200078e000c */
[----:B------:R-:W-:Y:S01]  /*2700*/  @P2 STS.128 [R237+0x18000], RZ ;  /* 0x018000ffed002388 */ /* 0x000fe20000000c00 */
[----:B------:R-:W-:Y:S02]  /*2710*/  @!P2 LEA R6, P4, R14, c[0x0][0x170], 0x1 ;  /* 0x00005c000e06aa11 */ /* 0x000fe400078808ff */
[----:B------:R-:W-:Y:S01]  /*2720*/  @!P2 IMAD.IADD R0, R15, 0x1, R9 ;  /* 0x000000010f00a824 */ /* 0x000fe200078e0209 */
[----:B------:R-:W-:Y:S01]  /*2730*/  @P2 STS.128 [R237+0x1a000], RZ ;  /* 0x01a000ffed002388 */ /* 0x000fe20000000c00 */
[----:B------:R-:W-:-:S03]  /*2740*/  @!P1 LEA.HI.X R9, R18, c[0x0][0x16c], R7, 0x1, P5 ;  /* 0x00005b0012099a11 */ /* 0x000fc600028f0c07 */
[----:B------:R-:W-:Y:S04]  /*2750*/  @P2 STS.128 [R237+0x1c000], RZ ;  /* 0x01c000ffed002388 */ /* 0x000fe80000000c00 */
[----:B------:R-:W-:Y:S04]  /*2760*/  @P2 STS.128 [R237+0x1e000], RZ ;  /* 0x01e000ffed002388 */ /* 0x000fe80000000c00 */
[----:B------:R-:W-:Y:S01]  /*2770*/  @!PT LDS RZ, [RZ] ;  /* 0x00000000fffff984 */ /* 0x000fe20000000800 */
[----:B------:R-:W-:Y:S01]  /*2780*/  @!PT LDS RZ, [RZ] ;  /* 0x00000000fffff984 */ /* 0x000fe20000000800 */
[----:B------:R-:W-:Y:S01]  /*2790*/  @!PT LDS RZ, [RZ] ;  /* 0x00000000fffff984 */ /* 0x000fe20000000800 */
[----:B------:R2:W-:Y:S04]  /*27a0*/  @!P2 LDGSTS.E.BYPASS.LTC128B.128 [R237+0x18000], [R10.64] ;  /* 0x180000000aedafae */ /* 0x0005e8000b901d44 */
[----:B------:R2:W-:Y:S01]  /*27b0*/  @!P2 LDGSTS.E.BYPASS.LTC128B.128 [R237+0x1a000], [R10.64+0x80] ;  /* 0x1a0000800aedafae */ /* 0x0005e2000b901d44 */
[----:B------:R-:W-:-:S03]  /*27c0*/  @!P2 LEA.HI.X R7, R14, c[0x0][0x174], R0, 0x1, P4 ;  /* 0x00005d000e07aa11 */ /* 0x000fc600020f0c00 */
        /* <DEDUP_REMOVED lines=21> */
[----:B------:R4:W-:Y:S01]  /*2920*/  @!P2 LDGSTS.E.BYPASS.LTC128B.128 [R237+0x22000], [R6.64+0x80] ;  /* 0x2200008006edafae */ /* 0x0009e2000b901d44 */
[----:B---3--:R-:W-:Y:S01]  /*2930*/  MOV R8, c[0x0][0x308] ;  /* 0x0000c20000087a02 */ /* 0x008fe20000000f00 */
[----:B------:R-:W-:-:S02]  /*2940*/  IMAD.MOV.U32 R9, RZ, RZ, c[0x0][0x30c] ;  /* 0x0000c300ff097624 */ /* 0x000fc400078e00ff */
[----:B------:R4:W-:Y:S04]  /*2950*/  @!P2 LDGSTS.E.BYPASS.LTC128B.128 [R237+0x24000], [R6.64+0x100] ;  /* 0x2400010006edafae */ /* 0x0009e8000b901d44 */
[----:B------:R4:W-:Y:S04]  /*2960*/  @!P2 LDGSTS.E.BYPASS.LTC128B.128 [R237+0x26000], [R6.64+0x180] ;  /* 0x2600018006edafae */ /* 0x0009e8000b901d44 */
[----:B------:R-:W-:Y:S04]  /*2970*/  @P1 STS.128 [R237+0x21000], RZ ;  /* 0x021000ffed001388 */ /* 0x000fe80000000c00 */
[----:B------:R-:W-:Y:S04]  /*2980*/  @P1 STS.128 [R237+0x23000], RZ ;  /* 0x023000ffed001388 */ /* 0x000fe80000000c00 */
[----:B------:R-:W-:Y:S04]  /*2990*/  @P1 STS.128 [R237+0x25000], RZ ;  /* 0x025000ffed001388 */ /* 0x000fe80000000c00 */
[----:B------:R-:W-:Y:S01]  /*29a0*/  @P1 STS.128 [R237+0x27000], RZ ;  /* 0x027000ffed001388 */ /* 0x000fe20000000c00 */
[----:B------:R-:W-:-:S03]  /*29b0*/  ISETP.GE.AND P2, PT, R249, UR12, PT ;  /* 0x0000000cf9007c0c */ /* 0x000fc6000bf46270 */
[----:B------:R-:W3:Y:S01]  /*29c0*/  LDL R22, [R1+0x4c] ;  /* 0x00004c0001167983 */ /* 0x000ee20000100800 */
[----:B------:R-:W-:Y:S01]  /*29d0*/  @!P1 IMAD.IADD R2, R13, 0x1, R2 ;  /* 0x000000010d029824 */ /* 0x000fe200078e0202 */
[----:B------:R-:W-:-:S04]  /*29e0*/  @!P1 LEA R4, P3, R12, c[0x0][0x170], 0x1 ;  /* 0x00005c000c049a11 */ /* 0x000fc800078608ff */
[----:B------:R-:W-:Y:S01]  /*29f0*/  @!P1 LEA.HI.X R5, R12, c[0x0][0x174], R2, 0x1, P3 ;  /* 0x00005d000c059a11 */ /* 0x000fe200018f0c02 */
[----:B----4-:R4:W2:Y:S01]  /*2a00*/  LDG.E.64 R6, [R8.64+0x8] ;  /* 0x0000080408067981 */ /* 0x0108a2000c1e1b00 */
[----:B------:R-:W-:-:S03]  /*2a10*/  IADD3 R0, R249, 0x8, RZ ;  /* 0x00000008f9007810 */ /* 0x000fc60007ffe0ff */
[----:B------:R-:W-:Y:S01]  /*2a20*/  @!PT LDS RZ, [RZ] ;  /* 0x00000000fffff984 */ /* 0x000fe20000000800 */
[----:B------:R-:W-:Y:S01]  /*2a30*/  @!PT LDS RZ, [RZ] ;  /* 0x00000000fffff984 */ /* 0x000fe20000000800 */
[----:B------:R-:W-:Y:S01]  /*2a40*/  @!PT LDS RZ, [RZ] ;  /* 0x00000000fffff984 */ /* 0x000fe20000000800 */
[----:B------:R1:W-:Y:S04]  /*2a50*/  @!P1 LDGSTS.E.BYPASS.LTC128B.128 [R237+0x21000], [R4.64] ;  /* 0x2100000004ed9fae */ /* 0x0003e8000b901d44 */
[----:B------:R1:W-:Y:S04]  /*2a60*/  @!P1 LDGSTS.E.BYPASS.LTC128B.128 [R237+0x23000], [R4.64+0x80] ;  /* 0x2300008004ed9fae */ /* 0x0003e8000b901d44 */
[----:B------:R1:W-:Y:S04]  /*2a70*/  @!P1 LDGSTS.E.BYPASS.LTC128B.128 [R237+0x25000], [R4.64+0x100] ;  /* 0x2500010004ed9fae */ /* 0x0003e8000b901d44 */
[----:B------:R1:W-:Y:S01]  /*2a80*/  @!P1 LDGSTS.E.BYPASS.LTC128B.128 [R237+0x27000], [R4.64+0x180] ;  /* 0x2700018004ed9fae */ /* 0x0003e2000b901d44 */
[----:B------:R-:W-:-:S02]  /*2a90*/  ISETP.GE.AND P1, PT, R0, UR12, PT ;  /* 0x0000000c00007c0c */ /* 0x000fc4000bf26270 */
[----:B------:R-:W-:Y:S01]  /*2aa0*/  SHF.R.S32.HI R0, RZ, 0x1f, R21 ;  /* 0x0000001fff007819 */ /* 0x000fe20000011415 */
[----:B------:R-:W0:Y:S04]  /*2ab0*/  LDGDEPBAR ;  /* 0x00000000000079af */ /* 0x000e280000000000 */
[----:B----4-:R-:W4:Y:S01]  /*2ac0*/  LDG.E.64 R8, [R8.64] ;  /* 0x0000000408087981 */ /* 0x010f22000c1e1b00 */
[----:B------:R-:W-:Y:S01]  /*2ad0*/  MOV R247, 0x7f800000 ;  /* 0x7f80000000f77802 */ /* 0x000fe20000000f00 */
[----:B------:R-:W-:Y:S02]  /*2ae0*/  IMAD.MOV.U32 R248, RZ, RZ, 0x7f800000 ;  /* 0x7f800000fff87424 */ /* 0x000fe400078e00ff */
[----:B-1----:R-:W-:-:S04]  /*2af0*/  IMAD.MOV.U32 R4, RZ, RZ, 0x4 ;  /* 0x00000004ff047424 */ /* 0x002fc800078e00ff */
[----:B------:R-:W-:-:S05]  /*2b00*/  IMAD.WIDE R4, R249, R4, UR8 ;  /* 0x00000008f9047e25 */ /* 0x000fca000f8e0204 */
[----:B------:R1:W5:Y:S04]  /*2b10*/  @!P2 LDG.E R247, [R4.64] ;  /* 0x0000000404f7a981 */ /* 0x000368000c1e1900 */
[----:B------:R1:W5:Y:S01]  /*2b20*/  @!P1 LDG.E R248, [R4.64+0x20] ;  /* 0x0000200404f89981 */ /* 0x000362000c1e1900 */
[----:B------:R-:W-:-:S04]  /*2b30*/  IADD3 R2, R233, 0x4000, RZ ;  /* 0x00004000e9027810 */ /* 0x000fc80007ffe0ff */
[----:B------:R-:W-:-:S04]  /*2b40*/  SEL R2, R2, R233, !P0 ;  /* 0x000000e902027207 */ /* 0x000fc80004000000 */
[----:B------:R-:W-:Y:S01]  /*2b50*/  SHF.L.U32 R219, R2, 0x1, RZ ;  /* 0x0000000102db7819 */ /* 0x000fe200000006ff */
[----:B------:R-:W-:Y:S01]  /*2b60*/  IMAD.MOV.U32 R231, RZ, RZ, 0x20 ;  /* 0x00000020ffe77424 */ /* 0x000fe200078e00ff */
[----:B------:R-:W-:Y:S01]  /*2b70*/  SHF.L.U32 R222, R233, 0x1, RZ ;  /* 0x00000001e9de7819 */ /* 0x000fe200000006ff */
        /* <DEDUP_REMOVED lines=64> */
[----:B--2---:R-:W-:-:S04]  /*2f80*/  IADD3 R250, P2, P1, R6, UR41, R21 ;  /* 0x0000002906fa7c10 */ /* 0x004fc8000f95e015 */
[----:B------:R-:W-:-:S05]  /*2f90*/  IADD3.X R0, R7, UR49, R0, P2, P1 ;  /* 0x0000003107007c10 */ /* 0x000fca00097e2400 */
[----:B------:R2:W-:Y:S02]  /*2fa0*/  STL [R1+0x38], R0 ;  /* 0x0000380001007387 */ /* 0x0005e40000100800 */
[----:B--2---:R-:W-:-:S04]  /*2fb0*/  IADD3 R0, R232, 0x4000, RZ ;  /* 0x00004000e8007810 */ /* 0x004fc80007ffe0ff */
[----:B------:R-:W-:-:S05]  /*2fc0*/  SEL R0, R0, R232, !P0 ;  /* 0x000000e800007207 */ /* 0x000fca0004000000 */
[----:B------:R-:W-:Y:S02]  /*2fd0*/  IMAD.SHL.U32 R2, R0, 0x2, RZ ;  /* 0x0000000200027824 */ /* 0x000fe400078e00ff */
[----:B------:R-:W-:-:S04]  /*2fe0*/  IMAD.MOV.U32 R0, RZ, RZ, c[0x0][0x22c] ;  /* 0x00008b00ff007624 */ /* 0x000fc800078e00ff */
[----:B------:R-:W-:Y:S01]  /*2ff0*/  IMAD R0, R0, c[0x0][0x1c0], RZ ;  /* 0x0000700000007a24 */ /* 0x000fe200078e02ff */
[----:B----4-:R2:W4:Y:S03]  /*3000*/  R2UR UR14, R9 ;  /* 0x00000000090e73c2 */ /* 0x01052600000e0000 */
[----:B------:R-:W-:-:S05]  /*3010*/  IMAD.SHL.U32 R238, R0, 0x8, RZ ;  /* 0x0000000800ee7824 */ /* 0x000fca00078e00ff */
[----:B------:R1:W3:Y:S01]  /*3020*/  R2UR UR15, R8 ;  /* 0x00000000080f73c2 */ /* 0x0002e200000e0000 */
[----:B--2---:R-:W-:-:S04]  /*3030*/  SHF.L.U32 R9, R0, 0x4, RZ ;  /* 0x0000000400097819 */ /* 0x004fc800000006ff */
[C---:B------:R-:W-:Y:S02]  /*3040*/  IADD3 R7, R9.reuse, 0x40, RZ ;  /* 0x0000004009077810 */ /* 0x040fe40007ffe0ff */
[C---:B------:R-:W-:Y:S02]  /*3050*/  IADD3 R6, R9.reuse, 0x60, RZ ;  /* 0x0000006009067810 */ /* 0x040fe40007ffe0ff */
[C---:B-1----:R-:W-:Y:S02]  /*3060*/  IADD3 R8, R9.reuse, 0x20, RZ ;  /* 0x0000002009087810 */ /* 0x042fe40007ffe0ff */
[C---:B------:R-:W-:Y:S02]  /*3070*/  IADD3 R5, R9.reuse, 0x80, RZ ;  /* 0x0000008009057810 */ /* 0x040fe40007ffe0ff */
[C---:B------:R-:W-:Y:S02]  /*3080*/  IADD3 R4, R9.reuse, 0xa0, RZ ;  /* 0x000000a009047810 */ /* 0x040fe40007ffe0ff */
[C---:B------:R-:W-:Y:S01]  /*3090*/  IADD3 R10, R9.reuse, 0xc0, RZ ;  /* 0x000000c0090a7810 */ /* 0x040fe20007ffe0ff */
[----:B------:R-:W-:Y:S01]  /*30a0*/  IMAD.IADD R7, R238, 0x1, R7 ;  /* 0x00000001ee077824 */ /* 0x000fe200078e0207 */
[----:B------:R-:W-:-:S02]  /*30b0*/  IADD3 R9, R9, 0xe0, RZ ;  /* 0x000000e009097810 */ /* 0x000fc40007ffe0ff */
[C---:B------:R-:W-:Y:S01]  /*30c0*/  IADD3 R8, R238.reuse, R8, RZ ;  /* 0x00000008ee087210 */ /* 0x040fe20007ffe0ff */
[C---:B------:R-:W-:Y:S01]  /*30d0*/  IMAD.IADD R5, R238.reuse, 0x1, R5 ;  /* 0x00000001ee057824 */ /* 0x040fe200078e0205 */
[C---:B------:R-:W-:Y:S02]  /*30e0*/  IADD3 R6, R238.reuse, R6, RZ ;  /* 0x00000006ee067210 */ /* 0x040fe40007ffe0ff */
        /* <DEDUP_REMOVED lines=24> */
[----:B------:R-:W-:-:S02]  /*3270*/  IADD3 R9, R238, R8, RZ ;  /* 0x00000008ee097210 */ /* 0x000fc40007ffe0ff */
[----:B------:R2:W-:Y:S01]  /*3280*/  STL [R1+0x10], R7 ;  /* 0x0000100701007387 */ /* 0x0005e20000100800 */
[----:B------:R-:W-:-:S03]  /*3290*/  IADD3 R0, R238, R0, RZ ;  /* 0x00000000ee007210 */ /* 0x000fc60007ffe0ff */
[----:B------:R3:W-:Y:S04]  /*32a0*/  STL [R1+0xc], R6 ;  /* 0x00000c0601007387 */ /* 0x0007e80000100800 */
[----:B------:R4:W-:Y:S04]  /*32b0*/  STL [R1+0x8], R5 ;  /* 0x0000080501007387 */ /* 0x0009e80000100800 */
[----:B------:R4:W-:Y:S04]  /*32c0*/  STL [R1+0x4], R4 ;  /* 0x0000040401007387 */ /* 0x0009e80000100800 */
[----:B------:R-:W-:Y:S01]  /*32d0*/  STL [R1+0x2c], R9 ;  /* 0x00002c0901007387 */ /* 0x000fe20000100800 */
[----:B-1----:R-:W-:-:S03]  /*32e0*/  IMAD.IADD R8, R238, 0x1, R7 ;  /* 0x00000001ee087824 */ /* 0x002fc600078e0207 */
[----:B------:R1:W-:Y:S01]  /*32f0*/  STL [R1], R0 ;  /* 0x0000000001007387 */ /* 0x0003e20000100800 */
[----:B--2---:R-:W-:-:S03]  /*3300*/  IADD3 R7, R238, R6, RZ ;  /* 0x00000006ee077210 */ /* 0x004fc60007ffe0ff */
[----:B------:R2:W-:Y:S01]  /*3310*/  STL [R1+0x28], R8 ;  /* 0x0000280801007387 */ /* 0x0005e20000100800 */
[----:B---3--:R-:W-:-:S03]  /*3320*/  IMAD.IADD R6, R238, 0x1, R5 ;  /* 0x00000001ee067824 */ /* 0x008fc600078e0205 */
[----:B------:R2:W-:Y:S01]  /*3330*/  STL [R1+0x24], R7 ;  /* 0x0000240701007387 */ /* 0x0005e20000100800 */
[----:B----4-:R-:W-:-:S03]  /*3340*/  IADD3 R5, R238, R4, RZ ;  /* 0x00000004ee057210 */ /* 0x010fc60007ffe0ff */
[----:B------:R2:W-:Y:S01]  /*3350*/  STL [R1+0x20], R6 ;  /* 0x0000200601007387 */ /* 0x0005e20000100800 */
[----:B------:R-:W-:-:S03]  /*3360*/  IMAD.IADD R4, R238, 0x1, R0 ;  /* 0x00000001ee047824 */ /* 0x000fc600078e0200 */
[----:B------:R2:W-:Y:S04]  /*3370*/  STL [R1+0x1c], R5 ;  /* 0x00001c0501007387 */ /* 0x0005e80000100800 */
[----:B------:R2:W-:Y:S01]  /*3380*/  STL [R1+0x18], R4 ;  /* 0x0000180401007387 */ /* 0x0005e20000100800 */
[----:B------:R-:W-:-:S05]  /*3390*/  R2P PR, R22, 0x6 ;  /* 0x0000000616007804 */ /* 0x000fca0000000000 */
[----:B------:R-:W-:Y:S02]  /*33a0*/  SEL R231, R231, 0xffffffe0, !P1 ;  /* 0xffffffe0e7e77807 */ /* 0x000fe40004800000 */
[----:B------:R-:W-:Y:S02]  /*33b0*/  SEL R226, R226, 0xffffffc0, !P2 ;  /* 0xffffffc0e2e27807 */ /* 0x000fe40005000000 */
[----:B------:R-:W-:Y:S01]  /*33c0*/  IADD3 R223, R231, R222, RZ ;  /* 0x000000dee7df7210 */ /* 0x000fe20007ffe0ff */
[C---:B------:R-:W-:Y:S01]  /*33d0*/  IMAD.IADD R228, R227.reuse, 0x1, R231 ;  /* 0x00000001e3e47824 */ /* 0x040fe200078e02e7 */
[----:B------:R-:W-:Y:S01]  /*33e0*/  CS2R R22, SRZ ;  /* 0x0000000000167805 */ /* 0x000fe2000001ff00 */
[----:B------:R-:W-:Y:S01]  /*33f0*/  CS2R R20, SRZ ;  /* 0x0000000000147805 */ /* 0x000fe2000001ff00 */
[----:B------:R-:W-:Y:S01]  /*3400*/  IMAD.WIDE.U32 R250, R250, -0x2daee0ad, RZ ;  /* 0xd2511f53fafa7825 */ /* 0x000fe200078e00ff */
[----:B-1----:R-:W-:Y:S02]  /*3410*/  IADD3 R0, R238, R252, RZ ;  /* 0x000000fcee007210 */ /* 0x002fe40007ffe0ff */
[----:B------:R-:W-:Y:S01]  /*3420*/  IADD3 R230, R226, R228, RZ ;  /* 0x000000e4e2e67210 */ /* 0x000fe20007ffe0ff */
[----:B------:R-:W-:-:S02]  /*3430*/  IMAD.IADD R229, R227, 0x1, R226 ;  /* 0x00000001e3e57824 */ /* 0x000fc400078e02e2 */
[C---:B------:R-:W-:Y:S02]  /*3440*/  IMAD.IADD R225, R226.reuse, 0x1, R222 ;  /* 0x00000001e2e17824 */ /* 0x040fe400078e02de */
[----:B------:R-:W-:Y:S01]  /*3450*/  IMAD.IADD R224, R226, 0x1, R223 ;  /* 0x00000001e2e07824 */ /* 0x000fe200078e02df */
[----:B------:R-:W-:Y:S02]  /*3460*/  UIADD3 UR27, UR15, -0x61c88647, URZ ;  /* 0x9e3779b90f1b7890 */ /* 0x000fe4000fffe03f */
[----:B------:R-:W-:Y:S02]  /*3470*/  UIADD3 UR26, UR14, -0x4498517b, URZ ;  /* 0xbb67ae850e1a7890 */ /* 0x000fe4000fffe03f */
[----:B------:R-:W-:Y:S02]  /*3480*/  UIADD3 UR25, UR15, 0x3c6ef372, URZ ;  /* 0x3c6ef3720f197890 */ /* 0x000fe4000fffe03f */
[----:B------:R-:W-:Y:S02]  /*3490*/  UIADD3 UR24, UR14, 0x76cf5d0a, URZ ;  /* 0x76cf5d0a0e187890 */ /* 0x000fe4000fffe03f */
[----:B------:R-:W-:-:S02]  /*34a0*/  UIADD3 UR23, UR15, -0x255992d5, URZ ;  /* 0xdaa66d2b0f177890 */ /* 0x000fc4000fffe03f */
[----:B------:R-:W-:Y:S02]  /*34b0*/  UIADD3 UR22, UR14, 0x32370b8f, URZ ;  /* 0x32370b8f0e167890 */ /* 0x000fe4000fffe03f */
[----:B------:R-:W-:Y:S02]  /*34c0*/  UIADD3 UR21, UR15, 0x78dde6e4, URZ ;  /* 0x78dde6e40f157890 */ /* 0x000fe4000fffe03f */
[----:B------:R-:W-:Y:S02]  /*34d0*/  UIADD3 UR20, UR14, -0x126145ec, URZ ;  /* 0xed9eba140e147890 */ /* 0x000fe4000fffe03f */
[----:B------:R-:W-:Y:S02]  /*34e0*/  UIADD3 UR19, UR15, 0x1715609d, URZ ;  /* 0x1715609d0f137890 */ /* 0x000fe4000fffe03f */
[----:B------:R-:W-:Y:S02]  /*34f0*/  UIADD3 UR18, UR14, -0x56f99767, URZ ;  /* 0xa90668990e127890 */ /* 0x000fe4000fffe03f */
[----:B------:R-:W-:-:S02]  /*3500*/  UIADD3 UR17, UR15, -0x4ab325aa, URZ ;  /* 0xb54cda560f117890 */ /* 0x000fc4000fffe03f */
[----:B--2---:R-:W-:Y:S02]  /*3510*/  UIADD3 UR16, UR14, 0x646e171e, URZ ;  /* 0x646e171e0e107890 */ /* 0x004fe4000fffe03f */
.L_x_1646:
[----:B------:R-:W0:Y:S01]  /*3520*/  LDGDEPBAR ;  /* 0x00000000000079af */ /* 0x000e220000000000 */
[C---:B------:R-:W-:Y:S01]  /*3530*/  IMAD.IADD R105, R219.reuse, 0x1, R231 ;  /* 0x00000001db697824 */ /* 0x040fe200078e02e7 */
[----:B------:R-:W-:Y:S01]  /*3540*/  PLOP3.LUT P0, PT, PT, PT, UP1, 0x80, 0x0 ;  /* 0x000000000000781c */ /* 0x000fe20003f0f018 */
[--C-:B------:R-:W-:Y:S01]  /*3550*/  IMAD.IADD R104, R219, 0x1, R226.reuse ;  /* 0x00000001db687824 */ /* 0x100fe200078e02e2 */
[----:B------:R-:W-:Y:S01]  /*3560*/  PLOP3.LUT P2, PT, PT, PT, UP1, 0x80, 0x0 ;  /* 0x000000000000781c */ /* 0x000fe20003f4f018 */
[----:B------:R-:W-:Y:S01]  /*3570*/  IMAD.IADD R0, R105, 0x1, R226 ;  /* 0x0000000169007824 */ /* 0x000fe200078e02e2 */
[----:B------:R-:W2:Y:S01]  /*3580*/  LDL R110, [R1+0x50] ;  /* 0x00005000016e7983 */ /* 0x000ea20000100800 */
[----:B------:R-:W-:Y:S01]  /*3590*/  PLOP3.LUT P1, PT, PT, PT, UP1, 0x80, 0x0 ;  /* 0x000000000000781c */ /* 0x000fe20003f2f018 */
[----:B------:R-:W-:Y:S01]  /*35a0*/  UISETP.GE.AND UP4, UPT, UR7, 0x1, UPT ;  /* 0x000000010700788c */ /* 0x000fe2000bf86270 */
[----:B------:R-:W-:Y:S02]  /*35b0*/  PLOP3.LUT P3, PT, PT, PT, UP1, 0x80, 0x0 ;  /* 0x000000000000781c */ /* 0x000fe40003f6f018 */
[----:B------:R-:W-:Y:S01]  /*35c0*/  PLOP3.LUT P6, PT, PT, PT, UP1, 0x80, 0x0 ;  /* 0x000000000000781c */ /* 0x000fe20003fcf018 */
[----:B------:R-:W3:Y:S01]  /*35d0*/  LDL R109, [R1+0x3c] ;  /* 0x00003c00016d7983 */ /* 0x000ee20000100800 */
[----:B------:R-:W-:Y:S02]  /*35e0*/  PLOP3.LUT P5, PT, PT, PT, UP1, 0x80, 0x0 ;  /* 0x000000000000781c */ /* 0x000fe40003faf018 */
[C---:B-----5:R-:W-:Y:S03]  /*35f0*/  FSETP.NEU.FTZ.AND P4, PT, R247.reuse, -INF , PT ;  /* 0xff800000f700780b */ /* 0x060fe60003f9d000 */
[----:B------:R-:W4:Y:S06]  /*3600*/  LDL R108, [R1+0x38] ;  /* 0x00003800016c7983 */ /* 0x000f2c0000100800 */
        /* <DEDUP_REMOVED lines=117> */
[----:B------:R-:W-:Y:S03]  /*3d60*/  IMAD.MOV.U32 R109, RZ, RZ, c[0x0][0x22c] ;  /* 0x00008b00ff6d7624 */ /* 0x000fe600078e00ff */
[----:B-1----:R-:W-:Y:S01]  /*3d70*/  @P2 IMAD.SHL.U32 R0, R0, 0x2, RZ ;  /* 0x0000000200002824 */ /* 0x002fe200078e00ff */
[----:B------:R-:W-:Y:S01]  /*3d80*/  PLOP3.LUT P2, PT, PT, PT, UP1, 0x80, 0x0 ;  /* 0x000000000000781c */ /* 0x000fe20003f4f018 */
[----:B------:R-:W-:Y:S02]  /*3d90*/  FMUL.FTZ R93, R247, 1.4426950216293334961 ;  /* 0x3fb8aa3bf75d7820 */ /* 0x000fe40000410000 */
[----:B------:R-:W-:Y:S01]  /*3da0*/  IMAD R109, R109, c[0x0][0x1c0], RZ ;  /* 0x000070006d6d7a24 */ /* 0x000fe200078e02ff */
[----:B------:R-:W-:Y:S02]  /*3db0*/  @P1 LOP3.LUT R0, R110, 0x6, R0, 0xf8, !PT ;  /* 0x000000066e001812 */ /* 0x000fe400078ef800 */
[----:B------:R-:W1:Y:S01]  /*3dc0*/  S2R R110, SR_TID.X ;  /* 0x00000000006e7919 */ /* 0x000e620000002100 */
[----:B------:R-:W-:Y:S01]  /*3dd0*/  PLOP3.LUT P1, PT, PT, PT, UP1, 0x80, 0x0 ;  /* 0x000000000000781c */ /* 0x000fe20003f2f018 */
[----:B------:R-:W-:Y:S01]  /*3de0*/  IMAD.U32 R109, R109, -0x40, RZ ;  /* 0xffffffc06d6d7824 */ /* 0x000fe200078e00ff */
[----:B------:R-:W-:Y:S01]  /*3df0*/  FSEL R93, R93, RZ, P4 ;  /* 0x000000ff5d5d7208 */ /* 0x000fe20002000000 */
[----:B------:R-:W-:Y:S01]  /*3e00*/  @P0 IMAD R92, R92, 0x40, R0 ;  /* 0x000000405c5c0824 */ /* 0x000fe200078e0200 */
[----:B------:R-:W-:Y:S01]  /*3e10*/  PLOP3.LUT P0, PT, PT, PT, UP1, 0x80, 0x0 ;  /* 0x000000000000781c */ /* 0x000fe20003f0f018 */
[----:B------:R-:W-:Y:S01]  /*3e20*/  IMAD.U32 R0, RZ, RZ, UR28 ;  /* 0x0000001cff007e24 */ /* 0x000fe2000f8e00ff */
[----:B------:R-:W-:Y:S02]  /*3e30*/  FSETP.NEU.FTZ.AND P4, PT, R248, -INF , PT ;  /* 0xff800000f800780b */ /* 0x000fe40003f9d000 */
[C---:B------:R-:W-:Y:S05]  /*3e40*/  @P3 ISETP.GE.AND P3, PT, R92.reuse, UR6, PT ;  /* 0x000000065c003c0c */ /* 0x040fea000bf66270 */
[----:B------:R-:W-:Y:S02]  /*3e50*/  @P1 IADD3 R89, R92, 0x1, RZ ;  /* 0x000000015c591810 */ /* 0x000fe40007ffe0ff */
[----:B------:R-:W-:Y:S02]  /*3e60*/  PLOP3.LUT P1, PT, PT, PT, UP1, 0x80, 0x0 ;  /* 0x000000000000781c */ /* 0x000fe40003f2f018 */
[----:B------:R-:W-:Y:S01]  /*3e70*/  @P6 ISETP.GE.AND P6, PT, R89, UR6, PT ;  /* 0x0000000659006c0c */ /* 0x000fe2000bfc6270 */
[----:B------:R-:W-:Y:S03]  /*3e80*/  IMAD.WIDE.U32 R88, R88, -0x326172a9, RZ ;  /* 0xcd9e8d5758587825 */ /* 0x000fe600078e00ff */
[----:B------:R-:W-:Y:S02]  /*3e90*/  @P0 FSEL R4, R4, -INF , !P3 ;  /* 0xff80000004040808 */ /* 0x000fe40005800000 */
[----:B-1----:R-:W-:Y:S02]  /*3ea0*/  SHF.R.S32.HI R110, RZ, 0x1f, R110 ;  /* 0x0000001fff6e7819 */ /* 0x002fe4000001146e */
[----:B------:R-:W-:Y:S01]  /*3eb0*/  LOP3.LUT R98, R89, UR15, R108, 0x96, !PT ;  /* 0x0000000f59627c12 */ /* 0x000fe2000f8e966c */
[--C-:B------:R-:W-:Y:S01]  /*3ec0*/  FFMA.FTZ R4, R4, c[0x0][0x23c], -R93.reuse ;  /* 0x00008f0004047a23 */ /* 0x100fe2000001085d */
[----:B------:R-:W-:Y:S02]  /*3ed0*/  LEA.HI R110, R110, R111, RZ, 0x7 ;  /* 0x0000006f6e6e7211 */ /* 0x000fe400078f38ff */
[----:B------:R-:W-:Y:S01]  /*3ee0*/  PLOP3.LUT P0, PT, PT, PT, UP1, 0x80, 0x0 ;  /* 0x000000000000781c */ /* 0x000fe20003f0f018 */
[----:B------:R-:W1:Y:S01]  /*3ef0*/  MUFU.EX2 R103, R4 ;  /* 0x0000000400677308 */ /* 0x000e620000000800 */
[----:B------:R-:W-:Y:S02]  /*3f00*/  SHF.R.S32.HI R110, RZ, 0x7, R110 ;  /* 0x00000007ff6e7819 */ /* 0x000fe4000001146e */
[----:B------:R-:W-:Y:S02]  /*3f10*/  @P1 FSEL R5, R5, -INF , !P6 ;  /* 0xff80000005051808 */ /* 0x000fe40007000000 */
[----:B------:R-:W-:Y:S01]  /*3f20*/  PLOP3.LUT P1, PT, PT, PT, UP1, 0x80, 0x0 ;  /* 0x000000000000781c */ /* 0x000fe20003f2f018 */
[----:B------:R-:W-:Y:S02]  /*3f30*/  IMAD R0, R0, 0x2, R110 ;  /* 0x0000000200007824 */ /* 0x000fe400078e026e */
[--C-:B------:R-:W-:Y:S03]  /*3f40*/  FFMA.FTZ R5, R5, c[0x0][0x23c], -R93.reuse ;  /* 0x00008f0005057a23 */ /* 0x100fe6000001085d */
[----:B------:R-:W-:Y:S01]  /*3f50*/  LOP3.LUT R0, R251, UR14, R0, 0x96, !PT ;  /* 0x0000000efb007c12 */ /* 0x000fe2000f8e9600 */
[----:B------:R2:W3:Y:S01]  /*3f60*/  MUFU.EX2 R101, R5 ;  /* 0x0000000500657308 */ /* 0x0004e20000000800 */
[----:B------:R-:W-:Y:S02]  /*3f70*/  @P0 FSEL R6, R6, -INF , !P3 ;  /* 0xff80000006060808 */ /* 0x000fe40005800000 */
[----:B------:R-:W-:Y:S01]  /*3f80*/  PLOP3.LUT P0, PT, PT, PT, UP1, 0x80, 0x0 ;  /* 0x000000000000781c */ /* 0x000fe20003f0f018 */
[----:B------:R-:W-:Y:S01]  /*3f90*/  IMAD.WIDE.U32 R96, R0, -0x326172a9, RZ ;  /* 0xcd9e8d5700607825 */ /* 0x000fe200078e00ff */
[----:B------:R-:W-:Y:S02]  /*3fa0*/  @P2 IADD3 R0, R92, 0x8, RZ ;  /* 0x000000085c002810 */ /* 0x000fe40007ffe0ff */
[----:B------:R-:W-:Y:S02]  /*3fb0*/  PLOP3.LUT P2, PT, PT, PT, UP1, 0x80, 0x0 ;  /* 0x000000000000781c */ /* 0x000fe40003f4f018 */
[----:B------:R-:W-:Y:S02]  /*3fc0*/  LOP3.LUT R97, R97, UR27, R88, 0x96, !PT ;  /* 0x0000001b61617c12 */ /* 0x000fe4000f8e9658 */
[----:B------:R-:W4:Y:S01]  /*3fd0*/  LDSM.16.M88.4 R88, [R216+0x1e800] ;  /* 0x01e80000d858783b */ /* 0x000f220000000200 */
[----:B------:R-:W-:Y:S01]  /*3fe0*/  @P5 ISETP.GE.AND P5, PT, R0, UR6, PT ;  /* 0x0000000600005c0c */ /* 0x000fe2000bfa6270 */
[----:B------:R-:W-:Y:S01]  /*3ff0*/  FMUL.FTZ R0, R248, 1.4426950216293334961 ;  /* 0x3fb8aa3bf8007820 */ /* 0x000fe20000410000 */
[----:B------:R-:W-:Y:S01]  /*4000*/  PLOP3.LUT P3, PT, PT, PT, UP1, 0x80, 0x0 ;  /* 0x000000000000781c */ /* 0x000fe20003f6f018 */
[----:B------:R-:W-:Y:S01]  /*4010*/  IMAD.WIDE.U32 R94, R97, -0x2daee0ad, RZ ;  /* 0xd2511f53615e7825 */ /* 0x000fe200078e00ff */
[----:B------:R-:W-:Y:S02]  /*4020*/  @P1 IADD3 R97, R92, 0x9, RZ ;  /* 0x000000095c611810 */ /* 0x000fe40007ffe0ff */
[----:B------:R-:W-:Y:S02]  /*4030*/  FSEL R0, R0, RZ, P4 ;  /* 0x000000ff00007208 */ /* 0x000fe40002000000 */
[----:B------:R-:W-:Y:S02]  /*4040*/  PLOP3.LUT P4, PT, PT, PT, UP1, 0x80, 0x0 ;  /* 0x000000000000781c */ /* 0x000fe40003f8f018 */
[----:B------:R-:W-:Y:S01]  /*4050*/  PLOP3.LUT P1, PT, PT, PT, UP1, 0x80, 0x0 ;  /* 0x000000000000781c */ /* 0x000fe20003f2f018 */
[----:B------:R-:W-:Y:S01]  /*4060*/  FFMA.FTZ R6, R6, c[0x0][0x23c], -R0 ;  /* 0x00008f0006067a23 */ /* 0x000fe20000010800 */
[----:B------:R-:W-:Y:S01]  /*4070*/  @P2 FSEL R7, R7, -INF , !P6 ;  /* 0xff80000007072808 */ /* 0x000fe20007000000 */
[----:B--2---:R-:W-:Y:S01]  /*4080*/  IMAD.WIDE.U32 R4, R98, -0x2daee0ad, RZ ;  /* 0xd2511f5362047825 */ /* 0x004fe200078e00ff */
[----:B------:R-:W-:Y:S01]  /*4090*/  PLOP3.LUT P6, PT, PT, PT, UP1, 0x80, 0x0 ;  /* 0x000000000000781c */ /* 0x000fe20003fcf018 */
[----:B------:R2:W1:Y:S03]  /*40a0*/  MUFU.EX2 R108, R6 ;  /* 0x00000006006c7308 */ /* 0x0004660000000800 */
[----:B------:R-:W-:Y:S03]  /*40b0*/  LOP3.LUT R5, R5, UR26, R250, 0x96, !PT ;  /* 0x0000001a05057c12 */ /* 0x000fe6000f8e96fa */
        /* <DEDUP_REMOVED lines=10> */
[C---:B----4-:R-:W-:Y:S01]  /*4160*/  HMMA.16816.F32.BF16 R12, R84.reuse, R88, R12 ;  /* 0x00000058540c723c */ /* 0x050fe2000004180c */
[----:B------:R-:W-:Y:S02]  /*4170*/  PLOP3.LUT P0, PT, PT, PT, UP1, 0x80, 0x0 ;  /* 0x000000000000781c */ /* 0x000fe40003f0f018 */
[----:B--2---:R-:W-:Y:S01]  /*4180*/  LOP3.LUT R6, R95, UR24, R4, 0x96, !PT ;  /* 0x000000185f067c12 */ /* 0x004fe2000f8e9604 */
        /* <DEDUP_REMOVED lines=15> */
[----:B-1----:R-:W-:Y:S02]  /*4280*/  @P6 IADD3 R8, R92, 0x11, RZ ;  /* 0x000000115c086810 */ /* 0x002fe40007ffe0ff */
        /* <DEDUP_REMOVED lines=17> */
[----:B--2---:R-:W-:Y:S01]  /*43a0*/  IMAD.WIDE.U32 R8, R8, -0x2daee0ad, RZ ;  /* 0xd2511f5308087825 */ /* 0x004fe200078e00ff */
        /* <DEDUP_REMOVED lines=26> */
[C---:B-1----:R-:W-:Y:S01]  /*4550*/  LOP3.LUT R11, R4.reuse, 0xff, RZ, 0xc0, !PT ;  /* 0x000000ff040b7812 */ /* 0x042fe200078ec0ff */
[----:B------:R-:W-:Y:S01]  /*4560*/  FFMA.FTZ R15, R15, c[0x0][0x23c], -R0 ;  /* 0x00008f000f0f7a23 */ /* 0x000fe20000010800 */
[----:B------:R-:W-:Y:S02]  /*4570*/  SHF.R.U32.HI R10, RZ, 0x18, R4 ;  /* 0x00000018ff0a7819 */ /* 0x000fe40000011604 */
[----:B------:R-:W-:Y:S02]  /*4580*/  LOP3.LUT R8, R7, UR16, R8, 0x96, !PT ;  /* 0x0000001007087c12 */ /* 0x000fe4000f8e9608 */
[----:B------:R-:W-:Y:S02]  /*4590*/  LOP3.LUT R7, R4, 0xffff, RZ, 0xc0, !PT ;  /* 0x0000ffff04077812 */ /* 0x000fe400078ec0ff */
[----:B--2---:R-:W-:Y:S01]  /*45a0*/  SHF.R.U32.HI R12, RZ, 0x10, R4 ;  /* 0x00000010ff0c7819 */ /* 0x004fe20000011604 */
        /* <DEDUP_REMOVED lines=28> */
[----:B---3--:R-:W-:Y:S01]  /*4770*/  @!P5 FADD.FTZ R101, -R101, -RZ ;  /* 0x800000ff6565d221 */ /* 0x008fe20000010100 */
        /* <DEDUP_REMOVED lines=8> */
[----:B------:R-:W3:Y:S01]  /*4800*/  MUFU.EX2 R93, R93 ;  /* 0x0000005d005d7308 */ /* 0x000ee20000000800 */
        /* <DEDUP_REMOVED lines=36> */
[----:B---3--:R-:W-:Y:S01]  /*4a50*/  @!P5 FADD.FTZ R93, -R93, -RZ ;  /* 0x800000ff5d5dd221 */ /* 0x008fe20000010100 */
[----:B------:R-:W-:Y:S02]  /*4a60*/  FSETP.GE.FTZ.AND P5, PT, R104, RZ, PT ;  /* 0x000000ff6800720b */ /* 0x000fe40003fb6000 */
[----:B------:R-:W-:Y:S01]  /*4a70*/  @!P3 FADD.FTZ R94, -R94, -RZ ;  /* 0x800000ff5e5eb221 */ /* 0x000fe20000010100 */
[----:B------:R-:W-:Y:S01]  /*4a80*/  FSETP.GE.FTZ.AND P3, PT, R97, RZ, PT ;  /* 0x000000ff6100720b */ /* 0x000fe20003f76000 */
[----:B------:R-:W-:Y:S01]  /*4a90*/  STS [R244+0x2a000], R6 ;  /* 0x02a00006f4007388 */ /* 0x000fe20000000800 */
[----:B-1----:R-:W-:Y:S02]  /*4aa0*/  F2FP.RELU.BF16.PACK_AB R5, R99, R100 ;  /* 0x000000646305723e */ /* 0x002fe400000018ff */
[----:B------:R-:W-:Y:S03]  /*4ab0*/  FSETP.GE.FTZ.AND P4, PT, R98, RZ, PT ;  /* 0x000000ff6200720b */ /* 0x000fe60003f96000 */
[----:B------:R-:W-:Y:S01]  /*4ac0*/  STS [R244+0x2a400], R5 ;  /* 0x02a40005f4007388 */ /* 0x000fe20000000800 */
[----:B--2---:R-:W-:Y:S05]  /*4ad0*/  F2FP.RELU.BF16.PACK_AB R4, R93, R95 ;  /* 0x0000005f5d04723e */ /* 0x004fea00000018ff */
[----:B------:R-:W-:Y:S01]  /*4ae0*/  STS [R245+0x2a000], R4 ;  /* 0x02a00004f5007388 */ /* 0x000fe20000000800 */
[----:B----4-:R-:W-:Y:S05]  /*4af0*/  F2FP.RELU.BF16.PACK_AB R0, R94, R96 ;  /* 0x000000605e00723e */ /* 0x010fea00000018ff */
        /* <DEDUP_REMOVED lines=113> */
[----:B------:R-:W-:Y:S02]  /*5210*/  LEA.HI.X.SX32 R89, R249, R89, 0x2, P0 ;  /* 0x00000059f9597211 */ /* 0x000fe400000f16ff */
[----:B------:R-:W-:Y:S03]  /*5220*/  FSETP.GE.FTZ.AND P0, PT, R102, RZ, PT ;  /* 0x000000ff6600720b */ /* 0x000fe60003f16000 */
[----:B------:R-:W2:Y:S06]  /*5230*/  LDG.E R92, [R88.64] ;  /* 0x00000004585c7981 */ /* 0x000eac000c1e1900 */
[----:B------:R2:W3:Y:S02]  /*5240*/  LDG.E R0, [R88.64+0x20] ;  /* 0x0000200458007981 */ /* 0x0004e4000c1e1900 */
[C---:B--2---:R-:W-:Y:S03]  /*5250*/  FADD.FTZ R88, -R92.reuse, R4 ;  /* 0x000000045c587221 */ /* 0x044fe60000010100 */
        /* <DEDUP_REMOVED lines=17> */
[C---:B-1----:R-:W-:Y:S08]  /*5370*/  HMMA.16816.F32.BF16 R12, R84.reuse, R88, R12 ;  /* 0x00000058540c723c */ /* 0x042ff0000004180c */
[----:B------:R-:W-:Y:S07]  /*5380*/  HMMA.16816.F32.BF16 R16, R84, R90, R16 ;  /* 0x0000005a5410723c */ /* 0x000fee0000041810 */
[----:B------:R-:W-:Y:S09]  /*5390*/  FMUL.FTZ R86, R104, R9 ;  /* 0x0000000968567220 */ /* 0x000ff20000410000 */
        /* <DEDUP_REMOVED lines=25> */
[----:B------:R-:W-:Y:S01]  /*5530*/  FSETP.GE.FTZ.AND P2, PT, R96, RZ, PT ;  /* 0x000000ff6000720b */ /* 0x000fe20003f56000 */
[----:B------:R-:W-:Y:S01]  /*5540*/  FADD.FTZ R6, -R0, R14 ;  /* 0x0000000e00067221 */ /* 0x000fe20000010100 */
[----:B------:R-:W-:Y:S01]  /*5550*/  FSEL R7, R7, R0, P0 ;  /* 0x0000000007077208 */ /* 0x000fe20000000000 */
[----:B------:R-:W-:Y:S01]  /*5560*/  FMUL.FTZ R14, R106, R4 ;  /* 0x000000046a0e7220 */ /* 0x000fe20000410000 */
[----:B------:R-:W-:Y:S01]  /*5570*/  PLOP3.LUT P0, PT, PT, PT, UP4, 0x80, 0x0 ;  /* 0x000000000000781c */ /* 0x000fe20003f0f048 */
        /* <DEDUP_REMOVED lines=38> */
.L_x_1644:
        /* <DEDUP_REMOVED lines=23> */
[----:B------:R-:W5:Y:S01]  /*5950*/  LDSM.16.MT88.4 R88, [R0+0x16000] ;  /* 0x016000000058783b */ /* 0x000f620000004200 */
        /* <DEDUP_REMOVED lines=18> */
[----:B------:R-:W-:Y:S07]  /*5a80*/  LDSM.16.MT88.4 R12, [R0+0x14800] ;  /* 0x01480000000c783b */ /* 0x000fee0000004200 */
        /* <DEDUP_REMOVED lines=17> */
[----:B------:R-:W1:Y:S07]  /*5ba0*/  LDSM.16.MT88.4 R12, [R0+0x11000] ;  /* 0x01100000000c783b */ /* 0x000e6e0000004200 */
[-C--:B----4-:R-:W-:Y:S08]  /*5bb0*/  HMMA.16816.F32.BF16 R68, R8, R88.reuse, R68 ;  /* 0x000000580844723c */ /* 0x090ff00000041844 */
        /* <DEDUP_REMOVED lines=21> */
[-C--:B---3--:R-:W-:Y:S08]  /*5d10*/  HMMA.16816.F32.BF16 R68, R4, R88.reuse, R68 ;  /* 0x000000580444723c */ /* 0x088ff00000041844 */
        /* <DEDUP_REMOVED lines=45> */
.L_x_1645:
        /* <DEDUP_REMOVED lines=84> */
[C---:B------:R-:W-:Y:S01]  /*6530*/  LEA R196, P1, R238.reuse, R234, 0x2 ;  /* 0x000000eaeec47211 */ /* 0x040fe200078210ff */
[-C--:B------:R-:W-:Y:S01]  /*6540*/  HMMA.16816.F32.BF16 R92, R212, R198.reuse, R92 ;  /* 0x000000c6d45c723c */ /* 0x080fe2000004185c */
[----:B-1----:R-:W-:Y:S03]  /*6550*/  IMAD.MOV.U32 R0, RZ, RZ, 0x4 ;  /* 0x00000004ff007424 */ /* 0x002fe600078e00ff */
[-C--:B------:R-:W-:Y:S04]  /*6560*/  LEA.HI.X.SX32 R197, R238, R235.reuse, 0x2, P1 ;  /* 0x000000ebeec57211 */ /* 0x080fe800008f16ff */
[C---:B------:R-:W-:Y:S07]  /*6570*/  HMMA.16816.F32.BF16 R96, R200.reuse, R198, R96 ;  /* 0x000000c6c860723c */ /* 0x040fee0000041860 */
[----:B------:R-:W-:Y:S01]  /*6580*/  @P0 IMAD.WIDE R198, R249, R0, UR8 ;  /* 0x00000008f9c60e25 */ /* 0x000fe2000f8e0200 */
[-C--:B----4-:R-:W-:Y:S04]  /*6590*/  HMMA.16816.F32.BF16 R100, R200, R208.reuse, R100 ;  /* 0x000000d0c864723c */ /* 0x090fe80000041864 */
[----:B------:R1:W5:Y:S01]  /*65a0*/  @P0 LDG.E R247, [R198.64] ;  /* 0x00000004c6f70981 */ /* 0x000362000c1e1900 */
[----:B------:R-:W-:Y:S03]  /*65b0*/  IMAD.MOV.U32 R0, RZ, RZ, c[0x0][0x22c] ;  /* 0x00008b00ff007624 */ /* 0x000fe600078e00ff */
[C---:B------:R-:W-:Y:S01]  /*65c0*/  HMMA.16816.F32.BF16 R104, R212.reuse, R208, R104 ;  /* 0x000000d0d468723c */ /* 0x040fe20000041868 */
[----:B------:R1:W5:Y:S03]  /*65d0*/  @P0 LDG.E R248, [R198.64+0x20] ;  /* 0x00002004c6f80981 */ /* 0x000366000c1e1900 */
[----:B------:R-:W-:Y:S02]  /*65e0*/  IMAD R0, R0, c[0x0][0x1c0], RZ ;  /* 0x0000700000007a24 */ /* 0x000fe400078e02ff */
[----:B------:R-:W-:Y:S01]  /*65f0*/  RED.E.ADD.F32.FTZ.RN.STRONG.GPU [R234.64], R4 ;  /* 0x00000004ea00798e */ /* 0x000fe2000c10e784 */
[----:B------:R-:W-:Y:S01]  /*6600*/  IMAD.MOV.U32 R208, RZ, RZ, c[0x0][0x22c] ;  /* 0x00008b00ffd07624 */ /* 0x000fe200078e00ff */
[-C--:B------:R-:W-:Y:S01]  /*6610*/  HMMA.16816.F32.BF16 R108, R212, R210.reuse, R108 ;  /* 0x000000d2d46c723c */ /* 0x080fe2000004186c */
[----:B------:R-:W-:Y:S02]  /*6620*/  IMAD.MOV.U32 R209, RZ, RZ, c[0x0][0x22c] ;  /* 0x00008b00ffd17624 */ /* 0x000fe400078e00ff */
[----:B------:R-:W-:Y:S01]  /*6630*/  RED.E.ADD.F32.FTZ.RN.STRONG.GPU [R196.64], R5 ;  /* 0x00000005c400798e */ /* 0x000fe2000c10e784 */
[----:B------:R-:W-:Y:S02]  /*6640*/  IMAD.SHL.U32 R0, R0, 0x10, RZ ;  /* 0x0000001000007824 */ /* 0x000fe400078e00ff */
[----:B------:R-:W-:Y:S02]  /*6650*/  IMAD R208, R208, c[0x0][0x1c0], RZ ;  /* 0x00007000d0d07a24 */ /* 0x000fe400078e02ff */
[C---:B------:R-:W-:Y:S04]  /*6660*/  HMMA.16816.F32.BF16 R112, R200.reuse, R210, R112 ;  /* 0x000000d2c870723c */ /* 0x040fe80000041870 */
[----:B------:R-:W-:Y:S02]  /*6670*/  IMAD R208, R208, 0x18, RZ ;  /* 0x00000018d0d07824 */ /* 0x000fe400078e02ff */
[----:B------:R-:W-:Y:S02]  /*6680*/  IMAD R209, R209, c[0x0][0x1c0], RZ ;  /* 0x00007000d1d17a24 */ /* 0x000fe400078e02ff */
[-C--:B--2---:R-:W-:Y:S01]  /*6690*/  HMMA.16816.F32.BF16 R116, R200, R204.reuse, R116 ;  /* 0x000000ccc874723c */ /* 0x084fe20000041874 */
[----:B------:R-:W-:Y:S03]  /*66a0*/  IMAD.MOV.U32 R211, RZ, RZ, c[0x0][0x22c] ;  /* 0x00008b00ffd37624 */ /* 0x000fe600078e00ff */
[CC--:B-1----:R-:W-:Y:S01]  /*66b0*/  LEA R198, P0, R0.reuse, R234.reuse, 0x2 ;  /* 0x000000ea00c67211 */ /* 0x0c2fe200078010ff */
[----:B------:R-:W-:Y:S02]  /*66c0*/  IMAD R209, R209, 0x28, RZ ;  /* 0x00000028d1d17824 */ /* 0x000fe400078e02ff */
[----:B------:R-:W-:Y:S01]  /*66d0*/  IMAD R211, R211, c[0x0][0x1c0], RZ ;  /* 0x00007000d3d37a24 */ /* 0x000fe200078e02ff */
[C---:B------:R-:W-:Y:S01]  /*66e0*/  HMMA.16816.F32.BF16 R120, R212.reuse, R204, R120 ;  /* 0x000000ccd478723c */ /* 0x040fe20000041878 */
[----:B------:R-:W2:Y:S03]  /*66f0*/  LDL R205, [R1+0x14] ;  /* 0x0000140001cd7983 */ /* 0x000ea60000100800 */
[-C--:B------:R-:W-:Y:S01]  /*6700*/  LEA.HI.X.SX32 R199, R0, R235.reuse, 0x2, P0 ;  /* 0x000000eb00c77211 */ /* 0x080fe200000f16ff */
[----:B------:R-:W-:Y:S01]  /*6710*/  IMAD.SHL.U32 R211, R211, 0x20, RZ ;  /* 0x00000020d3d37824 */ /* 0x000fe200078e00ff */
[----:B------:R-:W3:Y:S01]  /*6720*/  LDL R204, [R1+0x2c] ;  /* 0x00002c0001cc7983 */ /* 0x000ee20000100800 */
[----:B------:R-:W-:Y:S01]  /*6730*/  IMAD.MOV.U32 R210, RZ, RZ, c[0x0][0x22c] ;  /* 0x00008b00ffd27624 */ /* 0x000fe200078e00ff */
[-C--:B------:R-:W-:Y:S03]  /*6740*/  HMMA.16816.F32.BF16 R124, R212, R206.reuse, R124 ;  /* 0x000000ced47c723c */ /* 0x080fe6000004187c */
[----:B------:R1:W-:Y:S01]  /*6750*/  RED.E.ADD.F32.FTZ.RN.STRONG.GPU [R198.64], R6 ;  /* 0x00000006c600798e */ /* 0x0003e2000c10e784 */
[----:B------:R-:W-:Y:S04]  /*6760*/  IMAD R210, R210, c[0x0][0x1c0], RZ ;  /* 0x00007000d2d27a24 */ /* 0x000fe800078e02ff */
[----:B------:R-:W-:Y:S04]  /*6770*/  HMMA.16816.F32.BF16 R128, R200, R206, R128 ;  /* 0x000000cec880723c */ /* 0x000fe80000041880 */
[----:B------:R-:W-:Y:S03]  /*6780*/  IMAD R210, R210, 0x38, RZ ;  /* 0x00000038d2d27824 */ /* 0x000fe600078e02ff */
[CC--:B------:R-:W-:Y:S02]  /*6790*/  LEA R202, P1, R208.reuse, R234.reuse, 0x2 ;  /* 0x000000ead0ca7211 */ /* 0x0c0fe400078210ff */
[CC--:B------:R-:W-:Y:S03]  /*67a0*/  LEA R200, P0, R211.reuse, R234.reuse, 0x2 ;  /* 0x000000ead3c87211 */ /* 0x0c0fe600078010ff */
[-C--:B------:R-:W-:Y:S01]  /*67b0*/  LEA.HI.X.SX32 R203, R208, R235.reuse, 0x2, P1 ;  /* 0x000000ebd0cb7211 */ /* 0x080fe200008f16ff */
[----:B------:R-:W-:Y:S01]  /*67c0*/  IMAD.MOV.U32 R208, RZ, RZ, c[0x0][0x22c] ;  /* 0x00008b00ffd07624 */ /* 0x000fe200078e00ff */
[-C--:B------:R-:W-:Y:S03]  /*67d0*/  LEA.HI.X.SX32 R201, R211, R235.reuse, 0x2, P0 ;  /* 0x000000ebd3c97211 */ /* 0x080fe600000f16ff */
[----:B------:R4:W-:Y:S01]  /*67e0*/  RED.E.ADD.F32.FTZ.RN.STRONG.GPU [R202.64], R7 ;  /* 0x00000007ca00798e */ /* 0x0009e2000c10e784 */
[----:B------:R-:W-:Y:S01]  /*67f0*/  IMAD R208, R208, c[0x0][0x1c0], RZ ;  /* 0x00007000d0d07a24 */ /* 0x000fe200078e02ff */
[CC--:B-1----:R-:W-:Y:S03]  /*6800*/  LEA R198, P2, R209.reuse, R234.reuse, 0x2 ;  /* 0x000000ead1c67211 */ /* 0x0c2fe600078410ff */
[----:B------:R-:W-:Y:S01]  /*6810*/  RED.E.ADD.F32.FTZ.RN.STRONG.GPU [R200.64], R8 ;  /* 0x00000008c800798e */ /* 0x000fe2000c10e784 */
[----:B------:R-:W-:Y:S01]  /*6820*/  IMAD R208, R208, 0x30, RZ ;  /* 0x00000030d0d07824 */ /* 0x000fe200078e02ff */
[-C--:B------:R-:W-:Y:S02]  /*6830*/  LEA R6, P0, R210, R234.reuse, 0x2 ;  /* 0x000000ead2067211 */ /* 0x080fe400078010ff */
[-C--:B------:R-:W-:Y:S01]  /*6840*/  LEA.HI.X.SX32 R199, R209, R235.reuse, 0x2, P2 ;  /* 0x000000ebd1c77211 */ /* 0x080fe200010f16ff */
[----:B------:R-:W-:Y:S01]  /*6850*/  IMAD.MOV.U32 R209, RZ, RZ, c[0x0][0x22c] ;  /* 0x00008b00ffd17624 */ /* 0x000fe200078e00ff */
[CC--:B------:R-:W-:Y:S03]  /*6860*/  LEA R4, P1, R208.reuse, R234.reuse, 0x2 ;  /* 0x000000ead0047211 */ /* 0x0c0fe600078210ff */
[----:B------:R1:W-:Y:S01]  /*6870*/  RED.E.ADD.F32.FTZ.RN.STRONG.GPU [R198.64], R9 ;  /* 0x00000009c600798e */ /* 0x0003e2000c10e784 */
[-C--:B------:R-:W-:Y:S01]  /*6880*/  LEA.HI.X.SX32 R5, R208, R235.reuse, 0x2, P1 ;  /* 0x000000ebd0057211 */ /* 0x080fe200008f16ff */
[----:B------:R-:W-:Y:S02]  /*6890*/  IMAD.MOV.U32 R208, RZ, RZ, c[0x0][0x22c] ;  /* 0x00008b00ffd07624 */ /* 0x000fe400078e00ff */
[----:B------:R-:W-:Y:S02]  /*68a0*/  IMAD R209, R209, c[0x0][0x1c0], RZ ;  /* 0x00007000d1d17a24 */ /* 0x000fe400078e02ff */
[----:B------:R1:W-:Y:S01]  /*68b0*/  RED.E.ADD.F32.FTZ.RN.STRONG.GPU [R4.64], R10 ;  /* 0x0000000a0400798e */ /* 0x0003e2000c10e784 */
[----:B------:R-:W-:Y:S02]  /*68c0*/  IMAD R208, R208, c[0x0][0x1c0], RZ ;  /* 0x00007000d0d07a24 */ /* 0x000fe400078e02ff */
[----:B------:R-:W-:Y:S02]  /*68d0*/  IMAD.SHL.U32 R209, R209, 0x10, RZ ;  /* 0x00000010d1d17824 */ /* 0x000fe400078e00ff */
[----:B------:R-:W-:Y:S01]  /*68e0*/  IMAD.SHL.U32 R208, R208, 0x10, RZ ;  /* 0x00000010d0d07824 */ /* 0x000fe200078e00ff */
[-C--:B----4-:R-:W-:Y:S02]  /*68f0*/  LEA.HI.X.SX32 R7, R210, R235.reuse, 0x2, P0 ;  /* 0x000000ebd2077211 */ /* 0x090fe400000f16ff */
[C---:B------:R-:W-:Y:S02]  /*6900*/  IADD3 R210, R209.reuse, 0x20, RZ ;  /* 0x00000020d1d27810 */ /* 0x040fe40007ffe0ff */
[----:B------:R-:W-:Y:S01]  /*6910*/  IADD3 R208, R208, 0x20, RZ ;  /* 0x00000020d0d07810 */ /* 0x000fe20007ffe0ff */
[----:B------:R4:W-:Y:S02]  /*6920*/  RED.E.ADD.F32.FTZ.RN.STRONG.GPU [R6.64], R11 ;  /* 0x0000000b0600798e */ /* 0x0009e4000c10e784 */
[----:B------:R-:W-:Y:S03]  /*6930*/  IMAD.IADD R210, R238, 0x1, R210 ;  /* 0x00000001eed27824 */ /* 0x000fe600078e02d2 */
[----:B------:R-:W-:Y:S05]  /*6940*/  RED.E.ADD.F32.FTZ.RN.STRONG.GPU [R234.64+0x80], R16 ;  /* 0x00008010ea00798e */ /* 0x000fea000c10e784 */
[----:B-1----:R-:W3:Y:S05]  /*6950*/  LDL R199, [R1+0x10] ;  /* 0x0000100001c77983 */ /* 0x002eea0000100800 */
[----:B------:R-:W3:Y:S01]  /*6960*/  LDL R198, [R1+0x28] ;  /* 0x0000280001c67983 */ /* 0x000ee20000100800 */
[CC--:B------:R-:W-:Y:S04]  /*6970*/  LEA R4, P0, R208.reuse, R234.reuse, 0x2 ;  /* 0x000000ead0047211 */ /* 0x0c0fe800078010ff */
[----:B------:R-:W-:Y:S01]  /*6980*/  RED.E.ADD.F32.FTZ.RN.STRONG.GPU [R196.64+0x80], R17 ;  /* 0x00008011c400798e */ /* 0x000fe2000c10e784 */
[-C--:B------:R-:W-:Y:S02]  /*6990*/  LEA.HI.X.SX32 R5, R208, R235.reuse, 0x2, P0 ;  /* 0x000000ebd0057211 */ /* 0x080fe400000f16ff */
[C---:B------:R-:W-:Y:S02]  /*69a0*/  IADD3 R208, R209.reuse, 0x20, RZ ;  /* 0x00000020d1d07810 */ /* 0x040fe40007ffe0ff */
[----:B------:R-:W-:Y:S01]  /*69b0*/  IADD3 R209, R209, 0x20, RZ ;  /* 0x00000020d1d17810 */ /* 0x000fe20007ffe0ff */
[----:B------:R-:W-:Y:S01]  /*69c0*/  RED.E.ADD.F32.FTZ.RN.STRONG.GPU [R4.64], R18 ;  /* 0x000000120400798e */ /* 0x000fe2000c10e784 */
[-C--:B----4-:R-:W-:Y:S01]  /*69d0*/  LEA R6, P1, R210, R234.reuse, 0x2 ;  /* 0x000000ead2067211 */ /* 0x090fe200078210ff */
[C---:B------:R-:W-:Y:S02]  /*69e0*/  IMAD.IADD R208, R238.reuse, 0x1, R208 ;  /* 0x00000001eed07824 */ /* 0x040fe400078e02d0 */
[----:B------:R-:W-:Y:S01]  /*69f0*/  IMAD.IADD R209, R238, 0x1, R209 ;  /* 0x00000001eed17824 */ /* 0x000fe200078e02d1 */
[-C--:B------:R-:W-:Y:S01]  /*6a00*/  LEA.HI.X.SX32 R7, R210, R235.reuse, 0x2, P1 ;  /* 0x000000ebd2077211 */ /* 0x080fe200008f16ff */
[C---:B------:R-:W-:Y:S02]  /*6a10*/  IMAD.IADD R208, R238.reuse, 0x1, R208 ;  /* 0x00000001eed07824 */ /* 0x040fe400078e02d0 */
[C---:B------:R-:W-:Y:S02]  /*6a20*/  IMAD.IADD R209, R238.reuse, 0x1, R209 ;  /* 0x00000001eed17824 */ /* 0x040fe400078e02d1 */
[----:B------:R-:W-:Y:S01]  /*6a30*/  RED.E.ADD.F32.FTZ.RN.STRONG.GPU [R6.64], R19 ;  /* 0x000000130600798e */ /* 0x000fe2000c10e784 */
[----:B------:R-:W-:Y:S02]  /*6a40*/  IMAD.IADD R208, R238, 0x1, R208 ;  /* 0x00000001eed07824 */ /* 0x000fe400078e02d0 */
[CC--:B------:R-:W-:Y:S03]  /*6a50*/  LEA R10, P0, R209.reuse, R234.reuse, 0x2 ;  /* 0x000000ead10a7211 */ /* 0x0c0fe600078010ff */
[CC--:B------:R-:W-:Y:S02]  /*6a60*/  LEA R8, P2, R208.reuse, R234.reuse, 0x2 ;  /* 0x000000ead0087211 */ /* 0x0c0fe400078410ff */
[-C--:B------:R-:W-:Y:S01]  /*6a70*/  LEA.HI.X.SX32 R11, R209, R235.reuse, 0x2, P0 ;  /* 0x000000ebd10b7211 */ /* 0x080fe200000f16ff */
[----:B------:R-:W-:Y:S01]  /*6a80*/  IMAD.MOV.U32 R209, RZ, RZ, c[0x0][0x22c] ;  /* 0x00008b00ffd17624 */ /* 0x000fe200078e00ff */
[-C--:B------:R-:W-:Y:S01]  /*6a90*/  LEA.HI.X.SX32 R9, R208, R235.reuse, 0x2, P2 ;  /* 0x000000ebd0097211 */ /* 0x080fe200010f16ff */
[----:B------:R-:W-:Y:S02]  /*6aa0*/  IMAD.MOV.U32 R208, RZ, RZ, c[0x0][0x22c] ;  /* 0x00008b00ffd07624 */ /* 0x000fe400078e00ff */
[----:B------:R1:W-:Y:S01]  /*6ab0*/  RED.E.ADD.F32.FTZ.RN.STRONG.GPU [R10.64], R12 ;  /* 0x0000000c0a00798e */ /* 0x0003e2000c10e784 */
[----:B------:R-:W-:Y:S02]  /*6ac0*/  IMAD R209, R209, c[0x0][0x1c0], RZ ;  /* 0x00007000d1d17a24 */ /* 0x000fe400078e02ff */
[----:B------:R-:W-:Y:S02]  /*6ad0*/  IMAD R208, R208, c[0x0][0x1c0], RZ ;  /* 0x00007000d0d07a24 */ /* 0x000fe400078e02ff */
[----:B------:R4:W-:Y:S01]  /*6ae0*/  RED.E.ADD.F32.FTZ.RN.STRONG.GPU [R8.64], R13 ;  /* 0x0000000d0800798e */ /* 0x0009e2000c10e784 */
[----:B------:R-:W-:Y:S02]  /*6af0*/  IMAD.SHL.U32 R209, R209, 0x10, RZ ;  /* 0x00000010d1d17824 */ /* 0x000fe400078e00ff */
[----:B------:R-:W-:Y:S03]  /*6b00*/  IMAD.SHL.U32 R208, R208, 0x10, RZ ;  /* 0x00000010d0d07824 */ /* 0x000fe600078e00ff */
[C---:B------:R-:W-:Y:S02]  /*6b10*/  IADD3 R202, R209.reuse, 0x40, RZ ;  /* 0x00000040d1ca7810 */ /* 0x040fe40007ffe0ff */
[----:B------:R-:W-:Y:S01]  /*6b20*/  IADD3 R200, R208, 0x40, RZ ;  /* 0x00000040d0c87810 */ /* 0x000fe20007ffe0ff */
[----:B------:R-:W-:Y:S01]  /*6b30*/  IMAD.MOV.U32 R208, RZ, RZ, c[0x0][0x22c] ;  /* 0x00008b00ffd07624 */ /* 0x000fe200078e00ff */
[----:B------:R-:W-:Y:S01]  /*6b40*/  IADD3 R201, R209, 0x40, RZ ;  /* 0x00000040d1c97810 */ /* 0x000fe20007ffe0ff */
[----:B------:R-:W-:Y:S02]  /*6b50*/  IMAD.IADD R202, R238, 0x1, R202 ;  /* 0x00000001eeca7824 */ /* 0x000fe400078e02ca */
[----:B------:R-:W-:Y:S02]  /*6b60*/  IMAD R208, R208, c[0x0][0x1c0], RZ ;  /* 0x00007000d0d07a24 */ /* 0x000fe400078e02ff */
[----:B------:R-:W-:Y:S02]  /*6b70*/  IMAD.IADD R201, R238, 0x1, R201 ;  /* 0x00000001eec97824 */ /* 0x000fe400078e02c9 */
[----:B------:R-:W-:Y:S02]  /*6b80*/  IMAD.SHL.U32 R208, R208, 0x10, RZ ;  /* 0x00000010d0d07824 */ /* 0x000fe400078e00ff */
[----:B------:R-:W-:Y:S03]  /*6b90*/  IMAD.IADD R201, R238, 0x1, R201 ;  /* 0x00000001eec97824 */ /* 0x000fe600078e02c9 */
[----:B-1----:R-:W-:Y:S01]  /*6ba0*/  IADD3 R12, R208, 0x60, RZ ;  /* 0x00000060d00c7810 */ /* 0x002fe20007ffe0ff */
[----:B------:R-:W-:Y:S01]  /*6bb0*/  IMAD.MOV.U32 R208, RZ, RZ, c[0x0][0x22c] ;  /* 0x00008b00ffd07624 */ /* 0x000fe200078e00ff */
[----:B----4-:R-:W4:Y:S03]  /*6bc0*/  LDL R13, [R1+0x8] ;  /* 0x00000800010d7983 */ /* 0x010f260000100800 */
[----:B------:R-:W-:Y:S04]  /*6bd0*/  IMAD R208, R208, c[0x0][0x1c0], RZ ;  /* 0x00007000d0d07a24 */ /* 0x000fe800078e02ff */
[----:B------:R-:W-:Y:S01]  /*6be0*/  IMAD.SHL.U32 R208, R208, 0x10, RZ ;  /* 0x00000010d0d07824 */ /* 0x000fe200078e00ff */
[CC--:B--2---:R-:W-:Y:S04]  /*6bf0*/  LEA R4, P1, R205.reuse, R234.reuse, 0x2 ;  /* 0x000000eacd047211 */ /* 0x0c4fe800078210ff */
[-C--:B------:R-:W-:Y:S02]  /*6c00*/  LEA.HI.X.SX32 R5, R205, R235.reuse, 0x2, P1 ;  /* 0x000000ebcd057211 */ /* 0x080fe400008f16ff */
[CC--:B---3--:R-:W-:Y:S03]  /*6c10*/  LEA R6, P0, R204.reuse, R234.reuse, 0x2 ;  /* 0x000000eacc067211 */ /* 0x0c8fe600078010ff */
[----:B------:R1:W-:Y:S01]  /*6c20*/  RED.E.ADD.F32.FTZ.RN.STRONG.GPU [R4.64], R14 ;  /* 0x0000000e0400798e */ /* 0x0003e2000c10e784 */
[-C--:B------:R-:W-:Y:S05]  /*6c30*/  LEA.HI.X.SX32 R7, R204, R235.reuse, 0x2, P0 ;  /* 0x000000ebcc077211 */ /* 0x080fea00000f16ff */
[----:B------:R2:W-:Y:S05]  /*6c40*/  RED.E.ADD.F32.FTZ.RN.STRONG.GPU [R6.64], R15 ;  /* 0x0000000f0600798e */ /* 0x0005ea000c10e784 */
[----:B------:R-:W-:Y:S05]  /*6c50*/  RED.E.ADD.F32.FTZ.RN.STRONG.GPU [R234.64+0x100], R84 ;  /* 0x00010054ea00798e */ /* 0x000fea000c10e784 */
[----:B------:R-:W-:Y:S05]  /*6c60*/  RED.E.ADD.F32.FTZ.RN.STRONG.GPU [R196.64+0x100], R85 ;  /* 0x00010055c400798e */ /* 0x000fea000c10e784 */
[----:B-1----:R-:W3:Y:S01]  /*6c70*/  LDL R14, [R1+0x24] ;  /* 0x00002400010e7983 */ /* 0x002ee20000100800 */
[CC--:B------:R-:W-:Y:S04]  /*6c80*/  LEA R4, P0, R200.reuse, R234.reuse, 0x2 ;  /* 0x000000eac8047211 */ /* 0x0c0fe800078010ff */
[-C--:B------:R-:W-:Y:S01]  /*6c90*/  LEA.HI.X.SX32 R5, R200, R235.reuse, 0x2, P0 ;  /* 0x000000ebc8057211 */ /* 0x080fe200000f16ff */
[----:B--2---:R-:W2:Y:S01]  /*6ca0*/  LDL R15, [R1+0xc] ;  /* 0x00000c00010f7983 */ /* 0x004ea20000100800 */
[----:B------:R-:W-:Y:S01]  /*6cb0*/  IADD3 R200, R209, 0x40, RZ ;  /* 0x00000040d1c87810 */ /* 0x000fe20007ffe0ff */
[----:B------:R-:W-:Y:S01]  /*6cc0*/  IMAD.MOV.U32 R209, RZ, RZ, c[0x0][0x22c] ;  /* 0x00008b00ffd17624 */ /* 0x000fe200078e00ff */
[-C--:B------:R-:W-:Y:S02]  /*6cd0*/  LEA R6, P1, R202, R234.reuse, 0x2 ;  /* 0x000000eaca067211 */ /* 0x080fe400078210ff */
[----:B------:R1:W-:Y:S01]  /*6ce0*/  RED.E.ADD.F32.FTZ.RN.STRONG.GPU [R4.64], R86 ;  /* 0x000000560400798e */ /* 0x0003e2000c10e784 */
[----:B------:R-:W-:Y:S01]  /*6cf0*/  IMAD.IADD R200, R238, 0x1, R200 ;  /* 0x00000001eec87824 */ /* 0x000fe200078e02c8 */
[-C--:B------:R-:W-:Y:S01]  /*6d00*/  LEA.HI.X.SX32 R7, R202, R235.reuse, 0x2, P1 ;  /* 0x000000ebca077211 */ /* 0x080fe200008f16ff */
[----:B------:R-:W-:Y:S01]  /*6d10*/  IMAD R209, R209, c[0x0][0x1c0], RZ ;  /* 0x00007000d1d17a24 */ /* 0x000fe200078e02ff */
[CC--:B------:R-:W-:Y:S01]  /*6d20*/  LEA R10, P0, R201.reuse, R234.reuse, 0x2 ;  /* 0x000000eac90a7211 */ /* 0x0c0fe200078010ff */
[C---:B------:R-:W-:Y:S02]  /*6d30*/  IMAD.IADD R200, R238.reuse, 0x1, R200 ;  /* 0x00000001eec87824 */ /* 0x040fe400078e02c8 */
[----:B------:R1:W-:Y:S01]  /*6d40*/  RED.E.ADD.F32.FTZ.RN.STRONG.GPU [R6.64], R87 ;  /* 0x000000570600798e */ /* 0x0003e2000c10e784 */
[-C--:B------:R-:W-:Y:S01]  /*6d50*/  LEA.HI.X.SX32 R11, R201, R235.reuse, 0x2, P0 ;  /* 0x000000ebc90b7211 */ /* 0x080fe200000f16ff */
[----:B------:R-:W-:Y:S02]  /*6d60*/  IMAD.IADD R200, R238, 0x1, R200 ;  /* 0x00000001eec87824 */ /* 0x000fe400078e02c8 */
[----:B------:R-:W-:Y:S02]  /*6d70*/  IMAD.SHL.U32 R209, R209, 0x10, RZ ;  /* 0x00000010d1d17824 */ /* 0x000fe400078e00ff */
[----:B------:R-:W-:Y:S01]  /*6d80*/  RED.E.ADD.F32.FTZ.RN.STRONG.GPU [R10.64], R88 ;  /* 0x000000580a00798e */ /* 0x000fe2000c10e784 */
[CC--:B------:R-:W-:Y:S02]  /*6d90*/  LEA R8, P2, R200.reuse, R234.reuse, 0x2 ;  /* 0x000000eac8087211 */ /* 0x0c0fe400078410ff */
[C---:B------:R-:W-:Y:S02]  /*6da0*/  IADD3 R18, R209.reuse, 0x60, RZ ;  /* 0x00000060d1127810 */ /* 0x040fe40007ffe0ff */
[-C--:B------:R-:W-:Y:S02]  /*6db0*/  LEA.HI.X.SX32 R9, R200, R235.reuse, 0x2, P2 ;  /* 0x000000ebc8097211 */ /* 0x080fe400010f16ff */
[C---:B------:R-:W-:Y:S01]  /*6dc0*/  IADD3 R17, R209.reuse, 0x60, RZ ;  /* 0x00000060d1117810 */ /* 0x040fe20007ffe0ff */
[C---:B------:R-:W-:Y:S01]  /*6dd0*/  IMAD.IADD R18, R238.reuse, 0x1, R18 ;  /* 0x00000001ee127824 */ /* 0x040fe200078e0212 */
[----:B------:R-:W-:Y:S01]  /*6de0*/  IADD3 R16, R209, 0x60, RZ ;  /* 0x00000060d1107810 */ /* 0x000fe20007ffe0ff */
[----:B------:R1:W-:Y:S01]  /*6df0*/  RED.E.ADD.F32.FTZ.RN.STRONG.GPU [R8.64], R89 ;  /* 0x000000590800798e */ /* 0x0003e2000c10e784 */
[----:B------:R-:W-:Y:S02]  /*6e00*/  IMAD.MOV.U32 R209, RZ, RZ, c[0x0][0x22c] ;  /* 0x00008b00ffd17624 */ /* 0x000fe400078e00ff */
[C---:B------:R-:W-:Y:S01]  /*6e10*/  IMAD.IADD R17, R238.reuse, 0x1, R17 ;  /* 0x00000001ee117824 */ /* 0x040fe200078e0211 */
[CC--:B-1----:R-:W-:Y:S01]  /*6e20*/  LEA R4, P1, R199.reuse, R234.reuse, 0x2 ;  /* 0x000000eac7047211 */ /* 0x0c2fe200078210ff */
[C---:B------:R-:W-:Y:S02]  /*6e30*/  IMAD.IADD R16, R238.reuse, 0x1, R16 ;  /* 0x00000001ee107824 */ /* 0x040fe400078e0210 */
[C---:B------:R-:W-:Y:S01]  /*6e40*/  IMAD.IADD R17, R238.reuse, 0x1, R17 ;  /* 0x00000001ee117824 */ /* 0x040fe200078e0211 */
[-C--:B------:R-:W-:Y:S01]  /*6e50*/  LEA.HI.X.SX32 R5, R199, R235.reuse, 0x2, P1 ;  /* 0x000000ebc7057211 */ /* 0x080fe200008f16ff */
[----:B------:R-:W-:Y:S01]  /*6e60*/  IMAD.IADD R16, R238, 0x1, R16 ;  /* 0x00000001ee107824 */ /* 0x000fe200078e0210 */
[-C--:B------:R-:W-:Y:S01]  /*6e70*/  LEA R6, P0, R198, R234.reuse, 0x2 ;  /* 0x000000eac6067211 */ /* 0x080fe200078010ff */
[----:B------:R-:W-:Y:S02]  /*6e80*/  IMAD R209, R209, c[0x0][0x1c0], RZ ;  /* 0x00007000d1d17a24 */ /* 0x000fe400078e02ff */
[----:B------:R1:W-:Y:S01]  /*6e90*/  RED.E.ADD.F32.FTZ.RN.STRONG.GPU [R4.64], R90 ;  /* 0x0000005a0400798e */ /* 0x0003e2000c10e784 */
[----:B------:R-:W-:Y:S01]  /*6ea0*/  IMAD.IADD R16, R238, 0x1, R16 ;  /* 0x00000001ee107824 */ /* 0x000fe200078e0210 */
[-C--:B------:R-:W-:Y:S01]  /*6eb0*/  LEA.HI.X.SX32 R7, R198, R235.reuse, 0x2, P0 ;  /* 0x000000ebc6077211 */ /* 0x080fe200000f16ff */
[----:B------:R-:W-:Y:S04]  /*6ec0*/  IMAD.SHL.U32 R209, R209, 0x10, RZ ;  /* 0x00000010d1d17824 */ /* 0x000fe800078e00ff */
[----:B------:R1:W-:Y:S05]  /*6ed0*/  RED.E.ADD.F32.FTZ.RN.STRONG.GPU [R6.64], R91 ;  /* 0x0000005b0600798e */ /* 0x0003ea000c10e784 */
[----:B------:R-:W-:Y:S01]  /*6ee0*/  RED.E.ADD.F32.FTZ.RN.STRONG.GPU [R234.64+0x180], R96 ;  /* 0x00018060ea00798e */ /* 0x000fe2000c10e784 */
[CC--:B------:R-:W-:Y:S04]  /*6ef0*/  LEA R8, P2, R16.reuse, R234.reuse, 0x2 ;  /* 0x000000ea10087211 */ /* 0x0c0fe800078410ff */
[----:B------:R-:W-:Y:S01]  /*6f00*/  RED.E.ADD.F32.FTZ.RN.STRONG.GPU [R196.64+0x180], R97 ;  /* 0x00018061c400798e */ /* 0x000fe2000c10e784 */
[-C--:B------:R-:W-:Y:S02]  /*6f10*/  LEA.HI.X.SX32 R9, R16, R235.reuse, 0x2, P2 ;  /* 0x000000eb10097211 */ /* 0x080fe400010f16ff */
[----:B------:R-:W-:Y:S02]  /*6f20*/  IADD3 R16, R209, 0x80, RZ ;  /* 0x00000080d1107810 */ /* 0x000fe40007ffe0ff */
[----:B------:R-:W-:Y:S03]  /*6f30*/  LDSM.16.MT88.4 R88, [R2+0x6000] ;  /* 0x006000000258783b */ /* 0x000fe60000004200 */
[----:B------:R-:W-:Y:S01]  /*6f40*/  IMAD.IADD R16, R238, 0x1, R16 ;  /* 0x00000001ee107824 */ /* 0x000fe200078e0210 */
[-C--:B-1----:R-:W-:Y:S03]  /*6f50*/  LEA R4, P0, R12, R234.reuse, 0x2 ;  /* 0x000000ea0c047211 */ /* 0x082fe600078010ff */
[----:B------:R-:W-:Y:S01]  /*6f60*/  IMAD.IADD R16, R238, 0x1, R16 ;  /* 0x00000001ee107824 */ /* 0x000fe200078e0210 */
[-C--:B------:R-:W-:Y:S02]  /*6f70*/  LEA.HI.X.SX32 R5, R12, R235.reuse, 0x2, P0 ;  /* 0x000000eb0c057211 */ /* 0x080fe400000f16ff */
[----:B------:R-:W4:Y:S01]  /*6f80*/  LDL R12, [R1+0x20] ;  /* 0x00002000010c7983 */ /* 0x000f220000100800 */
[CC--:B------:R-:W-:Y:S02]  /*6f90*/  LEA R6, P1, R18.reuse, R234.reuse, 0x2 ;  /* 0x000000ea12067211 */ /* 0x0c0fe400078210ff */
[CC--:B------:R-:W-:Y:S02]  /*6fa0*/  LEA R10, P0, R17.reuse, R234.reuse, 0x2 ;  /* 0x000000ea110a7211 */ /* 0x0c0fe400078010ff */
[----:B------:R-:W-:Y:S01]  /*6fb0*/  RED.E.ADD.F32.FTZ.RN.STRONG.GPU [R4.64], R98 ;  /* 0x000000620400798e */ /* 0x000fe2000c10e784 */
[-C--:B------:R-:W-:Y:S02]  /*6fc0*/  LEA.HI.X.SX32 R7, R18, R235.reuse, 0x2, P1 ;  /* 0x000000eb12077211 */ /* 0x080fe400008f16ff */
[-C--:B------:R-:W-:Y:S02]  /*6fd0*/  LEA.HI.X.SX32 R11, R17, R235.reuse, 0x2, P0 ;  /* 0x000000eb110b7211 */ /* 0x080fe400000f16ff */
[----:B------:R-:W4:Y:S01]  /*6fe0*/  LDL R17, [R1+0x4] ;  /* 0x0000040001117983 */ /* 0x000f220000100800 */
[----:B------:R-:W-:Y:S04]  /*6ff0*/  IADD3 R18, R209, 0x80, RZ ;  /* 0x00000080d1127810 */ /* 0x000fe80007ffe0ff */
[----:B------:R3:W-:Y:S01]  /*7000*/  RED.E.ADD.F32.FTZ.RN.STRONG.GPU [R6.64], R99 ;  /* 0x000000630600798e */ /* 0x0007e2000c10e784 */
[----:B------:R-:W-:Y:S04]  /*7010*/  IMAD.IADD R18, R238, 0x1, R18 ;  /* 0x00000001ee127824 */ /* 0x000fe800078e0212 */
[----:B------:R-:W-:Y:S05]  /*7020*/  RED.E.ADD.F32.FTZ.RN.STRONG.GPU [R10.64], R92 ;  /* 0x0000005c0a00798e */ /* 0x000fea000c10e784 */
[----:B------:R1:W-:Y:S05]  /*7030*/  RED.E.ADD.F32.FTZ.RN.STRONG.GPU [R8.64], R93 ;  /* 0x0000005d0800798e */ /* 0x0003ea000c10e784 */
[----:B------:R-:W-:Y:S01]  /*7040*/  LDSM.16.MT88.4 R96, [R220+0x28800] ;  /* 0x02880000dc60783b */ /* 0x000fe20000004200 */
[CC--:B---3--:R-:W-:Y:S04]  /*7050*/  LEA R6, P0, R14.reuse, R234.reuse, 0x2 ;  /* 0x000000ea0e067211 */ /* 0x0c8fe800078010ff */
[-C--:B------:R-:W-:Y:S02]  /*7060*/  LEA.HI.X.SX32 R7, R14, R235.reuse, 0x2, P0 ;  /* 0x000000eb0e077211 */ /* 0x080fe400000f16ff */
[CC--:B--2---:R-:W-:Y:S02]  /*7070*/  LEA R4, P1, R15.reuse, R234.reuse, 0x2 ;  /* 0x000000ea0f047211 */ /* 0x0c4fe400078210ff */
[----:B------:R-:W-:Y:S01]  /*7080*/  IADD3 R14, R208, 0x80, RZ ;  /* 0x00000080d00e7810 */ /* 0x000fe20007ffe0ff */
[----:B------:R-:W-:Y:S01]  /*7090*/  IMAD.MOV.U32 R208, RZ, RZ, c[0x0][0x22c] ;  /* 0x00008b00ffd07624 */ /* 0x000fe200078e00ff */
[-C--:B------:R-:W-:Y:S02]  /*70a0*/  LEA.HI.X.SX32 R5, R15, R235.reuse, 0x2, P1 ;  /* 0x000000eb0f057211 */ /* 0x080fe400008f16ff */
[----:B------:R-:W-:Y:S01]  /*70b0*/  IADD3 R15, R209, 0x80, RZ ;  /* 0x00000080d10f7810 */ /* 0x000fe20007ffe0ff */
[----:B------:R-:W-:Y:S02]  /*70c0*/  IMAD R208, R208, c[0x0][0x1c0], RZ ;  /* 0x00007000d0d07a24 */ /* 0x000fe400078e02ff */
[----:B------:R2:W-:Y:S01]  /*70d0*/  RED.E.ADD.F32.FTZ.RN.STRONG.GPU [R4.64], R94 ;  /* 0x0000005e0400798e */ /* 0x0005e2000c10e784 */
[----:B------:R-:W-:Y:S02]  /*70e0*/  IMAD.MOV.U32 R209, RZ, RZ, c[0x0][0x22c] ;  /* 0x00008b00ffd17624 */ /* 0x000fe400078e00ff */
[----:B------:R-:W-:Y:S02]  /*70f0*/  IMAD.IADD R15, R238, 0x1, R15 ;  /* 0x00000001ee0f7824 */ /* 0x000fe400078e020f */
[----:B------:R3:W-:Y:S01]  /*7100*/  RED.E.ADD.F32.FTZ.RN.STRONG.GPU [R6.64], R95 ;  /* 0x0000005f0600798e */ /* 0x0007e2000c10e784 */
[----:B------:R-:W-:Y:S02]  /*7110*/  IMAD.SHL.U32 R208, R208, 0x10, RZ ;  /* 0x00000010d0d07824 */ /* 0x000fe400078e00ff */
[C---:B------:R-:W-:Y:S02]  /*7120*/  IMAD.IADD R15, R238.reuse, 0x1, R15 ;  /* 0x00000001ee0f7824 */ /* 0x040fe400078e020f */
[----:B------:R-:W-:Y:S01]  /*7130*/  RED.E.ADD.F32.FTZ.RN.STRONG.GPU [R234.64+0x200], R100 ;  /* 0x00020064ea00798e */ /* 0x000fe2000c10e784 */
[----:B------:R-:W-:Y:S02]  /*7140*/  IMAD R209, R209, c[0x0][0x1c0], RZ ;  /* 0x00007000d1d17a24 */ /* 0x000fe400078e02ff */
[----:B------:R-:W-:Y:S02]  /*7150*/  IMAD.IADD R15, R238, 0x1, R15 ;  /* 0x00000001ee0f7824 */ /* 0x000fe400078e020f */
[----:B------:R-:W-:Y:S01]  /*7160*/  RED.E.ADD.F32.FTZ.RN.STRONG.GPU [R196.64+0x200], R101 ;  /* 0x00020065c400798e */ /* 0x000fe2000c10e784 */
[----:B------:R-:W-:Y:S02]  /*7170*/  IMAD.SHL.U32 R209, R209, 0x10, RZ ;  /* 0x00000010d1d17824 */ /* 0x000fe400078e00ff */
[-C--:B-1----:R-:W-:Y:S02]  /*7180*/  LEA R8, P2, R15, R234.reuse, 0x2 ;  /* 0x000000ea0f087211 */ /* 0x082fe400078410ff */
[----:B------:R-:W-:Y:S01]  /*7190*/  LDSM.16.MT88.4 R92, [R2+0x800] ;  /* 0x00080000025c783b */ /* 0x000fe20000004200 */
[----:B------:R-:W-:Y:S02]  /*71a0*/  IADD3 R84, R209, 0xa0, RZ ;  /* 0x000000a0d1547810 */ /* 0x000fe40007ffe0ff */
[-C--:B------:R-:W-:Y:S02]  /*71b0*/  LEA.HI.X.SX32 R9, R15, R235.reuse, 0x2, P2 ;  /* 0x000000eb0f097211 */ /* 0x080fe400010f16ff */
[----:B------:R-:W-:Y:S01]  /*71c0*/  IADD3 R15, R208, 0xa0, RZ ;  /* 0x000000a0d00f7810 */ /* 0x000fe20007ffe0ff */
[----:B------:R-:W-:Y:S01]  /*71d0*/  IMAD.IADD R84, R238, 0x1, R84 ;  /* 0x00000001ee547824 */ /* 0x000fe200078e0254 */
[CC--:B--2---:R-:W-:Y:S01]  /*71e0*/  LEA R4, P0, R14.reuse, R234.reuse, 0x2 ;  /* 0x000000ea0e047211 */ /* 0x0c4fe200078010ff */
[----:B------:R-:W-:Y:S01]  /*71f0*/  IMAD.MOV.U32 R208, RZ, RZ, c[0x0][0x22c] ;  /* 0x00008b00ffd07624 */ /* 0x000fe200078e00ff */
[C---:B------:R-:W-:Y:S02]  /*7200*/  IADD3 R19, R209.reuse, 0xa0, RZ ;  /* 0x000000a0d1137810 */ /* 0x040fe40007ffe0ff */
[-C--:B------:R-:W-:Y:S01]  /*7210*/  LEA.HI.X.SX32 R5, R14, R235.reuse, 0x2, P0 ;  /* 0x000000eb0e057211 */ /* 0x080fe200000f16ff */
[----:B------:R-:W-:Y:S01]  /*7220*/  IMAD R208, R208, c[0x0][0x1c0], RZ ;  /* 0x00007000d0d07a24 */ /* 0x000fe200078e02ff */
[----:B------:R-:W2:Y:S01]  /*7230*/  LDL R14, [R1+0x1c] ;  /* 0x00001c00010e7983 */ /* 0x000ea20000100800 */
[-C--:B---3--:R-:W-:Y:S01]  /*7240*/  LEA R6, P1, R18, R234.reuse, 0x2 ;  /* 0x000000ea12067211 */ /* 0x088fe200078210ff */
[----:B------:R-:W-:Y:S01]  /*7250*/  IMAD.IADD R19, R238, 0x1, R19 ;  /* 0x00000001ee137824 */ /* 0x000fe200078e0213 */
[-C--:B------:R-:W-:Y:S01]  /*7260*/  LEA R10, P0, R16, R234.reuse, 0x2 ;  /* 0x000000ea100a7211 */ /* 0x080fe200078010ff */
[----:B------:R-:W-:Y:S01]  /*7270*/  IMAD.SHL.U32 R208, R208, 0x10, RZ ;  /* 0x00000010d0d07824 */ /* 0x000fe200078e00ff */
[----:B------:R4:W-:Y:S01]  /*7280*/  RED.E.ADD.F32.FTZ.RN.STRONG.GPU [R4.64], R102 ;  /* 0x000000660400798e */ /* 0x0009e2000c10e784 */
[-C--:B------:R-:W-:Y:S01]  /*7290*/  LEA.HI.X.SX32 R7, R18, R235.reuse, 0x2, P1 ;  /* 0x000000eb12077211 */ /* 0x080fe200008f16ff */
[----:B------:R-:W-:Y:S01]  /*72a0*/  IMAD.IADD R19, R238, 0x1, R19 ;  /* 0x00000001ee137824 */ /* 0x000fe200078e0213 */
[-C--:B------:R-:W-:Y:S02]  /*72b0*/  LEA.HI.X.SX32 R11, R16, R235.reuse, 0x2, P0 ;  /* 0x000000eb100b7211 */ /* 0x080fe400000f16ff */
[----:B------:R-:W3:Y:S01]  /*72c0*/  LDL R16, [R1] ;  /* 0x0000000001107983 */ /* 0x000ee20000100800 */
[----:B------:R-:W-:Y:S01]  /*72d0*/  IADD3 R18, R209, 0xa0, RZ ;  /* 0x000000a0d1127810 */ /* 0x000fe20007ffe0ff */
[----:B------:R-:W-:Y:S03]  /*72e0*/  IMAD.MOV.U32 R209, RZ, RZ, c[0x0][0x22c] ;  /* 0x00008b00ffd17624 */ /* 0x000fe600078e00ff */
[----:B------:R1:W-:Y:S01]  /*72f0*/  RED.E.ADD.F32.FTZ.RN.STRONG.GPU [R6.64], R103 ;  /* 0x000000670600798e */ /* 0x0003e2000c10e784 */
[C---:B------:R-:W-:Y:S02]  /*7300*/  IMAD.IADD R18, R238.reuse, 0x1, R18 ;  /* 0x00000001ee127824 */ /* 0x040fe400078e0212 */
[----:B------:R-:W-:Y:S02]  /*7310*/  IMAD R209, R209, c[0x0][0x1c0], RZ ;  /* 0x00007000d1d17a24 */ /* 0x000fe400078e02ff */
[----:B------:R-:W-:Y:S01]  /*7320*/  RED.E.ADD.F32.FTZ.RN.STRONG.GPU [R10.64], R104 ;  /* 0x000000680a00798e */ /* 0x000fe2000c10e784 */
[C---:B------:R-:W-:Y:S02]  /*7330*/  IMAD.IADD R18, R238.reuse, 0x1, R18 ;  /* 0x00000001ee127824 */ /* 0x040fe400078e0212 */
[----:B------:R-:W-:Y:S02]  /*7340*/  IMAD.SHL.U32 R209, R209, 0x10, RZ ;  /* 0x00000010d1d17824 */ /* 0x000fe400078e00ff */
[----:B------:R1:W-:Y:S01]  /*7350*/  RED.E.ADD.F32.FTZ.RN.STRONG.GPU [R8.64], R105 ;  /* 0x000000690800798e */ /* 0x0003e2000c10e784 */
[----:B------:R-:W-:Y:S04]  /*7360*/  IMAD.IADD R18, R238, 0x1, R18 ;  /* 0x00000001ee127824 */ /* 0x000fe800078e0212 */
[----:B------:R-:W-:Y:S01]  /*7370*/  LDSM.16.MT88.4 R100, [R2+0x2800] ;  /* 0x002800000264783b */ /* 0x000fe20000004200 */
[CC--:B----4-:R-:W-:Y:S04]  /*7380*/  LEA R4, P1, R13.reuse, R234.reuse, 0x2 ;  /* 0x000000ea0d047211 */ /* 0x0d0fe800078210ff */
[-C--:B------:R-:W-:Y:S05]  /*7390*/  LEA.HI.X.SX32 R5, R13, R235.reuse, 0x2, P1 ;  /* 0x000000eb0d057211 */ /* 0x080fea00008f16ff */
[----:B------:R4:W-:Y:S01]  /*73a0*/  RED.E.ADD.F32.FTZ.RN.STRONG.GPU [R4.64], R106 ;  /* 0x0000006a0400798e */ /* 0x0009e2000c10e784 */
[CC--:B-1----:R-:W-:Y:S04]  /*73b0*/  LEA R6, P0, R12.reuse, R234.reuse, 0x2 ;  /* 0x000000ea0c067211 */ /* 0x0c2fe800078010ff */
[-C--:B------:R-:W-:Y:S02]  /*73c0*/  LEA.HI.X.SX32 R7, R12, R235.reuse, 0x2, P0 ;  /* 0x000000eb0c077211 */ /* 0x080fe400000f16ff */
[CC--:B------:R-:W-:Y:S03]  /*73d0*/  LEA R12, P1, R84.reuse, R234.reuse, 0x2 ;  /* 0x000000ea540c7211 */ /* 0x0c0fe600078210ff */
[----:B------:R1:W-:Y:S01]  /*73e0*/  RED.E.ADD.F32.FTZ.RN.STRONG.GPU [R6.64], R107 ;  /* 0x0000006b0600798e */ /* 0x0003e2000c10e784 */
[-C--:B------:R-:W-:Y:S02]  /*73f0*/  LEA.HI.X.SX32 R13, R84, R235.reuse, 0x2, P1 ;  /* 0x000000eb540d7211 */ /* 0x080fe400008f16ff */
[CC--:B------:R-:W-:Y:S02]  /*7400*/  LEA R8, P2, R18.reuse, R234.reuse, 0x2 ;  /* 0x000000ea12087211 */ /* 0x0c0fe400078410ff */
[----:B------:R-:W-:Y:S02]  /*7410*/  RED.E.ADD.F32.FTZ.RN.STRONG.GPU [R234.64+0x280], R112 ;  /* 0x00028070ea00798e */ /* 0x000fe4000c10e784 */
[-C--:B------:R-:W-:Y:S02]  /*7420*/  LEA.HI.X.SX32 R9, R18, R235.reuse, 0x2, P2 ;  /* 0x000000eb12097211 */ /* 0x080fe400010f16ff */
[----:B------:R-:W-:Y:S01]  /*7430*/  IADD3 R18, R208, 0xc0, RZ ;  /* 0x000000c0d0127810 */ /* 0x000fe20007ffe0ff */
[----:B------:R-:W-:Y:S04]  /*7440*/  RED.E.ADD.F32.FTZ.RN.STRONG.GPU [R196.64+0x280], R113 ;  /* 0x00028071c400798e */ /* 0x000fe8000c10e784 */
[----:B------:R-:W-:Y:S01]  /*7450*/  IMAD.IADD R18, R238, 0x1, R18 ;  /* 0x00000001ee127824 */ /* 0x000fe200078e0212 */
[----:B------:R-:W-:Y:S01]  /*7460*/  LDSM.16.MT88.4 R84, [R2+0x4000] ;  /* 0x004000000254783b */ /* 0x000fe20000004200 */
[CC--:B----4-:R-:W-:Y:S04]  /*7470*/  LEA R4, P0, R15.reuse, R234.reuse, 0x2 ;  /* 0x000000ea0f047211 */ /* 0x0d0fe800078010ff */
[----:B------:R-:W-:Y:S01]  /*7480*/  LDSM.16.MT88.4 R104, [R2+0x4800] ;  /* 0x004800000268783b */ /* 0x000fe20000004200 */
[-C--:B------:R-:W-:Y:S02]  /*7490*/  LEA.HI.X.SX32 R5, R15, R235.reuse, 0x2, P0 ;  /* 0x000000eb0f057211 */ /* 0x080fe400000f16ff */
[CC--:B------:R-:W-:Y:S02]  /*74a0*/  LEA R10, P0, R19.reuse, R234.reuse, 0x2 ;  /* 0x000000ea130a7211 */ /* 0x0c0fe400078010ff */
[----:B------:R-:W4:Y:S02]  /*74b0*/  LDL R15, [R1+0x18] ;  /* 0x00001800010f7983 */ /* 0x000f240000100800 */
[-C--:B------:R-:W-:Y:S02]  /*74c0*/  LEA.HI.X.SX32 R11, R19, R235.reuse, 0x2, P0 ;  /* 0x000000eb130b7211 */ /* 0x080fe400000f16ff */
[CC--:B-1----:R-:W-:Y:S01]  /*74d0*/  LEA R6, P1, R17.reuse, R234.reuse, 0x2 ;  /* 0x000000ea11067211 */ /* 0x0c2fe200078210ff */
[----:B------:R-:W-:Y:S03]  /*74e0*/  RED.E.ADD.F32.FTZ.RN.STRONG.GPU [R4.64], R114 ;  /* 0x000000720400798e */ /* 0x000fe6000c10e784 */
[-C--:B------:R-:W-:Y:S02]  /*74f0*/  LEA.HI.X.SX32 R7, R17, R235.reuse, 0x2, P1 ;  /* 0x000000eb11077211 */ /* 0x080fe400008f16ff */
[----:B------:R-:W-:Y:S05]  /*7500*/  RED.E.ADD.F32.FTZ.RN.STRONG.GPU [R12.64], R115 ;  /* 0x000000730c00798e */ /* 0x000fea000c10e784 */
[----:B------:R-:W-:Y:S05]  /*7510*/  RED.E.ADD.F32.FTZ.RN.STRONG.GPU [R10.64], R108 ;  /* 0x0000006c0a00798e */ /* 0x000fea000c10e784 */
[----:B------:R-:W-:Y:S05]  /*7520*/  RED.E.ADD.F32.FTZ.RN.STRONG.GPU [R8.64], R109 ;  /* 0x0000006d0800798e */ /* 0x000fea000c10e784 */
[----:B------:R1:W-:Y:S02]  /*7530*/  RED.E.ADD.F32.FTZ.RN.STRONG.GPU [R6.64], R110 ;  /* 0x0000006e0600798e */ /* 0x0003e4000c10e784 */
[CC--:B-1----:R-:W-:Y:S04]  /*7540*/  LEA R6, P1, R18.reuse, R234.reuse, 0x2 ;  /* 0x000000ea12067211 */ /* 0x0c2fe800078210ff */
[-C--:B------:R-:W-:Y:S02]  /*7550*/  LEA.HI.X.SX32 R7, R18, R235.reuse, 0x2, P1 ;  /* 0x000000eb12077211 */ /* 0x080fe400008f16ff */
[CC--:B--2---:R-:W-:Y:S04]  /*7560*/  LEA R4, P0, R14.reuse, R234.reuse, 0x2 ;  /* 0x000000ea0e047211 */ /* 0x0c4fe800078010ff */
[-C--:B------:R-:W-:Y:S02]  /*7570*/  LEA.HI.X.SX32 R5, R14, R235.reuse, 0x2, P0 ;  /* 0x000000eb0e057211 */ /* 0x080fe400000f16ff */
[----:B------:R-:W-:Y:S01]  /*7580*/  IADD3 R14, R209, 0xc0, RZ ;  /* 0x000000c0d10e7810 */ /* 0x000fe20007ffe0ff */
[----:B------:R-:W-:Y:S02]  /*7590*/  IMAD.MOV.U32 R209, RZ, RZ, c[0x0][0x22c] ;  /* 0x00008b00ffd17624 */ /* 0x000fe400078e00ff */
[----:B------:R1:W-:Y:S01]  /*75a0*/  RED.E.ADD.F32.FTZ.RN.STRONG.GPU [R4.64], R111 ;  /* 0x0000006f0400798e */ /* 0x0003e2000c10e784 */
[CC--:B------:R-:W-:Y:S01]  /*75b0*/  LEA R8, P0, R14.reuse, R234.reuse, 0x2 ;  /* 0x000000ea0e087211 */ /* 0x0c0fe200078010ff */
[----:B------:R-:W-:Y:S03]  /*75c0*/  IMAD R209, R209, c[0x0][0x1c0], RZ ;  /* 0x00007000d1d17a24 */ /* 0x000fe600078e02ff */
[----:B------:R-:W-:Y:S01]  /*75d0*/  RED.E.ADD.F32.FTZ.RN.STRONG.GPU [R234.64+0x300], R116 ;  /* 0x00030074ea00798e */ /* 0x000fe2000c10e784 */
[-C--:B------:R-:W-:Y:S01]  /*75e0*/  LEA.HI.X.SX32 R9, R14, R235.reuse, 0x2, P0 ;  /* 0x000000eb0e097211 */ /* 0x080fe200000f16ff */
[----:B------:R-:W-:Y:S01]  /*75f0*/  IMAD.SHL.U32 R209, R209, 0x10, RZ ;  /* 0x00000010d1d17824 */ /* 0x000fe200078e00ff */
[----:B------:R-:W-:Y:S02]  /*7600*/  IADD3 R14, R208, 0xc0, RZ ;  /* 0x000000c0d00e7810 */ /* 0x000fe40007ffe0ff */
[----:B------:R-:W-:Y:S02]  /*7610*/  RED.E.ADD.F32.FTZ.RN.STRONG.GPU [R196.64+0x300], R117 ;  /* 0x00030075c400798e */ /* 0x000fe4000c10e784 */
[----:B------:R-:W-:Y:S01]  /*7620*/  IADD3 R17, R209, 0xc0, RZ ;  /* 0x000000c0d1117810 */ /* 0x000fe20007ffe0ff */
[C---:B------:R-:W-:Y:S02]  /*7630*/  IMAD.IADD R14, R238.reuse, 0x1, R14 ;  /* 0x00000001ee0e7824 */ /* 0x040fe400078e020e */
[----:B------:R3:W-:Y:S02]  /*7640*/  RED.E.ADD.F32.FTZ.RN.STRONG.GPU [R8.64], R118 ;  /* 0x000000760800798e */ /* 0x0007e4000c10e784 */
[C---:B------:R-:W-:Y:S02]  /*7650*/  IMAD.IADD R14, R238.reuse, 0x1, R14 ;  /* 0x00000001ee0e7824 */ /* 0x040fe400078e020e */
[C---:B------:R-:W-:Y:S01]  /*7660*/  IMAD.IADD R17, R238.reuse, 0x1, R17 ;  /* 0x00000001ee117824 */ /* 0x040fe200078e0211 */
[----:B------:R-:W-:Y:S03]  /*7670*/  RED.E.ADD.F32.FTZ.RN.STRONG.GPU [R6.64], R119 ;  /* 0x000000770600798e */ /* 0x000fe6000c10e784 */
[----:B------:R-:W-:Y:S02]  /*7680*/  IMAD.IADD R17, R238, 0x1, R17 ;  /* 0x00000001ee117824 */ /* 0x000fe400078e0211 */
[----:B------:R-:W-:Y:S01]  /*7690*/  LDSM.16.MT88.4 R108, [R2+0x6800] ;  /* 0x00680000026c783b */ /* 0x000fe20000004200 */
[-C--:B-1----:R-:W-:Y:S01]  /*76a0*/  LEA R4, P0, R14, R234.reuse, 0x2 ;  /* 0x000000ea0e047211 */ /* 0x082fe200078010ff */
[----:B------:R-:W-:Y:S03]  /*76b0*/  IMAD.IADD R17, R238, 0x1, R17 ;  /* 0x00000001ee117824 */ /* 0x000fe600078e0211 */
[-C--:B------:R-:W-:Y:S02]  /*76c0*/  LEA.HI.X.SX32 R5, R14, R235.reuse, 0x2, P0 ;  /* 0x000000eb0e057211 */ /* 0x080fe400000f16ff */
[-C--:B------:R-:W-:Y:S02]  /*76d0*/  LEA R10, P2, R17, R234.reuse, 0x2 ;  /* 0x000000ea110a7211 */ /* 0x080fe400078410ff */
[----:B------:R-:W-:Y:S01]  /*76e0*/  IADD3 R14, R209, 0xe0, RZ ;  /* 0x000000e0d10e7810 */ /* 0x000fe20007ffe0ff */
[----:B------:R1:W-:Y:S01]  /*76f0*/  RED.E.ADD.F32.FTZ.RN.STRONG.GPU [R4.64], R120 ;  /* 0x000000780400798e */ /* 0x0003e2000c10e784 */
[-C--:B------:R-:W-:Y:S02]  /*7700*/  LEA.HI.X.SX32 R11, R17, R235.reuse, 0x2, P2 ;  /* 0x000000eb110b7211 */ /* 0x080fe400010f16ff */
[CC--:B---3--:R-:W-:Y:S03]  /*7710*/  LEA R8, P1, R16.reuse, R234.reuse, 0x2 ;  /* 0x000000ea10087211 */ /* 0x0c8fe600078210ff */
[----:B------:R2:W-:Y:S01]  /*7720*/  RED.E.ADD.F32.FTZ.RN.STRONG.GPU [R10.64], R121 ;  /* 0x000000790a00798e */ /* 0x0005e2000c10e784 */
[-C--:B------:R-:W-:Y:S02]  /*7730*/  LEA.HI.X.SX32 R9, R16, R235.reuse, 0x2, P1 ;  /* 0x000000eb10097211 */ /* 0x080fe400008f16ff */
[----:B------:R-:W-:Y:S03]  /*7740*/  IADD3 R16, R0, 0xe0, RZ ;  /* 0x000000e000107810 */ /* 0x000fe60007ffe0ff */
[----:B------:R3:W-:Y:S02]  /*7750*/  RED.E.ADD.F32.FTZ.RN.STRONG.GPU [R8.64], R122 ;  /* 0x0000007a0800798e */ /* 0x0007e4000c10e784 */
[----:B------:R-:W-:Y:S01]  /*7760*/  IMAD.IADD R16, R238, 0x1, R16 ;  /* 0x00000001ee107824 */ /* 0x000fe200078e0210 */
[CC--:B-1----:R-:W-:Y:S02]  /*7770*/  LEA R4, P1, R14.reuse, R234.reuse, 0x2 ;  /* 0x000000ea0e047211 */ /* 0x0c2fe400078210ff */
[CC--:B----4-:R-:W-:Y:S02]  /*7780*/  LEA R6, P0, R15.reuse, R234.reuse, 0x2 ;  /* 0x000000ea0f067211 */ /* 0x0d0fe400078010ff */
[-C--:B------:R-:W-:Y:S02]  /*7790*/  LEA.HI.X.SX32 R5, R14, R235.reuse, 0x2, P1 ;  /* 0x000000eb0e057211 */ /* 0x080fe400008f16ff */
[-C--:B------:R-:W-:Y:S02]  /*77a0*/  LEA.HI.X.SX32 R7, R15, R235.reuse, 0x2, P0 ;  /* 0x000000eb0f077211 */ /* 0x080fe400000f16ff */
[C---:B------:R-:W-:Y:S02]  /*77b0*/  IADD3 R15, R0.reuse, 0xe0, RZ ;  /* 0x000000e0000f7810 */ /* 0x040fe40007ffe0ff */
[----:B------:R-:W-:Y:S01]  /*77c0*/  IADD3 R14, R0, 0xe0, RZ ;  /* 0x000000e0000e7810 */ /* 0x000fe20007ffe0ff */
[----:B------:R1:W-:Y:S01]  /*77d0*/  RED.E.ADD.F32.FTZ.RN.STRONG.GPU [R6.64], R123 ;  /* 0x0000007b0600798e */ /* 0x0003e2000c10e784 */
[-C--:B------:R-:W-:Y:S01]  /*77e0*/  LEA R12, P0, R16, R234.reuse, 0x2 ;  /* 0x000000ea100c7211 */ /* 0x080fe200078010ff */
[C---:B------:R-:W-:Y:S02]  /*77f0*/  IMAD.IADD R15, R238.reuse, 0x1, R15 ;  /* 0x00000001ee0f7824 */ /* 0x040fe400078e020f */
[C---:B------:R-:W-:Y:S01]  /*7800*/  IMAD.IADD R14, R238.reuse, 0x1, R14 ;  /* 0x00000001ee0e7824 */ /* 0x040fe200078e020e */
[----:B------:R-:W-:Y:S01]  /*7810*/  RED.E.ADD.F32.FTZ.RN.STRONG.GPU [R234.64+0x380], R128 ;  /* 0x00038080ea00798e */ /* 0x000fe2000c10e784 */
[----:B------:R-:W-:Y:S01]  /*7820*/  IMAD.IADD R15, R238, 0x1, R15 ;  /* 0x00000001ee0f7824 */ /* 0x000fe200078e020f */
[-C--:B------:R-:W-:Y:S01]  /*7830*/  LEA.HI.X.SX32 R13, R16, R235.reuse, 0x2, P0 ;  /* 0x000000eb100d7211 */ /* 0x080fe200000f16ff */
[C---:B------:R-:W-:Y:S02]  /*7840*/  IMAD.IADD R14, R238.reuse, 0x1, R14 ;  /* 0x00000001ee0e7824 */ /* 0x040fe400078e020e */
[----:B------:R-:W-:Y:S01]  /*7850*/  RED.E.ADD.F32.FTZ.RN.STRONG.GPU [R196.64+0x380], R129 ;  /* 0x00038081c400798e */ /* 0x000fe2000c10e784 */
[CC--:B--2---:R-:W-:Y:S01]  /*7860*/  LEA R10, P3, R15.reuse, R234.reuse, 0x2 ;  /* 0x000000ea0f0a7211 */ /* 0x0c4fe200078610ff */
[C---:B------:R-:W-:Y:S02]  /*7870*/  IMAD.IADD R14, R238.reuse, 0x1, R14 ;  /* 0x00000001ee0e7824 */ /* 0x040fe400078e020e */
[----:B------:R-:W-:Y:S01]  /*7880*/  IMAD.IADD R0, R238, 0x1, R252 ;  /* 0x00000001ee007824 */ /* 0x000fe200078e02fc */
[----:B------:R2:W-:Y:S01]  /*7890*/  RED.E.ADD.F32.FTZ.RN.STRONG.GPU [R4.64], R130 ;  /* 0x000000820400798e */ /* 0x0005e2000c10e784 */
[-C--:B------:R-:W-:Y:S02]  /*78a0*/  LEA.HI.X.SX32 R11, R15, R235.reuse, 0x2, P3 ;  /* 0x000000eb0f0b7211 */ /* 0x080fe400018f16ff */
[CC--:B---3--:R-:W-:Y:S02]  /*78b0*/  LEA R8, P2, R14.reuse, R234.reuse, 0x2 ;  /* 0x000000ea0e087211 */ /* 0x0c8fe400078410ff */
[----:B------:R-:W-:Y:S02]  /*78c0*/  RED.E.ADD.F32.FTZ.RN.STRONG.GPU [R12.64], R131 ;  /* 0x000000830c00798e */ /* 0x000fe4000c10e784 */
[-C--:B------:R-:W-:Y:S03]  /*78d0*/  LEA.HI.X.SX32 R9, R14, R235.reuse, 0x2, P2 ;  /* 0x000000eb0e097211 */ /* 0x080fe600010f16ff */
[----:B------:R-:W-:Y:S01]  /*78e0*/  RED.E.ADD.F32.FTZ.RN.STRONG.GPU [R10.64], R124 ;  /* 0x0000007c0a00798e */ /* 0x000fe2000c10e784 */
[CC--:B-1----:R-:W-:Y:S04]  /*78f0*/  LEA R6, P1, R252.reuse, R234.reuse, 0x2 ;  /* 0x000000eafc067211 */ /* 0x0c2fe800078210ff */
[----:B------:R-:W-:Y:S01]  /*7900*/  RED.E.ADD.F32.FTZ.RN.STRONG.GPU [R8.64], R125 ;  /* 0x0000007d0800798e */ /* 0x000fe2000c10e784 */
[-C--:B------:R-:W-:Y:S02]  /*7910*/  LEA.HI.X.SX32 R7, R252, R235.reuse, 0x2, P1 ;  /* 0x000000ebfc077211 */ /* 0x080fe400008f16ff */
[----:B------:R-:W-:Y:S01]  /*7920*/  ISETP.LT.AND P1, PT, RZ, UR7, PT ;  /* 0x00000007ff007c0c */ /* 0x000fe2000bf21270 */
[----:B------:R-:W-:Y:S01]  /*7930*/  UIADD3 UR7, UR7, -0x1, URZ ;  /* 0xffffffff07077890 */ /* 0x000fe2000fffe03f */
[----:B------:R-:W-:Y:S05]  /*7940*/  LDSM.16.MT88.4 R8, [R2] ;  /* 0x000000000208783b */ /* 0x000fea0000004200 */
[----:B------:R-:W-:Y:S01]  /*7950*/  RED.E.ADD.F32.FTZ.RN.STRONG.GPU [R6.64], R126 ;  /* 0x0000007e0600798e */ /* 0x000fe2000c10e784 */
[C---:B--2---:R-:W-:Y:S04]  /*7960*/  LEA R4, P0, R0.reuse, R234, 0x2 ;  /* 0x000000ea00047211 */ /* 0x044fe800078010ff */
[----:B------:R-:W-:Y:S01]  /*7970*/  LDSM.16.MT88.4 R12, [R220+0x28000] ;  /* 0x02800000dc0c783b */ /* 0x000fe20000004200 */
[----:B------:R-:W-:Y:S02]  /*7980*/  LEA.HI.X.SX32 R5, R0, R235, 0x2, P0 ;  /* 0x000000eb00057211 */ /* 0x000fe400000f16ff */
[----:B------:R-:W-:Y:S01]  /*7990*/  PLOP3.LUT P0, PT, PT, PT, UP0, 0x80, 0x0 ;  /* 0x000000000000781c */ /* 0x000fe20003f0f008 */
[----:B------:R-:W-:Y:S01]  /*79a0*/  @UP4 UIADD3 UR11, UP0, UR11, -0x100, URZ ;  /* 0xffffff000b0b4890 */ /* 0x000fe2000ff1e03f */
[----:B------:R-:W-:Y:S01]  /*79b0*/  LDSM.16.MT88.4 R16, [R2+0x2000] ;  /* 0x002000000210783b */ /* 0x000fe20000004200 */
[C---:B------:R-:W-:Y:S02]  /*79c0*/  IADD3 R0, R2.reuse, -0x8000, RZ ;  /* 0xffff800002007810 */ /* 0x040fe40007ffe0ff */
[----:B------:R-:W-:Y:S02]  /*79d0*/  @UP4 UIADD3.X UR10, UR10, -0x1, URZ, UP0, !UPT ;  /* 0xffffffff0a0a4890 */ /* 0x000fe400087fe43f */
[----:B------:R-:W-:Y:S05]  /*79e0*/  RED.E.ADD.F32.FTZ.RN.STRONG.GPU [R4.64], R127 ;  /* 0x0000007f0400798e */ /* 0x000fea000c10e784 */
[----:B------:R-:W1:Y:S01]  /*79f0*/  LDSM.16.MT88.4 R4, [R221+0x28000] ;  /* 0x02800000dd04783b */ /* 0x000e620000004200 */
        /* <DEDUP_REMOVED lines=360> */
.L_x_1647:
        /* <DEDUP_REMOVED lines=19> */
.L_x_1648:
        /* <DEDUP_REMOVED lines=58> */
.L_x_1650:
[----:B-1-34-:R-:W-:Y:S05]  /*9550*/  BSYNC B0 ;  /* 0x0000000000007941 */ /* 0x01afea0003800000 */
.L_x_1649:
        /* <DEDUP_REMOVED lines=18> */
.L_x_1652:
[----:B------:R-:W-:Y:S05]  /*9680*/  BSYNC B0 ;  /* 0x0000000000007941 */ /* 0x000fea0003800000 */
.L_x_1651:
        /* <DEDUP_REMOVED lines=27> */
.L_x_1654:
[----:B------:R-:W-:Y:S05]  /*9840*/  BSYNC B0 ;  /* 0x0000000000007941 */ /* 0x000fea0003800000 */
.L_x_1653:
        /* <DEDUP_REMOVED lines=15> */
.L_x_1637:
        /* <DEDUP_REMOVED lines=20> */
.L_x_1656:
        /* <DEDUP_REMOVED lines=18> */
.L_x_1657:
        /* <DEDUP_REMOVED lines=39> */
.L_x_1659:
[----:B------:R-:W-:Y:S05]  /*9e10*/  BSYNC B0 ;  /* 0x0000000000007941 */ /* 0x000fea0003800000 */
.L_x_1658:
        /* <DEDUP_REMOVED lines=17> */
.L_x_1661:
[----:B------:R-:W-:Y:S05]  /*9f30*/  BSYNC B0 ;  /* 0x0000000000007941 */ /* 0x000fea0003800000 */
.L_x_1660:
        /* <DEDUP_REMOVED lines=27> */
.L_x_1663:
[----:B------:R-:W-:Y:S05]  /*a0f0*/  BSYNC B0 ;  /* 0x0000000000007941 */ /* 0x000fea0003800000 */
.L_x_1662:
        /* <DEDUP_REMOVED lines=14> */
.L_x_1655:
[----:B------:R-:W-:Y:S05]  /*a1e0*/  BSYNC B1 ;  /* 0x0000000000017941 */ /* 0x000fea0003800000 */
.L_x_1632:
        /* <DEDUP_REMOVED lines=11> */
.L_x_1664:
[----:B------:R-:W-:Y:S05]  /*a2a0*/  EXIT ;  /* 0x000000000000794d */ /* 0x000fea0003800000 */
.L_x_1666:
        /* <DEDUP_REMOVED lines=13> */
.L_x_2044:


//--------------------- .text._ZN5flash44flash_bwd_dq_dk_dv_loop_seqk_parallel_kernelI23Flash_bwd_kernel_traitsILi256ELi64ELi64ELi8ELi4ELi2ELi2ELb0ELb0EN7cutlass10bfloat16_tE19Flash_kernel_traitsILi256ELi64ELi64ELi8ES3_EELb0ELb0ELb0ELb0ELb0ELb1ELb1EEEvNS_16Flash_bwd_paramsE --------------------------
	.section	.text._ZN5flash44flash_bwd_dq_dk_dv_loop_seqk_parallel_kernelI23Flash_bwd_kernel_traitsILi256ELi64ELi64ELi8ELi4ELi2ELi2ELb0ELb0EN7cutlass10bfloat16_tE19Flash_kernel_traitsILi256ELi64ELi64ELi8ES3_EELb0ELb0ELb0ELb0ELb0ELb1ELb1EEEvNS_16Flash_bwd_paramsE,"ax",@progbits
	.sectioninfo	@"SHI_REGISTERS=255"
	.align	128
        .global         _ZN5flash44flash_bwd_dq_dk_dv_loop_seqk_parallel_kernelI23Flash_bwd_kernel_traitsILi256ELi64ELi64ELi8ELi4ELi2ELi2ELb0ELb0EN7cutlass10bfloat16_tE19Flash_kernel_traitsILi256ELi64ELi64ELi8ES3_EELb0ELb0ELb0ELb0ELb0ELb1ELb1EEEvNS_16Flash_bwd_paramsE
        .type           _ZN5flash44flash_bwd_dq_dk_dv_loop_seqk_parallel_kernelI23Flash_bwd_kernel_traitsILi256ELi64ELi64ELi8ELi4ELi2ELi2ELb0ELb0EN7cutlass10bfloat16_tE19Flash_kernel_traitsILi256ELi64ELi64ELi8ES3_EELb0ELb0ELb0ELb0ELb0ELb1ELb1EEEvNS_16Flash_bwd_paramsE,@function
        .size           _ZN5flash44flash_bwd_dq_dk_dv_loop_seqk_parallel_kernelI23Flash_bwd_kernel_traitsILi256ELi64ELi64ELi8ELi4ELi2ELi2ELb0ELb0EN7cutlass10bfloat16_tE19Flash_kernel_traitsILi256ELi64ELi64ELi8ES3_EELb0ELb0ELb0ELb0ELb0ELb1ELb1EEEvNS_16Flash_bwd_paramsE,(.L_x_2045 - _ZN5flash44flash_bwd_dq_dk_dv_loop_seqk_parallel_kernelI23Flash_bwd_kernel_traitsILi256ELi64ELi64ELi8ELi4ELi2ELi2ELb0ELb0EN7cutlass10bfloat16_tE19Flash_kernel_traitsILi256ELi64ELi64ELi8ES3_EELb0ELb0ELb0ELb0ELb0ELb1ELb1EEEvNS_16Flash_bwd_paramsE)
        .other          _ZN5flash44flash_bwd_dq_dk_dv_loop_seqk_parallel_kernelI23Flash_bwd_kernel_traitsILi256ELi64ELi64ELi8ELi4ELi2ELi2ELb0ELb0EN7cutlass10bfloat16_tE19Flash_kernel_traitsILi256ELi64ELi64ELi8ES3_EELb0ELb0ELb0ELb0ELb0ELb1ELb1EEEvNS_16Flash_bwd_paramsE,@"STO_CUDA_ENTRY STV_DEFAULT"
_ZN5flash44flash_bwd_dq_dk_dv_loop_seqk_parallel_kernelI23Flash_bwd_kernel_traitsILi256ELi64ELi64ELi8ELi4ELi2ELi2ELb0ELb0EN7cutlass10bfloat16_tE19Flash_kernel_traitsILi256ELi64ELi64ELi8ES3_EELb0ELb0ELb0ELb0ELb0ELb1ELb1EEEvNS_16Flash_bwd_paramsE:
.text._ZN5flash44flash_bwd_dq_dk_dv_loop_seqk_parallel_kernelI23Flash_bwd_kernel_traitsILi256ELi64ELi64ELi8ELi4ELi2ELi2ELb0ELb0EN7cutlass10bfloat16_tE19Flash_kernel_traitsILi256ELi64ELi64ELi8ES3_EELb0ELb0ELb0ELb0ELb0ELb1ELb1EEEvNS_16Flash_bwd_paramsE:
        /* <DEDUP_REMOVED lines=50> */
[----:B------:R-:W-:Y:S01]  /*0320*/  IMAD.IADD R231, R5, 0x1, -R2 ;  /* 0x0000000105e77824 */ /* 0x000fe200078e0a02 */
[-C--:B------:R-:W-:Y:S01]  /*0330*/  LEA.HI R13, R11, R12.reuse, RZ, 0x2 ;  /* 0x0000000c0b0d7211 */ /* 0x080fe200078f10ff */
        /* <DEDUP_REMOVED lines=11> */
[----:B------:R-:W-:Y:S01]  /*03f0*/  LEA.HI R9, R11, R12, RZ, 0x3 ;  /* 0x0000000c0b097211 */ /* 0x000fe200078f18ff */
[----:B------:R-:W-:Y:S01]  /*0400*/  @UP2 UIMAD UR54, UR33, UR49, URZ ;  /* 0x00000031213622a4 */ /* 0x000fe2000f8e023f */
[----:B------:R-:W-:Y:S01]  /*0410*/  LOP3.LUT R2, R0, 0xfffffff8, RZ, 0xc0, !PT ;  /* 0xfffffff800027812 */ /* 0x000fe200078ec0ff */
[----:B------:R-:W-:Y:S01]  /*0420*/  IMAD.IADD R0, R12, 0x1, -R3 ;  /* 0x000000010c007824 */ /* 0x000fe200078e0a03 */
[----:B------:R-:W-:Y:S01]  /*0430*/  SHF.R.S32.HI R10, RZ, 0x3, R9 ;  /* 0x00000003ff0a7819 */ /* 0x000fe20000011409 */
[----:B------:R-:W-:-:S02]  /*0440*/  ULDC.64 UR4, c[0x0][0x118] ;  /* 0x0000460000047ab9 */ /* 0x000fc40000000a00 */
[----:B------:R-:W-:Y:S01]  /*0450*/  IMAD.IADD R6, R5, 0x1, -R2 ;  /* 0x0000000105067824 */ /* 0x000fe200078e0a02 */
[----:B------:R-:W-:Y:S01]  /*0460*/  SHF.R.S32.HI R2, RZ, 0x1f, R0 ;  /* 0x0000001fff027819 */ /* 0x000fe20000011400 */
[----:B------:R-:W-:Y:S01]  /*0470*/  IMAD.SHL.U32 R3, R10, 0x40, RZ ;  /* 0x000000400a037824 */ /* 0x000fe200078e00ff */
[----:B------:R-:W-:Y:S02]  /*0480*/  ULOP3.LUT UR56, UR38, UR56, URZ, 0x3c, !UPT ;  /* 0x0000003826387292 */ /* 0x000fe4000f8e3c3f */
        /* <DEDUP_REMOVED lines=25> */
[----:B------:R-:W-:Y:S01]  /*0620*/  USHF.R.S32.HI UR53, URZ, 0x1f, UR47 ;  /* 0x0000001f3f357899 */ /* 0x000fe2000801142f */
[----:B------:R-:W-:Y:S01]  /*0630*/  LEA.HI R5, R11, R12, RZ, 0x7 ;  /* 0x0000000c0b057211 */ /* 0x000fe200078f38ff */
[----:B------:R-:W-:Y:S01]  /*0640*/  UIMAD UR50, UR6, UR50, URZ ;  /* 0x00000032063272a4 */ /* 0x000fe2000f8e023f */
[----:B------:R-:W-:Y:S01]  /*0650*/  LOP3.LUT R0, R0, 0x1c0, RZ, 0xc0, !PT ;  /* 0x000001c000007812 */ /* 0x000fe200078ec0ff */
[----:B------:R-:W-:Y:S01]  /*0660*/  @!UP2 UIMAD UR49, UR7, UR49, URZ ;  /* 0x000000310731a2a4 */ /* 0x000fe2000f8e023f */
[----:B------:R-:W-:Y:S01]  /*0670*/  SHF.R.S32.HI R5, RZ, 0x7, R5 ;  /* 0x00000007ff057819 */ /* 0x000fe20000011405 */
[----:B------:R-:W-:Y:S01]  /*0680*/  USHF.R.S32.HI UR48, URZ, 0x1f, UR41 ;  /* 0x0000001f3f307899 */ /* 0x000fe20008011429 */
[----:B------:R-:W-:Y:S01]  /*0690*/  LOP3.LUT R221, R0, 0x8, R9, 0xf8, !PT ;  /* 0x0000000800dd7812 */ /* 0x000fe200078ef809 */
[----:B------:R-:W-:Y:S01]  /*06a0*/  UMOV UR40, 0xffff8000 ;  /* 0xffff800000287882 */ /* 0x000fe20000000000 */
[----:B------:R-:W-:-:S02]  /*06b0*/  SHF.R.U32.HI R226, RZ, 0x3, R0 ;  /* 0x00000003ffe27819 */ /* 0x000fc40000011600 */
[----:B------:R-:W-:Y:S02]  /*06c0*/  LEA.HI R4, R11, R12, RZ, 0x6 ;  /* 0x0000000c0b047211 */ /* 0x000fe400078f30ff */
[----:B------:R-:W-:Y:S02]  /*06d0*/  LOP3.LUT R221, R221, R226, RZ, 0x3c, !PT ;  /* 0x000000e2dddd7212 */ /* 0x000fe400078e3cff */
[----:B------:R-:W-:Y:S02]  /*06e0*/  SEL R222, R222, 0xffffffe0, !P4 ;  /* 0xffffffe0dede7807 */ /* 0x000fe40006000000 */
[----:B------:R-:W-:Y:S01]  /*06f0*/  SEL R223, R223, 0xffffffc0, !P3 ;  /* 0xffffffc0dfdf7807 */ /* 0x000fe20005800000 */
[----:B-1----:R-:W-:Y:S01]  /*0700*/  IMAD.IADD R16, R2, 0x1, -R3 ;  /* 0x0000000102107824 */ /* 0x002fe200078e0a03 */
[----:B------:R-:W-:Y:S01]  /*0710*/  LOP3.LUT R3, R6, 0x1, RZ, 0xc0, !PT ;  /* 0x0000000106037812 */ /* 0x000fe200078ec0ff */
[----:B------:R-:W-:-:S03]  /*0720*/  IMAD.SHL.U32 R2, R229, 0x10, RZ ;  /* 0x00000010e5027824 */ /* 0x000fc600078e00ff */
[----:B------:R-:W-:Y:S01]  /*0730*/  ISETP.NE.U32.AND P0, PT, R3, 0x1, PT ;  /* 0x000000010300780c */ /* 0x000fe20003f05070 */
[----:B------:R-:W-:Y:S01]  /*0740*/  IMAD.SHL.U32 R3, R8, 0x200, RZ ;  /* 0x0000020008037824 */ /* 0x000fe200078e00ff */
[----:B------:R-:W-:Y:S01]  /*0750*/  LOP3.LUT R2, R0, 0x10, R2, 0xf8, !PT ;  /* 0x0000001000027812 */ /* 0x000fe200078ef802 */
[----:B------:R-:W-:Y:S01]  /*0760*/  STL [R1+0x3c], R16 ;  /* 0x00003c1001007387 */ /* 0x000fe20000100800 */
[----:B------:R-:W-:Y:S01]  /*0770*/  R2P PR, R6, 0x6 ;  /* 0x0000000606007804 */ /* 0x000fe20000000000 */
[----:B------:R-:W-:Y:S01]  /*0780*/  IMAD R0, R5, 0x800, R3 ;  /* 0x0000080005007824 */ /* 0x000fe200078e0203 */
[----:B------:R-:W-:Y:S01]  /*0790*/  LOP3.LUT R2, R2, 0x8, R9, 0xf8, !PT ;  /* 0x0000000802027812 */ /* 0x000fe200078ef809 */
[----:B------:R-:W-:Y:S01]  /*07a0*/  IMAD.U32 R9, RZ, RZ, UR14 ;  /* 0x0000000eff097e24 */ /* 0x000fe2000f8e00ff */
[----:B------:R-:W-:Y:S01]  /*07b0*/  SEL R245, R245, 0x10, !P0 ;  /* 0x00000010f5f57807 */ /* 0x000fe20004000000 */
[----:B------:R-:W-:Y:S01]  /*07c0*/  IMAD.IADD R221, R0, 0x1, R221 ;  /* 0x0000000100dd7824 */ /* 0x000fe200078e02dd */
[----:B------:R-:W-:-:S02]  /*07d0*/  SHF.R.S32.HI R0, RZ, 0x6, R4 ;  /* 0x00000006ff007819 */ /* 0x000fc40000011404 */
[----:B------:R-:W-:Y:S01]  /*07e0*/  LOP3.LUT R226, R3, R2, R226, 0xf6, !PT ;  /* 0x0000000203e27212 */ /* 0x000fe200078ef6e2 */
[----:B------:R-:W-:Y:S01]  /*07f0*/  IMAD.SHL.U32 R3, R5, 0x20, RZ ;  /* 0x0000002005037824 */ /* 0x000fe200078e00ff */
[----:B------:R-:W-:Y:S01]  /*0800*/  LOP3.LUT R2, R13, 0x7ffffffc, RZ, 0xc0, !PT ;  /* 0x7ffffffc0d027812 */ /* 0x000fe200078ec0ff */
[C---:B------:R-:W-:Y:S02]  /*0810*/  IMAD R15, R0.reuse, 0x200, R7 ;  /* 0x00000200000f7824 */ /* 0x040fe400078e0207 */
[----:B------:R-:W-:Y:S02]  /*0820*/  IMAD.SHL.U32 R4, R0, 0x8, RZ ;  /* 0x0000000800047824 */ /* 0x000fe400078e00ff */
[----:B------:R-:W-:Y:S01]  /*0830*/  IMAD.SHL.U32 R0, R6, 0x40, RZ ;  /* 0x0000004006007824 */ /* 0x000fe200078e00ff */
[----:B------:R-:W-:Y:S01]  /*0840*/  STL [R1+0x50], R15 ;  /* 0x0000500f01007387 */ /* 0x000fe20000100800 */
[----:B------:R-:W-:Y:S01]  /*0850*/  IMAD.IADD R6, R12, 0x1, -R2 ;  /* 0x000000010c067824 */ /* 0x000fe200078e0a02 */
[----:B------:R-:W-:Y:S01]  /*0860*/  LOP3.LUT R2, R4, 0x18, RZ, 0xc0, !PT ;  /* 0x0000001804027812 */ /* 0x000fe200078ec0ff */
[----:B------:R-:W-:Y:S01]  /*0870*/  IMAD.SHL.U32 R12, R12, 0x2, RZ ;  /* 0x000000020c0c7824 */ /* 0x000fe200078e00ff */
[----:B------:R-:W-:Y:S01]  /*0880*/  LOP3.LUT R0, R0, 0x1c0, RZ, 0xc0, !PT ;  /* 0x000001c000007812 */ /* 0x000fe200078ec0ff */
[----:B------:R-:W-:-:S02]  /*0890*/  IMAD.SHL.U32 R5, R8, 0x20, RZ ;  /* 0x0000002008057824 */ /* 0x000fc400078e00ff */
        /* <DEDUP_REMOVED lines=12> */
[----:B------:R-:W-:-:S02]  /*0960*/  IMAD.SHL.U32 R3, R16, 0x40, RZ ;  /* 0x0000004010037824 */ /* 0x000fc400078e00ff */
[--C-:B------:R-:W-:Y:S02]  /*0970*/  IMAD R2, R231, 0x400, R0.reuse ;  /* 0x00000400e7027824 */ /* 0x100fe400078e0200 */
[----:B------:R-:W-:Y:S02]  /*0980*/  IMAD R0, R229, 0x400, R0 ;  /* 0x00000400e5007824 */ /* 0x000fe400078e0200 */
[----:B------:R-:W-:Y:S01]  /*0990*/  IMAD.IADD R239, R2, 0x1, R4 ;  /* 0x0000000102ef7824 */ /* 0x000fe200078e0204 */
[----:B------:R-:W-:Y:S01]  /*09a0*/  LOP3.LUT R2, R3, 0x1c0, RZ, 0xc0, !PT ;  /* 0x000001c003027812 */ /* 0x000fe200078ec0ff */
[----:B------:R-:W-:Y:S01]  /*09b0*/  IMAD.IADD R224, R221, 0x1, R223 ;  /* 0x00000001dde07824 */ /* 0x000fe200078e02df */
[----:B------:R-:W-:Y:S01]  /*09c0*/  SHF.R.S32.HI R4, RZ, 0x2, R14 ;  /* 0x00000002ff047819 */ /* 0x000fe2000001140e */
[----:B------:R-:W-:Y:S01]  /*09d0*/  IMAD.SHL.U32 R239, R239, 0x2, RZ ;  /* 0x00000002efef7824 */ /* 0x000fe200078e00ff */
[----:B------:R-:W-:Y:S01]  /*09e0*/  SHF.R.U32.HI R3, RZ, 0x3, R2 ;  /* 0x00000003ff037819 */ /* 0x000fe20000011602 */
[----:B------:R-:W-:-:S02]  /*09f0*/  IMAD.SHL.U32 R237, R15, 0x2, RZ ;  /* 0x000000020fed7824 */ /* 0x000fc400078e00ff */
[----:B------:R-:W-:Y:S01]  /*0a00*/  IMAD R4, R231, 0x10, R4 ;  /* 0x00000010e7047824 */ /* 0x000fe200078e0204 */
[C---:B------:R-:W-:Y:S01]  /*0a10*/  IADD3 R244, R239.reuse, 0x20, RZ ;  /* 0x00000020eff47810 */ /* 0x040fe20007ffe0ff */
[C---:B------:R-:W-:Y:S01]  /*0a20*/  IMAD.IADD R246, R239.reuse, 0x1, R245 ;  /* 0x00000001eff67824 */ /* 0x040fe200078e02f5 */
[----:B------:R-:W-:Y:S01]  /*0a30*/  @P1 IADD3 R244, R239, -0x20, RZ ;  /* 0xffffffe0eff41810 */ /* 0x000fe20007ffe0ff */
[----:B------:R-:W-:Y:S01]  /*0a40*/  IMAD.IADD R223, R223, 0x1, R222 ;  /* 0x00000001dfdf7824 */ /* 0x000fe200078e02de */
[----:B------:R2:W-:Y:S01]  /*0a50*/  STL [R1+0x40], R4 ;  /* 0x0000400401007387 */ /* 0x0005e20000100800 */
[----:B-1----:R-:W-:Y:S02]  /*0a60*/  IMAD.IADD R9, R0, 0x1, R5 ;  /* 0x0000000100097824 */ /* 0x002fe400078e0205 */
[----:B------:R-:W-:Y:S02]  /*0a70*/  IMAD.SHL.U32 R0, R8, 0x8, RZ ;  /* 0x0000000808007824 */ /* 0x000fe400078e00ff */
[----:B------:R-:W-:-:S02]  /*0a80*/  IMAD.SHL.U32 R5, R10, 0x40, RZ ;  /* 0x000000400a057824 */ /* 0x000fc400078e00ff */
        /* <DEDUP_REMOVED lines=13> */
[----:B------:R-:W-:-:S04]  /*0b60*/  IMAD.IADD R229, R3, 0x1, R229 ;  /* 0x0000000103e57824 */ /* 0x000fc800078e02e5 */
[----:B------:R2:W-:Y:S01]  /*0b70*/  STL [R1+0x34], R0 ;  /* 0x0000340001007387 */ /* 0x0005e20000100800 */
[----:B------:R-:W-:-:S03]  /*0b80*/  LEA R229, R229, 0x28000, 0x1 ;  /* 0x00028000e5e57811 */ /* 0x000fc600078e08ff */
.L_x_1701:
        /* <DEDUP_REMOVED lines=12> */
[----:B-12---:R-:W-:Y:S01]  /*0c50*/  IMAD.U32 R2, RZ, RZ, UR6 ;  /* 0x00000006ff027e24 */ /* 0x006fe2000f8e00ff */
[----:B------:R-:W-:Y:S01]  /*0c60*/  ULDC.U8 UR14, c[0x0][0x312] ;  /* 0x0000c480000e7ab9 */ /* 0x000fe20000000000 */
[----:B------:R-:W-:Y:S01]  /*0c70*/  PLOP3.LUT P0, PT, PT, PT, UP4, 0x80, 0x0 ;  /* 0x000000000000781c */ /* 0x000fe20003f0f048 */
[----:B------:R-:W-:Y:S01]  /*0c80*/  ULDC.64 UR8, c[0x0][0x248] ;  /* 0x0000920000087ab9 */ /* 0x000fe20000000a00 */
[----:B------:R-:W-:Y:S01]  /*0c90*/  IMAD.U32 R3, RZ, RZ, UR7 ;  /* 0x00000007ff037e24 */ /* 0x000fe2000f8e00ff */
        /* <DEDUP_REMOVED lines=36> */
.L_x_1667:
        /* <DEDUP_REMOVED lines=58> */
.L_x_1669:
        /* <DEDUP_REMOVED lines=18> */
.L_x_1670:
[----:B------:R-:W-:Y:S01]  /*13a0*/  IABS R5, c[0x0][0x1c8] ;  /* 0x0000720000057a13 */ /* 0x000fe20000000000 */
[----:B------:R-:W-:Y:S01]  /*13b0*/  ULDC.64 UR10, c[0x0][0x370] ;  /* 0x0000dc00000a7ab9 */ /* 0x000fe20000000a00 */
[----:B------:R-:W-:Y:S01]  /*13c0*/  IABS R4, UR38 ;  /* 0x0000002600047c13 */ /* 0x000fe20008000000 */
        /* <DEDUP_REMOVED lines=38> */
[----:B------:R-:W-:Y:S01]  /*1630*/  UIADD3 UR8, UP0, UR15, UR8, URZ ;  /* 0x000000080f087290 */ /* 0x000fe2000ff1e03f */
[----:B------:R-:W-:Y:S01]  /*1640*/  IMAD.MOV.U32 R2, RZ, RZ, R4 ;  /* 0x000000ffff027224 */ /* 0x000fe200078e0004 */
[----:B------:R-:W-:-:S02]  /*1650*/  ULDC UR12, c[0x0][0x234] ;  /* 0x00008d00000c7ab9 */ /* 0x000fc40000000800 */
[----:B------:R-:W-:Y:S01]  /*1660*/  UIADD3.X UR9, UR32, UR7, URZ, UP0, !UPT ;  /* 0x0000000720097290 */ /* 0x000fe200087fe43f */
[----:B------:R-:W-:Y:S01]  /*1670*/  IMAD.HI.U32 R0, R0, R2, RZ ;  /* 0x0000000200007227 */ /* 0x000fe200078e00ff */
[----:B------:R-:W-:-:S03]  /*1680*/  UIMAD UR7, UR37, UR8, URZ ;  /* 0x00000008250772a4 */ /* 0x000fc6000f8e023f */
[----:B------:R-:W-:Y:S01]  /*1690*/  IMAD.MOV R3, RZ, RZ, -R0 ;  /* 0x000000ffff037224 */ /* 0x000fe200078e0a00 */
[----:B------:R-:W-:Y:S02]  /*16a0*/  UIMAD UR10, UR36, UR9, UR7 ;  /* 0x00000009240a72a4 */ /* 0x000fe4000f8e0207 */
[----:B------:R-:W-:Y:S01]  /*16b0*/  @UP2 USEL UR7, UR54, UR17, !UP1 ;  /* 0x0000001136072287 */ /* 0x000fe2000c800000 */
[C---:B------:R-:W-:Y:S01]  /*16c0*/  IMAD R2, R5.reuse, R3, R2 ;  /* 0x0000000305027224 */ /* 0x040fe200078e0202 */
[----:B------:R-:W-:Y:S02]  /*16d0*/  UIMAD.WIDE.U32 UR8, UR36, UR8, URZ ;  /* 0x00000008240872a5 */ /* 0x000fe4000f8e003f */
[----:B------:R-:W-:Y:S02]  /*16e0*/  @UP2 UIMAD UR12, UR38, UR12, UR7 ;  /* 0x0000000c260c22a4 */ /* 0x000fe4000f8e0207 */
[----:B------:R-:W-:Y:S01]  /*16f0*/  ISETP.GT.U32.AND P0, PT, R5, R2, PT ;  /* 0x000000020500720c */ /* 0x000fe20003f04070 */
[----:B------:R-:W-:-:S04]  /*1700*/  UIADD3 UR25, UR9, UR10, URZ ;  /* 0x0000000a09197290 */ /* 0x000fc8000fffe03f */
[----:B------:R-:W-:-:S08]  /*1710*/  @!UP2 UMOV UR12, UR49 ;  /* 0x00000031000cac82 */ /* 0x000fd00008000000 */
        /* <DEDUP_REMOVED lines=15> */
.L_x_1671:
[----:B------:R-:W-:Y:S02]  /*1810*/  UMOV UR10, UR50 ;  /* 0x00000032000a7c82 */ /* 0x000fe40008000000 */
.L_x_1672:
        /* <DEDUP_REMOVED lines=24> */
[----:B--2---:R-:W-:Y:S01]  /*19a0*/  IADD3 R3, P1, R19, UR15, RZ ;  /* 0x0000000f13037c10 */ /* 0x004fe2000ff3e0ff */
[----:B---3--:R-:W-:-:S03]  /*19b0*/  IMAD.MOV.U32 R14, RZ, RZ, R2 ;  /* 0x000000ffff0e7224 */ /* 0x008fc600078e0002 */
[----:B------:R-:W-:Y:S02]  /*19c0*/  IADD3.X R6, R13, UR32, RZ, P1, !PT ;  /* 0x000000200d067c10 */ /* 0x000fe40008ffe4ff */
[----:B------:R-:W-:-:S03]  /*19d0*/  SHF.R.S32.HI R15, RZ, 0x1f, R14 ;  /* 0x0000001fff0f7819 */ /* 0x000fc6000001140e */
[----:B------:R-:W-:Y:S01]  /*19e0*/  IMAD R6, R6, c[0x0][0x190], RZ ;  /* 0x0000640006067a24 */ /* 0x000fe200078e02ff */
[----:B------:R-:W-:Y:S01]  /*19f0*/  IADD3 R2, P0, R14, UR24, RZ ;  /* 0x000000180e027c10 */ /* 0x000fe2000ff1e0ff */
[----:B------:R-:W-:Y:S01]  /*1a00*/  UMOV UR24, 0x4 ;  /* 0x0000000400187882 */ /* 0x000fe20000000000 */
[C---:B------:R-:W-:Y:S01]  /*1a10*/  IMAD.WIDE.U32 R4, R3.reuse, c[0x0][0x190], R14 ;  /* 0x0000640003047a25 */ /* 0x040fe200078e000e */
[----:B------:R2:W-:Y:S03]  /*1a20*/  STL [R1+0x4c], R15 ;  /* 0x00004c0f01007387 */ /* 0x0005e60000100800 */
[----:B------:R-:W-:Y:S01]  /*1a30*/  IMAD R3, R3, c[0x0][0x194], R6 ;  /* 0x0000650003037a24 */ /* 0x000fe200078e0206 */
[----:B------:R-:W-:Y:S01]  /*1a40*/  IADD3 R4, P1, R4, UR39, RZ ;  /* 0x0000002704047c10 */ /* 0x000fe2000ff3e0ff */
[----:B------:R-:W-:-:S03]  /*1a50*/  IMAD.U32 R6, RZ, RZ, UR15 ;  /* 0x0000000fff067e24 */ /* 0x000fc6000f8e00ff */
[----:B------:R-:W-:Y:S01]  /*1a60*/  IADD3.X R5, R5, UR35, R3, P1, !PT ;  /* 0x0000002305057c10 */ /* 0x000fe20008ffe403 */
[----:B------:R-:W-:Y:S01]  /*1a70*/  ULDC.64 UR34, c[0x0][0x200] ;  /* 0x0000800000227ab9 */ /* 0x000fe20000000a00 */
[----:B------:R-:W-:-:S05]  /*1a80*/  IADD3.X R3, R15, UR27, RZ, P0, !PT ;  /* 0x0000001b0f037c10 */ /* 0x000fca00087fe4ff */
        /* <DEDUP_REMOVED lines=12> */
[----:B------:R-:W-:Y:S01]  /*1b50*/  ULDC.64 UR34, c[0x0][0x3c8] ;  /* 0x0000f20000227ab9 */ /* 0x000fe20000000a00 */
[----:B------:R-:W-:Y:S01]  /*1b60*/  IMAD.WIDE.U32 R2, R19, c[0x0][0x370], R2 ;  /* 0x0000dc0013027a25 */ /* 0x000fe200078e0002 */
[----:B------:R-:W-:-:S03]  /*1b70*/  UIMAD.WIDE UR14, UR14, UR24, UR34 ;  /* 0x000000180e0e72a5 */ /* 0x000fc6000f8e0222 */
[----:B------:R-:W-:Y:S01]  /*1b80*/  IMAD.IADD R7, R8, 0x1, -R7 ;  /* 0x0000000108077824 */ /* 0x000fe200078e0a07 */
[----:B------:R-:W-:Y:S01]  /*1b90*/  SHF.R.S32.HI R8, RZ, 0x5, R6 ;  /* 0x00000005ff087819 */ /* 0x000fe20000011406 */
[----:B------:R-:W-:-:S04]  /*1ba0*/  IMAD.U32 R6, RZ, RZ, UR38 ;  /* 0x00000026ff067e24 */ /* 0x000fc8000f8e00ff */
[----:B------:R-:W-:-:S04]  /*1bb0*/  IMAD.WIDE.U32 R4, R6, c[0x0][0x1a8], R4 ;  /* 0x00006a0006047a25 */ /* 0x000fc800078e0004 */
[----:B------:R-:W-:Y:S01]  /*1bc0*/  IMAD R8, R8, UR46, R7 ;  /* 0x0000002e08087c24 */ /* 0x000fe2000f8e0207 */
[----:B------:R-:W-:Y:S01]  /*1bd0*/  IADD3 R10, R5, UR13, RZ ;  /* 0x0000000d050a7c10 */ /* 0x000fe2000fffe0ff */
[----:B------:R-:W-:Y:S01]  /*1be0*/  IMAD R7, R13, c[0x0][0x370], RZ ;  /* 0x0000dc000d077a24 */ /* 0x000fe200078e02ff */
[----:B------:R-:W-:Y:S02]  /*1bf0*/  LEA R6, P1, R4, c[0x0][0x160], 0x1 ;  /* 0x0000580004067a11 */ /* 0x000fe400078208ff */
[----:B------:R-:W-:Y:S01]  /*1c00*/  IADD3 R5, P0, R8, UR17, RZ ;  /* 0x0000001108057c10 */ /* 0x000fe2000ff1e0ff */
[----:B------:R-:W-:Y:S01]  /*1c10*/  IMAD R9, R19, c[0x0][0x374], R7 ;  /* 0x0000dd0013097a24 */ /* 0x000fe200078e0207 */
[----:B------:R-:W-:Y:S02]  /*1c20*/  LEA.HI.X R7, R4, c[0x0][0x164], R10, 0x1, P1 ;  /* 0x0000590004077a11 */ /* 0x000fe400008f0c0a */
[----:B------:R-:W-:Y:S01]  /*1c30*/  LEA.HI.X.SX32 R8, R8, UR7, 0x1, P0 ;  /* 0x0000000708087c11 */ /* 0x000fe200080f0eff */
[----:B------:R-:W-:Y:S01]  /*1c40*/  IMAD.IADD R3, R3, 0x1, R9 ;  /* 0x0000000103037824 */ /* 0x000fe200078e0209 */
[----:B------:R-:W-:-:S02]  /*1c50*/  PLOP3.LUT P0, PT, PT, PT, UP4, 0x80, 0x0 ;  /* 0x000000000000781c */ /* 0x000fc40003f0f048 */
[C---:B------:R-:W-:Y:S02]  /*1c60*/  LEA R234, P1, R5.reuse, c[0x0][0x350], 0x2 ;  /* 0x0000d40005ea7a11 */ /* 0x040fe400078210ff */
[C---:B------:R-:W-:Y:S02]  /*1c70*/  LEA R4, P2, R2.reuse, c[0x0][0x330], 0x1 ;  /* 0x0000cc0002047a11 */ /* 0x040fe400078408ff */
[----:B------:R-:W-:Y:S02]  /*1c80*/  LEA.HI.X R235, R5, c[0x0][0x354], R8, 0x2, P1 ;  /* 0x0000d50005eb7a11 */ /* 0x000fe400008f1408 */
[----:B------:R-:W-:-:S05]  /*1c90*/  LEA.HI.X R5, R2, c[0x0][0x334], R3, 0x1, P2 ;  /* 0x0000cd0002057a11 */ /* 0x000fca00010f0c03 */
[----:B------:R-:W-:Y:S05]  /*1ca0*/  @!P0 BRA `(.L_x_1673) ;  /* 0x0000744000008947 */ /* 0x000fea0003800000 */
[----:B--2---:R-:W2:Y:S01]  /*1cb0*/  LDL R12, [R1+0x50] ;  /* 0x00005000010c7983 */ /* 0x004ea20000100800 */
[----:B------:R-:W-:Y:S01]  /*1cc0*/  PLOP3.LUT P0, PT, PT, PT, UP3, 0x80, 0x0 ;  /* 0x000000000000781c */ /* 0x000fe20003f0f038 */
[----:B------:R-:W-:Y:S01]  /*1cd0*/  UMOV UR7, UR8 ;  /* 0x0000000800077c82 */ /* 0x000fe20008000000 */
[----:B------:R-:W-:Y:S01]  /*1ce0*/  IADD3 R9, R19, 0x20, RZ ;  /* 0x0000002013097810 */ /* 0x000fe20007ffe0ff */
[----:B------:R-:W-:Y:S01]  /*1cf0*/  UIMAD UR12, UR7, -0x40, UR31 ;  /* 0xffffffc0070c78a4 */ /* 0x000fe2000f8e021f */
[----:B------:R-:W-:Y:S01]  /*1d00*/  IMAD.MOV.U32 R8, RZ, RZ, 0x40 ;  /* 0x00000040ff087424 */ /* 0x000fe200078e00ff */
[----:B------:R-:W-:Y:S01]  /*1d10*/  ULEA.HI UR8, UR7, UR7, URZ, 0x1 ;  /* 0x0000000707087291 */ /* 0x000fe2000f8f083f */
[----:B------:R-:W-:Y:S01]  /*1d20*/  IMAD.MOV.U32 R242, RZ, RZ, R4 ;  /* 0x000000fffff27224 */ /* 0x000fe200078e0004 */
[----:B------:R-:W-:Y:S01]  /*1d30*/  UMOV UR9, UR10 ;  /* 0x0000000a00097c82 */ /* 0x000fe20008000000 */
[C---:B------:R-:W-:Y:S01]  /*1d40*/  IMAD.WIDE.U32 R2, R8.reuse, c[0x0][0x370], RZ ;  /* 0x0000dc0008027a25 */ /* 0x040fe200078e00ff */
        /* <DEDUP_REMOVED lines=38> */
[----:B------:R2:W-:Y:S02]  /*1fb0*/  @!P1 LDGSTS.E.BYPASS.LTC128B.128 [R237+0x17000], [R2.64+0x180] ;  /* 0x1700018002ed9fae */ /* 0x0005e4000b901d44 */
        /* <DEDUP_REMOVED lines=21> */
.L_x_1675:
[----:B------:R-:W-:Y:S01]  /*2110*/  @!PT LDS RZ, [RZ] ;  /* 0x00000000fffff984 */ /* 0x000fe20000000800 */
[----:B------:R-:W-:Y:S01]  /*2120*/  @!PT LDS RZ, [RZ] ;  /* 0x00000000fffff984 */ /* 0x000fe20000000800 */
[----:B------:R-:W-:Y:S01]  /*2130*/  @!PT LDS RZ, [RZ] ;  /* 0x00000000fffff984 */ /* 0x000fe20000000800 */
[----:B-1----:R1:W-:Y:S04]  /*2140*/  LDGSTS.E.BYPASS.LTC128B.128 [R236], [R240.64] ;  /* 0x00000000f0ec7fae */ /* 0x0023e8000b901d44 */
[----:B------:R1:W-:Y:S04]  /*2150*/  LDGSTS.E.BYPASS.LTC128B.128 [R236+0x2000], [R240.64+0x80] ;  /* 0x02000080f0ec7fae */ /* 0x0003e8000b901d44 */
[----:B------:R1:W-:Y:S04]  /*2160*/  LDGSTS.E.BYPASS.LTC128B.128 [R236+0x4000], [R240.64+0x100] ;  /* 0x04000100f0ec7fae */ /* 0x0003e8000b901d44 */
[----:B------:R1:W-:Y:S02]  /*2170*/  LDGSTS.E.BYPASS.LTC128B.128 [R236+0x6000], [R240.64+0x180] ;  /* 0x06000180f0ec7fae */ /* 0x0003e4000b901d44 */
.L_x_1676:
[----:B------:R-:W-:Y:S05]  /*2180*/  BSYNC B0 ;  /* 0x0000000000007941 */ /* 0x000fea0003800000 */
.L_x_1674:
        /* <DEDUP_REMOVED lines=21> */
.L_x_1678:
        /* <DEDUP_REMOVED lines=9> */
.L_x_1679:
[----:B------:R-:W-:Y:S05]  /*2370*/  BSYNC B0 ;  /* 0x0000000000007941 */ /* 0x000fea0003800000 */
.L_x_1677:
[----:B------:R-:W3:Y:S01]  /*2380*/  LDL R20, [R1+0x40] ;  /* 0x0000400001147983 */ /* 0x000ee20000100800 */
[----:B------:R-:W-:Y:S01]  /*2390*/  ULDC.64 UR14, c[0x0][0x198] ;  /* 0x00006600000e7ab9 */ /* 0x000fe20000000a00 */
[----:B------:R-:W-:Y:S01]  /*23a0*/  IMAD.U32 R4, RZ, RZ, UR21 ;  /* 0x00000015ff047e24 */ /* 0x000fe2000f8e00ff */
[----:B------:R-:W-:Y:S01]  /*23b0*/  UIMAD UR13, UR18, UR14, URZ ;  /* 0x0000000e120d72a4 */ /* 0x000fe2000f8e023f */
[----:B--2---:R-:W-:-:S02]  /*23c0*/  IMAD.U32 R2, RZ, RZ, UR21 ;  /* 0x00000015ff027e24 */ /* 0x004fc4000f8e00ff */
[----:B------:R-:W-:Y:S01]  /*23d0*/  IMAD.WIDE.U32 R4, R4, c[0x0][0x198], R14 ;  /* 0x0000660004047a25 */ /* 0x000fe200078e000e */
[----:B------:R-:W-:-:S03]  /*23e0*/  UIMAD UR17, UR21, UR15, UR13 ;  /* 0x0000000f151172a4 */ /* 0x000fc6000f8e020d */
[----:B------:R-:W-:Y:S01]  /*23f0*/  ULDC.64 UR14, c[0x0][0x1a0] ;  /* 0x00006800000e7ab9 */ /* 0x000fe20000000a00 */
[----:B------:R-:W-:Y:S01]  /*2400*/  IMAD.WIDE.U32 R2, R2, c[0x0][0x1a0], R14 ;  /* 0x0000680002027a25 */ /* 0x000fe200078e000e */
[----:B------:R-:W-:-:S04]  /*2410*/  UIMAD UR13, UR18, UR14, URZ ;  /* 0x0000000e120d72a4 */ /* 0x000fc8000f8e023f */
[----:B------:R-:W-:Y:S02]  /*2420*/  UIMAD UR14, UR21, UR15, UR13 ;  /* 0x0000000f150e72a4 */ /* 0x000fe4000f8e020d */
[----:B------:R-:W-:Y:S01]  /*2430*/  UIMAD UR13, UR20, -0x40, UR6 ;  /* 0xffffffc0140d78a4 */ /* 0x000fe2000f8e0206 */
[----:B------:R-:W-:Y:S02]  /*2440*/  IADD3 R6, P3, R4, UR29, RZ ;  /* 0x0000001d04067c10 */ /* 0x000fe4000ff7e0ff */
[----:B------:R-:W-:Y:S01]  /*2450*/  MOV R7, UR17 ;  /* 0x0000001100077c02 */ /* 0x000fe20008000f00 */
[----:B------:R-:W-:Y:S01]  /*2460*/  IMAD.U32 R8, RZ, RZ, UR14 ;  /* 0x0000000eff087e24 */ /* 0x000fe2000f8e00ff */
[----:B------:R-:W-:Y:S02]  /*2470*/  IADD3 R4, P2, R2, UR23, RZ ;  /* 0x0000001702047c10 */ /* 0x000fe4000ff5e0ff */
[----:B------:R-:W-:Y:S02]  /*2480*/  ISETP.GE.AND P1, PT, R9, UR13, PT ;  /* 0x0000000d09007c0c */ /* 0x000fe4000bf26270 */
[----:B------:R-:W-:-:S02]  /*2490*/  IADD3.X R7, R5, UR30, R7, P3, !PT ;  /* 0x0000001e05077c10 */ /* 0x000fc40009ffe407 */
[----:B------:R-:W-:Y:S01]  /*24a0*/  IADD3.X R5, R3, UR26, R8, P2, !PT ;  /* 0x0000001a03057c10 */ /* 0x000fe200097fe408 */
[----:B------:R-:W-:Y:S01]  /*24b0*/  IMAD R2, R11, c[0x0][0x1b0], RZ ;  /* 0x00006c000b027a24 */ /* 0x000fe200078e02ff */
[----:B------:R-:W-:Y:S01]  /*24c0*/  ISETP.GE.AND P2, PT, R19, UR13, PT ;  /* 0x0000000d13007c0c */ /* 0x000fe2000bf46270 */
[----:B------:R-:W-:Y:S02]  /*24d0*/  IMAD R8, R11, c[0x0][0x1b8], RZ ;  /* 0x00006e000b087a24 */ /* 0x000fe400078e02ff */
[C---:B------:R-:W-:Y:S02]  /*24e0*/  IMAD R9, R0.reuse, c[0x0][0x1b4], R2 ;  /* 0x00006d0000097a24 */ /* 0x040fe400078e0202 */
[----:B------:R-:W-:-:S04]  /*24f0*/  IMAD.WIDE.U32 R2, R0, c[0x0][0x1b0], R6 ;  /* 0x00006c0000027a25 */ /* 0x000fc800078e0006 */
[C---:B------:R-:W-:Y:S02]  /*2500*/  IMAD R8, R0.reuse, c[0x0][0x1bc], R8 ;  /* 0x00006f0000087a24 */ /* 0x040fe400078e0208 */
[----:B------:R-:W-:Y:S01]  /*2510*/  IMAD.WIDE.U32 R4, R0, c[0x0][0x1b8], R4 ;  /* 0x00006e0000047a25 */ /* 0x000fe200078e0004 */
[----:B------:R-:W-:-:S03]  /*2520*/  @!P1 IADD3 R0, P3, R19, 0x20, RZ ;  /* 0x0000002013009810 */ /* 0x000fc60007f7e0ff */
[----:B------:R-:W-:Y:S01]  /*2530*/  IMAD.IADD R3, R3, 0x1, R9 ;  /* 0x0000000103037824 */ /* 0x000fe200078e0209 */
[-C--:B------:R-:W-:Y:S02]  /*2540*/  @!P1 IADD3.X R9, RZ, R13.reuse, RZ, P3, !PT ;  /* 0x0000000dff099210 */ /* 0x080fe40001ffe4ff */
[----:B------:R-:W-:Y:S01]  /*2550*/  IADD3 R5, R5, R8, RZ ;  /* 0x0000000805057210 */ /* 0x000fe20007ffe0ff */
[----:B------:R-:W-:Y:S01]  /*2560*/  @!P2 IMAD R8, R13, c[0x0][0x198], RZ ;  /* 0x000066000d08aa24 */ /* 0x000fe200078e02ff */
[----:B------:R-:W-:Y:S01]  /*2570*/  @!P1 IADD3 R10, P3, R19, 0x20, RZ ;  /* 0x00000020130a9810 */ /* 0x000fe20007f7e0ff */
[----:B------:R-:W-:Y:S02]  /*2580*/  @!P1 IMAD.MOV.U32 R14, RZ, RZ, R2 ;  /* 0x000000ffff0e9224 */ /* 0x000fe400078e0002 */
[----:B------:R-:W-:Y:S01]  /*2590*/  @!P1 IMAD.MOV.U32 R15, RZ, RZ, R3 ;  /* 0x000000ffff0f9224 */ /* 0x000fe200078e0003 */
[----:B------:R-:W-:Y:S01]  /*25a0*/  @!P1 IADD3.X R11, RZ, R13, RZ, P3, !PT ;  /* 0x0000000dff0b9210 */ /* 0x000fe20001ffe4ff */
[----:B------:R-:W-:-:S02]  /*25b0*/  @!P1 IMAD R9, R9, c[0x0][0x198], RZ ;  /* 0x0000660009099a24 */ /* 0x000fc400078e02ff */
[C---:B------:R-:W-:Y:S02]  /*25c0*/  @!P2 IMAD R8, R19.reuse, c[0x0][0x19c], R8 ;  /* 0x000067001308aa24 */ /* 0x040fe400078e0208 */
[----:B------:R-:W-:-:S04]  /*25d0*/  @!P2 IMAD.WIDE.U32 R2, R19, c[0x0][0x198], R2 ;  /* 0x000066001302aa25 */ /* 0x000fc800078e0002 */
[C---:B------:R-:W-:Y:S02]  /*25e0*/  @!P1 IMAD R18, R0.reuse, c[0x0][0x19c], R9 ;  /* 0x0000670000129a24 */ /* 0x040fe400078e0209 */
[----:B------:R-:W-:-:S04]  /*25f0*/  @!P1 IMAD.WIDE.U32 R14, R0, c[0x0][0x198], R14 ;  /* 0x00006600000e9a25 */ /* 0x000fc800078e000e */
[----:B------:R-:W-:Y:S02]  /*2600*/  @!P1 IMAD R0, R11, c[0x0][0x1a0], RZ ;  /* 0x000068000b009a24 */ /* 0x000fe400078e02ff */
[----:B------:R-:W-:Y:S01]  /*2610*/  @!P2 IMAD.IADD R3, R3, 0x1, R8 ;  /* 0x000000010303a824 */ /* 0x000fe200078e0208 */
[C---:B------:R-:W-:Y:S01]  /*2620*/  @!P2 LEA R8, P3, R2.reuse, c[0x0][0x168], 0x1 ;  /* 0x00005a000208aa11 */ /* 0x040fe200078608ff */
[----:B------:R-:W-:Y:S02]  /*2630*/  @!P1 IMAD.MOV.U32 R6, RZ, RZ, R4 ;  /* 0x000000ffff069224 */ /* 0x000fe400078e0004 */
[----:B------:R-:W-:Y:S02]  /*2640*/  @!P1 IMAD.MOV.U32 R7, RZ, RZ, R5 ;  /* 0x000000ffff079224 */ /* 0x000fe400078e0005 */
[----:B------:R-:W-:Y:S01]  /*2650*/  @!P2 IMAD R12, R13, c[0x0][0x1a0], RZ ;  /* 0x000068000d0caa24 */ /* 0x000fe200078e02ff */
[----:B------:R-:W-:Y:S01]  /*2660*/  @!P2 LEA.HI.X R9, R2, c[0x0][0x16c], R3, 0x1, P3 ;  /* 0x00005b000209aa11 */ /* 0x000fe200018f0c03 */
[----:B------:R-:W-:-:S02]  /*2670*/  @!P1 IMAD R16, R10, c[0x0][0x1a4], R0 ;  /* 0x000069000a109a24 */ /* 0x000fc400078e0200 */
[----:B------:R-:W-:Y:S02]  /*2680*/  @!P2 IMAD R17, R19, c[0x0][0x1a4], R12 ;  /* 0x000069001311aa24 */ /* 0x000fe400078e020c */
[----:B------:R-:W-:Y:S01]  /*2690*/  @!P1 IMAD.WIDE.U32 R10, R10, c[0x0][0x1a0], R6 ;  /* 0x000068000a0a9a25 */ /* 0x000fe200078e0006 */
[----:B------:R-:W-:-:S03]  /*26a0*/  @!P1 LEA R6, P5, R14, c[0x0][0x168], 0x1 ;  /* 0x00005a000e069a11 */ /* 0x000fc600078a08ff */
[----:B------:R-:W-:Y:S02]  /*26b0*/  @!P1 IMAD.IADD R3, R15, 0x1, R18 ;  /* 0x000000010f039824 */ /* 0x000fe400078e0212 */
[----:B------:R-:W-:Y:S01]  /*26c0*/  @!P2 IMAD.WIDE.U32 R12, R19, c[0x0][0x1a0], R4 ;  /* 0x00006800130caa25 */ /* 0x000fe200078e0004 */
[----:B------:R-:W-:Y:S02]  /*26d0*/  @P2 STS.128 [R237+0x18000], RZ ;  /* 0x018000ffed002388 */ /* 0x000fe40000000c00 */
[----:B------:R-:W-:Y:S02]  /*26e0*/  @!P1 LEA.HI.X R7, R14, c[0x0][0x16c], R3, 0x1, P5 ;  /* 0x00005b000e079a11 */ /* 0x000fe400028f0c03 */
[----:B------:R-:W-:Y:S01]  /*26f0*/  @P2 STS.128 [R237+0x1a000], RZ ;  /* 0x01a000ffed002388 */ /* 0x000fe20000000c00 */
[----:B------:R-:W-:-:S03]  /*2700*/  @!P2 IADD3 R5, R13, R17, RZ ;  /* 0x000000110d05a210 */ /* 0x000fc60007ffe0ff */
[----:B------:R-:W-:Y:S01]  /*2710*/  @P2 STS.128 [R237+0x1c000], RZ ;  /* 0x01c000ffed002388 */ /* 0x000fe20000000c00 */
[----:B------:R-:W-:-:S03]  /*2720*/  @!P2 LEA R4, P4, R12, c[0x0][0x170], 0x1 ;  /* 0x00005c000c04aa11 */ /* 0x000fc600078808ff */
[----:B------:R-:W-:Y:S04]  /*2730*/  @P2 STS.128 [R237+0x1e000], RZ ;  /* 0x01e000ffed002388 */ /* 0x000fe80000000c00 */
[----:B------:R-:W-:Y:S01]  /*2740*/  @!PT LDS RZ, [RZ] ;  /* 0x00000000fffff984 */ /* 0x000fe20000000800 */
[----:B------:R-:W-:Y:S01]  /*2750*/  @!PT LDS RZ, [RZ] ;  /* 0x00000000fffff984 */ /* 0x000fe20000000800 */
[----:B------:R-:W-:Y:S01]  /*2760*/  @!PT LDS RZ, [RZ] ;  /* 0x00000000fffff984 */ /* 0x000fe20000000800 */
[----:B------:R2:W-:Y:S04]  /*2770*/  @!P2 LDGSTS.E.BYPASS.LTC128B.128 [R237+0x18000], [R8.64] ;  /* 0x1800000008edafae */ /* 0x0005e8000b901d44 */
[----:B------:R2:W-:Y:S01]  /*2780*/  @!P2 LDGSTS.E.BYPASS.LTC128B.128 [R237+0x1a000], [R8.64+0x80] ;  /* 0x1a00008008edafae */ /* 0x0005e2000b901d44 */
[----:B------:R-:W-:-:S03]  /*2790*/  @!P1 IMAD.IADD R11, R11, 0x1, R16 ;  /* 0x000000010b0b9824 */ /* 0x000fc600078e0210 */
[----:B------:R2:W-:Y:S01]  /*27a0*/  @!P2 LDGSTS.E.BYPASS.LTC128B.128 [R237+0x1c000], [R8.64+0x100] ;  /* 0x1c00010008edafae */ /* 0x0005e2000b901d44 */
[----:B------:R-:W-:-:S03]  /*27b0*/  @!P2 LEA.HI.X R5, R12, c[0x0][0x174], R5, 0x1, P4 ;  /* 0x00005d000c05aa11 */ /* 0x000fc600020f0c05 */
[----:B------:R2:W-:Y:S01]  /*27c0*/  @!P2 LDGSTS.E.BYPASS.LTC128B.128 [R237+0x1e000], [R8.64+0x180] ;  /* 0x1e00018008edafae */ /* 0x0005e2000b901d44 */
[----:B------:R-:W-:-:S03]  /*27d0*/  @!P1 LEA R2, P3, R10, c[0x0][0x170], 0x1 ;  /* 0x00005c000a029a11 */ /* 0x000fc600078608ff */
        /* <DEDUP_REMOVED lines=31> */
[----:B------:R-:W-:-:S03]  /*29d0*/  MOV R247, 0x7f800000 ;  /* 0x7f80000000f77802 */ /* 0x000fc60000000f00 */
[----:B------:R1:W-:Y:S01]  /*29e0*/  @!P1 LDGSTS.E.BYPASS.LTC128B.128 [R237+0x23000], [R2.64+0x80] ;  /* 0x2300008002ed9fae */ /* 0x0003e2000b901d44 */
[----:B------:R-:W-:-:S03]  /*29f0*/  IMAD.MOV.U32 R248, RZ, RZ, 0x7f800000 ;  /* 0x7f800000fff87424 */ /* 0x000fc600078e00ff */
[----:B------:R1:W-:Y:S04]  /*2a00*/  @!P1 LDGSTS.E.BYPASS.LTC128B.128 [R237+0x25000], [R2.64+0x100] ;  /* 0x2500010002ed9fae */ /* 0x0003e8000b901d44 */
[----:B------:R1:W-:Y:S04]  /*2a10*/  @!P1 LDGSTS.E.BYPASS.LTC128B.128 [R237+0x27000], [R2.64+0x180] ;  /* 0x2700018002ed9fae */ /* 0x0003e8000b901d44 */
[----:B------:R-:W0:Y:S01]  /*2a20*/  LDGDEPBAR ;  /* 0x00000000000079af */ /* 0x000e220000000000 */
[----:B-1----:R-:W-:-:S04]  /*2a30*/  IADD3 R2, R231, 0x4000, RZ ;  /* 0x00004000e7027810 */ /* 0x002fc80007ffe0ff */
[----:B------:R-:W-:-:S05]  /*2a40*/  SEL R2, R2, R231, !P0 ;  /* 0x000000e702027207 */ /* 0x000fca0004000000 */
[----:B------:R-:W-:Y:S01]  /*2a50*/  IMAD.SHL.U32 R225, R2, 0x2, RZ ;  /* 0x0000000202e17824 */ /* 0x000fe200078e00ff */
[----:B---3--:R-:W-:-:S04]  /*2a60*/  IADD3 R0, R20, 0x8, RZ ;  /* 0x0000000814007810 */ /* 0x008fc80007ffe0ff */
[----:B------:R-:W-:Y:S02]  /*2a70*/  ISETP.GE.AND P6, PT, R0, UR12, PT ;  /* 0x0000000c00007c0c */ /* 0x000fe4000bfc6270 */
[----:B------:R-:W-:-:S04]  /*2a80*/  SHF.R.S32.HI R0, RZ, 0x1f, R20 ;  /* 0x0000001fff007819 */ /* 0x000fc80000011414 */
[----:B------:R-:W-:Y:S02]  /*2a90*/  SHF.L.U64.HI R19, R20, 0x2, R0 ;  /* 0x0000000214137819 */ /* 0x000fe40000010200 */
[----:B------:R-:W-:Y:S01]  /*2aa0*/  IADD3 R0, R230, 0x4000, RZ ;  /* 0x00004000e6007810 */ /* 0x000fe20007ffe0ff */
[----:B------:R-:W-:-:S03]  /*2ab0*/  IMAD.SHL.U32 R21, R20, 0x4, RZ ;  /* 0x0000000414157824 */ /* 0x000fc600078e00ff */
[----:B------:R-:W-:Y:S02]  /*2ac0*/  SEL R0, R0, R230, !P0 ;  /* 0x000000e600007207 */ /* 0x000fe40004000000 */
[----:B------:R-:W-:Y:S02]  /*2ad0*/  ISETP.GE.AND P3, PT, R20, UR12, PT ;  /* 0x0000000c14007c0c */ /* 0x000fe4000bf66270 */
[----:B------:R-:W-:Y:S01]  /*2ae0*/  SHF.L.U32 R220, R0, 0x1, RZ ;  /* 0x0000000100dc7819 */ /* 0x000fe200000006ff */
[----:B------:R-:W-:Y:S01]  /*2af0*/  IMAD.MOV.U32 R0, RZ, RZ, c[0x0][0x22c] ;  /* 0x00008b00ff007624 */ /* 0x000fe200078e00ff */
[----:B------:R-:W-:-:S03]  /*2b00*/  IADD3 R4, P2, R21, UR9, RZ ;  /* 0x0000000915047c10 */ /* 0x000fc6000ff5e0ff */
[----:B------:R-:W-:Y:S01]  /*2b10*/  IMAD R0, R0, c[0x0][0x1c0], RZ ;  /* 0x0000700000007a24 */ /* 0x000fe200078e02ff */
[----:B------:R-:W-:-:S04]  /*2b20*/  IADD3.X R5, R19, UR8, RZ, P2, !PT ;  /* 0x0000000813057c10 */ /* 0x000fc800097fe4ff */
[C---:B----4-:R-:W-:Y:S01]  /*2b30*/  SHF.L.U32 R6, R0.reuse, 0x4, RZ ;  /* 0x0000000400067819 */ /* 0x050fe200000006ff */
[----:B------:R1:W5:Y:S01]  /*2b40*/  @!P3 LDG.E R247, [R4.64] ;  /* 0x0000000404f7b981 */ /* 0x000362000c1e1900 */
[----:B------:R-:W-:-:S03]  /*2b50*/  IMAD.SHL.U32 R238, R0, 0x8, RZ ;  /* 0x0000000800ee7824 */ /* 0x000fc600078e00ff */
[----:B------:R1:W5:Y:S01]  /*2b60*/  @!P6 LDG.E R248, [R4.64+0x20] ;  /* 0x0000200404f8e981 */ /* 0x000362000c1e1900 */
[C---:B------:R-:W-:Y:S02]  /*2b70*/  IADD3 R3, R6.reuse, 0x60, RZ ;  /* 0x0000006006037810 */ /* 0x040fe40007ffe0ff */
[C---:B------:R-:W-:Y:S02]  /*2b80*/  IADD3 R2, R6.reuse, 0x80, RZ ;  /* 0x0000008006027810 */ /* 0x040fe40007ffe0ff */
[----:B--2---:R-:W-:Y:S02]  /*2b90*/  IADD3 R8, R6, 0xa0, RZ ;  /* 0x000000a006087810 */ /* 0x004fe40007ffe0ff */
[C---:B------:R-:W-:Y:S01]  /*2ba0*/  IADD3 R3, R238.reuse, R3, RZ ;  /* 0x00000003ee037210 */ /* 0x040fe20007ffe0ff */
[C---:B------:R-:W-:Y:S01]  /*2bb0*/  IMAD.IADD R2, R238.reuse, 0x1, R2 ;  /* 0x00000001ee027824 */ /* 0x040fe200078e0202 */
[----:B------:R-:W-:-:S03]  /*2bc0*/  IADD3 R0, R238, R8, RZ ;  /* 0x00000008ee007210 */ /* 0x000fc60007ffe0ff */
[----:B------:R-:W-:Y:S01]  /*2bd0*/  IMAD.IADD R3, R238, 0x1, R3 ;  /* 0x00000001ee037824 */ /* 0x000fe200078e0203 */
[C---:B-1----:R-:W-:Y:S02]  /*2be0*/  IADD3 R5, R6.reuse, 0x20, RZ ;  /* 0x0000002006057810 */ /* 0x042fe40007ffe0ff */
[----:B------:R-:W-:-:S03]  /*2bf0*/  IADD3 R4, R6, 0x40, RZ ;  /* 0x0000004006047810 */ /* 0x000fc60007ffe0ff */
[C---:B------:R-:W-:Y:S02]  /*2c00*/  IMAD.IADD R5, R238.reuse, 0x1, R5 ;  /* 0x00000001ee057824 */ /* 0x040fe400078e0205 */
[C---:B------:R-:W-:Y:S02]  /*2c10*/  IMAD.IADD R4, R238.reuse, 0x1, R4 ;  /* 0x00000001ee047824 */ /* 0x040fe400078e0204 */
[C---:B------:R-:W-:Y:S01]  /*2c20*/  IMAD.IADD R5, R238.reuse, 0x1, R5 ;  /* 0x00000001ee057824 */ /* 0x040fe200078e0205 */
[C---:B------:R-:W-:Y:S02]  /*2c30*/  IADD3 R2, R238.reuse, R2, RZ ;  /* 0x00000002ee027210 */ /* 0x040fe40007ffe0ff */
[C---:B------:R-:W-:Y:S01]  /*2c40*/  IADD3 R4, R238.reuse, R4, RZ ;  /* 0x00000004ee047210 */ /* 0x040fe20007ffe0ff */
[----:B------:R-:W-:Y:S01]  /*2c50*/  IMAD.IADD R0, R238, 0x1, R0 ;  /* 0x00000001ee007824 */ /* 0x000fe200078e0200 */
[----:B------:R-:W-:Y:S02]  /*2c60*/  IADD3 R7, R6, 0xc0, RZ ;  /* 0x000000c006077810 */ /* 0x000fe40007ffe0ff */
[C---:B------:R-:W-:Y:S01]  /*2c70*/  IADD3 R5, R238.reuse, R5, RZ ;  /* 0x00000005ee057210 */ /* 0x040fe20007ffe0ff */
[----:B------:R-:W-:Y:S01]  /*2c80*/  IMAD.IADD R4, R238, 0x1, R4 ;  /* 0x00000001ee047824 */ /* 0x000fe200078e0204 */
[----:B------:R-:W-:Y:S01]  /*2c90*/  IADD3 R6, R6, 0xe0, RZ ;  /* 0x000000e006067810 */ /* 0x000fe20007ffe0ff */
[C---:B------:R-:W-:Y:S01]  /*2ca0*/  IMAD.IADD R2, R238.reuse, 0x1, R2 ;  /* 0x00000001ee027824 */ /* 0x040fe200078e0202 */
[C---:B------:R-:W-:Y:S01]  /*2cb0*/  IADD3 R3, R238.reuse, R3, RZ ;  /* 0x00000003ee037210 */ /* 0x040fe20007ffe0ff */
[C---:B------:R-:W-:Y:S01]  /*2cc0*/  IMAD.IADD R5, R238.reuse, 0x1, R5 ;  /* 0x00000001ee057824 */ /* 0x040fe200078e0205 */
[----:B------:R-:W-:-:S02]  /*2cd0*/  IADD3 R6, R238, R6, RZ ;  /* 0x00000006ee067210 */ /* 0x000fc40007ffe0ff */
[C---:B------:R-:W-:Y:S01]  /*2ce0*/  IADD3 R0, R238.reuse, R0, RZ ;  /* 0x00000000ee007210 */ /* 0x040fe20007ffe0ff */
[----:B------:R-:W-:Y:S01]  /*2cf0*/  STL [R1+0x18], R21 ;  /* 0x0000181501007387 */ /* 0x000fe20000100800 */
[C---:B------:R-:W-:Y:S01]  /*2d00*/  IADD3 R4, R238.reuse, R4, RZ ;  /* 0x00000004ee047210 */ /* 0x040fe20007ffe0ff */
[C---:B------:R-:W-:Y:S01]  /*2d10*/  IMAD.IADD R3, R238.reuse, 0x1, R3 ;  /* 0x00000001ee037824 */ /* 0x040fe200078e0203 */
[C---:B------:R-:W-:Y:S01]  /*2d20*/  IADD3 R2, R238.reuse, R2, RZ ;  /* 0x00000002ee027210 */ /* 0x040fe20007ffe0ff */
[----:B------:R-:W-:Y:S01]  /*2d30*/  STL [R1+0x14], R19 ;  /* 0x0000141301007387 */ /* 0x000fe20000100800 */
[C---:B------:R-:W-:Y:S02]  /*2d40*/  IMAD.IADD R6, R238.reuse, 0x1, R6 ;  /* 0x00000001ee067824 */ /* 0x040fe400078e0206 */
[C---:B------:R-:W-:Y:S01]  /*2d50*/  IMAD.IADD R0, R238.reuse, 0x1, R0 ;  /* 0x00000001ee007824 */ /* 0x040fe200078e0200 */
[----:B------:R1:W-:Y:S04]  /*2d60*/  STL [R1+0x10], R5 ;  /* 0x0000100501007387 */ /* 0x0003e80000100800 */
[----:B------:R2:W-:Y:S01]  /*2d70*/  STL [R1+0xc], R4 ;  /* 0x00000c0401007387 */ /* 0x0005e20000100800 */
[----:B------:R-:W-:-:S03]  /*2d80*/  IADD3 R250, R238, R6, RZ ;  /* 0x00000006eefa7210 */ /* 0x000fc60007ffe0ff */
[----:B------:R-:W-:Y:S01]  /*2d90*/  STL [R1+0x8], R3 ;  /* 0x0000080301007387 */ /* 0x000fe20000100800 */
[----:B------:R-:W-:-:S03]  /*2da0*/  IMAD.IADD R6, R238, 0x1, R4 ;  /* 0x00000001ee067824 */ /* 0x000fc600078e0204 */
[----:B------:R-:W-:Y:S04]  /*2db0*/  STL [R1+0x4], R2 ;  /* 0x0000040201007387 */ /* 0x000fe80000100800 */
[----:B------:R-:W-:Y:S01]  /*2dc0*/  STL [R1], R0 ;  /* 0x0000000001007387 */ /* 0x000fe20000100800 */
[----:B-1----:R-:W-:-:S05]  /*2dd0*/  IADD3 R5, R238, R5, RZ ;  /* 0x00000005ee057210 */ /* 0x002fca0007ffe0ff */
[----:B------:R1:W-:Y:S01]  /*2de0*/  STL [R1+0x2c], R5 ;  /* 0x00002c0501007387 */ /* 0x0003e20000100800 */
[----:B--2---:R-:W-:-:S03]  /*2df0*/  IMAD.IADD R4, R238, 0x1, R2 ;  /* 0x00000001ee047824 */ /* 0x004fc600078e0202 */
[----:B------:R2:W-:Y:S01]  /*2e00*/  STL [R1+0x28], R6 ;  /* 0x0000280601007387 */ /* 0x0005e20000100800 */
[----:B------:R-:W-:-:S05]  /*2e10*/  IMAD.IADD R7, R238, 0x1, R7 ;  /* 0x00000001ee077824 */ /* 0x000fca00078e0207 */
[C---:B------:R-:W-:Y:S02]  /*2e20*/  IADD3 R7, R238.reuse, R7, RZ ;  /* 0x00000007ee077210 */ /* 0x040fe40007ffe0ff */
[C---:B-1----:R-:W-:Y:S02]  /*2e30*/  IADD3 R5, R238.reuse, R3, RZ ;  /* 0x00000003ee057210 */ /* 0x042fe40007ffe0ff */
[----:B------:R-:W-:-:S03]  /*2e40*/  IADD3 R3, R238, R0, RZ ;  /* 0x00000000ee037210 */ /* 0x000fc60007ffe0ff */
[----:B------:R2:W-:Y:S04]  /*2e50*/  STL [R1+0x24], R5 ;  /* 0x0000240501007387 */ /* 0x0005e80000100800 */
[----:B------:R2:W-:Y:S04]  /*2e60*/  STL [R1+0x20], R4 ;  /* 0x0000200401007387 */ /* 0x0005e80000100800 */
[----:B------:R2:W-:Y:S01]  /*2e70*/  STL [R1+0x1c], R3 ;  /* 0x00001c0301007387 */ /* 0x0005e20000100800 */
[C---:B------:R-:W-:Y:S02]  /*2e80*/  IMAD.IADD R252, R238.reuse, 0x1, R7 ;  /* 0x00000001eefc7824 */ /* 0x040fe400078e0207 */
[----:B------:R-:W-:-:S03]  /*2e90*/  IMAD.IADD R249, R238, 0x1, R250 ;  /* 0x00000001eef97824 */ /* 0x000fc600078e02fa */
[C---:B------:R-:W-:Y:S01]  /*2ea0*/  IADD3 R251, R238.reuse, R252, RZ ;  /* 0x000000fceefb7210 */ /* 0x040fe20007ffe0ff */
        /* <DEDUP_REMOVED lines=64> */
[----:B------:R-:W-:Y:S01]  /*32b0*/  IMAD.MOV.U32 R233, RZ, RZ, 0x20 ;  /* 0x00000020ffe97424 */ /* 0x000fe200078e00ff */
[----:B------:R-:W-:Y:S01]  /*32c0*/  MOV R232, 0x40 ;  /* 0x0000004000e87802 */ /* 0x000fe20000000f00 */
[----:B------:R-:W-:Y:S01]  /*32d0*/  IMAD.SHL.U32 R228, R231, 0x2, RZ ;  /* 0x00000002e7e47824 */ /* 0x000fe200078e00ff */
[C---:B------:R-:W-:Y:S01]  /*32e0*/  IADD3 R0, R238.reuse, R249, RZ ;  /* 0x000000f9ee007210 */ /* 0x040fe20007ffe0ff */
[----:B------:R-:W-:Y:S01]  /*32f0*/  IMAD.IADD R2, R238, 0x1, R251 ;  /* 0x00000001ee027824 */ /* 0x000fe200078e02fb */
[----:B--2---:R-:W-:-:S04]  /*3300*/  UIADD3 UR15, UR21, 0x40, URZ ;  /* 0x00000040150f7890 */ /* 0x004fc8000fffe03f */
.L_x_1682:
[----:B------:R-:W2:Y:S01]  /*3310*/  LDL R0, [R1+0x3c] ;  /* 0x00003c0001007983 */ /* 0x000ea20000100800 */
[----:B------:R-:W-:Y:S01]  /*3320*/  UISETP.GE.AND UP0, UPT, UR15, UR6, UPT ;  /* 0x000000060f00728c */ /* 0x000fe2000bf06270 */
[----:B------:R-:W-:Y:S01]  /*3330*/  MOV R129, c[0x0][0x22c] ;  /* 0x00008b0000817a02 */ /* 0x000fe20000000f00 */
[----:B------:R-:W-:Y:S03]  /*3340*/  UISETP.GE.AND UP4, UPT, UR7, 0x1, UPT ;  /* 0x000000010700788c */ /* 0x000fe6000bf86270 */
[----:B------:R-:W0:Y:S01]  /*3350*/  LDGDEPBAR ;  /* 0x00000000000079af */ /* 0x000e220000000000 */
[----:B------:R-:W-:Y:S05]  /*3360*/  IMAD R129, R129, c[0x0][0x1c0], RZ ;  /* 0x0000700081817a24 */ /* 0x000fea00078e02ff */
[----:B------:R-:W3:Y:S01]  /*3370*/  LDL R117, [R1+0x38] ;  /* 0x0000380001757983 */ /* 0x000ee20000100800 */
[----:B------:R-:W-:Y:S05]  /*3380*/  LEA R129, -R129, RZ, 0x6 ;  /* 0x000000ff81817211 */ /* 0x000fea00078e31ff */
[----:B------:R-:W4:Y:S06]  /*3390*/  LDL R127, [R1+0x18] ;  /* 0x00001800017f7983 */ /* 0x000f2c0000100800 */
        /* <DEDUP_REMOVED lines=112> */
[----:B------:R-:W-:Y:S03]  /*3aa0*/  @P5 ISETP.GE.AND P5, PT, R3, UR6, PT ;  /* 0x0000000603005c0c */ /* 0x000fe6000bfa6270 */
[C---:B------:R-:W-:Y:S01]  /*3ab0*/  HMMA.16816.F32.BF16 R8, R108.reuse, R114, R8 ;  /* 0x000000726c08723c */ /* 0x040fe20000041808 */
[----:B------:R-:W-:Y:S07]  /*3ac0*/  LDSM.16.M88.4 R112, [R223+0x1e000] ;  /* 0x01e00000df70783b */ /* 0x000fee0000000200 */
[C---:B--2---:R-:W-:Y:S04]  /*3ad0*/  HMMA.16816.F32.BF16 R12, R108.reuse, R84, R12 ;  /* 0x000000546c0c723c */ /* 0x044fe8000004180c */
[----:B---3-5:R-:W-:Y:S04]  /*3ae0*/  FMUL.FTZ R2, R247, 1.4426950216293334961 ;  /* 0x3fb8aa3bf7027820 */ /* 0x028fe80000410000 */
        /* <DEDUP_REMOVED lines=159> */
[----:B----4-:R-:W-:Y:S03]  /*44e0*/  IADD3 R92, P0, R127, UR11, RZ ;  /* 0x0000000b7f5c7c10 */ /* 0x010fe6000ff1e0ff */
        /* <DEDUP_REMOVED lines=8> */
[----:B------:R4:W-:Y:S01]  /*4570*/  STS [R239+0x2a000], R3 ;  /* 0x02a00003ef007388 */ /* 0x0009e20000000800 */
[----:B------:R-:W-:Y:S05]  /*4580*/  PLOP3.LUT P0, PT, PT, PT, UP4, 0x80, 0x0 ;  /* 0x000000000000781c */ /* 0x000fea0003f0f048 */
[----:B------:R-:W-:Y:S01]  /*4590*/  STS [R246+0x2a400], R5 ;  /* 0x02a40005f6007388 */ /* 0x000fe20000000800 */
        /* <DEDUP_REMOVED lines=105> */
[----:B-1----:R-:W3:Y:S01]  /*4c30*/  LDG.E R0, [R92.64+0x20] ;  /* 0x000020045c007981 */ /* 0x002ee2000c1e1900 */
[C---:B--2---:R-:W-:Y:S08]  /*4c40*/  HMMA.16816.F32.BF16 R4, R84.reuse, R88, R4 ;  /* 0x000000585404723c */ /* 0x044ff00000041804 */
[C---:B------:R-:W-:Y:S01]  /*4c50*/  HMMA.16816.F32.BF16 R8, R84.reuse, R90, R8 ;  /* 0x0000005a5408723c */ /* 0x040fe20000041808 */
[----:B------:R-:W1:Y:S07]  /*4c60*/  LDSM.16.M88.4 R88, [R222+0x26800] ;  /* 0x02680000de58783b */ /* 0x000e6e0000000200 */
[C---:B-1----:R-:W-:Y:S08]  /*4c70*/  HMMA.16816.F32.BF16 R12, R84.reuse, R88, R12 ;  /* 0x00000058540c723c */ /* 0x042ff0000004180c */
[----:B------:R-:W-:Y:S01]  /*4c80*/  HMMA.16816.F32.BF16 R16, R84, R90, R16 ;  /* 0x0000005a5410723c */ /* 0x000fe20000041810 */
[----:B------:R1:W-:Y:S06]  /*4c90*/  LDSM.16.M88.4 R84, [R3+0x16000] ;  /* 0x016000000354783b */ /* 0x0003ec0000000200 */
[----:B------:R-:W2:Y:S06]  /*4ca0*/  LDSM.16.M88.4 R88, [R224+0x26000] ;  /* 0x02600000e058783b */ /* 0x000eac0000000200 */
[----:B-1----:R-:W4:Y:S01]  /*4cb0*/  LDG.E R3, [R92.64] ;  /* 0x000000045c037981 */ /* 0x002f22000c1e1900 */
[C---:B--2---:R-:W-:Y:S08]  /*4cc0*/  HMMA.16816.F32.BF16 R4, R84.reuse, R88, R4 ;  /* 0x000000585404723c */ /* 0x044ff00000041804 */
        /* <DEDUP_REMOVED lines=12> */
[----:B------:R-:W-:Y:S03]  /*4d90*/  FMUL.FTZ R88, R88, c[0x0][0x2ec] ;  /* 0x0000bb0058587a20 */ /* 0x000fe60000410000 */
[----:B------:R-:W-:Y:S02]  /*4da0*/  FFMA.FTZ R87, -R99, R99, 1 ;  /* 0x3f80000063577423 */ /* 0x000fe40000010163 */
[----:B------:R-:W-:Y:S03]  /*4db0*/  FFMA.FTZ R86, -R100, R100, 1 ;  /* 0x3f80000064567423 */ /* 0x000fe60000010164 */
[----:B------:R-:W-:Y:S02]  /*4dc0*/  FMUL.FTZ R87, R87, c[0x0][0x2ec] ;  /* 0x0000bb0057577a20 */ /* 0x000fe40000410000 */
[----:B------:R-:W-:Y:S02]  /*4dd0*/  FFMA.FTZ R85, -R96, R96, 1 ;  /* 0x3f80000060557423 */ /* 0x000fe40000010160 */
[----:B------:R-:W-:Y:S02]  /*4de0*/  FMUL.FTZ R86, R86, c[0x0][0x2ec] ;  /* 0x0000bb0056567a20 */ /* 0x000fe40000410000 */
[----:B------:R-:W-:Y:S02]  /*4df0*/  FMUL.FTZ R85, R85, c[0x0][0x2ec] ;  /* 0x0000bb0055557a20 */ /* 0x000fe40000410000 */
[C---:B---3--:R-:W-:Y:S04]  /*4e00*/  FADD.FTZ R14, -R0.reuse, R14 ;  /* 0x0000000e000e7221 */ /* 0x048fe80000010100 */
[----:B------:R-:W-:Y:S02]  /*4e10*/  FADD.FTZ R18, -R0, R18 ;  /* 0x0000001200127221 */ /* 0x000fe40000010100 */
[----:B------:R-:W-:Y:S02]  /*4e20*/  FMUL.FTZ R14, R123, R14 ;  /* 0x0000000e7b0e7220 */ /* 0x000fe40000410000 */
[C---:B----4-:R-:W-:Y:S02]  /*4e30*/  FADD.FTZ R2, -R3.reuse, R4 ;  /* 0x0000000403027221 */ /* 0x050fe40000010100 */
[----:B------:R-:W-:Y:S02]  /*4e40*/  FADD.FTZ R4, -R3, R5 ;  /* 0x0000000503047221 */ /* 0x000fe40000010100 */
[----:B------:R-:W-:Y:S02]  /*4e50*/  FMUL.FTZ R2, R118, R2 ;  /* 0x0000000276027220 */ /* 0x000fe40000410000 */
[----:B------:R-:W-:Y:S02]  /*4e60*/  FMUL.FTZ R4, R115, R4 ;  /* 0x0000000473047220 */ /* 0x000fe40000410000 */
[----:B------:R-:W-:Y:S02]  /*4e70*/  FADD.FTZ R5, -R3, R8 ;  /* 0x0000000803057221 */ /* 0x000fe40000010100 */
[----:B------:R-:W-:Y:S02]  /*4e80*/  FMUL.FTZ R88, R2, R88 ;  /* 0x0000005802587220 */ /* 0x000fe40000410000 */
[----:B------:R-:W-:Y:S02]  /*4e90*/  FFMA.FTZ R2, -R98, R98, 1 ;  /* 0x3f80000062027423 */ /* 0x000fe40000010162 */
[----:B------:R-:W-:Y:S02]  /*4ea0*/  FMUL.FTZ R5, R111, R5 ;  /* 0x000000056f057220 */ /* 0x000fe40000410000 */
[----:B------:R-:W-:Y:S02]  /*4eb0*/  FMUL.FTZ R87, R4, R87 ;  /* 0x0000005704577220 */ /* 0x000fe40000410000 */
[----:B------:R-:W-:Y:S02]  /*4ec0*/  FFMA.FTZ R4, -R97, R97, 1 ;  /* 0x3f80000061047423 */ /* 0x000fe40000010161 */
[C---:B------:R-:W-:Y:S02]  /*4ed0*/  FADD.FTZ R84, -R3.reuse, R16 ;  /* 0x0000001003547221 */ /* 0x040fe40000010100 */
[C---:B------:R-:W-:Y:S02]  /*4ee0*/  FADD.FTZ R17, -R3.reuse, R17 ;  /* 0x0000001103117221 */ /* 0x040fe40000010100 */
[----:B------:R-:W-:Y:S02]  /*4ef0*/  FMUL.FTZ R16, R2, c[0x0][0x2ec] ;  /* 0x0000bb0002107a20 */ /* 0x000fe40000410000 */
[C---:B------:R-:W-:Y:S02]  /*4f00*/  FADD.FTZ R8, -R3.reuse, R9 ;  /* 0x0000000903087221 */ /* 0x040fe40000010100 */
[C---:B------:R-:W-:Y:S02]  /*4f10*/  FADD.FTZ R12, -R3.reuse, R12 ;  /* 0x0000000c030c7221 */ /* 0x040fe40000010100 */
[----:B------:R-:W-:Y:S02]  /*4f20*/  FADD.FTZ R9, -R3, R13 ;  /* 0x0000000d03097221 */ /* 0x000fe40000010100 */
[----:B------:R-:W-:Y:S02]  /*4f30*/  FMUL.FTZ R13, R4, c[0x0][0x2ec] ;  /* 0x0000bb00040d7a20 */ /* 0x000fe40000410000 */
[----:B------:R-:W-:Y:S02]  /*4f40*/  FMUL.FTZ R16, R5, R16 ;  /* 0x0000001005107220 */ /* 0x000fe40000410000 */
[----:B------:R-:W-:Y:S02]  /*4f50*/  FMUL.FTZ R4, R109, R84 ;  /* 0x000000546d047220 */ /* 0x000fe40000410000 */
[----:B------:R-:W-:Y:S02]  /*4f60*/  FMUL.FTZ R5, R108, R17 ;  /* 0x000000116c057220 */ /* 0x000fe40000410000 */
[----:B------:R-:W-:Y:S02]  /*4f70*/  FFMA.FTZ R84, -R95, R95, 1 ;  /* 0x3f8000005f547423 */ /* 0x000fe4000001015f */
[----:B------:R-:W-:Y:S02]  /*4f80*/  FFMA.FTZ R17, -R94, R94, 1 ;  /* 0x3f8000005e117423 */ /* 0x000fe4000001015e */
[----:B------:R-:W-:Y:S02]  /*4f90*/  FMUL.FTZ R2, R117, R12 ;  /* 0x0000000c75027220 */ /* 0x000fe40000410000 */
[----:B------:R-:W-:Y:S02]  /*4fa0*/  FMUL.FTZ R3, R114, R9 ;  /* 0x0000000972037220 */ /* 0x000fe40000410000 */
[----:B------:R-:W-:Y:S02]  /*4fb0*/  FMUL.FTZ R84, R84, c[0x0][0x2ec] ;  /* 0x0000bb0054547a20 */ /* 0x000fe40000410000 */
[----:B------:R-:W-:Y:S02]  /*4fc0*/  FMUL.FTZ R17, R17, c[0x0][0x2ec] ;  /* 0x0000bb0011117a20 */ /* 0x000fe40000410000 */
[----:B------:R-:W-:Y:S02]  /*4fd0*/  FMUL.FTZ R86, R2, R86 ;  /* 0x0000005602567220 */ /* 0x000fe40000410000 */
[----:B------:R-:W-:Y:S02]  /*4fe0*/  FMUL.FTZ R85, R3, R85 ;  /* 0x0000005503557220 */ /* 0x000fe40000410000 */
[C---:B------:R-:W-:Y:S02]  /*4ff0*/  FADD.FTZ R2, -R0.reuse, R6 ;  /* 0x0000000600027221 */ /* 0x040fe40000010100 */
[----:B------:R-:W-:Y:S02]  /*5000*/  FADD.FTZ R3, -R0, R7 ;  /* 0x0000000700037221 */ /* 0x000fe40000010100 */
[----:B------:R-:W-:Y:S02]  /*5010*/  FMUL.FTZ R84, R4, R84 ;  /* 0x0000005404547220 */ /* 0x000fe40000410000 */
[----:B------:R-:W-:Y:S02]  /*5020*/  FMUL.FTZ R17, R5, R17 ;  /* 0x0000001105117220 */ /* 0x000fe40000410000 */
[----:B------:R-:W-:Y:S02]  /*5030*/  FFMA.FTZ R4, -R113, R113, 1 ;  /* 0x3f80000071047423 */ /* 0x000fe40000010171 */
[----:B------:R-:W-:Y:S02]  /*5040*/  FFMA.FTZ R5, -R112, R112, 1 ;  /* 0x3f80000070057423 */ /* 0x000fe40000010170 */
[----:B------:R-:W-:Y:S02]  /*5050*/  FADD.FTZ R9, -R0, R11 ;  /* 0x0000000b00097221 */ /* 0x000fe40000010100 */
[----:B------:R-:W-:Y:S02]  /*5060*/  FFMA.FTZ R7, -R106, R106, 1 ;  /* 0x3f8000006a077423 */ /* 0x000fe4000001016a */
[----:B------:R-:W-:Y:S02]  /*5070*/  FMUL.FTZ R8, R110, R8 ;  /* 0x000000086e087220 */ /* 0x000fe40000410000 */
[----:B------:R-:W-:Y:S02]  /*5080*/  FMUL.FTZ R2, R126, R2 ;  /* 0x000000027e027220 */ /* 0x000fe40000410000 */
[----:B------:R-:W-:Y:S02]  /*5090*/  FMUL.FTZ R3, R125, R3 ;  /* 0x000000037d037220 */ /* 0x000fe40000410000 */
[----:B------:R-:W-:Y:S02]  /*50a0*/  FMUL.FTZ R4, R4, c[0x0][0x2ec] ;  /* 0x0000bb0004047a20 */ /* 0x000fe40000410000 */
[----:B------:R-:W-:Y:S02]  /*50b0*/  FMUL.FTZ R5, R5, c[0x0][0x2ec] ;  /* 0x0000bb0005057a20 */ /* 0x000fe40000410000 */
[----:B------:R-:W-:Y:S02]  /*50c0*/  FMUL.FTZ R9, R121, R9 ;  /* 0x0000000979097220 */ /* 0x000fe40000410000 */
[----:B------:R-:W-:Y:S02]  /*50d0*/  FMUL.FTZ R7, R7, c[0x0][0x2ec] ;  /* 0x0000bb0007077a20 */ /* 0x000fe40000410000 */
[----:B------:R-:W-:Y:S02]  /*50e0*/  FMUL.FTZ R13, R8, R13 ;  /* 0x0000000d080d7220 */ /* 0x000fe40000410000 */
[----:B------:R-:W-:Y:S02]  /*50f0*/  FADD.FTZ R6, -R0, R10 ;  /* 0x0000000a00067221 */ /* 0x000fe40000010100 */
[----:B------:R-:W-:Y:S02]  /*5100*/  FMUL.FTZ R4, R2, R4 ;  /* 0x0000000402047220 */ /* 0x000fe40000410000 */
[----:B------:R-:W-:Y:S02]  /*5110*/  FMUL.FTZ R5, R3, R5 ;  /* 0x0000000503057220 */ /* 0x000fe40000410000 */
[C---:B------:R-:W-:Y:S02]  /*5120*/  FADD.FTZ R3, -R0.reuse, R15 ;  /* 0x0000000f00037221 */ /* 0x040fe40000010100 */
        /* <DEDUP_REMOVED lines=8> */
[----:B------:R-:W-:Y:S02]  /*51b0*/  FMUL.FTZ R8, R8, c[0x0][0x2ec] ;  /* 0x0000bb0008087a20 */ /* 0x000fe40000410000 */
        /* <DEDUP_REMOVED lines=39> */
.L_x_1680:
[----:B------:R-:W-:Y:S01]  /*5430*/  F2FP.BF16.PACK_AB R6, R87, R88 ;  /* 0x000000585706723e */ /* 0x000fe200000010ff */
[----:B------:R-:W-:Y:S01]  /*5440*/  IMAD.SHL.U32 R216, R230, 0x2, RZ ;  /* 0x00000002e6d87824 */ /* 0x000fe200078e00ff */
        /* <DEDUP_REMOVED lines=44> */
[----:B------:R-:W-:Y:S06]  /*5710*/  LDSM.16.MT88.4 R4, [R227+0x2b000] ;  /* 0x02b00000e304783b */ /* 0x000fec0000004200 */
[----:B------:R-:W-:Y:S01]  /*5720*/  LDSM.16.MT88.4 R88, [R226+0x2b000] ;  /* 0x02b00000e258783b */ /* 0x000fe20000004200 */
        /* <DEDUP_REMOVED lines=14> */
[----:B------:R-:W4:Y:S07]  /*5810*/  LDSM.16.MT88.4 R96, [R216+0x15000] ;  /* 0x01500000d860783b */ /* 0x000f2e0000004200 */
[-C--:B---3--:R-:W-:Y:S08]  /*5820*/  HMMA.16816.F32.BF16 R68, R8, R12.reuse, R68 ;  /* 0x0000000c0844723c */ /* 0x088ff00000041844 */
[C---:B------:R-:W-:Y:S08]  /*5830*/  HMMA.16816.F32.BF16 R72, R84.reuse, R12, R72 ;  /* 0x0000000c5448723c */ /* 0x040ff00000041848 */
[-C--:B------:R-:W-:Y:S01]  /*5840*/  HMMA.16816.F32.BF16 R76, R84, R14.reuse, R76 ;  /* 0x0000000e544c723c */ /* 0x080fe2000004184c */
[----:B------:R-:W3:Y:S07]  /*5850*/  LDSM.16.MT88.4 R84, [R216+0x17000] ;  /* 0x01700000d854783b */ /* 0x000eee0000004200 */
[----:B------:R-:W-:Y:S01]  /*5860*/  HMMA.16816.F32.BF16 R80, R8, R14, R80 ;  /* 0x0000000e0850723c */ /* 0x000fe20000041850 */
[----:B------:R-:W-:Y:S06]  /*5870*/  LDSM.16.MT88.4 R8, [R227+0x2b800] ;  /* 0x02b80000e308783b */ /* 0x000fec0000004200 */
[----:B------:R-:W5:Y:S01]  /*5880*/  LDSM.16.MT88.4 R12, [R216+0x11800] ;  /* 0x01180000d80c783b */ /* 0x000f620000004200 */
        /* <DEDUP_REMOVED lines=10> */
[-C--:B----4-:R-:W-:Y:S08]  /*5930*/  HMMA.16816.F32.BF16 R52, R4, R96.reuse, R52 ;  /* 0x000000600434723c */ /* 0x090ff00000041834 */
[C---:B------:R-:W-:Y:S08]  /*5940*/  HMMA.16816.F32.BF16 R56, R88.reuse, R96, R56 ;  /* 0x000000605838723c */ /* 0x040ff00000041838 */
[-C--:B------:R-:W-:Y:S08]  /*5950*/  HMMA.16816.F32.BF16 R60, R88, R98.reuse, R60 ;  /* 0x00000062583c723c */ /* 0x080ff0000004183c */
[C---:B------:R-:W-:Y:S01]  /*5960*/  HMMA.16816.F32.BF16 R64, R4.reuse, R98, R64 ;  /* 0x000000620440723c */ /* 0x040fe20000041840 */
[----:B------:R-:W4:Y:S07]  /*5970*/  LDSM.16.MT88.4 R96, [R216+0x15800] ;  /* 0x01580000d860783b */ /* 0x000f2e0000004200 */
[-C--:B---3--:R-:W-:Y:S08]  /*5980*/  HMMA.16816.F32.BF16 R68, R4, R84.reuse, R68 ;  /* 0x000000540444723c */ /* 0x088ff00000041844 */
[C---:B------:R-:W-:Y:S08]  /*5990*/  HMMA.16816.F32.BF16 R72, R88.reuse, R84, R72 ;  /* 0x000000545848723c */ /* 0x040ff00000041848 */
[-C--:B------:R-:W-:Y:S01]  /*59a0*/  HMMA.16816.F32.BF16 R76, R88, R86.reuse, R76 ;  /* 0x00000056584c723c */ /* 0x080fe2000004184c */
[----:B------:R-:W3:Y:S06]  /*59b0*/  LDSM.16.MT88.4 R88, [R216+0x17800] ;  /* 0x01780000d858783b */ /* 0x000eec0000004200 */
[----:B------:R-:W-:Y:S01]  /*59c0*/  BAR.SYNC.DEFER_BLOCKING 0x0 ;  /* 0x0000000000007b1d */ /* 0x000fe20000010000 */
[----:B------:R-:W-:Y:S08]  /*59d0*/  HMMA.16816.F32.BF16 R80, R4, R86, R80 ;  /* 0x000000560450723c */ /* 0x000ff00000041850 */
[-C--:B-----5:R-:W-:Y:S08]  /*59e0*/  HMMA.16816.F32.BF16 R20, R8, R12.reuse, R20 ;  /* 0x0000000c0814723c */ /* 0x0a0ff00000041814 */
[C---:B-1----:R-:W-:Y:S08]  /*59f0*/  HMMA.16816.F32.BF16 R24, R16.reuse, R12, R24 ;  /* 0x0000000c1018723c */ /* 0x042ff00000041818 */
[-C--:B------:R-:W-:Y:S08]  /*5a00*/  HMMA.16816.F32.BF16 R28, R16, R14.reuse, R28 ;  /* 0x0000000e101c723c */ /* 0x080ff0000004181c */
[C---:B------:R-:W-:Y:S08]  /*5a10*/  HMMA.16816.F32.BF16 R32, R8.reuse, R14, R32 ;  /* 0x0000000e0820723c */ /* 0x040ff00000041820 */
[-C--:B--2---:R-:W-:Y:S08]  /*5a20*/  HMMA.16816.F32.BF16 R36, R8, R92.reuse, R36 ;  /* 0x0000005c0824723c */ /* 0x084ff00000041824 */
[C---:B------:R-:W-:Y:S08]  /*5a30*/  HMMA.16816.F32.BF16 R40, R16.reuse, R92, R40 ;  /* 0x0000005c1028723c */ /* 0x040ff00000041828 */
[-C--:B------:R-:W-:Y:S08]  /*5a40*/  HMMA.16816.F32.BF16 R44, R16, R94.reuse, R44 ;  /* 0x0000005e102c723c */ /* 0x080ff0000004182c */
[C---:B------:R-:W-:Y:S08]  /*5a50*/  HMMA.16816.F32.BF16 R48, R8.reuse, R94, R48 ;  /* 0x0000005e0830723c */ /* 0x040ff00000041830 */
[-C--:B----4-:R-:W-:Y:S08]  /*5a60*/  HMMA.16816.F32.BF16 R52, R8, R96.reuse, R52 ;  /* 0x000000600834723c */ /* 0x090ff00000041834 */
[C---:B------:R-:W-:Y:S08]  /*5a70*/  HMMA.16816.F32.BF16 R56, R16.reuse, R96, R56 ;  /* 0x000000601038723c */ /* 0x040ff00000041838 */
[-C--:B------:R-:W-:Y:S08]  /*5a80*/  HMMA.16816.F32.BF16 R60, R16, R98.reuse, R60 ;  /* 0x00000062103c723c */ /* 0x080ff0000004183c */
[C---:B------:R-:W-:Y:S08]  /*5a90*/  HMMA.16816.F32.BF16 R64, R8.reuse, R98, R64 ;  /* 0x000000620840723c */ /* 0x040ff00000041840 */
[-C--:B---3--:R-:W-:Y:S08]  /*5aa0*/  HMMA.16816.F32.BF16 R68, R8, R88.reuse, R68 ;  /* 0x000000580844723c */ /* 0x088ff00000041844 */
[C---:B------:R-:W-:Y:S08]  /*5ab0*/  HMMA.16816.F32.BF16 R72, R16.reuse, R88, R72 ;  /* 0x000000581048723c */ /* 0x040ff00000041848 */
[-C--:B------:R-:W-:Y:S08]  /*5ac0*/  HMMA.16816.F32.BF16 R76, R16, R90.reuse, R76 ;  /* 0x0000005a104c723c */ /* 0x080ff0000004184c */
[----:B------:R-:W-:Y:S01]  /*5ad0*/  HMMA.16816.F32.BF16 R80, R8, R90, R80 ;  /* 0x0000005a0850723c */ /* 0x000fe20000041850 */
[----:B------:R-:W-:-:S07]  /*5ae0*/  @!P0 BRA `(.L_x_1681) ;  /* 0x0000015000008947 */ /* 0x000fce0003800000 */
[----:B------:R-:W-:Y:S01]  /*5af0*/  IMAD.MOV.U32 R3, RZ, RZ, c[0x0][0x370] ;  /* 0x0000dc00ff037624 */ /* 0x000fe200078e00ff */
[----:B------:R-:W-:Y:S03]  /*5b00*/  MOV R4, c[0x0][0x374] ;  /* 0x0000dd0000047a02 */ /* 0x000fe60000000f00 */
[C---:B------:R-:W-:Y:S05]  /*5b10*/  IMAD.U32 R0, R3.reuse, -0x40, RZ ;  /* 0xffffffc003007824 */ /* 0x040fea00078e00ff */
        /* <DEDUP_REMOVED lines=18> */
.L_x_1681:
[----:B-1----:R-:W-:Y:S01]  /*5c40*/  IMAD.MOV.U32 R2, RZ, RZ, R128 ;  /* 0x000000ffff027224 */ /* 0x002fe200078e0080 */
[----:B------:R-:W-:Y:S01]  /*5c50*/  LDSM.16.MT88.4 R16, [R216+0x18000] ;  /* 0x01800000d810783b */ /* 0x000fe20000004200 */
[----:B------:R-:W-:Y:S01]  /*5c60*/  IMAD.MOV.U32 R3, RZ, RZ, R127 ;  /* 0x000000ffff037224 */ /* 0x000fe200078e007f */
[----:B------:R-:W-:Y:S01]  /*5c70*/  ULOP3.LUT UR12, UR7, 0x1, URZ, 0xc0, !UPT ;  /* 0x00000001070c7892 */ /* 0x000fe2000f8ec03f */
[----:B------:R-:W-:Y:S01]  /*5c80*/  IMAD.IADD R0, R229, 0x1, R116 ;  /* 0x00000001e5007824 */ /* 0x000fe200078e0274 */
[----:B------:R-:W-:Y:S01]  /*5c90*/  @UP4 UIADD3 UR13, UP1, UR9, -0x100, URZ ;  /* 0xffffff00090d4890 */ /* 0x000fe2000ff3e03f */
[----:B------:R-:W1:Y:S01]  /*5ca0*/  LDSM.16.M88.4 R128, [R229] ;  /* 0x00000000e580783b */ /* 0x000e620000000200 */
        /* <DEDUP_REMOVED lines=139> */
[----:B------:R-:W-:Y:S01]  /*6560*/  IMAD R206, R206, c[0x0][0x1c0], RZ ;  /* 0x00007000cece7a24 */ /* 0x000fe200078e02ff */
[----:B------:R4:W-:Y:S01]  /*6570*/  RED.E.ADD.F32.FTZ.RN.STRONG.GPU [R6.64], R10 ;  /* 0x0000000a0600798e */ /* 0x0009e2000c10e784 */
[-C--:B------:R-:W-:Y:S01]  /*6580*/  LEA.HI.X.SX32 R5, R208, R235.reuse, 0x2, P0 ;  /* 0x000000ebd0057211 */ /* 0x080fe200000f16ff */
[----:B------:R-:W-:Y:S02]  /*6590*/  IMAD.SHL.U32 R207, R207, 0x10, RZ ;  /* 0x00000010cfcf7824 */ /* 0x000fe400078e00ff */
[----:B------:R-:W-:Y:S02]  /*65a0*/  IMAD.SHL.U32 R206, R206, 0x10, RZ ;  /* 0x00000010cece7824 */ /* 0x000fe400078e00ff */
[----:B------:R4:W-:Y:S01]  /*65b0*/  RED.E.ADD.F32.FTZ.RN.STRONG.GPU [R4.64], R11 ;  /* 0x0000000b0400798e */ /* 0x0009e2000c10e784 */
[C---:B------:R-:W-:Y:S02]  /*65c0*/  IADD3 R208, R207.reuse, 0x20, RZ ;  /* 0x00000020cfd07810 */ /* 0x040fe40007ffe0ff */
[----:B------:R-:W-:Y:S02]  /*65d0*/  IADD3 R206, R206, 0x20, RZ ;  /* 0x00000020cece7810 */ /* 0x000fe40007ffe0ff */
[----:B------:R-:W-:Y:S01]  /*65e0*/  RED.E.ADD.F32.FTZ.RN.STRONG.GPU [R234.64+0x80], R16 ;  /* 0x00008010ea00798e */ /* 0x000fe2000c10e784 */
[----:B------:R-:W-:Y:S01]  /*65f0*/  IMAD.IADD R208, R238, 0x1, R208 ;  /* 0x00000001eed07824 */ /* 0x000fe200078e02d0 */
[CC--:B------:R-:W-:Y:S03]  /*6600*/  LEA R8, P0, R206.reuse, R234.reuse, 0x2 ;  /* 0x000000eace087211 */ /* 0x0c0fe600078010ff */
[----:B------:R-:W-:Y:S01]  /*6610*/  RED.E.ADD.F32.FTZ.RN.STRONG.GPU [R2.64+0x80], R17 ;  /* 0x000080110200798e */ /* 0x000fe2000c10e784 */
[-C--:B-1----:R-:W-:Y:S04]  /*6620*/  LEA.HI.X.SX32 R9, R206, R235.reuse, 0x2, P0 ;  /* 0x000000ebce097211 */ /* 0x082fe800000f16ff */
[----:B------:R-:W3:Y:S01]  /*6630*/  LDL R197, [R1+0xc] ;  /* 0x00000c0001c57983 */ /* 0x000ee20000100800 */
[C---:B------:R-:W-:Y:S02]  /*6640*/  IADD3 R206, R207.reuse, 0x20, RZ ;  /* 0x00000020cfce7810 */ /* 0x040fe40007ffe0ff */
[----:B------:R-:W-:Y:S02]  /*6650*/  IADD3 R207, R207, 0x20, RZ ;  /* 0x00000020cfcf7810 */ /* 0x000fe40007ffe0ff */
[----:B------:R1:W-:Y:S01]  /*6660*/  RED.E.ADD.F32.FTZ.RN.STRONG.GPU [R8.64], R18 ;  /* 0x000000120800798e */ /* 0x0003e2000c10e784 */
[----:B------:R-:W-:Y:S01]  /*6670*/  IMAD.IADD R206, R238, 0x1, R206 ;  /* 0x00000001eece7824 */ /* 0x000fe200078e02ce */
[-C--:B----4-:R-:W-:Y:S01]  /*6680*/  LEA R6, P1, R208, R234.reuse, 0x2 ;  /* 0x000000ead0067211 */ /* 0x090fe200078210ff */
[C---:B------:R-:W-:Y:S02]  /*6690*/  IMAD.IADD R207, R238.reuse, 0x1, R207 ;  /* 0x00000001eecf7824 */ /* 0x040fe400078e02cf */
[----:B------:R-:W3:Y:S01]  /*66a0*/  LDL R196, [R1+0x28] ;  /* 0x0000280001c47983 */ /* 0x000ee20000100800 */
        /* <DEDUP_REMOVED lines=12> */
[-C--:B------:R-:W-:Y:S04]  /*6770*/  LEA.HI.X.SX32 R9, R206, R235.reuse, 0x2, P2 ;  /* 0x000000ebce097211 */ /* 0x080fe800010f16ff */
[C---:B------:R-:W-:Y:S02]  /*6780*/  IADD3 R199, R207.reuse, 0x40, RZ ;  /* 0x00000040cfc77810 */ /* 0x040fe40007ffe0ff */
[C---:B------:R-:W-:Y:S01]  /*6790*/  IADD3 R198, R207.reuse, 0x40, RZ ;  /* 0x00000040cfc67810 */ /* 0x040fe20007ffe0ff */
[----:B------:R1:W-:Y:S02]  /*67a0*/  RED.E.ADD.F32.FTZ.RN.STRONG.GPU [R8.64], R13 ;  /* 0x0000000d0800798e */ /* 0x0003e4000c10e784 */
[C---:B------:R-:W-:Y:S02]  /*67b0*/  IMAD.IADD R199, R238.reuse, 0x1, R199 ;  /* 0x00000001eec77824 */ /* 0x040fe400078e02c7 */
[C---:B------:R-:W-:Y:S02]  /*67c0*/  IMAD.IADD R198, R238.reuse, 0x1, R198 ;  /* 0x00000001eec67824 */ /* 0x040fe400078e02c6 */
[C---:B------:R-:W-:Y:S02]  /*67d0*/  IMAD.IADD R199, R238.reuse, 0x1, R199 ;  /* 0x00000001eec77824 */ /* 0x040fe400078e02c7 */
[C---:B------:R-:W-:Y:S04]  /*67e0*/  IMAD.IADD R198, R238.reuse, 0x1, R198 ;  /* 0x00000001eec67824 */ /* 0x040fe800078e02c6 */
[----:B------:R-:W-:Y:S01]  /*67f0*/  IMAD.IADD R198, R238, 0x1, R198 ;  /* 0x00000001eec67824 */ /* 0x000fe200078e02c6 */
[----:B------:R-:W3:Y:S04]  /*6800*/  LDL R12, [R1+0x24] ;  /* 0x00002400010c7983 */ /* 0x000ee80000100800 */
[CC--:B-1----:R-:W-:Y:S01]  /*6810*/  LEA R8, P2, R198.reuse, R234.reuse, 0x2 ;  /* 0x000000eac6087211 */ /* 0x0c2fe200078410ff */
[----:B------:R-:W3:Y:S03]  /*6820*/  LDL R13, [R1+0x20] ;  /* 0x00002000010d7983 */ /* 0x000ee60000100800 */
        /* <DEDUP_REMOVED lines=47> */
[-C--:B------:R-:W-:Y:S05]  /*6b20*/  LEA.HI.X.SX32 R5, R197, R235.reuse, 0x2, P1 ;  /* 0x000000ebc5057211 */ /* 0x080fea00008f16ff */
[----:B------:R1:W-:Y:S01]  /*6b30*/  RED.E.ADD.F32.FTZ.RN.STRONG.GPU [R4.64], R90 ;  /* 0x0000005a0400798e */ /* 0x0003e2000c10e784 */
[CC--:B------:R-:W-:Y:S04]  /*6b40*/  LEA R6, P0, R196.reuse, R234.reuse, 0x2 ;  /* 0x000000eac4067211 */ /* 0x0c0fe800078010ff */
[-C--:B------:R-:W-:Y:S05]  /*6b50*/  LEA.HI.X.SX32 R7, R196, R235.reuse, 0x2, P0 ;  /* 0x000000ebc4077211 */ /* 0x080fea00000f16ff */
[----:B------:R2:W-:Y:S05]  /*6b60*/  RED.E.ADD.F32.FTZ.RN.STRONG.GPU [R6.64], R91 ;  /* 0x0000005b0600798e */ /* 0x0005ea000c10e784 */
[----:B------:R-:W-:Y:S05]  /*6b70*/  RED.E.ADD.F32.FTZ.RN.STRONG.GPU [R234.64+0x180], R96 ;  /* 0x00018060ea00798e */ /* 0x000fea000c10e784 */
[----:B------:R-:W-:Y:S05]  /*6b80*/  RED.E.ADD.F32.FTZ.RN.STRONG.GPU [R2.64+0x180], R97 ;  /* 0x000180610200798e */ /* 0x000fea000c10e784 */
[----:B------:R-:W-:Y:S01]  /*6b90*/  LDSM.16.MT88.4 R88, [R220+0x6000] ;  /* 0x00600000dc58783b */ /* 0x000fe20000004200 */
[CC--:B-1----:R-:W-:Y:S04]  /*6ba0*/  LEA R4, P0, R16.reuse, R234.reuse, 0x2 ;  /* 0x000000ea10047211 */ /* 0x0c2fe800078010ff */
[-C--:B------:R-:W-:Y:S02]  /*6bb0*/  LEA.HI.X.SX32 R5, R16, R235.reuse, 0x2, P0 ;  /* 0x000000eb10057211 */ /* 0x080fe400000f16ff */
[----:B------:R-:W-:Y:S01]  /*6bc0*/  IADD3 R16, R204, 0x60, RZ ;  /* 0x00000060cc107810 */ /* 0x000fe20007ffe0ff */
[----:B------:R-:W-:Y:S02]  /*6bd0*/  IMAD.MOV.U32 R204, RZ, RZ, c[0x0][0x22c] ;  /* 0x00008b00ffcc7624 */ /* 0x000fe400078e00ff */
[----:B------:R-:W-:Y:S01]  /*6be0*/  RED.E.ADD.F32.FTZ.RN.STRONG.GPU [R4.64], R98 ;  /* 0x000000620400798e */ /* 0x000fe2000c10e784 */
[CC--:B--2---:R-:W-:Y:S01]  /*6bf0*/  LEA R6, P1, R17.reuse, R234.reuse, 0x2 ;  /* 0x000000ea11067211 */ /* 0x0c4fe200078210ff */
[----:B------:R-:W-:Y:S02]  /*6c00*/  IMAD.IADD R16, R238, 0x1, R16 ;  /* 0x00000001ee107824 */ /* 0x000fe400078e0210 */
[----:B------:R-:W-:Y:S01]  /*6c10*/  IMAD R204, R204, c[0x0][0x1c0], RZ ;  /* 0x00007000cccc7a24 */ /* 0x000fe200078e02ff */
[-C--:B------:R-:W-:Y:S01]  /*6c20*/  LEA.HI.X.SX32 R7, R17, R235.reuse, 0x2, P1 ;  /* 0x000000eb11077211 */ /* 0x080fe200008f16ff */
[----:B------:R-:W-:Y:S02]  /*6c30*/  IMAD.IADD R16, R238, 0x1, R16 ;  /* 0x00000001ee107824 */ /* 0x000fe400078e0210 */
[----:B------:R-:W-:Y:S02]  /*6c40*/  IMAD.SHL.U32 R204, R204, 0x10, RZ ;  /* 0x00000010cccc7824 */ /* 0x000fe400078e00ff */
[----:B------:R1:W-:Y:S01]  /*6c50*/  RED.E.ADD.F32.FTZ.RN.STRONG.GPU [R6.64], R99 ;  /* 0x000000630600798e */ /* 0x0003e2000c10e784 */
[-C--:B------:R-:W-:Y:S02]  /*6c60*/  LEA R10, P0, R16, R234.reuse, 0x2 ;  /* 0x000000ea100a7211 */ /* 0x080fe400078010ff */
[----:B------:R-:W-:Y:S02]  /*6c70*/  IADD3 R17, R204, 0x80, RZ ;  /* 0x00000080cc117810 */ /* 0x000fe40007ffe0ff */
[-C--:B------:R-:W-:Y:S01]  /*6c80*/  LEA.HI.X.SX32 R11, R16, R235.reuse, 0x2, P0 ;  /* 0x000000eb100b7211 */ /* 0x080fe200000f16ff */
[----:B------:R-:W-:Y:S01]  /*6c90*/  LDSM.16.MT88.4 R96, [R226+0x28800] ;  /* 0x02880000e260783b */ /* 0x000fe20000004200 */
[----:B------:R-:W-:Y:S01]  /*6ca0*/  IADD3 R16, R204, 0x80, RZ ;  /* 0x00000080cc107810 */ /* 0x000fe20007ffe0ff */
[----:B------:R-:W-:Y:S01]  /*6cb0*/  IMAD.IADD R17, R238, 0x1, R17 ;  /* 0x00000001ee117824 */ /* 0x000fe200078e0211 */
[----:B------:R-:W-:Y:S01]  /*6cc0*/  IADD3 R15, R204, 0x80, RZ ;  /* 0x00000080cc0f7810 */ /* 0x000fe20007ffe0ff */
[----:B------:R-:W-:Y:S01]  /*6cd0*/  IMAD.MOV.U32 R204, RZ, RZ, c[0x0][0x22c] ;  /* 0x00008b00ffcc7624 */ /* 0x000fe200078e00ff */
[----:B------:R-:W-:Y:S01]  /*6ce0*/  RED.E.ADD.F32.FTZ.RN.STRONG.GPU [R10.64], R92 ;  /* 0x0000005c0a00798e */ /* 0x000fe2000c10e784 */
[C---:B------:R-:W-:Y:S02]  /*6cf0*/  IMAD.IADD R16, R238.reuse, 0x1, R16 ;  /* 0x00000001ee107824 */ /* 0x040fe400078e0210 */
[C---:B------:R-:W-:Y:S02]  /*6d00*/  IMAD.IADD R15, R238.reuse, 0x1, R15 ;  /* 0x00000001ee0f7824 */ /* 0x040fe400078e020f */
[----:B------:R2:W-:Y:S01]  /*6d10*/  RED.E.ADD.F32.FTZ.RN.STRONG.GPU [R8.64], R93 ;  /* 0x0000005d0800798e */ /* 0x0005e2000c10e784 */
[C---:B------:R-:W-:Y:S02]  /*6d20*/  IMAD.IADD R16, R238.reuse, 0x1, R16 ;  /* 0x00000001ee107824 */ /* 0x040fe400078e0210 */
[----:B------:R-:W-:Y:S02]  /*6d30*/  IMAD.IADD R15, R238, 0x1, R15 ;  /* 0x00000001ee0f7824 */ /* 0x000fe400078e020f */
[----:B------:R-:W-:Y:S02]  /*6d40*/  IMAD R204, R204, c[0x0][0x1c0], RZ ;  /* 0x00007000cccc7a24 */ /* 0x000fe400078e02ff */
[----:B------:R-:W-:Y:S02]  /*6d50*/  IMAD.IADD R15, R238, 0x1, R15 ;  /* 0x00000001ee0f7824 */ /* 0x000fe400078e020f */
[----:B------:R-:W-:Y:S01]  /*6d60*/  IMAD.SHL.U32 R204, R204, 0x10, RZ ;  /* 0x00000010cccc7824 */ /* 0x000fe200078e00ff */
[CC--:B-1----:R-:W-:Y:S04]  /*6d70*/  LEA R6, P0, R12.reuse, R234.reuse, 0x2 ;  /* 0x000000ea0c067211 */ /* 0x0c2fe800078010ff */
[-C--:B------:R-:W-:Y:S02]  /*6d80*/  LEA.HI.X.SX32 R7, R12, R235.reuse, 0x2, P0 ;  /* 0x000000eb0c077211 */ /* 0x080fe400000f16ff */
[----:B------:R-:W3:Y:S01]  /*6d90*/  LDL R12, [R1] ;  /* 0x00000000010c7983 */ /* 0x000ee20000100800 */
[CC--:B--2---:R-:W-:Y:S04]  /*6da0*/  LEA R8, P2, R15.reuse, R234.reuse, 0x2 ;  /* 0x000000ea0f087211 */ /* 0x0c4fe800078410ff */
[-C--:B------:R-:W-:Y:S02]  /*6db0*/  LEA.HI.X.SX32 R9, R15, R235.reuse, 0x2, P2 ;  /* 0x000000eb0f097211 */ /* 0x080fe400010f16ff */
[----:B------:R-:W-:Y:S05]  /*6dc0*/  IADD3 R15, R204, 0xa0, RZ ;  /* 0x000000a0cc0f7810 */ /* 0x000fea0007ffe0ff */
[----:B------:R-:W-:Y:S01]  /*6dd0*/  IMAD.IADD R15, R238, 0x1, R15 ;  /* 0x00000001ee0f7824 */ /* 0x000fe200078e020f */
[CC--:B----4-:R-:W-:Y:S04]  /*6de0*/  LEA R4, P1, R0.reuse, R234.reuse, 0x2 ;  /* 0x000000ea00047211 */ /* 0x0d0fe800078210ff */
        /* <DEDUP_REMOVED lines=41> */
[----:B------:R-:W-:Y:S01]  /*7080*/  RED.E.ADD.F32.FTZ.RN.STRONG.GPU [R4.64], R114 ;  /* 0x000000720400798e */ /* 0x000fe2000c10e784 */
[CC--:B--2---:R-:W-:Y:S01]  /*7090*/  LEA R6, P1, R15.reuse, R234.reuse, 0x2 ;  /* 0x000000ea0f067211 */ /* 0x0c4fe200078210ff */
[----:B------:R-:W-:Y:S01]  /*70a0*/  IMAD.IADD R13, R238, 0x1, R13 ;  /* 0x00000001ee0d7824 */ /* 0x000fe200078e020d */
[-C--:B------:R-:W-:Y:S01]  /*70b0*/  LEA.HI.X.SX32 R11, R14, R235.reuse, 0x2, P0 ;  /* 0x000000eb0e0b7211 */ /* 0x080fe200000f16ff */
[----:B------:R-:W-:Y:S01]  /*70c0*/  IMAD R204, R204, c[0x0][0x1c0], RZ ;  /* 0x00007000cccc7a24 */ /* 0x000fe200078e02ff */
[-C--:B------:R-:W-:Y:S01]  /*70d0*/  LEA.HI.X.SX32 R7, R15, R235.reuse, 0x2, P1 ;  /* 0x000000eb0f077211 */ /* 0x080fe200008f16ff */
[----:B------:R-:W-:Y:S02]  /*70e0*/  IMAD.IADD R13, R238, 0x1, R13 ;  /* 0x00000001ee0d7824 */ /* 0x000fe400078e020d */
[----:B------:R-:W-:Y:S02]  /*70f0*/  IMAD.SHL.U32 R204, R204, 0x10, RZ ;  /* 0x00000010cccc7824 */ /* 0x000fe400078e00ff */
[----:B------:R-:W-:Y:S01]  /*7100*/  IMAD.IADD R13, R238, 0x1, R13 ;  /* 0x00000001ee0d7824 */ /* 0x000fe200078e020d */
[----:B------:R-:W-:Y:S04]  /*7110*/  RED.E.ADD.F32.FTZ.RN.STRONG.GPU [R6.64], R115 ;  /* 0x000000730600798e */ /* 0x000fe8000c10e784 */
[CC--:B------:R-:W-:Y:S01]  /*7120*/  LEA R8, P2, R13.reuse, R234.reuse, 0x2 ;  /* 0x000000ea0d087211 */ /* 0x0c0fe200078410ff */
[----:B------:R-:W-:Y:S03]  /*7130*/  RED.E.ADD.F32.FTZ.RN.STRONG.GPU [R10.64], R108 ;  /* 0x0000006c0a00798e */ /* 0x000fe6000c10e784 */
[-C--:B------:R-:W-:Y:S02]  /*7140*/  LEA.HI.X.SX32 R9, R13, R235.reuse, 0x2, P2 ;  /* 0x000000eb0d097211 */ /* 0x080fe400010f16ff */
[----:B------:R-:W-:Y:S03]  /*7150*/  IADD3 R13, R204, 0xc0, RZ ;  /* 0x000000c0cc0d7810 */ /* 0x000fe60007ffe0ff */
[----:B------:R1:W-:Y:S02]  /*7160*/  RED.E.ADD.F32.FTZ.RN.STRONG.GPU [R8.64], R109 ;  /* 0x0000006d0800798e */ /* 0x0003e4000c10e784 */
[CC--:B-1----:R-:W-:Y:S04]  /*7170*/  LEA R8, P2, R252.reuse, R234.reuse, 0x2 ;  /* 0x000000eafc087211 */ /* 0x0c2fe800078410ff */
[-C--:B------:R-:W-:Y:S02]  /*7180*/  LEA.HI.X.SX32 R9, R252, R235.reuse, 0x2, P2 ;  /* 0x000000ebfc097211 */ /* 0x080fe400010f16ff */
[CC--:B---3--:R-:W-:Y:S04]  /*7190*/  LEA R4, P1, R12.reuse, R234.reuse, 0x2 ;  /* 0x000000ea0c047211 */ /* 0x0c8fe800078210ff */
[-C--:B------:R-:W-:Y:S02]  /*71a0*/  LEA.HI.X.SX32 R5, R12, R235.reuse, 0x2, P1 ;  /* 0x000000eb0c057211 */ /* 0x080fe400008f16ff */
[----:B------:R-:W-:Y:S03]  /*71b0*/  IADD3 R12, R204, 0xc0, RZ ;  /* 0x000000c0cc0c7810 */ /* 0x000fe60007ffe0ff */
[----:B------:R1:W-:Y:S02]  /*71c0*/  RED.E.ADD.F32.FTZ.RN.STRONG.GPU [R4.64], R110 ;  /* 0x0000006e0400798e */ /* 0x0003e4000c10e784 */
[C---:B------:R-:W-:Y:S04]  /*71d0*/  IMAD.IADD R12, R238.reuse, 0x1, R12 ;  /* 0x00000001ee0c7824 */ /* 0x040fe800078e020c */
[----:B------:R-:W-:Y:S01]  /*71e0*/  IMAD.IADD R12, R238, 0x1, R12 ;  /* 0x00000001ee0c7824 */ /* 0x000fe200078e020c */
[CC--:B----4-:R-:W-:Y:S04]  /*71f0*/  LEA R6, P0, R0.reuse, R234.reuse, 0x2 ;  /* 0x000000ea00067211 */ /* 0x0d0fe800078010ff */
[-C--:B------:R-:W-:Y:S02]  /*7200*/  LEA.HI.X.SX32 R7, R0, R235.reuse, 0x2, P0 ;  /* 0x000000eb00077211 */ /* 0x080fe400000f16ff */
[CC--:B-1----:R-:W-:Y:S02]  /*7210*/  LEA R4, P0, R13.reuse, R234.reuse, 0x2 ;  /* 0x000000ea0d047211 */ /* 0x0c2fe400078010ff */
[----:B------:R-:W-:Y:S01]  /*7220*/  IADD3 R0, R204, 0xc0, RZ ;  /* 0x000000c0cc007810 */ /* 0x000fe20007ffe0ff */
[----:B------:R1:W-:Y:S01]  /*7230*/  RED.E.ADD.F32.FTZ.RN.STRONG.GPU [R6.64], R111 ;  /* 0x0000006f0600798e */ /* 0x0003e2000c10e784 */
[-C--:B------:R-:W-:Y:S02]  /*7240*/  LEA.HI.X.SX32 R5, R13, R235.reuse, 0x2, P0 ;  /* 0x000000eb0d057211 */ /* 0x080fe400000f16ff */
[-C--:B------:R-:W-:Y:S01]  /*7250*/  LEA R10, P0, R12, R234.reuse, 0x2 ;  /* 0x000000ea0c0a7211 */ /* 0x080fe200078010ff */
[----:B------:R-:W-:Y:S01]  /*7260*/  IMAD.IADD R0, R238, 0x1, R0 ;  /* 0x00000001ee007824 */ /* 0x000fe200078e0200 */
[----:B------:R-:W-:Y:S01]  /*7270*/  RED.E.ADD.F32.FTZ.RN.STRONG.GPU [R234.64+0x300], R116 ;  /* 0x00030074ea00798e */ /* 0x000fe2000c10e784 */
[C---:B------:R-:W-:Y:S02]  /*7280*/  IADD3 R13, R205.reuse, 0xe0, RZ ;  /* 0x000000e0cd0d7810 */ /* 0x040fe40007ffe0ff */
[-C--:B------:R-:W-:Y:S02]  /*7290*/  LEA.HI.X.SX32 R11, R12, R235.reuse, 0x2, P0 ;  /* 0x000000eb0c0b7211 */ /* 0x080fe400000f16ff */
[----:B------:R-:W-:Y:S01]  /*72a0*/  RED.E.ADD.F32.FTZ.RN.STRONG.GPU [R2.64+0x300], R117 ;  /* 0x000300750200798e */ /* 0x000fe2000c10e784 */
[----:B------:R-:W-:Y:S04]  /*72b0*/  IADD3 R12, R205, 0xe0, RZ ;  /* 0x000000e0cd0c7810 */ /* 0x000fe80007ffe0ff */
[----:B------:R2:W-:Y:S01]  /*72c0*/  RED.E.ADD.F32.FTZ.RN.STRONG.GPU [R4.64], R118 ;  /* 0x000000760400798e */ /* 0x0005e2000c10e784 */
[C---:B------:R-:W-:Y:S04]  /*72d0*/  IMAD.IADD R12, R238.reuse, 0x1, R12 ;  /* 0x00000001ee0c7824 */ /* 0x040fe800078e020c */
[----:B------:R-:W-:Y:S01]  /*72e0*/  IMAD.IADD R12, R238, 0x1, R12 ;  /* 0x00000001ee0c7824 */ /* 0x000fe200078e020c */
[----:B------:R-:W-:Y:S01]  /*72f0*/  LDSM.16.MT88.4 R108, [R220+0x6800] ;  /* 0x00680000dc6c783b */ /* 0x000fe20000004200 */
[CC--:B-1----:R-:W-:Y:S04]  /*7300*/  LEA R6, P1, R0.reuse, R234.reuse, 0x2 ;  /* 0x000000ea00067211 */ /* 0x0c2fe800078210ff */
[-C--:B------:R-:W-:Y:S01]  /*7310*/  LEA.HI.X.SX32 R7, R0, R235.reuse, 0x2, P1 ;  /* 0x000000eb00077211 */ /* 0x080fe200008f16ff */
[----:B------:R-:W-:Y:S04]  /*7320*/  IMAD.IADD R0, R238, 0x1, R251 ;  /* 0x00000001ee007824 */ /* 0x000fe800078e02fb */
[----:B------:R1:W-:Y:S05]  /*7330*/  RED.E.ADD.F32.FTZ.RN.STRONG.GPU [R6.64], R119 ;  /* 0x000000770600798e */ /* 0x0003ea000c10e784 */
[----:B------:R-:W-:Y:S01]  /*7340*/  RED.E.ADD.F32.FTZ.RN.STRONG.GPU [R10.64], R120 ;  /* 0x000000780a00798e */ /* 0x000fe2000c10e784 */
[CC--:B--2---:R-:W-:Y:S04]  /*7350*/  LEA R4, P1, R251.reuse, R234.reuse, 0x2 ;  /* 0x000000eafb047211 */ /* 0x0c4fe800078210ff */
[----:B------:R2:W-:Y:S01]  /*7360*/  RED.E.ADD.F32.FTZ.RN.STRONG.GPU [R8.64], R121 ;  /* 0x000000790800798e */ /* 0x0005e2000c10e784 */
[-C--:B------:R-:W-:Y:S05]  /*7370*/  LEA.HI.X.SX32 R5, R251, R235.reuse, 0x2, P1 ;  /* 0x000000ebfb057211 */ /* 0x080fea00008f16ff */
[----:B------:R3:W-:Y:S01]  /*7380*/  RED.E.ADD.F32.FTZ.RN.STRONG.GPU [R4.64], R122 ;  /* 0x0000007a0400798e */ /* 0x0007e2000c10e784 */
[CC--:B-1----:R-:W-:Y:S04]  /*7390*/  LEA R6, P0, R0.reuse, R234.reuse, 0x2 ;  /* 0x000000ea00067211 */ /* 0x0c2fe800078010ff */
[-C--:B------:R-:W-:Y:S02]  /*73a0*/  LEA.HI.X.SX32 R7, R0, R235.reuse, 0x2, P0 ;  /* 0x000000eb00077211 */ /* 0x080fe400000f16ff */
[----:B------:R-:W-:Y:S03]  /*73b0*/  IADD3 R0, R205, 0xe0, RZ ;  /* 0x000000e0cd007810 */ /* 0x000fe60007ffe0ff */
[----:B------:R1:W-:Y:S01]  /*73c0*/  RED.E.ADD.F32.FTZ.RN.STRONG.GPU [R6.64], R123 ;  /* 0x0000007b0600798e */ /* 0x0003e2000c10e784 */
[-C--:B--2---:R-:W-:Y:S01]  /*73d0*/  LEA R8, P3, R12, R234.reuse, 0x2 ;  /* 0x000000ea0c087211 */ /* 0x084fe200078610ff */
[----:B------:R-:W-:Y:S03]  /*73e0*/  IMAD.IADD R0, R238, 0x1, R0 ;  /* 0x00000001ee007824 */ /* 0x000fe600078e0200 */
[----:B------:R-:W-:Y:S01]  /*73f0*/  RED.E.ADD.F32.FTZ.RN.STRONG.GPU [R234.64+0x380], R128 ;  /* 0x00038080ea00798e */ /* 0x000fe2000c10e784 */
[-C--:B------:R-:W-:Y:S02]  /*7400*/  LEA.HI.X.SX32 R9, R12, R235.reuse, 0x2, P3 ;  /* 0x000000eb0c097211 */ /* 0x080fe400018f16ff */
[CC--:B---3--:R-:W-:Y:S02]  /*7410*/  LEA R4, P1, R13.reuse, R234.reuse, 0x2 ;  /* 0x000000ea0d047211 */ /* 0x0c8fe400078210ff */
[----:B------:R2:W-:Y:S01]  /*7420*/  RED.E.ADD.F32.FTZ.RN.STRONG.GPU [R2.64+0x380], R129 ;  /* 0x000380810200798e */ /* 0x0005e2000c10e784 */
[CC--:B------:R-:W-:Y:S02]  /*7430*/  LEA R10, P0, R0.reuse, R234.reuse, 0x2 ;  /* 0x000000ea000a7211 */ /* 0x0c0fe400078010ff */
[-C--:B------:R-:W-:Y:S02]  /*7440*/  LEA.HI.X.SX32 R5, R13, R235.reuse, 0x2, P1 ;  /* 0x000000eb0d057211 */ /* 0x080fe400008f16ff */
[-C--:B------:R-:W-:Y:S01]  /*7450*/  LEA.HI.X.SX32 R11, R0, R235.reuse, 0x2, P0 ;  /* 0x000000eb000b7211 */ /* 0x080fe200000f16ff */
[----:B------:R-:W-:Y:S01]  /*7460*/  LDSM.16.MT88.4 R12, [R226+0x28000] ;  /* 0x02800000e20c783b */ /* 0x000fe20000004200 */
[----:B------:R-:W-:Y:S04]  /*7470*/  IMAD.IADD R0, R238, 0x1, R249 ;  /* 0x00000001ee007824 */ /* 0x000fe800078e02f9 */
[----:B------:R3:W-:Y:S05]  /*7480*/  RED.E.ADD.F32.FTZ.RN.STRONG.GPU [R4.64], R130 ;  /* 0x000000820400798e */ /* 0x0007ea000c10e784 */
[----:B------:R-:W-:Y:S01]  /*7490*/  RED.E.ADD.F32.FTZ.RN.STRONG.GPU [R10.64], R131 ;  /* 0x000000830a00798e */ /* 0x000fe2000c10e784 */
[CC--:B-1----:R-:W-:Y:S04]  /*74a0*/  LEA R6, P2, R250.reuse, R234.reuse, 0x2 ;  /* 0x000000eafa067211 */ /* 0x0c2fe800078410ff */
[----:B------:R-:W-:Y:S01]  /*74b0*/  RED.E.ADD.F32.FTZ.RN.STRONG.GPU [R8.64], R124 ;  /* 0x0000007c0800798e */ /* 0x000fe2000c10e784 */
[-C--:B------:R-:W-:Y:S04]  /*74c0*/  LEA.HI.X.SX32 R7, R250, R235.reuse, 0x2, P2 ;  /* 0x000000ebfa077211 */ /* 0x080fe800010f16ff */
[----:B------:R-:W-:Y:S01]  /*74d0*/  LDSM.16.MT88.4 R8, [R220] ;  /* 0x00000000dc08783b */ /* 0x000fe20000004200 */
[CC--:B--2---:R-:W-:Y:S04]  /*74e0*/  LEA R2, P0, R0.reuse, R234.reuse, 0x2 ;  /* 0x000000ea00027211 */ /* 0x0c4fe800078010ff */
[----:B------:R-:W-:Y:S01]  /*74f0*/  RED.E.ADD.F32.FTZ.RN.STRONG.GPU [R6.64], R125 ;  /* 0x0000007d0600798e */ /* 0x000fe2000c10e784 */
[-C--:B------:R-:W-:Y:S02]  /*7500*/  LEA.HI.X.SX32 R3, R0, R235.reuse, 0x2, P0 ;  /* 0x000000eb00037211 */ /* 0x080fe400000f16ff */
[----:B------:R-:W-:Y:S01]  /*7510*/  PLOP3.LUT P0, PT, PT, PT, UP0, 0x80, 0x0 ;  /* 0x000000000000781c */ /* 0x000fe20003f0f008 */
[----:B------:R-:W-:Y:S01]  /*7520*/  @UP4 UIADD3 UR11, UP0, UR11, -0x100, URZ ;  /* 0xffffff000b0b4890 */ /* 0x000fe2000ff1e03f */
[C---:B------:R-:W-:Y:S02]  /*7530*/  IADD3 R0, R220.reuse, -0x8000, RZ ;  /* 0xffff8000dc007810 */ /* 0x040fe40007ffe0ff */
[C---:B---3--:R-:W-:Y:S01]  /*7540*/  LEA R4, P1, R249.reuse, R234, 0x2 ;  /* 0x000000eaf9047211 */ /* 0x048fe200078210ff */
[----:B------:R-:W-:Y:S03]  /*7550*/  @UP4 UIADD3.X UR10, UR10, -0x1, URZ, UP0, !UPT ;  /* 0xffffffff0a0a4890 */ /* 0x000fe600087fe43f */
[----:B------:R-:W-:Y:S02]  /*7560*/  LEA.HI.X.SX32 R5, R249, R235, 0x2, P1 ;  /* 0x000000ebf9057211 */ /* 0x000fe400008f16ff */
[----:B------:R-:W-:Y:S01]  /*7570*/  ISETP.LT.AND P1, PT, RZ, UR7, PT ;  /* 0x00000007ff007c0c */ /* 0x000fe2000bf21270 */
[----:B------:R-:W-:Y:S02]  /*7580*/  UMOV UR7, UR14 ;  /* 0x0000000e00077c82 */ /* 0x000fe40008000000 */
[----:B------:R-:W-:Y:S01]  /*7590*/  RED.E.ADD.F32.FTZ.RN.STRONG.GPU [R4.64], R126 ;  /* 0x0000007e0400798e */ /* 0x000fe2000c10e784 */
[----:B------:R-:W-:Y:S04]  /*75a0*/  @P0 IADD3 R0, R220, 0x8000, RZ ;  /* 0x00008000dc000810 */ /* 0x000fe80007ffe0ff */
        /* <DEDUP_REMOVED lines=296> */
.L_x_1683:
        /* <DEDUP_REMOVED lines=18> */
.L_x_1684:
[----:B-1----:R-:W2:Y:S01]  /*8950*/  LDL.64 R6, [R1+0x48] ;  /* 0x0000480001067983 */ /* 0x002ea20000100a00 */
[----:B------:R-:W-:Y:S01]  /*8960*/  USHF.R.S32.HI UR10, URZ, 0x1f, UR21 ;  /* 0x0000001f3f0a7899 */ /* 0x000fe20008011415 */
[----:B------:R-:W-:Y:S01]  /*8970*/  IMAD.U32 R2, RZ, RZ, UR21 ;  /* 0x00000015ff027e24 */ /* 0x000fe2000f8e00ff */
[----:B------:R-:W-:Y:S01]  /*8980*/  ULDC.64 UR8, c[0x0][0x3a0] ;  /* 0x0000e80000087ab9 */ /* 0x000fe20000000a00 */
[----:B------:R-:W-:Y:S01]  /*8990*/  BAR.SYNC.DEFER_BLOCKING 0x0 ;  /* 0x0000000000007b1d */ /* 0x000fe20000010000 */
[----:B------:R-:W-:Y:S02]  /*89a0*/  UIMAD UR7, UR10, UR8, URZ ;  /* 0x000000080a0772a4 */ /* 0x000fe4000f8e023f */
[----:B------:R-:W-:Y:S02]  /*89b0*/  UIMAD UR6, UR20, -0x40, UR6 ;  /* 0xffffffc0140678a4 */ /* 0x000fe4000f8e0206 */
[----:B------:R-:W-:Y:S01]  /*89c0*/  UIMAD UR7, UR21, UR9, UR7 ;  /* 0x00000009150772a4 */ /* 0x000fe2000f8e0207 */
[----:B------:R-:W1:Y:S01]  /*89d0*/  S2R R76, SR_TID.X ;  /* 0x00000000004c7919 */ /* 0x000e620000002100 */
[----:B------:R-:W-:Y:S01]  /*89e0*/  BSSY B0, `(.L_x_1685) ;  /* 0x0000030000007945 */ /* 0x000fe20003800000 */
[----:B------:R-:W-:-:S02]  /*89f0*/  ULDC.64 UR8, c[0x0][0x3b8] ;  /* 0x0000ee0000087ab9 */ /* 0x000fc40000000a00 */
[----:B------:R-:W3:Y:S01]  /*8a00*/  S2R R77, SR_TID.X ;  /* 0x00000000004d7919 */ /* 0x000ee20000002100 */
[----:B------:R-:W-:Y:S01]  /*8a10*/  IMAD.U32 R0, RZ, RZ, UR7 ;  /* 0x00000007ff007e24 */ /* 0x000fe2000f8e00ff */
[----:B------:R-:W-:-:S04]  /*8a20*/  UIMAD UR7, UR59, UR8, URZ ;  /* 0x000000083b0772a4 */ /* 0x000fc8000f8e023f */
[----:B------:R-:W-:Y:S01]  /*8a30*/  UIMAD UR7, UR38, UR9, UR7 ;  /* 0x00000009260772a4 */ /* 0x000fe2000f8e0207 */
[----:B------:R4:W2:Y:S04]  /*8a40*/  LDS.128 R40, [R237+0x19000] ;  /* 0x01900000ed287984 */ /* 0x0008a80000000c00 */
        /* <DEDUP_REMOVED lines=17> */
[----:B------:R-:W-:-:S02]  /*8b60*/  IMAD.MOV.U32 R4, RZ, RZ, R6 ;  /* 0x000000ffff047224 */ /* 0x000fc400078e0006 */
[----:B------:R-:W-:Y:S02]  /*8b70*/  IMAD.U32 R6, RZ, RZ, UR38 ;  /* 0x00000026ff067e24 */ /* 0x000fe4000f8e00ff */
        /* <DEDUP_REMOVED lines=22> */
.L_x_1686:
[----:B-1-34-:R-:W-:Y:S05]  /*8ce0*/  BSYNC B0 ;  /* 0x0000000000007941 */ /* 0x01afea0003800000 */
.L_x_1685:
[----:B------:R-:W-:Y:S01]  /*8cf0*/  IADD3 R0, R76, 0x20, RZ ;  /* 0x000000204c007810 */ /* 0x000fe20007ffe0ff */
[----:B------:R-:W-:Y:S03]  /*8d00*/  BSSY B0, `(.L_x_1687) ;  /* 0x0000011000007945 */ /* 0x000fe60003800000 */
[----:B------:R-:W-:-:S13]  /*8d10*/  ISETP.GE.AND P1, PT, R0, UR6, PT ;  /* 0x0000000600007c0c */ /* 0x000fda000bf26270 */
[----:B------:R-:W-:Y:S05]  /*8d20*/  @P1 BRA `(.L_x_1688) ;  /* 0x000000e000001947 */ /* 0x000fea0003800000 */
[----:B------:R-:W-:Y:S02]  /*8d30*/  IADD3 R0, P0, R76, 0x20, RZ ;  /* 0x000000204c007810 */ /* 0x000fe40007f1e0ff */
[----:B------:R-:W-:-:S03]  /*8d40*/  MOV R3, R10 ;  /* 0x0000000a00037202 */ /* 0x000fc60000000f00 */
[----:B------:R-:W-:-:S04]  /*8d50*/  IMAD.X R2, RZ, RZ, R11, P0 ;  /* 0x000000ffff027224 */ /* 0x000fc800000e060b */
[----:B------:R-:W-:Y:S02]  /*8d60*/  IMAD R7, R2, c[0x0][0x3a0], RZ ;  /* 0x0000e80002077a24 */ /* 0x000fe400078e02ff */
[----:B------:R-:W-:-:S04]  /*8d70*/  IMAD.MOV.U32 R2, RZ, RZ, R6 ;  /* 0x000000ffff027224 */ /* 0x000fc800078e0006 */
[----:B------:R-:W-:-:S04]  /*8d80*/  IMAD.WIDE.U32 R8, R0, c[0x0][0x3a0], R2 ;  /* 0x0000e80000087a25 */ /* 0x000fc800078e0002 */
        /* <DEDUP_REMOVED lines=8> */
.L_x_1688:
[----:B------:R-:W-:Y:S05]  /*8e10*/  BSYNC B0 ;  /* 0x0000000000007941 */ /* 0x000fea0003800000 */
.L_x_1687:
[----:B------:R-:W-:Y:S01]  /*8e20*/  ULDC.64 UR6, c[0x0][0x3a8] ;  /* 0x0000ea0000067ab9 */ /* 0x000fe20000000a00 */
[----:B-1----:R-:W-:Y:S01]  /*8e30*/  IMAD.U32 R2, RZ, RZ, UR21 ;  /* 0x00000015ff027e24 */ /* 0x002fe2000f8e00ff */
[----:B------:R-:W-:Y:S01]  /*8e40*/  UIMAD UR6, UR10, UR6, URZ ;  /* 0x000000060a0672a4 */ /* 0x000fe2000f8e023f */
[----:B------:R-:W-:Y:S02]  /*8e50*/  BSSY B0, `(.L_x_1689) ;  /* 0x0000019000007945 */ /* 0x000fe40003800000 */
[----:B------:R-:W-:Y:S01]  /*8e60*/  IMAD.WIDE.U32 R2, R2, c[0x0][0x3a8], R4 ;  /* 0x0000ea0002027a25 */ /* 0x000fe200078e0004 */
[----:B------:R-:W-:-:S03]  /*8e70*/  UIMAD UR6, UR21, UR7, UR6 ;  /* 0x00000007150672a4 */ /* 0x000fc6000f8e0206 */
[----:B------:R-:W-:Y:S01]  /*8e80*/  IMAD.U32 R4, RZ, RZ, UR38 ;  /* 0x00000026ff047e24 */ /* 0x000fe2000f8e00ff */
        /* <DEDUP_REMOVED lines=21> */
.L_x_1690:
[----:B------:R-:W-:Y:S05]  /*8fe0*/  BSYNC B0 ;  /* 0x0000000000007941 */ /* 0x000fea0003800000 */
.L_x_1689:
[----:B------:R-:W-:Y:S05]  /*8ff0*/  @P1 BRA `(.L_x_1691) ;  /* 0x0000099000001947 */ /* 0x000fea0003800000 */
[----:B------:R-:W-:Y:S02]  /*9000*/  IADD3 R0, P0, R76, 0x20, RZ ;  /* 0x000000204c007810 */ /* 0x000fe40007f1e0ff */
[----:B-1----:R-:W-:-:S03]  /*9010*/  MOV R3, R8 ;  /* 0x0000000800037202 */ /* 0x002fc60000000f00 */
        /* <DEDUP_REMOVED lines=13> */
.L_x_1673:
        /* <DEDUP_REMOVED lines=20> */
.L_x_1692:
        /* <DEDUP_REMOVED lines=18> */
.L_x_1693:
[----:B------:R-:W2:Y:S01]  /*9350*/  LDL.64 R12, [R1+0x48] ;  /* 0x00004800010c7983 */ /* 0x000ea20000100a00 */
[----:B------:R-:W-:Y:S01]  /*9360*/  USHF.R.S32.HI UR10, URZ, 0x1f, UR21 ;  /* 0x0000001f3f0a7899 */ /* 0x000fe20008011415 */
[----:B------:R-:W-:Y:S01]  /*9370*/  IMAD.U32 R2, RZ, RZ, UR21 ;  /* 0x00000015ff027e24 */ /* 0x000fe2000f8e00ff */
[----:B------:R-:W-:Y:S01]  /*9380*/  ULDC.64 UR8, c[0x0][0x3a0] ;  /* 0x0000e80000087ab9 */ /* 0x000fe20000000a00 */
[----:B------:R-:W1:Y:S01]  /*9390*/  S2R R10, SR_TID.X ;  /* 0x00000000000a7919 */ /* 0x000e620000002100 */
[----:B------:R-:W-:Y:S01]  /*93a0*/  UIMAD UR7, UR10, UR8, URZ ;  /* 0x000000080a0772a4 */ /* 0x000fe2000f8e023f */
[----:B------:R-:W-:Y:S01]  /*93b0*/  BSSY B0, `(.L_x_1694) ;  /* 0x0000020000007945 */ /* 0x000fe20003800000 */
[----:B------:R-:W-:Y:S01]  /*93c0*/  UIMAD UR6, UR20, -0x40, UR6 ;  /* 0xffffffc0140678a4 */ /* 0x000fe2000f8e0206 */
[----:B------:R-:W3:Y:S01]  /*93d0*/  S2R R11, SR_TID.X ;  /* 0x00000000000b7919 */ /* 0x000ee20000002100 */
[----:B------:R-:W-:-:S03]  /*93e0*/  UIMAD UR7, UR21, UR9, UR7 ;  /* 0x00000009150772a4 */ /* 0x000fc6000f8e0207 */
[----:B------:R-:W-:-:S03]  /*93f0*/  ULDC.64 UR8, c[0x0][0x3b8] ;  /* 0x0000ee0000087ab9 */ /* 0x000fc60000000a00 */
[----:B------:R-:W-:Y:S01]  /*9400*/  IMAD.U32 R0, RZ, RZ, UR7 ;  /* 0x00000007ff007e24 */ /* 0x000fe2000f8e00ff */
        /* <DEDUP_REMOVED lines=26> */
.L_x_1695:
[----:B------:R-:W-:Y:S05]  /*95b0*/  BSYNC B0 ;  /* 0x0000000000007941 */ /* 0x000fea0003800000 */
.L_x_1694:
        /* <DEDUP_REMOVED lines=17> */
.L_x_1697:
[----:B------:R-:W-:Y:S05]  /*96d0*/  BSYNC B0 ;  /* 0x0000000000007941 */ /* 0x000fea0003800000 */
.L_x_1696:
        /* <DEDUP_REMOVED lines=28> */
.L_x_1699:
[----:B------:R-:W-:Y:S05]  /*98a0*/  BSYNC B0 ;  /* 0x0000000000007941 */ /* 0x000fea0003800000 */
.L_x_1698:
        /* <DEDUP_REMOVED lines=14> */
.L_x_1691:
[----:B------:R-:W-:Y:S05]  /*9990*/  BSYNC B1 ;  /* 0x0000000000017941 */ /* 0x000fea0003800000 */
.L_x_1668:
        /* <DEDUP_REMOVED lines=11> */
.L_x_1700:
[----:B------:R-:W-:Y:S05]  /*9a50*/  EXIT ;  /* 0x000000000000794d */ /* 0x000fea0003800000 */
.L_x_1702:
        /* <DEDUP_REMOVED lines=10> */
.L_x_2045:


//--------------------- .text._ZN5flash44flash_bwd_dq_dk_dv_loop_seqk_parallel_kernelI23Flash_bwd_kernel_traitsILi256ELi64ELi64ELi8ELi4ELi2ELi2ELb0ELb0EN7cutlass10bfloat16_tE19Flash_kernel_traitsILi256ELi64ELi64ELi8ES3_EELb1ELb0ELb0ELb1ELb0ELb0ELb0EEEvNS_16Flash_bwd_paramsE --------------------------
	.section	.text._ZN5flash44flash_bwd_dq_dk_dv_loop_seqk_parallel_kernelI23Flash_bwd_kernel_traitsILi256ELi64ELi64ELi8ELi4ELi2ELi2ELb0ELb0EN7cutlass10bfloat16_tE19Flash_kernel_traitsILi256ELi64ELi64ELi8ES3_EELb1ELb0ELb0ELb1ELb0ELb0ELb0EEEvNS_16Flash_bwd_paramsE,"ax",@progbits
	.sectioninfo	@"SHI_REGISTERS=255"
	.align	128
        .global         _ZN5flash44flash_bwd_dq_dk_dv_loop_seqk_parallel_kernelI23Flash_bwd_kernel_traitsILi256ELi64ELi64ELi8ELi4ELi2ELi2ELb0ELb0EN7cutlass10bfloat16_tE19Flash_kernel_traitsILi256ELi64ELi64ELi8ES3_EELb1ELb0ELb0ELb1ELb0ELb0ELb0EEEvNS_16Flash_bwd_paramsE
        .type           _ZN5flash44flash_bwd_dq_dk_dv_loop_seqk_parallel_kernelI23Flash_bwd_kernel_traitsILi256ELi64ELi64ELi8ELi4ELi2ELi2ELb0ELb0EN7cutlass10bfloat16_tE19Flash_kernel_traitsILi256ELi64ELi64ELi8ES3_EELb1ELb0ELb0ELb1ELb0ELb0ELb0EEEvNS_16Flash_bwd_paramsE,@function
        .size           _ZN5flash44flash_bwd_dq_dk_dv_loop_seqk_parallel_kernelI23Flash_bwd_kernel_traitsILi256ELi64ELi64ELi8ELi4ELi2ELi2ELb0ELb0EN7cutlass10bfloat16_tE19Flash_kernel_traitsILi256ELi64ELi64ELi8ES3_EELb1ELb0ELb0ELb1ELb0ELb0ELb0EEEvNS_16Flash_bwd_paramsE,(.L_x_2046 - _ZN5flash44flash_bwd_dq_dk_dv_loop_seqk_parallel_kernelI23Flash_bwd_kernel_traitsILi256ELi64ELi64ELi8ELi4ELi2ELi2ELb0ELb0EN7cutlass10bfloat16_tE19Flash_kernel_traitsILi256ELi64ELi64ELi8ES3_EELb1ELb0ELb0ELb1ELb0ELb0ELb0EEEvNS_16Flash_bwd_paramsE)
        .other          _ZN5flash44flash_bwd_dq_dk_dv_loop_seqk_parallel_kernelI23Flash_bwd_kernel_traitsILi256ELi64ELi64ELi8ELi4ELi2ELi2ELb0ELb0EN7cutlass10bfloat16_tE19Flash_kernel_traitsILi256ELi64ELi64ELi8ES3_EELb1ELb0ELb0ELb1ELb0ELb0ELb0EEEvNS_16Flash_bwd_paramsE,@"STO_CUDA_ENTRY STV_DEFAULT"
_ZN5flash44flash_bwd_dq_dk_dv_loop_seqk_parallel_kernelI23Flash_bwd_kernel_traitsILi256ELi64ELi64ELi8ELi4ELi2ELi2ELb0ELb0EN7cutlass10bfloat16_tE19Flash_kernel_traitsILi256ELi64ELi64ELi8ES3_EELb1ELb0ELb0ELb1ELb0ELb0ELb0EEEvNS_16Flash_bwd_paramsE:
.text._ZN5flash44flash_bwd_dq_dk_dv_loop_seqk_parallel_kernelI23Flash_bwd_kernel_traitsILi256ELi64ELi64ELi8ELi4ELi2ELi2ELb0ELb0EN7cutlass10bfloat16_tE19Flash_kernel_traitsILi256ELi64ELi64ELi8ES3_EELb1ELb0ELb0ELb1ELb0ELb0ELb0EEEvNS_16Flash_bwd_paramsE:
        /* <DEDUP_REMOVED lines=19> */
[----:B------:R-:W-:Y:S01]  /*0130*/  ULDC.U8 UR9, c[0x0][0x328] ;  /* 0x0000ca0000097ab9 */ /* 0x000fe20000000000 */
[----:B------:R-:W3:Y:S01]  /*0140*/  S2UR UR35, SR_CTAID.Z ;  /* 0x00000000002379c3 */ /* 0x000ee20000002700 */
[----:B------:R-:W-:-:S02]  /*0150*/  UISETP.NE.AND UP2, UPT, UR10, URZ, UPT ;  /* 0x0000003f0a00728c */ /* 0x000fc4000bf45270 */
[----:B------:R-:W-:Y:S02]  /*0160*/  UISETP.NE.AND UP1, UPT, UR9, URZ, UPT ;  /* 0x0000003f0900728c */ /* 0x000fe4000bf25270 */
[----:B------:R-:W-:Y:S02]  /*0170*/  ULDC UR47, c[0x0][0x22c] ;  /* 0x00008b00002f7ab9 */ /* 0x000fe40000000800 */
[----:B------:R-:W-:Y:S02]  /*0180*/  ULDC UR36, c[0x0][0x1c0] ;  /* 0x0000700000247ab9 */ /* 0x000fe40000000800 */
[----:B------:R-:W-:Y:S02]  /*0190*/  UMOV UR7, 0x80 ;  /* 0x0000008000077882 */ /* 0x000fe40000000000 */
[----:B------:R-:W-:Y:S02]  /*01a0*/  ULDC UR6, c[0x0][0x210] ;  /* 0x0000840000067ab9 */ /* 0x000fe40000000800 */
        /* <DEDUP_REMOVED lines=11> */
[----:B------:R-:W-:Y:S01]  /*0260*/  ULDC UR13, c[0x0][0x1c0] ;  /* 0x00007000000d7ab9 */ /* 0x000fe20000000800 */
[CC--:B------:R-:W-:Y:S01]  /*0270*/  LEA.HI R14, R5.reuse, R11.reuse, RZ, 0x6 ;  /* 0x0000000b050e7211 */ /* 0x0c0fe200078f30ff */
[----:B------:R-:W-:Y:S01]  /*0280*/  UIMAD.WIDE UR36, UR47, UR36, URZ ;  /* 0x000000242f2472a5 */ /* 0x000fe2000f8e023f */
[----:B------:R-:W-:Y:S01]  /*0290*/  LEA.HI R5, R5, R11, RZ, 0x2 ;  /* 0x0000000b05057211 */ /* 0x000fe200078f10ff */
[----:B------:R-:W-:Y:S01]  /*02a0*/  UIMAD UR48, UR35, UR47, URZ ;  /* 0x0000002f233072a4 */ /* 0x000fe2000f8e023f */
[----:B------:R-:W-:Y:S01]  /*02b0*/  LOP3.LUT R2, R0, 0xffffffe0, RZ, 0xc0, !PT ;  /* 0xffffffe000027812 */ /* 0x000fe200078ec0ff */
[----:B------:R-:W-:Y:S01]  /*02c0*/  UIMAD UR57, UR7, UR6, UR57 ;  /* 0x00000006073972a4 */ /* 0x000fe2000f8e0239 */
        /* <DEDUP_REMOVED lines=11> */
[----:B------:R-:W-:Y:S01]  /*0380*/  UIMAD UR6, UR33, UR13, UR35 ;  /* 0x0000000d210672a4 */ /* 0x000fe2000f8e0223 */
        /* <DEDUP_REMOVED lines=24> */
[----:B------:R-:W-:Y:S01]  /*0510*/  LEA.HI R12, R5, R8, RZ, 0x3 ;  /* 0x00000008050c7211 */ /* 0x000fe200078f18ff */
[----:B------:R-:W-:Y:S01]  /*0520*/  USHF.L.U32 UR46, UR47, 0x6, URZ ;  /* 0x000000062f2e7899 */ /* 0x000fe2000800063f */
[----:B------:R-:W-:Y:S01]  /*0530*/  SHF.R.S32.HI R6, RZ, 0x7, R13 ;  /* 0x00000007ff067819 */ /* 0x000fe2000001140d */
[----:B------:R-:W-:Y:S01]  /*0540*/  IMAD.IADD R4, R3, 0x1, -R0 ;  /* 0x0000000103047824 */ /* 0x000fe200078e0a00 */
[----:B------:R-:W-:Y:S01]  /*0550*/  LOP3.LUT R0, R2, 0x1c0, RZ, 0xc0, !PT ;  /* 0x000001c002007812 */ /* 0x000fe200078ec0ff */
[----:B------:R-:W-:Y:S01]  /*0560*/  USHF.L.U32 UR41, UR6, 0x5, URZ ;  /* 0x0000000506297899 */ /* 0x000fe2000800063f */
[----:B------:R-:W-:Y:S01]  /*0570*/  SHF.R.S32.HI R3, RZ, 0x1f, R9 ;  /* 0x0000001fff037819 */ /* 0x000fe20000011409 */
[----:B------:R-:W-:Y:S01]  /*0580*/  ULDC UR51, c[0x0][0x214] ;  /* 0x0000850000337ab9 */ /* 0x000fe20000000800 */
[----:B------:R-:W-:Y:S01]  /*0590*/  SHF.R.U32.HI R2, RZ, 0x3, R0 ;  /* 0x00000003ff027819 */ /* 0x000fe20000011600 */
[----:B------:R-:W-:Y:S01]  /*05a0*/  ULDC UR58, c[0x0][0x1c8] ;  /* 0x00007200003a7ab9 */ /* 0x000fe20000000800 */
[----:B------:R-:W-:Y:S01]  /*05b0*/  LOP3.LUT R0, R0, 0x38, R246, 0xf8, !PT ;  /* 0x0000003800007812 */ /* 0x000fe200078ef8f6 */
[----:B------:R-:W-:Y:S01]  /*05c0*/  ULDC UR52, c[0x0][0x224] ;  /* 0x0000890000347ab9 */ /* 0x000fe20000000800 */
[----:B------:R-:W-:Y:S01]  /*05d0*/  LEA.HI R15, R3, R9, RZ, 0x2 ;  /* 0x00000009030f7211 */ /* 0x000fe200078f10ff */
[----:B------:R-:W-:Y:S01]  /*05e0*/  IMAD.U32 R3, RZ, RZ, UR15 ;  /* 0x0000000fff037e24 */ /* 0x000fe2000f8e00ff */
[----:B------:R-:W-:Y:S01]  /*05f0*/  LOP3.LUT R9, R0, R2, RZ, 0x3c, !PT ;  /* 0x0000000200097212 */ /* 0x000fe200078e3cff */
[C---:B------:R-:W-:Y:S01]  /*0600*/  IMAD.SHL.U32 R0, R7.reuse, 0x40, RZ ;  /* 0x0000004007007824 */ /* 0x040fe200078e00ff */
[----:B------:R-:W-:Y:S01]  /*0610*/  LOP3.LUT R2, R12, 0xfffffff8, RZ, 0xc0, !PT ;  /* 0xfffffff80c027812 */ /* 0x000fe200078ec0ff */
[----:B------:R-:W-:Y:S01]  /*0620*/  @UP1 UIMAD UR56, UR33, UR51, URZ ;  /* 0x00000033213812a4 */ /* 0x000fe2000f8e023f */
[----:B------:R-:W-:Y:S01]  /*0630*/  LOP3.LUT R3, R4, 0x1, RZ, 0xc0, !PT ;  /* 0x0000000104037812 */ /* 0x000fe200078ec0ff */
[----:B------:R-:W-:Y:S01]  /*0640*/  UMOV UR39, URZ ;  /* 0x0000003f00277c82 */ /* 0x000fe20008000000 */
[----:B------:R-:W-:Y:S01]  /*0650*/  LOP3.LUT R0, R0, 0x1c0, RZ, 0xc0, !PT ;  /* 0x000001c000007812 */ /* 0x000fe200078ec0ff */
[----:B------:R-:W-:Y:S01]  /*0660*/  IMAD.IADD R18, R8, 0x1, -R2 ;  /* 0x0000000108127824 */ /* 0x000fe200078e0a02 */
[----:B------:R-:W-:Y:S01]  /*0670*/  LOP3.LUT P4, RZ, R7, 0x4, RZ, 0xc0, !PT ;  /* 0x0000000407ff7812 */ /* 0x000fe2000788c0ff */
[----:B------:R-:W-:Y:S01]  /*0680*/  IMAD.SHL.U32 R2, R229, 0x10, RZ ;  /* 0x00000010e5027824 */ /* 0x000fe200078e00ff */
[C---:B------:R-:W-:Y:S01]  /*0690*/  LOP3.LUT R223, R0.reuse, 0x8, R10, 0xf8, !PT ;  /* 0x0000000800df7812 */ /* 0x040fe200078ef80a */
[----:B------:R-:W-:Y:S01]  /*06a0*/  ULDC.64 UR4, c[0x0][0x118] ;  /* 0x0000460000047ab9 */ /* 0x000fe20000000a00 */
[----:B------:R-:W-:Y:S01]  /*06b0*/  LOP3.LUT P3, RZ, R7, 0x2, RZ, 0xc0, !PT ;  /* 0x0000000207ff7812 */ /* 0x000fe2000786c0ff */
[----:B------:R-:W-:Y:S01]  /*06c0*/  STL [R1+0x6c], R18 ;  /* 0x00006c1201007387 */ /* 0x000fe20000100800 */
[----:B------:R-:W-:Y:S01]  /*06d0*/  LOP3.LUT R5, R0, 0x10, R2, 0xf8, !PT ;  /* 0x0000001000057812 */ /* 0x000fe200078ef802 */
[----:B------:R-:W-:Y:S01]  /*06e0*/  IMAD R2, R6, 0x800, R227 ;  /* 0x0000080006027824 */ /* 0x000fe200078e02e3 */
[----:B------:R-:W-:Y:S01]  /*06f0*/  SHF.R.U32.HI R0, RZ, 0x3, R0 ;  /* 0x00000003ff007819 */ /* 0x000fe20000011600 */
[----:B------:R-:W-:Y:S01]  /*0700*/  ULOP3.LUT UR58, UR35, UR58, URZ, 0x3c, !UPT ;  /* 0x0000003a233a7292 */ /* 0x000fe2000f8e3c3f */
[----:B------:R-:W-:Y:S01]  /*0710*/  ISETP.NE.U32.AND P0, PT, R3, 0x1, PT ;  /* 0x000000010300780c */ /* 0x000fe20003f05070 */
[C---:B------:R-:W-:Y:S01]  /*0720*/  IMAD.SHL.U32 R3, R4.reuse, 0x40, RZ ;  /* 0x0000004004037824 */ /* 0x040fe200078e00ff */
[----:B------:R-:W-:Y:S01]  /*0730*/  LOP3.LUT R223, R223, R0, RZ, 0x3c, !PT ;  /* 0x00000000dfdf7212 */ /* 0x000fe200078e3cff */
[----:B------:R-:W-:Y:S01]  /*0740*/  USHF.R.S32.HI UR59, URZ, 0x1f, UR35 ;  /* 0x0000001f3f3b7899 */ /* 0x000fe20008011423 */
[----:B------:R-:W-:Y:S01]  /*0750*/  R2P PR, R4, 0x6 ;  /* 0x0000000604007804 */ /* 0x000fe20000000000 */
[----:B------:R-:W-:Y:S01]  /*0760*/  USHF.R.S32.HI UR61, URZ, 0x1f, UR33 ;  /* 0x0000001f3f3d7899 */ /* 0x000fe20008011421 */
[----:B------:R-:W-:Y:S01]  /*0770*/  LOP3.LUT R5, R5, 0x8, R10, 0xf8, !PT ;  /* 0x0000000805057812 */ /* 0x000fe200078ef80a */
[----:B------:R-:W-:Y:S01]  /*0780*/  IMAD.IADD R223, R2, 0x1, R223 ;  /* 0x0000000102df7824 */ /* 0x000fe200078e02df */
[----:B------:R-:W-:Y:S01]  /*0790*/  SHF.R.S32.HI R2, RZ, 0x6, R14 ;  /* 0x00000006ff027819 */ /* 0x000fe2000001140e */
[----:B------:R-:W-:Y:S01]  /*07a0*/  USHF.R.S32.HI UR60, URZ, 0x1f, UR35 ;  /* 0x0000001f3f3c7899 */ /* 0x000fe20008011423 */
[----:B------:R-:W-:Y:S01]  /*07b0*/  LOP3.LUT R227, R227, R5, R0, 0xf6, !PT ;  /* 0x00000005e3e37212 */ /* 0x000fe200078ef600 */
[----:B------:R-:W-:Y:S01]  /*07c0*/  IMAD.SHL.U32 R5, R6, 0x20, RZ ;  /* 0x0000002006057824 */ /* 0x000fe200078e00ff */
[----:B------:R-:W-:Y:S01]  /*07d0*/  LOP3.LUT R0, R3, 0x1c0, RZ, 0xc0, !PT ;  /* 0x000001c003007812 */ /* 0x000fe200078ec0ff */
[C---:B------:R-:W-:Y:S01]  /*07e0*/  IMAD R4, R2.reuse, 0x200, R9 ;  /* 0x0000020002047824 */ /* 0x040fe200078e0209 */
[----:B------:R-:W-:Y:S01]  /*07f0*/  SEL R221, R221, 0xffffffe0, !P3 ;  /* 0xffffffe0dddd7807 */ /* 0x000fe20005800000 */
[----:B------:R-:W-:Y:S01]  /*0800*/  IMAD.SHL.U32 R2, R2, 0x8, RZ ;  /* 0x0000000802027824 */ /* 0x000fe200078e00ff */
[----:B------:R-:W-:Y:S01]  /*0810*/  SHF.R.U32.HI R3, RZ, 0x3, R0 ;  /* 0x00000003ff037819 */ /* 0x000fe20000011600 */
[C---:B------:R-:W-:Y:S01]  /*0820*/  IMAD.SHL.U32 R224, R223.reuse, 0x2, RZ ;  /* 0x00000002dfe07824 */ /* 0x040fe200078e00ff */
[----:B------:R1:W-:Y:S01]  /*0830*/  STL [R1+0x70], R4 ;  /* 0x0000700401007387 */ /* 0x0003e20000100800 */
[----:B------:R-:W-:Y:S01]  /*0840*/  SEL R226, R226, 0xffffffc0, !P4 ;  /* 0xffffffc0e2e27807 */ /* 0x000fe20006000000 */
[----:B------:R-:W-:Y:S01]  /*0850*/  IMAD R221, R223, 0x2, R221 ;  /* 0x00000002dfdd7824 */ /* 0x000fe200078e02dd */
[----:B------:R-:W-:Y:S01]  /*0860*/  LOP3.LUT R2, R2, 0x18, RZ, 0xc0, !PT ;  /* 0x0000001802027812 */ /* 0x000fe200078ec0ff */
[----:B------:R-:W-:Y:S01]  /*0870*/  UIMAD.WIDE.U32 UR42, UR36, UR44, URZ ;  /* 0x0000002c242a72a5 */ /* 0x000fe2000f8e003f */
[----:B------:R-:W-:Y:S01]  /*0880*/  SEL R249, R249, 0x10, !P0 ;  /* 0x00000010f9f97807 */ /* 0x000fe20004000000 */
[--C-:B------:R-:W-:Y:S01]  /*0890*/  IMAD R223, R223, 0x2, R226.reuse ;  /* 0x00000002dfdf7824 */ /* 0x100fe200078e02e2 */
[----:B------:R-:W-:Y:S01]  /*08a0*/  UIMAD UR53, UR37, UR44, URZ ;  /* 0x0000002c253572a4 */ /* 0x000fe2000f8e023f */
[----:B------:R-:W-:Y:S01]  /*08b0*/  IMAD.IADD R222, R226, 0x1, R221 ;  /* 0x00000001e2de7824 */ /* 0x000fe200078e02dd */
[----:B------:R-:W-:Y:S01]  /*08c0*/  USHF.R.S32.HI UR55, URZ, 0x1f, UR48 ;  /* 0x0000001f3f377899 */ /* 0x000fe20008011430 */
[C---:B------:R-:W-:Y:S01]  /*08d0*/  IMAD R226, R227.reuse, 0x2, R226 ;  /* 0x00000002e3e27824 */ /* 0x040fe200078e02e2 */
[----:B------:R-:W-:Y:S01]  /*08e0*/  UIMAD UR52, UR7, UR52, URZ ;  /* 0x00000034073472a4 */ /* 0x000fe2000f8e023f */
[----:B------:R-:W-:Y:S01]  /*08f0*/  IMAD.SHL.U32 R227, R227, 0x2, RZ ;  /* 0x00000002e3e37824 */ /* 0x000fe200078e00ff */
[----:B------:R-:W-:-:S02]  /*0900*/  @!UP1 UIMAD UR51, UR8, UR51, URZ ;  /* 0x00000033083392a4 */ /* 0x000fc4000f8e023f */
        /* <DEDUP_REMOVED lines=35> */
[----:B------:R-:W-:-:S02]  /*0b40*/  @P1 IADD3 R248, R245, -0x20, RZ ;  /* 0xffffffe0f5f81810 */ /* 0x000fc40007ffe0ff */
[----:B------:R-:W-:Y:S02]  /*0b50*/  LEA R229, R229, 0x28000, 0x1 ;  /* 0x00028000e5e57811 */ /* 0x000fe400078e08ff */
[----:B------:R1:W-:Y:S01]  /*0b60*/  STL [R1+0xc], R0 ;  /* 0x00000c0001007387 */ /* 0x0003e20000100800 */
[----:B------:R-:W-:-:S03]  /*0b70*/  IMAD.IADD R249, R249, 0x1, R248 ;  /* 0x00000001f9f97824 */ /* 0x000fc600078e02f8 */
[----:B------:R2:W-:Y:S01]  /*0b80*/  STL [R1+0x50], R2 ;  /* 0x0000500201007387 */ /* 0x0005e20000100800 */
[C---:B-1----:R-:W-:Y:S02]  /*0b90*/  IADD3 R0, R2.reuse, 0x40, RZ ;  /* 0x0000004002007810 */ /* 0x042fe40007ffe0ff */
[----:B------:R-:W-:-:S05]  /*0ba0*/  @P2 IADD3 R0, R2, -0x40, RZ ;  /* 0xffffffc002002810 */ /* 0x000fca0007ffe0ff */
[----:B------:R2:W-:Y:S02]  /*0bb0*/  STL [R1+0x54], R0 ;  /* 0x0000540001007387 */ /* 0x0005e40000100800 */
.L_x_1749:
        /* <DEDUP_REMOVED lines=66> */
.L_x_1703:
        /* <DEDUP_REMOVED lines=25> */
[----:B------:R-:W-:Y:S02]  /*1170*/  UIMAD UR14, UR33, UR13, UR7 ;  /* 0x0000000d210e72a4 */ /* 0x000fe4000f8e0207 */
[----:B------:R-:W-:-:S02]  /*1180*/  UISETP.NE.AND UP0, UPT, UR27, -0x1, UPT ;  /* 0xffffffff1b00788c */ /* 0x000fc4000bf05270 */
[----:B------:R-:W-:Y:S02]  /*1190*/  USHF.R.S32.HI UR7, URZ, 0x1f, UR6 ;  /* 0x0000001f3f077899 */ /* 0x000fe40008011406 */
[----:B------:R-:W-:Y:S02]  /*11a0*/  UIMAD.WIDE.U32 UR10, UR33, UR12, URZ ;  /* 0x0000000c210a72a5 */ /* 0x000fe4000f8e003f */
        /* <DEDUP_REMOVED lines=29> */
.L_x_1705:
        /* <DEDUP_REMOVED lines=43> */
.L_x_1706:
        /* <DEDUP_REMOVED lines=45> */
.L_x_1707:
[----:B------:R-:W-:-:S04]  /*1900*/  UMOV UR9, UR52 ;  /* 0x0000003400097c82 */ /* 0x000fc80008000000 */
.L_x_1708:
        /* <DEDUP_REMOVED lines=10> */
[----:B------:R-:W-:Y:S01]  /*19b0*/  UMOV UR26, 0x4 ;  /* 0x00000004001a7882 */ /* 0x000fe20000000000 */
[----:B------:R-:W-:Y:S01]  /*19c0*/  IMAD.U32 R5, RZ, RZ, UR35 ;  /* 0x00000023ff057e24 */ /* 0x000fe2000f8e00ff */
[----:B------:R-:W-:Y:S01]  /*19d0*/  UIADD3.X UR12, UR11, UR6, UR12, UP3, UP0 ;  /* 0x000000060b0c7290 */ /* 0x000fe20009fe040c */
[----:B------:R-:W-:Y:S01]  /*19e0*/  IMAD R0, R2, UR47, R19 ;  /* 0x0000002f02007c24 */ /* 0x000fe2000f8e0213 */
[----:B------:R-:W-:Y:S01]  /*19f0*/  IADD3 R2, P1, R246, UR18, RZ ;  /* 0x00000012f6027c10 */ /* 0x000fe2000ff3e0ff */
[----:B------:R-:W-:Y:S01]  /*1a00*/  ULDC.64 UR6, c[0x0][0x370] ;  /* 0x0000dc0000067ab9 */ /* 0x000fe20000000a00 */
[----:B------:R-:W-:Y:S01]  /*1a10*/  IADD3.X R13, R21, UR32, RZ, P0, !PT ;  /* 0x00000020150d7c10 */ /* 0x000fe200087fe4ff */
[----:B------:R-:W-:Y:S01]  /*1a20*/  UIMAD UR6, UR32, UR6, URZ ;  /* 0x00000006200672a4 */ /* 0x000fe2000f8e023f */
[----:B------:R-:W-:Y:S01]  /*1a30*/  IADD3.X R3, R247, UR19, RZ, P1, !PT ;  /* 0x00000013f7037c10 */ /* 0x000fe20008ffe4ff */
[----:B------:R-:W-:Y:S01]  /*1a40*/  UISETP.GE.AND UP0, UPT, UR31, 0x1, UPT ;  /* 0x000000011f00788c */ /* 0x000fe2000bf06270 */
[----:B------:R-:W-:Y:S01]  /*1a50*/  IADD3 R8, P0, R0, UR15, RZ ;  /* 0x0000000f00087c10 */ /* 0x000fe2000ff1e0ff */
[----:B------:R-:W-:Y:S01]  /*1a60*/  UIMAD UR11, UR14, UR7, UR6 ;  /* 0x000000070e0b72a4 */ /* 0x000fe2000f8e0206 */
[----:B------:R-:W-:Y:S01]  /*1a70*/  IMAD.WIDE.U32 R6, R9, c[0x0][0x190], R246 ;  /* 0x0000640009067a25 */ /* 0x000fe200078e00f6 */
[----:B------:R-:W-:Y:S01]  /*1a80*/  BSSY B1, `(.L_x_1704) ;  /* 0x0000a8c000017945 */ /* 0x000fe20003800000 */
[----:B------:R-:W-:-:S02]  /*1a90*/  ULDC.64 UR6, c[0x0][0x378] ;  /* 0x0000de0000067ab9 */ /* 0x000fc40000000a00 */
[----:B------:R-:W-:Y:S01]  /*1aa0*/  IMAD.WIDE.U32 R2, R4, c[0x0][0x370], R2 ;  /* 0x0000dc0004027a25 */ /* 0x000fe200078e0002 */
[----:B------:R-:W-:Y:S01]  /*1ab0*/  LEA.HI.X.SX32 R4, R0, UR12, 0x1, P0 ;  /* 0x0000000c00047c11 */ /* 0x000fe200080f0eff */
[----:B------:R-:W-:Y:S01]  /*1ac0*/  UIMAD UR6, UR59, UR6, URZ ;  /* 0x000000063b0672a4 */ /* 0x000fe2000f8e023f */
[C---:B------:R-:W-:Y:S01]  /*1ad0*/  LEA R234, P0, R8.reuse, c[0x0][0x350], 0x2 ;  /* 0x0000d40008ea7a11 */ /* 0x040fe200078010ff */
[----:B------:R-:W-:Y:S01]  /*1ae0*/  IMAD R0, R13, c[0x0][0x190], RZ ;  /* 0x000064000d007a24 */ /* 0x000fe200078e02ff */
[----:B------:R-:W-:Y:S01]  /*1af0*/  IADD3 R3, R3, UR11, RZ ;  /* 0x0000000b03037c10 */ /* 0x000fe2000fffe0ff */
[----:B------:R-:W-:Y:S01]  /*1b00*/  UIMAD UR10, UR35, UR7, UR6 ;  /* 0x00000007230a72a4 */ /* 0x000fe2000f8e0206 */
[----:B------:R-:W-:Y:S01]  /*1b10*/  LEA.HI.X R235, R8, c[0x0][0x354], R4, 0x2, P0 ;  /* 0x0000d50008eb7a11 */ /* 0x000fe200000f1404 */
[----:B------:R-:W-:Y:S01]  /*1b20*/  UIADD3 UR6, UR14, UR9, URZ ;  /* 0x000000090e067290 */ /* 0x000fe2000fffe03f */
[----:B------:R-:W-:Y:S01]  /*1b30*/  PLOP3.LUT P0, PT, PT, PT, UP0, 0x80, 0x0 ;  /* 0x000000000000781c */ /* 0x000fe20003f0f008 */
[----:B------:R-:W-:Y:S01]  /*1b40*/  UIADD3 UR9, UR14, UR13, URZ ;  /* 0x0000000d0e097290 */ /* 0x000fe2000fffe03f */
[----:B------:R-:W-:Y:S01]  /*1b50*/  IMAD.WIDE.U32 R2, R5, c[0x0][0x378], R2 ;  /* 0x0000de0005027a25 */ /* 0x000fe200078e0002 */
[----:B------:R-:W-:Y:S01]  /*1b60*/  IADD3 R6, P1, R6, UR30, RZ ;  /* 0x0000001e06067c10 */ /* 0x000fe2000ff3e0ff */
[----:B------:R-:W-:-:S02]  /*1b70*/  ULDC.64 UR12, c[0x0][0x3c8] ;  /* 0x0000f200000c7ab9 */ /* 0x000fc40000000a00 */
[----:B------:R-:W-:Y:S01]  /*1b80*/  IMAD R15, R9, c[0x0][0x194], R0 ;  /* 0x00006500090f7a24 */ /* 0x000fe200078e0200 */
[----:B------:R-:W-:Y:S01]  /*1b90*/  ULDC.64 UR14, c[0x0][0x200] ;  /* 0x00008000000e7ab9 */ /* 0x000fe20000000a00 */
[----:B------:R-:W-:Y:S01]  /*1ba0*/  IADD3 R5, R3, UR10, RZ ;  /* 0x0000000a03057c10 */ /* 0x000fe2000fffe0ff */
[----:B------:R-:W-:Y:S01]  /*1bb0*/  ULEA.HI.SX32 UR11, UR34, 0xffffffff, 0x1a ;  /* 0xffffffff220b7891 */ /* 0x000fe2000f8fd23f */
[----:B------:R-:W-:Y:S01]  /*1bc0*/  IMAD.MOV.U32 R4, RZ, RZ, R2 ;  /* 0x000000ffff047224 */ /* 0x000fe200078e0002 */
[----:B------:R-:W-:Y:S01]  /*1bd0*/  UIMAD.WIDE UR6, UR6, UR26, UR12 ;  /* 0x0000001a060672a5 */ /* 0x000fe2000f8e020c */
[----:B------:R-:W-:Y:S01]  /*1be0*/  IADD3.X R7, R7, UR29, R15, P1, !PT ;  /* 0x0000001d07077c10 */ /* 0x000fe20008ffe40f */
[----:B------:R-:W-:Y:S01]  /*1bf0*/  UIMAD.WIDE UR14, UR9, UR26, UR14 ;  /* 0x0000001a090e72a5 */ /* 0x000fe2000f8e020e */
[----:B------:R-:W-:Y:S05]  /*1c00*/  @!P0 BRA `(.L_x_1709) ;  /* 0x00009d8000008947 */ /* 0x000fea0003800000 */
[----:B------:R-:W2:Y:S01]  /*1c10*/  LDL R28, [R1+0x70] ;  /* 0x00007000011c7983 */ /* 0x000ea20000100800 */
[----:B------:R-:W-:Y:S01]  /*1c20*/  UMOV UR16, UR6 ;  /* 0x0000000600107c82 */ /* 0x000fe20008000000 */
[----:B------:R-:W-:Y:S01]  /*1c30*/  PLOP3.LUT P0, PT, PT, PT, UP2, 0x80, 0x0 ;  /* 0x000000000000781c */ /* 0x000fe20003f0f028 */
[----:B------:R-:W-:Y:S01]  /*1c40*/  UMOV UR13, UR7 ;  /* 0x00000007000d7c82 */ /* 0x000fe20008000000 */
[C---:B------:R-:W-:Y:S01]  /*1c50*/  IADD3 R25, R246.reuse, 0xc0, RZ ;  /* 0x000000c0f6197810 */ /* 0x040fe20007ffe0ff */
[----:B------:R-:W-:Y:S01]  /*1c60*/  ULDC.64 UR6, c[0x0][0x1a8] ;  /* 0x00006a0000067ab9 */ /* 0x000fe20000000a00 */
[C---:B------:R-:W-:Y:S01]  /*1c70*/  IADD3 R27, R246.reuse, 0x40, RZ ;  /* 0x00000040f61b7810 */ /* 0x040fe20007ffe0ff */
[----:B------:R-:W-:Y:S01]  /*1c80*/  UIMAD UR9, UR59, UR6, URZ ;  /* 0x000000063b0972a4 */ /* 0x000fe2000f8e023f */
[----:B------:R-:W-:Y:S01]  /*1c90*/  IADD3 R26, R246, 0x80, RZ ;  /* 0x00000080f61a7810 */ /* 0x000fe20007ffe0ff */
[----:B------:R1:W-:Y:S01]  /*1ca0*/  STL [R1+0x8], R25 ;  /* 0x0000081901007387 */ /* 0x0003e20000100800 */
[----:B------:R-:W-:Y:S01]  /*1cb0*/  IMAD.U32 R10, RZ, RZ, UR35 ;  /* 0x00000023ff0a7e24 */ /* 0x000fe2000f8e00ff */
[----:B------:R-:W-:Y:S01]  /*1cc0*/  UIMAD UR9, UR35, UR7, UR9 ;  /* 0x00000007230972a4 */ /* 0x000fe2000f8e0209 */
[----:B------:R-:W-:Y:S01]  /*1cd0*/  IMAD R0, R21, c[0x0][0x370], RZ ;  /* 0x0000dc0015007a24 */ /* 0x000fe200078e02ff */
[----:B------:R1:W-:Y:S01]  /*1ce0*/  STL [R1+0x4], R27 ;  /* 0x0000041b01007387 */ /* 0x0003e20000100800 */
[----:B------:R-:W-:Y:S01]  /*1cf0*/  UMOV UR7, UR11 ;  /* 0x0000000b00077c82 */ /* 0x000fe20008000000 */
[----:B------:R-:W-:Y:S01]  /*1d00*/  IMAD.WIDE.U32 R4, R12, c[0x0][0x370], R4 ;  /* 0x0000dc000c047a25 */ /* 0x000fe200078e0004 */
[----:B------:R-:W-:Y:S01]  /*1d10*/  ULEA.HI UR6, UR7, UR7, URZ, 0x1 ;  /* 0x0000000707067291 */ /* 0x000fe2000f8f083f */
[----:B------:R-:W-:Y:S02]  /*1d20*/  @P0 BAR.SYNC.DEFER_BLOCKING 0x0 ;  /* 0x0000000000000b1d */ /* 0x000fe40000010000 */
[----:B------:R-:W-:Y:S01]  /*1d30*/  IMAD.WIDE.U32 R10, R10, c[0x0][0x1a8], R6 ;  /* 0x00006a000a0a7a25 */ /* 0x000fe200078e0006 */
[----:B------:R-:W-:Y:S01]  /*1d40*/  ULOP3.LUT UR6, UR6, 0xfffffffe, URZ, 0xc0, !UPT ;  /* 0xfffffffe06067892 */ /* 0x000fe2000f8ec03f */
[----:B------:R-:W-:-:S02]  /*1d50*/  LEA R241, P0, R4, c[0x0][0x330], 0x1 ;  /* 0x0000cc0004f17a11 */ /* 0x000fc400078008ff */
[----:B------:R1:W-:Y:S01]  /*1d60*/  STL [R1], R26 ;  /* 0x0000001a01007387 */ /* 0x0003e20000100800 */
[----:B------:R-:W-:Y:S01]  /*1d70*/  UIADD3 UR6, UR7, -UR6, URZ ;  /* 0x8000000607067290 */ /* 0x000fe2000fffe03f */
[----:B------:R-:W-:Y:S01]  /*1d80*/  IMAD R0, R12, c[0x0][0x374], R0 ;  /* 0x0000dd000c007a24 */ /* 0x000fe200078e0200 */
[----:B------:R-:W-:Y:S01]  /*1d90*/  LEA R242, P1, R10, c[0x0][0x160], 0x1 ;  /* 0x000058000af27a11 */ /* 0x000fe200078208ff */
[----:B------:R-:W-:Y:S01]  /*1da0*/  BSSY B0, `(.L_x_1710) ;  /* 0x0000036000007945 */ /* 0x000fe20003800000 */
[----:B------:R-:W-:Y:S01]  /*1db0*/  UISETP.NE.AND UP0, UPT, UR6, 0x1, UPT ;  /* 0x000000010600788c */ /* 0x000fe2000bf05270 */
[----:B------:R-:W-:Y:S01]  /*1dc0*/  IMAD.IADD R8, R5, 0x1, R0 ;  /* 0x0000000105087824 */ /* 0x000fe200078e0200 */
[----:B------:R-:W-:Y:S01]  /*1dd0*/  UIMAD UR6, UR7, -0x40, UR31 ;  /* 0xffffffc0070678a4 */ /* 0x000fe2000f8e021f */
[----:B------:R-:W-:-:S03]  /*1de0*/  IADD3 R16, R11, UR9, RZ ;  /* 0x000000090b107c10 */ /* 0x000fc6000fffe0ff */
[----:B------:R-:W-:Y:S02]  /*1df0*/  LEA.HI.X R244, R4, c[0x0][0x334], R8, 0x1, P0 ;  /* 0x0000cd0004f47a11 */ /* 0x000fe400000f0c08 */
[----:B------:R-:W-:Y:S02]  /*1e00*/  ISETP.GE.AND P6, PT, R12, UR6, PT ;  /* 0x000000060c007c0c */ /* 0x000fe4000bfc6270 */
[----:B------:R-:W-:Y:S01]  /*1e10*/  LEA.HI.X R243, R10, c[0x0][0x164], R16, 0x1, P1 ;  /* 0x000059000af37a11 */ /* 0x000fe200008f0c10 */
[----:B--2---:R-:W-:-:S10]  /*1e20*/  IMAD.SHL.U32 R237, R28, 0x2, RZ ;  /* 0x000000021ced7824 */ /* 0x004fd400078e00ff */
        /* <DEDUP_REMOVED lines=45> */
.L_x_1711:
[----:B------:R-:W-:Y:S05]  /*2100*/  BSYNC B0 ;  /* 0x0000000000007941 */ /* 0x000fea0003800000 */
.L_x_1710:
        /* <DEDUP_REMOVED lines=48> */
.L_x_1713:
[----:B------:R-:W-:Y:S05]  /*2410*/  BSYNC B0 ;  /* 0x0000000000007941 */ /* 0x000fea0003800000 */
.L_x_1712:
        /* <DEDUP_REMOVED lines=23> */
.L_x_1715:
        /* <DEDUP_REMOVED lines=50> */
.L_x_1716:
[----:B------:R-:W-:Y:S05]  /*28b0*/  BSYNC B0 ;  /* 0x0000000000007941 */ /* 0x000fea0003800000 */
.L_x_1714:
        /* <DEDUP_REMOVED lines=21> */
.L_x_1718:
        /* <DEDUP_REMOVED lines=49> */
.L_x_1719:
[----:B------:R-:W-:Y:S05]  /*2d20*/  BSYNC B0 ;  /* 0x0000000000007941 */ /* 0x000fea0003800000 */
.L_x_1717:
[----:B--2---:R-:W2:Y:S01]  /*2d30*/  LDL R84, [R1+0xc] ;  /* 0x00000c0001547983 */ /* 0x004ea20000100800 */
[----:B------:R-:W-:Y:S01]  /*2d40*/  USHF.R.S32.HI UR9, URZ, 0x1f, UR23 ;  /* 0x0000001f3f097899 */ /* 0x000fe20008011417 */
[----:B---3--:R-:W-:Y:S01]  /*2d50*/  IMAD.MOV.U32 R2, RZ, RZ, 0x4 ;  /* 0x00000004ff027424 */ /* 0x008fe200078e00ff */
[----:B------:R-:W-:Y:S01]  /*2d60*/  ULDC.64 UR10, c[0x0][0x198] ;  /* 0x00006600000a7ab9 */ /* 0x000fe20000000a00 */
[----:B------:R-:W-:Y:S01]  /*2d70*/  MOV R251, 0x7f800000 ;  /* 0x7f80000000fb7802 */ /* 0x000fe20000000f00 */
[----:B------:R-:W-:Y:S01]  /*2d80*/  IMAD.MOV.U32 R252, RZ, RZ, 0x7f800000 ;  /* 0x7f800000fffc7424 */ /* 0x000fe200078e00ff */
[----:B------:R-:W-:Y:S01]  /*2d90*/  UIMAD UR10, UR9, UR10, URZ ;  /* 0x0000000a090a72a4 */ /* 0x000fe2000f8e023f */
[----:B------:R-:W-:-:S03]  /*2da0*/  MOV R16, UR23 ;  /* 0x0000001700107c02 */ /* 0x000fc60008000f00 */
[----:B------:R-:W-:Y:S01]  /*2db0*/  UIMAD UR10, UR23, UR11, UR10 ;  /* 0x0000000b170a72a4 */ /* 0x000fe2000f8e020a */
[----:B------:R-:W-:Y:S01]  /*2dc0*/  BSSY B0, `(.L_x_1720) ;  /* 0x0000043000007945 */ /* 0x000fe20003800000 */
[C---:B--2---:R-:W-:Y:S01]  /*2dd0*/  IADD3 R0, R84.reuse, 0x8, RZ ;  /* 0x0000000854007810 */ /* 0x044fe20007ffe0ff */
[C---:B------:R-:W-:Y:S01]  /*2de0*/  IMAD.WIDE R2, R84.reuse, R2, UR14 ;  /* 0x0000000e54027e25 */ /* 0x040fe2000f8e0202 */
[----:B------:R-:W-:Y:S02]  /*2df0*/  ISETP.GE.AND P2, PT, R84, UR6, PT ;  /* 0x0000000654007c0c */ /* 0x000fe4000bf46270 */
[----:B------:R-:W-:Y:S01]  /*2e00*/  ISETP.GE.AND P1, PT, R0, UR6, PT ;  /* 0x0000000600007c0c */ /* 0x000fe2000bf26270 */
[----:B------:R-:W-:Y:S01]  /*2e10*/  UIADD3 UR6, -UR23, UR8, URZ ;  /* 0x0000000817067290 */ /* 0x000fe2000fffe13f */
[----:B------:R-:W-:-:S05]  /*2e20*/  IMAD.U32 R0, RZ, RZ, UR10 ;  /* 0x0000000aff007e24 */ /* 0x000fca000f8e00ff */
[----:B------:R-:W-:-:S04]  /*2e30*/  ISETP.GE.AND P6, PT, R12, UR6, PT ;  /* 0x000000060c007c0c */ /* 0x000fc8000bfc6270 */
[----:B------:R2:W5:Y:S04]  /*2e40*/  @!P2 LDG.E R251, [R2.64] ;  /* 0x0000000402fba981 */ /* 0x000568000c1e1900 */
[----:B------:R2:W5:Y:S05]  /*2e50*/  @!P1 LDG.E R252, [R2.64+0x20] ;  /* 0x0000200402fc9981 */ /* 0x00056a000c1e1900 */
        /* <DEDUP_REMOVED lines=57> */
.L_x_1721:
[----:B---3--:R-:W-:Y:S05]  /*31f0*/  BSYNC B0 ;  /* 0x0000000000007941 */ /* 0x008fea0003800000 */
.L_x_1720:
        /* <DEDUP_REMOVED lines=55> */
.L_x_1723:
[----:B------:R-:W-:Y:S05]  /*3570*/  BSYNC B0 ;  /* 0x0000000000007941 */ /* 0x000fea0003800000 */
.L_x_1722:
        /* <DEDUP_REMOVED lines=62> */
.L_x_1725:
[----:B------:R-:W-:Y:S05]  /*3960*/  BSYNC B0 ;  /* 0x0000000000007941 */ /* 0x000fea0003800000 */
.L_x_1724:
        /* <DEDUP_REMOVED lines=53> */
.L_x_1727:
[----:B------:R-:W-:Y:S05]  /*3cc0*/  BSYNC B0 ;  /* 0x0000000000007941 */ /* 0x000fea0003800000 */
.L_x_1726:
[----:B------:R-:W-:Y:S01]  /*3cd0*/  ULDC.64 UR18, c[0x0][0x318] ;  /* 0x0000c60000127ab9 */ /* 0x000fe20000000a00 */
[----:B------:R-:W-:Y:S01]  /*3ce0*/  MOV R8, c[0x0][0x308] ;  /* 0x0000c20000087a02 */ /* 0x000fe20000000f00 */
[----:B------:R-:W-:Y:S01]  /*3cf0*/  UISETP.NE.U32.AND UP3, UPT, URZ, UR18, UPT ;  /* 0x000000123f00728c */ /* 0x000fe2000bf65070 */
[----:B------:R-:W-:Y:S01]  /*3d00*/  IMAD.MOV.U32 R9, RZ, RZ, c[0x0][0x30c] ;  /* 0x0000c300ff097624 */ /* 0x000fe200078e00ff */
[----:B------:R-:W-:Y:S01]  /*3d10*/  ULDC.64 UR20, c[0x0][0x320] ;  /* 0x0000c80000147ab9 */ /* 0x000fe20000000a00 */
[----:B-1----:R-:W1:Y:S01]  /*3d20*/  S2R R6, SR_TID.X ;  /* 0x0000000000067919 */ /* 0x002e620000002100 */
[----:B------:R-:W-:Y:S01]  /*3d30*/  UISETP.NE.AND.EX UP3, UPT, URZ, UR19, UPT, UP3 ;  /* 0x000000133f00728c */ /* 0x000fe2000bf65330 */
[----:B------:R-:W-:Y:S01]  /*3d40*/  LEA.HI R0, R23, R24, RZ, 0x7 ;  /* 0x0000001817007211 */ /* 0x000fe200078f38ff */
[----:B------:R-:W-:Y:S01]  /*3d50*/  IMAD.U32 R4, RZ, RZ, UR22 ;  /* 0x00000016ff047e24 */ /* 0x000fe2000f8e00ff */
[----:B------:R-:W0:Y:S03]  /*3d60*/  LDGDEPBAR ;  /* 0x00000000000079af */ /* 0x000e260000000000 */
        /* <DEDUP_REMOVED lines=18> */
[----:B------:R-:W-:Y:S01]  /*3e90*/  IMAD.MOV.U32 R238, RZ, RZ, R236 ;  /* 0x000000ffffee7224 */ /* 0x000fe200078e00ec */
[----:B------:R-:W-:Y:S01]  /*3ea0*/  SHF.L.U32 R7, R0, 0x5, RZ ;  /* 0x0000000500077819 */ /* 0x000fe200000006ff */
[----:B------:R-:W-:Y:S01]  /*3eb0*/  CS2R R188, SRZ ;  /* 0x0000000000bc7805 */ /* 0x000fe2000001ff00 */
[----:B------:R-:W-:Y:S01]  /*3ec0*/  LEA R11, R4, R0, 0x1 ;  /* 0x00000000040b7211 */ /* 0x000fe200078e08ff */
[----:B------:R-:W-:Y:S01]  /*3ed0*/  CS2R R194, SRZ ;  /* 0x0000000000c27805 */ /* 0x000fe2000001ff00 */
[----:B------:R-:W-:Y:S01]  /*3ee0*/  SHF.R.S32.HI R4, RZ, 0x1f, R19 ;  /* 0x0000001fff047819 */ /* 0x000fe20000011413 */
[----:B------:R-:W-:Y:S01]  /*3ef0*/  CS2R R192, SRZ ;  /* 0x0000000000c07805 */ /* 0x000fe2000001ff00 */
[----:B------:R-:W-:Y:S01]  /*3f00*/  LOP3.LUT R7, R7, 0x6, R6, 0xf8, !PT ;  /* 0x0000000607077812 */ /* 0x000fe200078ef806 */
[----:B------:R-:W-:Y:S01]  /*3f10*/  IMAD.U32 R6, RZ, RZ, UR22 ;  /* 0x00000016ff067e24 */ /* 0x000fe2000f8e00ff */
[----:B------:R-:W-:Y:S01]  /*3f20*/  CS2R R186, SRZ ;  /* 0x0000000000ba7805 */ /* 0x000fe2000001ff00 */
[----:B------:R-:W-:Y:S01]  /*3f30*/  CS2R R184, SRZ ;  /* 0x0000000000b87805 */ /* 0x000fe2000001ff00 */
[----:B------:R-:W-:Y:S01]  /*3f40*/  CS2R R182, SRZ ;  /* 0x0000000000b67805 */ /* 0x000fe2000001ff00 */
        /* <DEDUP_REMOVED lines=62> */
[----:B---3--:R-:W-:-:S04]  /*4330*/  @P1 FMUL.FTZ R0, R5, R10 ;  /* 0x0000000a05001220 */ /* 0x008fc80000410000 */
[----:B------:R-:W1:Y:S01]  /*4340*/  @P1 R2UR UR9, R0 ;  /* 0x00000000000913c2 */ /* 0x000e6200000e0000 */
[----:B----4-:R-:W-:Y:S02]  /*4350*/  IADD3 R19, P3, P2, R2, UR41, R19 ;  /* 0x0000002902137c10 */ /* 0x010fe4000fa7e013 */
[----:B------:R-:W-:Y:S01]  /*4360*/  IADD3 R2, R231, 0x4000, RZ ;  /* 0x00004000e7027810 */ /* 0x000fe20007ffe0ff */
[----:B-1----:R-:W-:Y:S01]  /*4370*/  @UP3 UMOV UR6, UR9 ;  /* 0x0000000900063c82 */ /* 0x002fe20008000000 */
[----:B------:R-:W-:Y:S01]  /*4380*/  IADD3.X R0, R3, UR49, R4, P3, P2 ;  /* 0x0000003103007c10 */ /* 0x000fe20009fe4404 */
[----:B------:R-:W-:Y:S01]  /*4390*/  IMAD.WIDE.U32 R4, R19, -0x2daee0ad, RZ ;  /* 0xd2511f5313047825 */ /* 0x000fe200078e00ff */
[----:B------:R-:W-:Y:S02]  /*43a0*/  SEL R2, R2, R231, !P0 ;  /* 0x000000e702027207 */ /* 0x000fe40004000000 */
[----:B------:R-:W-:Y:S01]  /*43b0*/  IADD3 R3, R84, -UR31, -R240 ;  /* 0x8000001f54037c10 */ /* 0x000fe2000fffe8f0 */
[----:B------:R1:W-:Y:S02]  /*43c0*/  STL [R1+0x64], R0 ;  /* 0x0000640001007387 */ /* 0x0003e40000100800 */
[----:B------:R-:W-:Y:S01]  /*43d0*/  IMAD.SHL.U32 R225, R2, 0x2, RZ ;  /* 0x0000000202e17824 */ /* 0x000fe200078e00ff */
[----:B------:R-:W-:Y:S01]  /*43e0*/  IADD3 R3, R3, UR8, RZ ;  /* 0x0000000803037c10 */ /* 0x000fe2000fffe0ff */
[----:B------:R-:W-:-:S04]  /*43f0*/  IMAD.MOV.U32 R2, RZ, RZ, c[0x0][0x22c] ;  /* 0x00008b00ff027624 */ /* 0x000fc800078e00ff */
[----:B------:R-:W-:Y:S01]  /*4400*/  IMAD R2, R2, c[0x0][0x1c0], RZ ;  /* 0x0000700002027a24 */ /* 0x000fe200078e02ff */
[----:B------:R3:W-:Y:S04]  /*4410*/  STL [R1+0x60], R3 ;  /* 0x0000600301007387 */ /* 0x0007e80000100800 */
[----:B------:R-:W-:Y:S01]  /*4420*/  SHF.L.U32 R239, R2, 0x3, RZ ;  /* 0x0000000302ef7819 */ /* 0x000fe200000006ff */
[----:B------:R4:W-:Y:S01]  /*4430*/  STL.64 [R1+0x58], R4 ;  /* 0x0000580401007387 */ /* 0x0009e20000100a00 */
[----:B--2---:R-:W2:Y:S08]  /*4440*/  R2UR UR12, R9 ;  /* 0x00000000090c73c2 */ /* 0x004eb000000e0000 */
[----:B------:R3:W4:Y:S01]  /*4450*/  R2UR UR11, R8 ;  /* 0x00000000080b73c2 */ /* 0x00072200000e0000 */
[----:B-1----:R-:W-:-:S04]  /*4460*/  IADD3 R0, R230, 0x4000, RZ ;  /* 0x00004000e6007810 */ /* 0x002fc80007ffe0ff */
[----:B------:R-:W-:-:S04]  /*4470*/  SEL R0, R0, R230, !P0 ;  /* 0x000000e600007207 */ /* 0x000fc80004000000 */
[----:B------:R-:W-:Y:S02]  /*4480*/  SHF.L.U32 R220, R0, 0x1, RZ ;  /* 0x0000000100dc7819 */ /* 0x000fe400000006ff */
[----:B--2---:R-:W-:-:S04]  /*4490*/  LOP3.LUT R0, R11, UR12, RZ, 0x3c, !PT ;  /* 0x0000000c0b007c12 */ /* 0x004fc8000f8e3cff */
[----:B------:R-:W-:Y:S01]  /*44a0*/  LOP3.LUT R0, R0, R5, RZ, 0x3c, !PT ;  /* 0x0000000500007212 */ /* 0x000fe200078e3cff */
[----:B---3--:R-:W-:-:S04]  /*44b0*/  IMAD.SHL.U32 R8, R2, 0x10, RZ ;  /* 0x0000001002087824 */ /* 0x008fc800078e00ff */
[----:B------:R-:W-:Y:S01]  /*44c0*/  IMAD.WIDE.U32 R2, R0, -0x326172a9, RZ ;  /* 0xcd9e8d5700027825 */ /* 0x000fe200078e00ff */
[C---:B------:R-:W-:Y:S02]  /*44d0*/  IADD3 R7, R8.reuse, 0x20, RZ ;  /* 0x0000002008077810 */ /* 0x040fe40007ffe0ff */
[C---:B------:R-:W-:Y:S02]  /*44e0*/  IADD3 R6, R8.reuse, 0x40, RZ ;  /* 0x0000004008067810 */ /* 0x040fe40007ffe0ff */
[----:B------:R1:W-:Y:S01]  /*44f0*/  STL.64 [R1+0x10], R2 ;  /* 0x0000100201007387 */ /* 0x0003e20000100a00 */
[C---:B----4-:R-:W-:Y:S01]  /*4500*/  IADD3 R5, R8.reuse, 0x60, RZ ;  /* 0x0000006008057810 */ /* 0x050fe20007ffe0ff */
[C---:B------:R-:W-:Y:S01]  /*4510*/  IMAD.IADD R7, R239.reuse, 0x1, R7 ;  /* 0x00000001ef077824 */ /* 0x040fe200078e0207 */
[C---:B------:R-:W-:Y:S02]  /*4520*/  IADD3 R4, R8.reuse, 0x80, RZ ;  /* 0x0000008008047810 */ /* 0x040fe40007ffe0ff */
[C---:B------:R-:W-:Y:S01]  /*4530*/  IADD3 R6, R239.reuse, R6, RZ ;  /* 0x00000006ef067210 */ /* 0x040fe20007ffe0ff */
[C---:B------:R-:W-:Y:S01]  /*4540*/  IMAD.IADD R5, R239.reuse, 0x1, R5 ;  /* 0x00000001ef057824 */ /* 0x040fe200078e0205 */
[----:B------:R-:W-:Y:S01]  /*4550*/  IADD3 R0, R8, 0xe0, RZ ;  /* 0x000000e008007810 */ /* 0x000fe20007ffe0ff */
[C---:B------:R-:W-:Y:S01]  /*4560*/  IMAD.IADD R4, R239.reuse, 0x1, R4 ;  /* 0x00000001ef047824 */ /* 0x040fe200078e0204 */
[C---:B------:R-:W-:Y:S01]  /*4570*/  IADD3 R7, R239.reuse, R7, RZ ;  /* 0x00000007ef077210 */ /* 0x040fe20007ffe0ff */
[----:B------:R-:W-:-:S02]  /*4580*/  IMAD.IADD R6, R239, 0x1, R6 ;  /* 0x00000001ef067824 */ /* 0x000fc400078e0206 */
[C---:B------:R-:W-:Y:S01]  /*4590*/  IMAD.IADD R5, R239.reuse, 0x1, R5 ;  /* 0x00000001ef057824 */ /* 0x040fe200078e0205 */
[C---:B------:R-:W-:Y:S01]  /*45a0*/  IADD3 R4, R239.reuse, R4, RZ ;  /* 0x00000004ef047210 */ /* 0x040fe20007ffe0ff */
[C---:B------:R-:W-:Y:S02]  /*45b0*/  IMAD.IADD R0, R239.reuse, 0x1, R0 ;  /* 0x00000001ef007824 */ /* 0x040fe400078e0200 */
[C---:B------:R-:W-:Y:S01]  /*45c0*/  IMAD.IADD R7, R239.reuse, 0x1, R7 ;  /* 0x00000001ef077824 */ /* 0x040fe200078e0207 */
[C---:B------:R-:W-:Y:S01]  /*45d0*/  IADD3 R5, R239.reuse, R5, RZ ;  /* 0x00000005ef057210 */ /* 0x040fe20007ffe0ff */
[C---:B------:R-:W-:Y:S01]  /*45e0*/  IMAD.IADD R6, R239.reuse, 0x1, R6 ;  /* 0x00000001ef067824 */ /* 0x040fe200078e0206 */
[C---:B------:R-:W-:Y:S01]  /*45f0*/  IADD3 R0, R239.reuse, R0, RZ ;  /* 0x00000000ef007210 */ /* 0x040fe20007ffe0ff */
[C---:B------:R-:W-:Y:S02]  /*4600*/  IMAD.IADD R4, R239.reuse, 0x1, R4 ;  /* 0x00000001ef047824 */ /* 0x040fe400078e0204 */
[C---:B------:R-:W-:Y:S01]  /*4610*/  IMAD.IADD R7, R239.reuse, 0x1, R7 ;  /* 0x00000001ef077824 */ /* 0x040fe200078e0207 */
[C---:B------:R-:W-:Y:S01]  /*4620*/  IADD3 R6, R239.reuse, R6, RZ ;  /* 0x00000006ef067210 */ /* 0x040fe20007ffe0ff */
[----:B------:R-:W-:-:S02]  /*4630*/  IMAD.IADD R5, R239, 0x1, R5 ;  /* 0x00000001ef057824 */ /* 0x000fc400078e0205 */
[C---:B------:R-:W-:Y:S01]  /*4640*/  IMAD.IADD R4, R239.reuse, 0x1, R4 ;  /* 0x00000001ef047824 */ /* 0x040fe200078e0204 */
[C---:B-1----:R-:W-:Y:S01]  /*4650*/  IADD3 R3, R8.reuse, 0xa0, RZ ;  /* 0x000000a008037810 */ /* 0x042fe20007ffe0ff */
[C---:B------:R-:W-:Y:S01]  /*4660*/  IMAD.IADD R0, R239.reuse, 0x1, R0 ;  /* 0x00000001ef007824 */ /* 0x040fe200078e0200 */
[----:B------:R-:W-:Y:S01]  /*4670*/  IADD3 R2, R8, 0xc0, RZ ;  /* 0x000000c008027810 */ /* 0x000fe20007ffe0ff */
[----:B------:R1:W-:Y:S01]  /*4680*/  STL [R1+0x30], R7 ;  /* 0x0000300701007387 */ /* 0x0003e20000100800 */
[C---:B------:R-:W-:Y:S01]  /*4690*/  IADD3 R3, R239.reuse, R3, RZ ;  /* 0x00000003ef037210 */ /* 0x040fe20007ffe0ff */
[C---:B------:R-:W-:Y:S02]  /*46a0*/  IMAD.IADD R0, R239.reuse, 0x1, R0 ;  /* 0x00000001ef007824 */ /* 0x040fe400078e0200 */
[C---:B------:R-:W-:Y:S01]  /*46b0*/  IMAD.IADD R2, R239.reuse, 0x1, R2 ;  /* 0x00000001ef027824 */ /* 0x040fe200078e0202 */
[----:B------:R2:W-:Y:S01]  /*46c0*/  STL [R1+0x2c], R6 ;  /* 0x00002c0601007387 */ /* 0x0005e20000100800 */
[----:B------:R-:W-:-:S02]  /*46d0*/  IMAD.IADD R3, R239, 0x1, R3 ;  /* 0x00000001ef037824 */ /* 0x000fc400078e0203 */
[C---:B------:R-:W-:Y:S01]  /*46e0*/  IMAD.IADD R2, R239.reuse, 0x1, R2 ;  /* 0x00000001ef027824 */ /* 0x040fe200078e0202 */
[----:B------:R3:W-:Y:S01]  /*46f0*/  STL [R1+0x28], R5 ;  /* 0x0000280501007387 */ /* 0x0007e20000100800 */
[----:B------:R-:W-:-:S03]  /*4700*/  IMAD.IADD R3, R239, 0x1, R3 ;  /* 0x00000001ef037824 */ /* 0x000fc600078e0203 */
[C---:B------:R-:W-:Y:S01]  /*4710*/  IADD3 R2, R239.reuse, R2, RZ ;  /* 0x00000002ef027210 */ /* 0x040fe20007ffe0ff */
[----:B------:R4:W-:Y:S01]  /*4720*/  STL [R1+0x24], R4 ;  /* 0x0000240401007387 */ /* 0x0009e20000100800 */
[----:B------:R-:W-:-:S03]  /*4730*/  IADD3 R3, R239, R3, RZ ;  /* 0x00000003ef037210 */ /* 0x000fc60007ffe0ff */
[C---:B------:R-:W-:Y:S02]  /*4740*/  IMAD.IADD R2, R239.reuse, 0x1, R2 ;  /* 0x00000001ef027824 */ /* 0x040fe400078e0202 */
[----:B------:R4:W-:Y:S01]  /*4750*/  STL [R1+0x20], R3 ;  /* 0x0000200301007387 */ /* 0x0009e20000100800 */
[C---:B-1----:R-:W-:Y:S01]  /*4760*/  IADD3 R7, R239.reuse, R7, RZ ;  /* 0x00000007ef077210 */ /* 0x042fe20007ffe0ff */
[----:B--2---:R-:W-:-:S04]  /*4770*/  IMAD.IADD R6, R239, 0x1, R6 ;  /* 0x00000001ef067824 */ /* 0x004fc800078e0206 */
[----:B------:R-:W-:Y:S01]  /*4780*/  STL [R1+0x4c], R7 ;  /* 0x00004c0701007387 */ /* 0x000fe20000100800 */
[----:B---3--:R-:W-:-:S03]  /*4790*/  IADD3 R5, R239, R5, RZ ;  /* 0x00000005ef057210 */ /* 0x008fc60007ffe0ff */
[----:B------:R1:W-:Y:S04]  /*47a0*/  STL [R1+0x1c], R2 ;  /* 0x00001c0201007387 */ /* 0x0003e80000100800 */
[----:B------:R-:W-:Y:S01]  /*47b0*/  STL [R1+0x48], R6 ;  /* 0x0000480601007387 */ /* 0x000fe20000100800 */
[----:B----4-:R-:W-:-:S03]  /*47c0*/  IMAD.IADD R4, R239, 0x1, R4 ;  /* 0x00000001ef047824 */ /* 0x010fc600078e0204 */
[----:B------:R2:W-:Y:S01]  /*47d0*/  STL [R1+0x18], R0 ;  /* 0x0000180001007387 */ /* 0x0005e20000100800 */
[----:B------:R-:W-:-:S03]  /*47e0*/  IADD3 R3, R239, R3, RZ ;  /* 0x00000003ef037210 */ /* 0x000fc60007ffe0ff */
[----:B------:R3:W-:Y:S04]  /*47f0*/  STL [R1+0x44], R5 ;  /* 0x0000440501007387 */ /* 0x0007e80000100800 */
[----:B------:R3:W-:Y:S04]  /*4800*/  STL [R1+0x40], R4 ;  /* 0x0000400401007387 */ /* 0x0007e80000100800 */
[----:B------:R3:W-:Y:S01]  /*4810*/  STL [R1+0x3c], R3 ;  /* 0x00003c0301007387 */ /* 0x0007e20000100800 */
[C---:B-1----:R-:W-:Y:S01]  /*4820*/  IMAD.IADD R2, R239.reuse, 0x1, R2 ;  /* 0x00000001ef027824 */ /* 0x042fe200078e0202 */
[----:B--2---:R-:W-:-:S05]  /*4830*/  IADD3 R0, R239, R0, RZ ;  /* 0x00000000ef007210 */ /* 0x004fca0007ffe0ff */
[----:B------:R3:W-:Y:S04]  /*4840*/  STL [R1+0x34], R0 ;  /* 0x0000340001007387 */ /* 0x0007e80000100800 */
[----:B------:R3:W-:Y:S02]  /*4850*/  STL [R1+0x38], R2 ;  /* 0x0000380201007387 */ /* 0x0007e40000100800 */
.L_x_1730:
[----:B---3--:R-:W2:Y:S01]  /*4860*/  LDL R0, [R1+0x6c] ;  /* 0x00006c0001007983 */ /* 0x008ea20000100800 */
[----:B------:R-:W-:Y:S02]  /*4870*/  USHF.L.U32 UR9, UR22, 0x6, URZ ;  /* 0x0000000616097899 */ /* 0x000fe4000800063f */
[----:B------:R-:W-:Y:S02]  /*4880*/  UIADD3 UR10, UR11, -0x61c88647, URZ ;  /* 0x9e3779b90b0a7890 */ /* 0x000fe4000fffe03f */
[----:B------:R-:W-:Y:S01]  /*4890*/  UIADD3 UR9, UR9, 0x40, URZ ;  /* 0x0000004009097890 */ /* 0x000fe2000fffe03f */
[----:B------:R-:W0:Y:S01]  /*48a0*/  LDGDEPBAR ;  /* 0x00000000000079af */ /* 0x000e220000000000 */
[----:B------:R-:W-:Y:S02]  /*48b0*/  UISETP.GE.AND UP3, UPT, UR7, 0x1, UPT ;  /* 0x000000010700788c */ /* 0x000fe4000bf66270 */
[----:B------:R-:W-:Y:S02]  /*48c0*/  UISETP.GE.AND UP0, UPT, UR9, UR8, UPT ;  /* 0x000000080900728c */ /* 0x000fe4000bf06270 */
[----:B------:R-:W-:Y:S01]  /*48d0*/  UIADD3 UR9, UR12, -0x4498517b, URZ ;  /* 0xbb67ae850c097890 */ /* 0x000fe2000fffe03f */
[----:B------:R-:W3:Y:S06]  /*48e0*/  LDL R110, [R1+0x60] ;  /* 0x00006000016e7983 */ /* 0x000eec0000100800 */
[----:B------:R-:W4:Y:S06]  /*48f0*/  LDL R109, [R1+0x68] ;  /* 0x00006800016d7983 */ /* 0x000f2c0000100800 */
[----:B------:R-:W2:Y:S06]  /*4900*/  LDL.64 R114, [R1+0x10] ;  /* 0x0000100001727983 */ /* 0x000eac0000100a00 */
[----:B------:R-:W2:Y:S06]  /*4910*/  LDL.64 R112, [R1+0x58] ;  /* 0x0000580001707983 */ /* 0x000eac0000100a00 */
[----:B--2---:R-:W2:Y:S01]  /*4920*/  LDL R113, [R1+0xc] ;  /* 0x00000c0001717983 */ /* 0x004ea20000100800 */
[----:B------:R-:W-:Y:S05]  /*4930*/  DEPBAR.LE SB0, 0x0 ;  /* 0x000080000000791a */ /* 0x000fea0000000000 */
[----:B------:R-:W-:Y:S01]  /*4940*/  BAR.SYNC.DEFER_BLOCKING 0x0 ;  /* 0x0000000000007b1d */ /* 0x000fe20000010000 */
[----:B------:R-:W-:Y:S02]  /*4950*/  R2P PR, R0, 0x6 ;  /* 0x0000000600007804 */ /* 0x000fe40000000000 */
[----:B------:R-:W-:Y:S02]  /*4960*/  PLOP3.LUT P6, PT, PT, PT, UP0, 0x80, 0x0 ;  /* 0x000000000000781c */ /* 0x000fe40003fcf008 */
[----:B------:R-:W-:Y:S02]  /*4970*/  PLOP3.LUT P4, PT, PT, PT, UP0, 0x80, 0x0 ;  /* 0x000000000000781c */ /* 0x000fe40003f8f008 */
[----:B------:R-:W-:Y:S02]  /*4980*/  SEL R108, R233, 0xffffffe0, !P1 ;  /* 0xffffffe0e96c7807 */ /* 0x000fe40004800000 */
[----:B------:R-:W-:Y:S03]  /*4990*/  SEL R217, R232, 0xffffffc0, !P2 ;  /* 0xffffffc0e8d97807 */ /* 0x000fe60005000000 */
[C---:B------:R-:W-:Y:S02]  /*49a0*/  IMAD.IADD R3, R225.reuse, 0x1, R108 ;  /* 0x00000001e1037824 */ /* 0x040fe400078e026c */
[--C-:B------:R-:W-:Y:S02]  /*49b0*/  IMAD.IADD R2, R225, 0x1, R217.reuse ;  /* 0x00000001e1027824 */ /* 0x100fe400078e02d9 */
[----:B------:R-:W-:Y:S02]  /*49c0*/  IMAD.IADD R0, R3, 0x1, R217 ;  /* 0x0000000103007824 */ /* 0x000fe400078e02d9 */
[----:B------:R-:W-:Y:S01]  /*49d0*/  @P4 ISETP.GE.AND P4, PT, R240, UR8, PT ;  /* 0x00000008f0004c0c */ /* 0x000fe2000bf86270 */
[----:B------:R-:W-:Y:S06]  /*49e0*/  LDSM.16.M88.4 R16, [R225] ;  /* 0x00000000e110783b */ /* 0x000fec0000000200 */
[----:B------:R-:W1:Y:S06]  /*49f0*/  LDSM.16.M88.4 R8, [R224+0x18000] ;  /* 0x01800000e008783b */ /* 0x000e6c0000000200 */
[----:B------:R-:W3:Y:S06]  /*4a00*/  LDSM.16.M88.4 R84, [R224+0x18800] ;  /* 0x01880000e054783b */ /* 0x000eec0000000200 */
[----:B------:R-:W-:Y:S06]  /*4a10*/  LDSM.16.M88.4 R88, [R3] ;  /* 0x000000000358783b */ /* 0x000fec0000000200 */
[----:B------:R-:W4:Y:S06]  /*4a20*/  LDSM.16.M88.4 R92, [R221+0x18000] ;  /* 0x01800000dd5c783b */ /* 0x000f2c0000000200 */
[----:B------:R-:W4:Y:S06]  /*4a30*/  LDSM.16.M88.4 R96, [R221+0x18800] ;  /* 0x01880000dd60783b */ /* 0x000f2c0000000200 */
[----:B------:R-:W-:Y:S06]  /*4a40*/  LDSM.16.M88.4 R100, [R223+0x18000] ;  /* 0x01800000df64783b */ /* 0x000fec0000000200 */
[----:B------:R-:W-:Y:S01]  /*4a50*/  LDSM.16.M88.4 R104, [R223+0x18800] ;  /* 0x01880000df68783b */ /* 0x000fe20000000200 */
[C---:B-1----:R-:W-:Y:S08]  /*4a60*/  HMMA.16816.F32.BF16 R4, R16.reuse, R8, RZ ;  /* 0x000000081004723c */ /* 0x042ff000000418ff */
[C---:B------:R-:W-:Y:S08]  /*4a70*/  HMMA.16816.F32.BF16 R8, R16.reuse, R10, RZ ;  /* 0x0000000a1008723c */ /* 0x040ff000000418ff */
[C---:B---3--:R-:W-:Y:S08]  /*4a80*/  HMMA.16816.F32.BF16 R12, R16.reuse, R84, RZ ;  /* 0x00000054100c723c */ /* 0x048ff000000418ff */
[----:B------:R-:W-:Y:S01]  /*4a90*/  HMMA.16816.F32.BF16 R16, R16, R86, RZ ;  /* 0x000000561010723c */ /* 0x000fe200000418ff */
[----:B------:R-:W1:Y:S07]  /*4aa0*/  LDSM.16.M88.4 R84, [R2] ;  /* 0x000000000254783b */ /* 0x000e6e0000000200 */
[C---:B----4-:R-:W-:Y:S08]  /*4ab0*/  HMMA.16816.F32.BF16 R4, R88.reuse, R92, R4 ;  /* 0x0000005c5804723c */ /* 0x050ff00000041804 */
[C---:B------:R-:W-:Y:S01]  /*4ac0*/  HMMA.16816.F32.BF16 R8, R88.reuse, R94, R8 ;  /* 0x0000005e5808723c */ /* 0x040fe20000041808 */
[----:B------:R-:W-:Y:S07]  /*4ad0*/  LDSM.16.M88.4 R92, [R222+0x18000] ;  /* 0x01800000de5c783b */ /* 0x000fee0000000200 */
[C---:B------:R-:W-:Y:S08]  /*4ae0*/  HMMA.16816.F32.BF16 R12, R88.reuse, R96, R12 ;  /* 0x00000060580c723c */ /* 0x040ff0000004180c */
[----:B------:R-:W-:Y:S01]  /*4af0*/  HMMA.16816.F32.BF16 R16, R88, R98, R16 ;  /* 0x000000625810723c */ /* 0x000fe20000041810 */
[----:B------:R-:W3:Y:S06]  /*4b00*/  LDSM.16.M88.4 R88, [R0] ;  /* 0x000000000058783b */ /* 0x000eec0000000200 */
[----:B------:R-:W4:Y:S01]  /*4b10*/  LDSM.16.M88.4 R96, [R222+0x18800] ;  /* 0x01880000de60783b */ /* 0x000f220000000200 */
[C---:B-1----:R-:W-:Y:S08]  /*4b20*/  HMMA.16816.F32.BF16 R4, R84.reuse, R100, R4 ;  /* 0x000000645404723c */ /* 0x042ff00000041804 */
[C---:B------:R-:W-:Y:S01]  /*4b30*/  HMMA.16816.F32.BF16 R8, R84.reuse, R102, R8 ;  /* 0x000000665408723c */ /* 0x040fe20000041808 */
[----:B------:R-:W-:Y:S07]  /*4b40*/  LDSM.16.M88.4 R100, [R224+0x1a000] ;  /* 0x01a00000e064783b */ /* 0x000fee0000000200 */
[C---:B------:R-:W-:Y:S08]  /*4b50*/  HMMA.16816.F32.BF16 R12, R84.reuse, R104, R12 ;  /* 0x00000068540c723c */ /* 0x040ff0000004180c */
[----:B------:R-:W-:Y:S01]  /*4b60*/  HMMA.16816.F32.BF16 R16, R84, R106, R16 ;  /* 0x0000006a5410723c */ /* 0x000fe20000041810 */
[----:B------:R-:W1:Y:S06]  /*4b70*/  LDSM.16.M88.4 R84, [R225+0x2000] ;  /* 0x00200000e154783b */ /* 0x000e6c0000000200 */
[----:B------:R-:W1:Y:S01]  /*4b80*/  LDSM.16.M88.4 R104, [R224+0x1a800] ;  /* 0x01a80000e068783b */ /* 0x000e620000000200 */
[C---:B---3--:R-:W-:Y:S08]  /*4b90*/  HMMA.16816.F32.BF16 R4, R88.reuse, R92, R4 ;  /* 0x0000005c5804723c */ /* 0x048ff00000041804 */
[C---:B------:R-:W-:Y:S01]  /*4ba0*/  HMMA.16816.F32.BF16 R8, R88.reuse, R94, R8 ;  /* 0x0000005e5808723c */ /* 0x040fe20000041808 */
[----:B------:R-:W-:Y:S07]  /*4bb0*/  LDSM.16.M88.4 R92, [R221+0x1a000] ;  /* 0x01a00000dd5c783b */ /* 0x000fee0000000200 */
[C---:B----4-:R-:W-:Y:S08]  /*4bc0*/  HMMA.16816.F32.BF16 R12, R88.reuse, R96, R12 ;  /* 0x00000060580c723c */ /* 0x050ff0000004180c */
[----:B------:R-:W-:Y:S01]  /*4bd0*/  HMMA.16816.F32.BF16 R16, R88, R98, R16 ;  /* 0x000000625810723c */ /* 0x000fe20000041810 */
[----:B------:R-:W3:Y:S06]  /*4be0*/  LDSM.16.M88.4 R88, [R3+0x2000] ;  /* 0x002000000358783b */ /* 0x000eec0000000200 */
        /* <DEDUP_REMOVED lines=32> */
[C---:B--2---:R-:W-:Y:S08]  /*4df0*/  HMMA.16816.F32.BF16 R12, R84.reuse, R104, R12 ;  /* 0x00000068540c723c */ /* 0x044ff0000004180c */
        /* <DEDUP_REMOVED lines=29> */
[----:B------:R1:W2:Y:S06]  /*4fd0*/  LDSM.16.M88.4 R84, [R2+0x6000] ;  /* 0x006000000254783b */ /* 0x0002ac0000000200 */
[----:B------:R-:W2:Y:S01]  /*4fe0*/  LDSM.16.M88.4 R104, [R223+0x1e800] ;  /* 0x01e80000df68783b */ /* 0x000ea20000000200 */
[C---:B---3--:R-:W-:Y:S08]  /*4ff0*/  HMMA.16816.F32.BF16 R4, R88.reuse, R92, R4 ;  /* 0x0000005c5804723c */ /* 0x048ff00000041804 */
[C---:B------:R-:W-:Y:S01]  /*5000*/  HMMA.16816.F32.BF16 R8, R88.reuse, R94, R8 ;  /* 0x0000005e5808723c */ /* 0x040fe20000041808 */
[----:B------:R-:W-:Y:S07]  /*5010*/  LDSM.16.M88.4 R92, [R222+0x1e000] ;  /* 0x01e00000de5c783b */ /* 0x000fee0000000200 */
[C---:B----4-:R-:W-:Y:S01]  /*5020*/  HMMA.16816.F32.BF16 R12, R88.reuse, R96, R12 ;  /* 0x00000060580c723c */ /* 0x050fe2000004180c */
[----:B-1----:R-:W-:Y:S04]  /*5030*/  IMAD.U32 R2, RZ, RZ, UR7 ;  /* 0x00000007ff027e24 */ /* 0x002fe8000f8e00ff */
[----:B------:R-:W-:Y:S03]  /*5040*/  IMAD R2, R2, 0x40, R110 ;  /* 0x0000004002027824 */ /* 0x000fe600078e026e */
[----:B------:R-:W-:Y:S01]  /*5050*/  HMMA.16816.F32.BF16 R16, R88, R98, R16 ;  /* 0x000000625810723c */ /* 0x000fe20000041810 */
[----:B------:R-:W3:Y:S03]  /*5060*/  LDL R99, [R1+0x64] ;  /* 0x0000640001637983 */ /* 0x000ee60000100800 */
[----:B------:R-:W-:Y:S02]  /*5070*/  IABS R3, R2 ;  /* 0x0000000200037213 */ /* 0x000fe40000000000 */
[C---:B------:R-:W-:Y:S01]  /*5080*/  IADD3 R97, R2.reuse, 0x8, RZ ;  /* 0x0000000802617810 */ /* 0x040fe20007ffe0ff */
[----:B------:R1:W4:Y:S01]  /*5090*/  LDSM.16.M88.4 R88, [R0+0x6000] ;  /* 0x006000000058783b */ /* 0x0003220000000200 */
[C---:B------:R-:W-:Y:S01]  /*50a0*/  IADD3 R96, R2.reuse, 0x7, RZ ;  /* 0x0000000702607810 */ /* 0x040fe20007ffe0ff */
[C---:B--2---:R-:W-:Y:S05]  /*50b0*/  HMMA.16816.F32.BF16 R4, R84.reuse, R100, R4 ;  /* 0x000000645404723c */ /* 0x044fea0000041804 */
[----:B------:R-:W-:Y:S02]  /*50c0*/  ISETP.GE.AND P1, PT, R97, RZ, PT ;  /* 0x000000ff6100720c */ /* 0x000fe40003f26270 */
[----:B------:R-:W-:Y:S01]  /*50d0*/  IMAD.MOV.U32 R101, RZ, RZ, R3 ;  /* 0x000000ffff657224 */ /* 0x000fe200078e0003 */
[C---:B------:R-:W-:Y:S04]  /*50e0*/  HMMA.16816.F32.BF16 R8, R84.reuse, R102, R8 ;  /* 0x000000665408723c */ /* 0x040fe80000041808 */
[C---:B------:R-:W-:Y:S01]  /*50f0*/  IADD3 R3, R2.reuse, -0x1, RZ ;  /* 0xffffffff02037810 */ /* 0x040fe20007ffe0ff */
[----:B------:R-:W-:Y:S03]  /*5100*/  I2F R101, R101 ;  /* 0x0000006500657306 */ /* 0x000fe60000201400 */
[C---:B------:R-:W-:Y:S03]  /*5110*/  HMMA.16816.F32.BF16 R12, R84.reuse, R104, R12 ;  /* 0x00000068540c723c */ /* 0x040fe6000004180c */
[----:B------:R-:W-:Y:S02]  /*5120*/  ISETP.GE.AND P0, PT, R3, RZ, PT ;  /* 0x000000ff0300720c */ /* 0x000fe40003f06270 */
[----:B------:R-:W-:Y:S02]  /*5130*/  @!P1 IADD3 R97, -R2, -0x8, RZ ;  /* 0xfffffff802619810 */ /* 0x000fe40007ffe1ff */
[----:B------:R-:W-:Y:S01]  /*5140*/  ISETP.GE.AND P1, PT, R96, RZ, PT ;  /* 0x000000ff6000720c */ /* 0x000fe20003f26270 */
[----:B------:R-:W-:Y:S01]  /*5150*/  HMMA.16816.F32.BF16 R16, R84, R106, R16 ;  /* 0x0000006a5410723c */ /* 0x000fe20000041810 */
[----:B------:R2:W2:Y:S03]  /*5160*/  I2F R105, R97 ;  /* 0x0000006100697306 */ /* 0x0004a60000201400 */
[C---:B-1----:R-:W-:Y:S03]  /*5170*/  IADD3 R0, R2.reuse, -0x8, RZ ;  /* 0xfffffff802007810 */ /* 0x042fe60007ffe0ff */
[----:B------:R-:W-:Y:S01]  /*5180*/  IMAD.U32 R84, RZ, RZ, UR7 ;  /* 0x00000007ff547e24 */ /* 0x000fe2000f8e00ff */
[----:B------:R-:W-:Y:S02]  /*5190*/  @!P0 IADD3 R3, -R2, 0x1, RZ ;  /* 0x0000000102038810 */ /* 0x000fe40007ffe1ff */
[----:B------:R-:W-:Y:S02]  /*51a0*/  ISETP.GE.AND P0, PT, R0, RZ, PT ;  /* 0x000000ff0000720c */ /* 0x000fe40003f06270 */
[----:B------:R1:W1:Y:S01]  /*51b0*/  I2F R98, R3 ;  /* 0x0000000300627306 */ /* 0x0002620000201400 */
[C---:B------:R-:W-:Y:S01]  /*51c0*/  @!P1 IADD3 R96, -R2.reuse, -0x7, RZ ;  /* 0xfffffff902609810 */ /* 0x040fe20007ffe1ff */
[C---:B----4-:R-:W-:Y:S05]  /*51d0*/  HMMA.16816.F32.BF16 R4, R88.reuse, R92, R4 ;  /* 0x0000005c5804723c */ /* 0x050fea0000041804 */
[C---:B------:R-:W-:Y:S02]  /*51e0*/  IADD3 R85, R2.reuse, -0x11, RZ ;  /* 0xffffffef02557810 */ /* 0x040fe40007ffe0ff */
[----:B------:R-:W-:Y:S01]  /*51f0*/  IADD3 R86, R2, -0x18, RZ ;  /* 0xffffffe802567810 */ /* 0x000fe20007ffe0ff */
[C---:B------:R-:W-:Y:S01]  /*5200*/  HMMA.16816.F32.BF16 R8, R88.reuse, R94, R8 ;  /* 0x0000005e5808723c */ /* 0x040fe20000041808 */
[----:B------:R4:W4:Y:S02]  /*5210*/  I2F R106, R96 ;  /* 0x00000060006a7306 */ /* 0x0009240000201400 */
[----:B------:R-:W-:Y:S01]  /*5220*/  ISETP.GE.AND P3, PT, R85, RZ, PT ;  /* 0x000000ff5500720c */ /* 0x000fe20003f66270 */
[----:B--2---:R-:W-:Y:S01]  /*5230*/  IMAD R97, R84, 0x4, R109 ;  /* 0x0000000454617824 */ /* 0x004fe200078e026d */
[C---:B------:R-:W-:Y:S02]  /*5240*/  IADD3 R84, R2.reuse, -0x9, RZ ;  /* 0xfffffff702547810 */ /* 0x040fe40007ffe0ff */
[----:B------:R-:W-:Y:S02]  /*5250*/  IADD3 R87, R2, -0x19, RZ ;  /* 0xffffffe702577810 */ /* 0x000fe40007ffe0ff */
[----:B------:R-:W-:Y:S02]  /*5260*/  ISETP.GE.AND P5, PT, R84, RZ, PT ;  /* 0x000000ff5400720c */ /* 0x000fe40003fa6270 */
[----:B------:R-:W-:Y:S02]  /*5270*/  ISETP.GE.AND P2, PT, R86, RZ, PT ;  /* 0x000000ff5600720c */ /* 0x000fe40003f46270 */
[C---:B------:R-:W-:Y:S02]  /*5280*/  @!P0 IADD3 R0, -R2.reuse, 0x8, RZ ;  /* 0x0000000802008810 */ /* 0x040fe40007ffe1ff */
[C---:B-1----:R-:W-:Y:S01]  /*5290*/  IADD3 R3, R2.reuse, -0x10, RZ ;  /* 0xfffffff002037810 */ /* 0x042fe20007ffe0ff */
[----:B------:R-:W-:Y:S01]  /*52a0*/  FFMA.FTZ R6, R105, -UR6, R6 ;  /* 0x8000000669067c23 */ /* 0x000fe20008010006 */
[----:B------:R-:W-:Y:S01]  /*52b0*/  ISETP.GE.AND P0, PT, R87, RZ, PT ;  /* 0x000000ff5700720c */ /* 0x000fe20003f06270 */
[----:B------:R-:W1:Y:S01]  /*52c0*/  I2F R100, R0 ;  /* 0x0000000000647306 */ /* 0x000e620000201400 */
[----:B------:R-:W-:Y:S01]  /*52d0*/  ISETP.GE.AND P1, PT, R3, RZ, PT ;  /* 0x000000ff0300720c */ /* 0x000fe20003f26270 */
[----:B------:R-:W-:Y:S01]  /*52e0*/  FFMA.FTZ R4, R101, -UR6, R4 ;  /* 0x8000000665047c23 */ /* 0x000fe20008010004 */
[----:B------:R-:W-:Y:S01]  /*52f0*/  @!P3 IADD3 R85, -R2, 0x11, RZ ;  /* 0x000000110255b810 */ /* 0x000fe20007ffe1ff */
[----:B------:R-:W-:Y:S01]  /*5300*/  FFMA.FTZ R5, R98, -UR6, R5 ;  /* 0x8000000662057c23 */ /* 0x000fe20008010005 */
[----:B------:R-:W-:Y:S01]  /*5310*/  @!P5 IADD3 R84, -R2, 0x9, RZ ;  /* 0x000000090254d810 */ /* 0x000fe20007ffe1ff */
[----:B------:R-:W-:Y:S01]  /*5320*/  FFMA.FTZ R11, R98, -UR6, R11 ;  /* 0x80000006620b7c23 */ /* 0x000fe2000801000b */
[----:B------:R-:W-:Y:S01]  /*5330*/  @!P2 IADD3 R86, -R2, 0x18, RZ ;  /* 0x000000180256a810 */ /* 0x000fe20007ffe1ff */
[----:B----4-:R-:W-:Y:S01]  /*5340*/  IMAD.WIDE.U32 R96, R97, -0x326172a9, RZ ;  /* 0xcd9e8d5761607825 */ /* 0x010fe200078e00ff */
[----:B------:R-:W-:Y:S02]  /*5350*/  PLOP3.LUT P5, PT, PT, PT, UP0, 0x80, 0x0 ;  /* 0x000000000000781c */ /* 0x000fe40003faf008 */
[----:B------:R-:W-:Y:S01]  /*5360*/  PLOP3.LUT P2, PT, PT, PT, UP0, 0x80, 0x0 ;  /* 0x000000000000781c */ /* 0x000fe20003f4f008 */
[----:B------:R-:W-:Y:S01]  /*5370*/  FFMA.FTZ R7, R106, -UR6, R7 ;  /* 0x800000066a077c23 */ /* 0x000fe20008010007 */
[----:B------:R-:W-:Y:S01]  /*5380*/  LOP3.LUT R103, R115, UR10, R96, 0x96, !PT ;  /* 0x0000000a73677c12 */ /* 0x000fe2000f8e9660 */
[----:B------:R-:W-:Y:S01]  /*5390*/  UIADD3 UR10, UR12, 0x76cf5d0a, URZ ;  /* 0x76cf5d0a0c0a7890 */ /* 0x000fe2000fffe03f */
[C---:B------:R-:W-:Y:S01]  /*53a0*/  @!P1 IADD3 R3, -R2.reuse, 0x10, RZ ;  /* 0x0000001002039810 */ /* 0x040fe20007ffe1ff */
[----:B------:R-:W-:Y:S01]  /*53b0*/  I2F R96, R85 ;  /* 0x0000005500607306 */ /* 0x000fe20000201400 */
[----:B------:R-:W-:Y:S01]  /*53c0*/  @!P0 IADD3 R87, -R2, 0x19, RZ ;  /* 0x0000001902578810 */ /* 0x000fe20007ffe1ff */
[----:B------:R-:W-:Y:S01]  /*53d0*/  IMAD.WIDE.U32 R110, R103, -0x2daee0ad, RZ ;  /* 0xd2511f53676e7825 */ /* 0x000fe200078e00ff */
[----:B------:R-:W-:Y:S02]  /*53e0*/  PLOP3.LUT P0, PT, PT, PT, UP0, 0x80, 0x0 ;  /* 0x000000000000781c */ /* 0x000fe40003f0f008 */
[----:B------:R-:W-:Y:S01]  /*53f0*/  PLOP3.LUT P1, PT, PT, PT, UP0, 0x80, 0x0 ;  /* 0x000000000000781c */ /* 0x000fe20003f2f008 */
[----:B------:R-:W-:Y:S01]  /*5400*/  FFMA.FTZ R10, R101, -UR6, R10 ;  /* 0x80000006650a7c23 */ /* 0x000fe2000801000a */
[----:B------:R-:W-:Y:S01]  /*5410*/  PLOP3.LUT P3, PT, PT, PT, UP0, 0x80, 0x0 ;  /* 0x000000000000781c */ /* 0x000fe20003f6f008 */
[----:B-1----:R-:W-:Y:S01]  /*5420*/  FFMA.FTZ R8, R100, -UR6, R8 ;  /* 0x8000000664087c23 */ /* 0x002fe20008010008 */
[----:B------:R-:W-:Y:S02]  /*5430*/  @P6 IADD3 R0, R240, 0x1, RZ ;  /* 0x00000001f0006810 */ /* 0x000fe40007ffe0ff */
[----:B------:R-:W-:Y:S02]  /*5440*/  PLOP3.LUT P6, PT, PT, PT, UP0, 0x80, 0x0 ;  /* 0x000000000000781c */ /* 0x000fe40003fcf008 */
[----:B------:R-:W-:Y:S02]  /*5450*/  @P2 FSEL R4, R4, -INF , !P4 ;  /* 0xff80000004042808 */ /* 0x000fe40006000000 */
[----:B------:R-:W-:Y:S02]  /*5460*/  PLOP3.LUT P2, PT, PT, PT, UP0, 0x80, 0x0 ;  /* 0x000000000000781c */ /* 0x000fe40003f4f008 */
[C---:B------:R-:W-:Y:S02]  /*5470*/  @P0 IADD3 R93, R240.reuse, 0x10, RZ ;  /* 0x00000010f05d0810 */ /* 0x040fe40007ffe0ff */
[----:B------:R-:W-:Y:S02]  /*5480*/  PLOP3.LUT P0, PT, PT, PT, UP0, 0x80, 0x0 ;  /* 0x000000000000781c */ /* 0x000fe40003f0f008 */
[----:B------:R-:W-:Y:S02]  /*5490*/  @P1 IADD3 R92, R240, 0x9, RZ ;  /* 0x00000009f05c1810 */ /* 0x000fe40007ffe0ff */
[----:B------:R-:W-:Y:S02]  /*54a0*/  PLOP3.LUT P1, PT, PT, PT, UP0, 0x80, 0x0 ;  /* 0x000000000000781c */ /* 0x000fe40003f2f008 */
[----:B------:R-:W-:Y:S01]  /*54b0*/  @P6 ISETP.GE.AND P6, PT, R0, UR8, PT ;  /* 0x0000000800006c0c */ /* 0x000fe2000bfc6270 */
[----:B-----5:R-:W-:Y:S01]  /*54c0*/  FMUL.FTZ R0, R252, 1.4426950216293334961 ;  /* 0x3fb8aa3bfc007820 */ /* 0x020fe20000410000 */
[----:B------:R-:W-:Y:S02]  /*54d0*/  @P3 IADD3 R102, R240, 0x11, RZ ;  /* 0x00000011f0663810 */ /* 0x000fe40007ffe0ff */
[----:B------:R-:W-:Y:S02]  /*54e0*/  PLOP3.LUT P3, PT, PT, PT, UP0, 0x80, 0x0 ;  /* 0x000000000000781c */ /* 0x000fe40003f6f008 */
[----:B------:R-:W-:Y:S02]  /*54f0*/  @P2 ISETP.GE.AND P2, PT, R102, UR8, PT ;  /* 0x0000000866002c0c */ /* 0x000fe4000bf46270 */
[----:B------:R-:W-:Y:S02]  /*5500*/  @P0 FSEL R6, R6, -INF , !P4 ;  /* 0xff80000006060808 */ /* 0x000fe40006000000 */
[----:B------:R-:W-:Y:S02]  /*5510*/  PLOP3.LUT P0, PT, PT, PT, UP0, 0x80, 0x0 ;  /* 0x000000000000781c */ /* 0x000fe40003f0f008 */
[----:B------:R-:W-:Y:S02]  /*5520*/  FSETP.NEU.FTZ.AND P4, PT, R251, -INF , PT ;  /* 0xff800000fb00780b */ /* 0x000fe40003f9d000 */
[----:B------:R-:W-:Y:S03]  /*5530*/  @P1 ISETP.GE.AND P1, PT, R92, UR8, PT ;  /* 0x000000085c001c0c */ /* 0x000fe6000bf26270 */
[----:B------:R-:W-:Y:S06]  /*5540*/  @P3 ISETP.GE.AND P3, PT, R93, UR8, PT ;  /* 0x000000085d003c0c */ /* 0x000fec000bf66270 */
[----:B------:R-:W-:Y:S02]  /*5550*/  @P0 FSEL R5, R5, -INF , !P6 ;  /* 0xff80000005050808 */ /* 0x000fe40007000000 */
[----:B------:R-:W-:Y:S04]  /*5560*/  FSETP.NEU.FTZ.AND P0, PT, R252, -INF , PT ;  /* 0xff800000fc00780b */ /* 0x000fe80003f1d000 */
[----:B------:R-:W-:Y:S02]  /*5570*/  FSEL R0, R0, RZ, P0 ;  /* 0x000000ff00007208 */ /* 0x000fe40000000000 */
[----:B------:R-:W-:Y:S03]  /*5580*/  PLOP3.LUT P0, PT, PT, PT, UP0, 0x80, 0x0 ;  /* 0x000000000000781c */ /* 0x000fe60003f0f008 */
[----:B------:R-:W-:Y:S01]  /*5590*/  FFMA.FTZ R6, R6, c[0x0][0x23c], -R0 ;  /* 0x00008f0006067a23 */ /* 0x000fe20000010800 */
[----:B---3--:R-:W-:Y:S02]  /*55a0*/  LOP3.LUT R104, R97, UR11, R99, 0x96, !PT ;  /* 0x0000000b61687c12 */ /* 0x008fe4000f8e9663 */
[----:B------:R1:W-:Y:S10]  /*55b0*/  I2F R97, R3 ;  /* 0x0000000300617306 */ /* 0x0003f40000201400 */
[----:B------:R2:W3:Y:S01]  /*55c0*/  I2F R99, R84 ;  /* 0x0000005400637306 */ /* 0x0004e20000201400 */
[----:B-1----:R-:W-:Y:S05]  /*55d0*/  IMAD.WIDE.U32 R2, R104, -0x2daee0ad, RZ ;  /* 0xd2511f5368027825 */ /* 0x002fea00078e00ff */
[----:B------:R-:W-:Y:S01]  /*55e0*/  LOP3.LUT R103, R3, UR9, R112, 0x96, !PT ;  /* 0x0000000903677c12 */ /* 0x000fe2000f8e9670 */
[----:B------:R-:W-:Y:S01]  /*55f0*/  UIADD3 UR9, UR11, 0x3c6ef372, URZ ;  /* 0x3c6ef3720b097890 */ /* 0x000fe2000fffe03f */
[----:B------:R-:W-:Y:S02]  /*5600*/  LOP3.LUT R3, R111, UR10, R2, 0x96, !PT ;  /* 0x0000000a6f037c12 */ /* 0x000fe4000f8e9602 */
[----:B------:R-:W-:Y:S01]  /*5610*/  I2F R112, R86 ;  /* 0x0000005600707306 */ /* 0x000fe20000201400 */
[----:B------:R-:W-:Y:S01]  /*5620*/  FMUL.FTZ R2, R251, 1.4426950216293334961 ;  /* 0x3fb8aa3bfb027820 */ /* 0x000fe20000410000 */
[----:B--2---:R-:W-:Y:S01]  /*5630*/  @P5 IADD3 R84, R240, 0x8, RZ ;  /* 0x00000008f0545810 */ /* 0x004fe20007ffe0ff */
[----:B------:R-:W-:Y:S01]  /*5640*/  IMAD.WIDE.U32 R92, R103, -0x326172a9, RZ ;  /* 0xcd9e8d57675c7825 */ /* 0x000fe200078e00ff */
[----:B------:R-:W-:Y:S01]  /*5650*/  PLOP3.LUT P5, PT, PT, PT, UP0, 0x80, 0x0 ;  /* 0x000000000000781c */ /* 0x000fe20003faf008 */
[----:B------:R-:W-:Y:S01]  /*5660*/  UIADD3 UR10, UR11, -0x255992d5, URZ ;  /* 0xdaa66d2b0b0a7890 */ /* 0x000fe2000fffe03f */
[----:B------:R-:W-:Y:S01]  /*5670*/  FSEL R2, R2, RZ, P4 ;  /* 0x000000ff02027208 */ /* 0x000fe20002000000 */
[----:B---3--:R-:W-:Y:S01]  /*5680*/  FFMA.FTZ R9, R99, -UR6, R9 ;  /* 0x8000000663097c23 */ /* 0x008fe20008010009 */
[----:B------:R-:W-:Y:S01]  /*5690*/  PLOP3.LUT P4, PT, PT, PT, UP0, 0x80, 0x0 ;  /* 0x000000000000781c */ /* 0x000fe20003f8f008 */
[----:B------:R-:W-:Y:S01]  /*56a0*/  IMAD.WIDE.U32 R94, R3, -0x326172a9, RZ ;  /* 0xcd9e8d57035e7825 */ /* 0x000fe200078e00ff */
[----:B------:R1:W2:Y:S03]  /*56b0*/  I2F R111, R87 ;  /* 0x00000057006f7306 */ /* 0x0002a60000201400 */
[----:B------:R-:W-:Y:S01]  /*56c0*/  FFMA.FTZ R4, R4, c[0x0][0x23c], -R2 ;  /* 0x00008f0004047a23 */ /* 0x000fe20000010802 */
[----:B------:R-:W-:Y:S01]  /*56d0*/  LOP3.LUT R92, R95, UR10, R92, 0x96, !PT ;  /* 0x0000000a5f5c7c12 */ /* 0x000fe2000f8e965c */
[----:B------:R-:W-:Y:S01]  /*56e0*/  FFMA.FTZ R5, R5, c[0x0][0x23c], -R2 ;  /* 0x00008f0005057a23 */ /* 0x000fe20000010802 */
[----:B------:R-:W-:Y:S01]  /*56f0*/  UIADD3 UR10, UR12, -0x126145ec, URZ ;  /* 0xed9eba140c0a7890 */ /* 0x000fe2000fffe03f */
[----:B------:R-:W-:Y:S03]  /*5700*/  @P5 ISETP.GE.AND P5, PT, R84, UR8, PT ;  /* 0x0000000854005c0c */ /* 0x000fe6000bfa6270 */
[----:B------:R3:W4:Y:S01]  /*5710*/  MUFU.EX2 R107, R4 ;  /* 0x00000004006b7308 */ /* 0x0007220000000800 */
[----:B------:R-:W-:Y:S02]  /*5720*/  @P4 FSEL R7, R7, -INF , !P6 ;  /* 0xff80000007074808 */ /* 0x000fe40007000000 */
[----:B------:R-:W-:Y:S02]  /*5730*/  PLOP3.LUT P4, PT, PT, PT, UP0, 0x80, 0x0 ;  /* 0x000000000000781c */ /* 0x000fe40003f8f008 */
[----:B------:R-:W-:Y:S01]  /*5740*/  PLOP3.LUT P6, PT, PT, PT, UP0, 0x80, 0x0 ;  /* 0x000000000000781c */ /* 0x000fe20003fcf008 */
[----:B------:R-:W-:Y:S04]  /*5750*/  FFMA.FTZ R7, R7, c[0x0][0x23c], -R0 ;  /* 0x00008f0007077a23 */ /* 0x000fe80000010800 */
[----:B------:R2:W2:Y:S01]  /*5760*/  MUFU.EX2 R106, R5 ;  /* 0x00000005006a7308 */ /* 0x0004a20000000800 */
[----:B------:R-:W-:Y:S02]  /*5770*/  @P0 FSEL R8, R8, -INF , !P5 ;  /* 0xff80000008080808 */ /* 0x000fe40006800000 */
[----:B------:R-:W-:Y:S01]  /*5780*/  PLOP3.LUT P0, PT, PT, PT, UP0, 0x80, 0x0 ;  /* 0x000000000000781c */ /* 0x000fe20003f0f008 */
[----:B-1----:R-:W1:Y:S02]  /*5790*/  LDSM.16.M88.4 R84, [R222+0x1e800] ;  /* 0x01e80000de54783b */ /* 0x002e640000000200 */
[----:B------:R-:W-:Y:S01]  /*57a0*/  FFMA.FTZ R8, R8, c[0x0][0x23c], -R2 ;  /* 0x00008f0008087a23 */ /* 0x000fe20000010802 */
[----:B------:R-:W-:Y:S02]  /*57b0*/  @P4 FSEL R10, R10, -INF , !P5 ;  /* 0xff8000000a0a4808 */ /* 0x000fe40006800000 */
[----:B------:R-:W-:Y:S01]  /*57c0*/  PLOP3.LUT P5, PT, PT, PT, UP0, 0x80, 0x0 ;  /* 0x000000000000781c */ /* 0x000fe20003faf008 */
[----:B------:R-:W1:Y:S01]  /*57d0*/  MUFU.EX2 R105, R8 ;  /* 0x0000000800697308 */ /* 0x000e620000000800 */
[----:B------:R-:W-:Y:S01]  /*57e0*/  PLOP3.LUT P4, PT, PT, PT, UP0, 0x80, 0x0 ;  /* 0x000000000000781c */ /* 0x000fe20003f8f008 */
[----:B------:R-:W-:Y:S01]  /*57f0*/  FFMA.FTZ R10, R10, c[0x0][0x23c], -R0 ;  /* 0x00008f000a0a7a23 */ /* 0x000fe20000010800 */
[----:B------:R-:W-:Y:S02]  /*5800*/  @P6 IADD3 R3, R240, 0x18, RZ ;  /* 0x00000018f0036810 */ /* 0x000fe40007ffe0ff */
[----:B---3--:R-:W-:Y:S01]  /*5810*/  LOP3.LUT R4, R93, UR9, R114, 0x96, !PT ;  /* 0x000000095d047c12 */ /* 0x008fe2000f8e9672 */
[----:B------:R-:W-:Y:S01]  /*5820*/  IMAD.WIDE.U32 R92, R92, -0x2daee0ad, RZ ;  /* 0xd2511f535c5c7825 */ /* 0x000fe200078e00ff */
[----:B------:R-:W-:Y:S01]  /*5830*/  @P0 FSEL R9, R9, -INF , !P1 ;  /* 0xff80000009090808 */ /* 0x000fe20004800000 */
[----:B------:R-:W-:Y:S01]  /*5840*/  UIADD3 UR9, UR12, 0x32370b8f, URZ ;  /* 0x32370b8f0c097890 */ /* 0x000fe2000fffe03f */
[----:B------:R-:W-:Y:S01]  /*5850*/  PLOP3.LUT P6, PT, PT, PT, UP0, 0x80, 0x0 ;  /* 0x000000000000781c */ /* 0x000fe20003fcf008 */
[----:B------:R-:W-:Y:S01]  /*5860*/  MUFU.EX2 R102, R10 ;  /* 0x0000000a00667308 */ /* 0x000fe20000000800 */
[----:B------:R-:W-:Y:S01]  /*5870*/  PLOP3.LUT P0, PT, PT, PT, UP0, 0x80, 0x0 ;  /* 0x000000000000781c */ /* 0x000fe20003f0f008 */
[----:B------:R-:W-:Y:S01]  /*5880*/  FFMA.FTZ R9, R9, c[0x0][0x23c], -R2 ;  /* 0x00008f0009097a23 */ /* 0x000fe20000010802 */
[----:B------:R-:W-:Y:S01]  /*5890*/  @P5 ISETP.GE.AND P5, PT, R3, UR8, PT ;  /* 0x0000000803005c0c */ /* 0x000fe2000bfa6270 */
[----:B--2---:R-:W-:Y:S01]  /*58a0*/  IMAD.WIDE.U32 R4, R4, -0x2daee0ad, RZ ;  /* 0xd2511f5304047825 */ /* 0x004fe200078e00ff */
[----:B------:R-:W-:Y:S02]  /*58b0*/  @P4 IADD3 R3, R240, 0x19, RZ ;  /* 0x00000019f0034810 */ /* 0x000fe40007ffe0ff */
[----:B------:R-:W-:Y:S01]  /*58c0*/  PLOP3.LUT P4, PT, PT, PT, UP0, 0x80, 0x0 ;  /* 0x000000000000781c */ /* 0x000fe20003f8f008 */
[----:B------:R-:W-:Y:S01]  /*58d0*/  IMAD.MOV.U32 R114, RZ, RZ, c[0x0][0x22c] ;  /* 0x00008b00ff727624 */ /* 0x000fe200078e00ff */
[----:B------:R-:W-:Y:S01]  /*58e0*/  LOP3.LUT R5, R5, UR9, R110, 0x96, !PT ;  /* 0x0000000905057c12 */ /* 0x000fe2000f8e966e */
[----:B------:R-:W-:Y:S01]  /*58f0*/  MUFU.EX2 R104, R9 ;  /* 0x0000000900687308 */ /* 0x000fe20000000800 */
[----:B------:R-:W-:Y:S01]  /*5900*/  UIADD3 UR9, UR11, 0x78dde6e4, URZ ;  /* 0x78dde6e40b097890 */ /* 0x000fe2000fffe03f */
[----:B------:R-:W-:Y:S01]  /*5910*/  @P6 ISETP.GE.AND P6, PT, R3, UR8, PT ;  /* 0x0000000803006c0c */ /* 0x000fe2000bfc6270 */
[----:B------:R-:W-:Y:S01]  /*5920*/  IMAD R114, R114, c[0x0][0x1c0], RZ ;  /* 0x0000700072727a24 */ /* 0x000fe200078e02ff */
[----:B------:R-:W-:Y:S02]  /*5930*/  @P0 FSEL R11, R11, -INF , !P1 ;  /* 0xff8000000b0b0808 */ /* 0x000fe40004800000 */
[----:B------:R-:W-:Y:S01]  /*5940*/  PLOP3.LUT P0, PT, PT, PT, UP0, 0x80, 0x0 ;  /* 0x000000000000781c */ /* 0x000fe20003f0f008 */
[----:B------:R-:W-:Y:S01]  /*5950*/  IMAD.U32 R114, R114, -0x40, RZ ;  /* 0xffffffc072727824 */ /* 0x000fe200078e00ff */
[----:B------:R-:W-:Y:S01]  /*5960*/  PLOP3.LUT P1, PT, PT, PT, UP0, 0x80, 0x0 ;  /* 0x000000000000781c */ /* 0x000fe20003f2f008 */
[----:B------:R-:W-:Y:S01]  /*5970*/  FFMA.FTZ R11, R11, c[0x0][0x23c], -R0 ;  /* 0x00008f000b0b7a23 */ /* 0x000fe20000010800 */
[----:B------:R2:W-:Y:S01]  /*5980*/  MUFU.EX2 R110, R6 ;  /* 0x00000006006e7308 */ /* 0x0005e20000000800 */
[C---:B-1----:R-:W-:Y:S09]  /*5990*/  HMMA.16816.F32.BF16 R12, R88.reuse, R84, R12 ;  /* 0x00000054580c723c */ /* 0x042ff2000004180c */
[----:B------:R1:W3:Y:S01]  /*59a0*/  MUFU.EX2 R109, R7 ;  /* 0x00000007006d7308 */ /* 0x0002e20000000800 */
[----:B------:R-:W-:Y:S09]  /*59b0*/  HMMA.16816.F32.BF16 R16, R88, R86, R16 ;  /* 0x000000565810723c */ /* 0x000ff20000041810 */
[----:B------:R3:W-:Y:S03]  /*59c0*/  MUFU.EX2 R103, R11 ;  /* 0x0000000b00677308 */ /* 0x0007e60000000800 */
[----:B--2---:R-:W-:Y:S01]  /*59d0*/  LOP3.LUT R6, R93, UR10, R4, 0x96, !PT ;  /* 0x0000000a5d067c12 */ /* 0x004fe2000f8e9604 */
[----:B------:R-:W-:Y:S01]  /*59e0*/  IMAD.WIDE.U32 R4, R5, -0x326172a9, RZ ;  /* 0xcd9e8d5705047825 */ /* 0x000fe200078e00ff */
[----:B------:R-:W-:Y:S03]  /*59f0*/  UIADD3 UR10, UR11, 0x1715609d, URZ ;  /* 0x1715609d0b0a7890 */ /* 0x000fe6000fffe03f */
[----:B------:R-:W-:Y:S02]  /*5a00*/  FFMA.FTZ R13, R96, -UR6, R13 ;  /* 0x80000006600d7c23 */ /* 0x000fe4000801000d */
[----:B------:R-:W-:Y:S01]  /*5a10*/  IMAD.WIDE.U32 R84, R6, -0x326172a9, RZ ;  /* 0xcd9e8d5706547825 */ /* 0x000fe200078e00ff */
[----:B------:R-:W-:Y:S01]  /*5a20*/  LOP3.LUT R6, R5, UR9, R94, 0x96, !PT ;  /* 0x0000000905067c12 */ /* 0x000fe2000f8e965e */
[----:B------:R-:W-:Y:S01]  /*5a30*/  UIADD3 UR9, UR12, -0x56f99767, URZ ;  /* 0xa90668990c097890 */ /* 0x000fe2000fffe03f */
[----:B------:R-:W-:Y:S01]  /*5a40*/  @P0 FSEL R13, R13, -INF , !P2 ;  /* 0xff8000000d0d0808 */ /* 0x000fe20005000000 */
[----:B------:R-:W-:Y:S01]  /*5a50*/  FFMA.FTZ R14, R100, -UR6, R14 ;  /* 0x80000006640e7c23 */ /* 0x000fe2000801000e */
[----:B------:R-:W-:Y:S01]  /*5a60*/  PLOP3.LUT P0, PT, PT, PT, UP0, 0x80, 0x0 ;  /* 0x000000000000781c */ /* 0x000fe20003f0f008 */
[----:B------:R-:W-:Y:S01]  /*5a70*/  FFMA.FTZ R15, R99, -UR6, R15 ;  /* 0x80000006630f7c23 */ /* 0x000fe2000801000f */
[----:B------:R-:W-:Y:S01]  /*5a80*/  LOP3.LUT R4, R85, UR10, R4, 0x96, !PT ;  /* 0x0000000a55047c12 */ /* 0x000fe2000f8e9604 */
[----:B-1----:R-:W-:Y:S01]  /*5a90*/  IMAD.WIDE.U32 R6, R6, -0x2daee0ad, RZ ;  /* 0xd2511f5306067825 */ /* 0x002fe200078e00ff */
[----:B------:R-:W-:Y:S01]  /*5aa0*/  @P1 FSEL R14, R14, -INF , !P3 ;  /* 0xff8000000e0e1808 */ /* 0x000fe20005800000 */
[----:B------:R-:W-:Y:S01]  /*5ab0*/  UIADD3 UR10, UR12, 0x646e171e, URZ ;  /* 0x646e171e0c0a7890 */ /* 0x000fe2000fffe03f */
[----:B------:R-:W-:Y:S01]  /*5ac0*/  PLOP3.LUT P1, PT, PT, PT, UP0, 0x80, 0x0 ;  /* 0x000000000000781c */ /* 0x000fe20003f2f008 */
[----:B------:R-:W-:Y:S01]  /*5ad0*/  IMAD.WIDE.U32 R4, R4, -0x2daee0ad, RZ ;  /* 0xd2511f5304047825 */ /* 0x000fe200078e00ff */
[----:B------:R-:W-:Y:S01]  /*5ae0*/  LOP3.LUT R92, R7, UR9, R92, 0x96, !PT ;  /* 0x00000009075c7c12 */ /* 0x000fe2000f8e965c */
[----:B------:R-:W-:Y:S02]  /*5af0*/  ULDC.U8 UR9, c[0x0][0x2d8] ;  /* 0x0000b60000097ab9 */ /* 0x000fe40000000000 */
[----:B------:R-:W-:Y:S01]  /*5b00*/  FFMA.FTZ R17, R111, -UR6, R17 ;  /* 0x800000066f117c23 */ /* 0x000fe20008010011 */
[----:B------:R-:W-:Y:S01]  /*5b10*/  LOP3.LUT R6, R5, UR10, R6, 0x96, !PT ;  /* 0x0000000a05067c12 */ /* 0x000fe2000f8e9606 */
[----:B------:R-:W-:Y:S01]  /*5b20*/  FFMA.FTZ R12, R97, -UR6, R12 ;  /* 0x80000006610c7c23 */ /* 0x000fe2000801000c */
[----:B------:R-:W-:Y:S01]  /*5b30*/  @P0 FSEL R15, R15, -INF , !P2 ;  /* 0xff8000000f0f0808 */ /* 0x000fe20005000000 */
[----:B------:R-:W-:Y:S01]  /*5b40*/  FFMA.FTZ R16, R112, -UR6, R16 ;  /* 0x8000000670107c23 */ /* 0x000fe20008010010 */
[----:B------:R-:W-:Y:S01]  /*5b50*/  PLOP3.LUT P0, PT, PT, PT, UP0, 0x80, 0x0 ;  /* 0x000000000000781c */ /* 0x000fe20003f0f008 */
[----:B------:R-:W-:Y:S01]  /*5b60*/  UIADD3 UR10, UR11, -0x4ab325aa, URZ ;  /* 0xb54cda560b0a7890 */ /* 0x000fe2000fffe03f */
[C---:B------:R-:W-:Y:S01]  /*5b70*/  LOP3.LUT R86, R4.reuse, 0xffff, RZ, 0xc0, !PT ;  /* 0x0000ffff04567812 */ /* 0x040fe200078ec0ff */
[----:B------:R-:W-:Y:S01]  /*5b80*/  FFMA.FTZ R13, R13, c[0x0][0x23c], -R2 ;  /* 0x00008f000d0d7a23 */ /* 0x000fe20000010802 */
[----:B------:R-:W-:Y:S01]  /*5b90*/  SHF.R.U32.HI R85, RZ, 0x10, R4 ;  /* 0x00000010ff557819 */ /* 0x000fe20000011604 */
[----:B------:R-:W-:Y:S01]  /*5ba0*/  FFMA.FTZ R18, R97, -UR6, R18 ;  /* 0x8000000661127c23 */ /* 0x000fe20008010012 */
[----:B------:R-:W-:Y:S01]  /*5bb0*/  LOP3.LUT R3, R4, 0xff, RZ, 0xc0, !PT ;  /* 0x000000ff04037812 */ /* 0x000fe200078ec0ff */
[----:B------:R-:W-:Y:S01]  /*5bc0*/  FFMA.FTZ R19, R96, -UR6, R19 ;  /* 0x8000000660137c23 */ /* 0x000fe20008010013 */
[----:B------:R-:W-:Y:S01]  /*5bd0*/  SHF.R.U32.HI R7, RZ, 0x18, R4 ;  /* 0x00000018ff077819 */ /* 0x000fe20000011604 */
[----:B------:R-:W-:Y:S01]  /*5be0*/  IMAD.WIDE.U32 R4, R92, -0x326172a9, RZ ;  /* 0xcd9e8d575c047825 */ /* 0x000fe200078e00ff */
[----:B------:R-:W-:Y:S01]  /*5bf0*/  PLOP3.LUT P2, PT, PT, PT, UP0, 0x80, 0x0 ;  /* 0x000000000000781c */ /* 0x000fe20003f4f008 */
[----:B------:R-:W-:Y:S01]  /*5c00*/  MUFU.EX2 R98, R13 ;  /* 0x0000000d00627308 */ /* 0x000fe20000000800 */
[----:B------:R-:W-:Y:S01]  /*5c10*/  @P1 FSEL R16, R16, -INF , !P5 ;  /* 0xff80000010101808 */ /* 0x000fe20006800000 */
[--C-:B------:R-:W-:Y:S01]  /*5c20*/  FFMA.FTZ R14, R14, c[0x0][0x23c], -R0.reuse ;  /* 0x00008f000e0e7a23 */ /* 0x100fe20000010800 */
[----:B------:R-:W-:Y:S01]  /*5c30*/  @P0 FSEL R17, R17, -INF , !P6 ;  /* 0xff80000011110808 */ /* 0x000fe20007000000 */
[----:B------:R-:W-:Y:S01]  /*5c40*/  FFMA.FTZ R15, R15, c[0x0][0x23c], -R0 ;  /* 0x00008f000f0f7a23 */ /* 0x000fe20000010800 */
[----:B------:R-:W-:Y:S01]  /*5c50*/  @P4 FSEL R12, R12, -INF , !P3 ;  /* 0xff8000000c0c4808 */ /* 0x000fe20005800000 */
[--C-:B------:R-:W-:Y:S01]  /*5c60*/  FFMA.FTZ R16, R16, c[0x0][0x23c], -R2.reuse ;  /* 0x00008f0010107a23 */ /* 0x100fe20000010802 */
[----:B------:R-:W-:Y:S01]  /*5c70*/  PLOP3.LUT P1, PT, PT, PT, UP0, 0x80, 0x0 ;  /* 0x000000000000781c */ /* 0x000fe20003f2f008 */
[----:B------:R1:W5:Y:S01]  /*5c80*/  LDL R111, [R1+0x4] ;  /* 0x00000400016f7983 */ /* 0x0003620000100800 */
[----:B------:R-:W-:Y:S01]  /*5c90*/  ISETP.LE.U32.AND P4, PT, R3, UR9, PT ;  /* 0x0000000903007c0c */ /* 0x000fe2000bf83070 */
[----:B------:R-:W-:Y:S01]  /*5ca0*/  FFMA.FTZ R12, R12, c[0x0][0x23c], -R2 ;  /* 0x00008f000c0c7a23 */ /* 0x000fe20000010802 */
[----:B------:R-:W-:Y:S01]  /*5cb0*/  LOP3.LUT R3, R5, UR10, R84, 0x96, !PT ;  /* 0x0000000a05037c12 */ /* 0x000fe2000f8e9654 */
[----:B------:R-:W-:Y:S01]  /*5cc0*/  FFMA.FTZ R2, R17, c[0x0][0x23c], -R2 ;  /* 0x00008f0011027a23 */ /* 0x000fe20000010802 */
[----:B------:R-:W-:Y:S01]  /*5cd0*/  ISETP.LE.U32.AND P3, PT, R7, UR9, PT ;  /* 0x0000000907007c0c */ /* 0x000fe2000bf63070 */
[----:B------:R-:W-:Y:S01]  /*5ce0*/  MUFU.EX2 R100, R12 ;  /* 0x0000000c00647308 */ /* 0x000fe20000000800 */
[C---:B------:R-:W-:Y:S01]  /*5cf0*/  LOP3.LUT R7, R3.reuse, 0xff, RZ, 0xc0, !PT ;  /* 0x000000ff03077812 */ /* 0x040fe200078ec0ff */
[----:B------:R-:W-:Y:S01]  /*5d00*/  IMAD.U32 R92, RZ, RZ, UR16 ;  /* 0x00000010ff5c7e24 */ /* 0x000fe2000f8e00ff */
[----:B------:R-:W-:Y:S01]  /*5d10*/  LOP3.LUT R8, R4, 0xffff, RZ, 0xc0, !PT ;  /* 0x0000ffff04087812 */ /* 0x000fe200078ec0ff */
[----:B------:R-:W-:Y:S01]  /*5d20*/  IMAD.U32 R93, RZ, RZ, UR13 ;  /* 0x0000000dff5d7e24 */ /* 0x000fe2000f8e00ff */
[----:B------:R-:W-:Y:S02]  /*5d30*/  LOP3.LUT R5, R3, 0xffff, RZ, 0xc0, !PT ;  /* 0x0000ffff03057812 */ /* 0x000fe400078ec0ff */
[----:B------:R-:W-:Y:S02]  /*5d40*/  @P2 FSEL R18, R18, -INF , !P5 ;  /* 0xff80000012122808 */ /* 0x000fe40006800000 */
[----:B------:R-:W-:Y:S01]  /*5d50*/  ISETP.LE.U32.AND P5, PT, R7, UR9, PT ;  /* 0x0000000907007c0c */ /* 0x000fe2000bfa3070 */
[----:B------:R2:W-:Y:S01]  /*5d60*/  MUFU.EX2 R94, R2 ;  /* 0x00000002005e7308 */ /* 0x0005e20000000800 */
[----:B------:R-:W-:Y:S01]  /*5d70*/  SHF.R.U32.HI R5, RZ, 0x8, R5 ;  /* 0x00000008ff057819 */ /* 0x000fe20000011605 */
[--C-:B------:R-:W-:Y:S01]  /*5d80*/  FFMA.FTZ R18, R18, c[0x0][0x23c], -R0.reuse ;  /* 0x00008f0012127a23 */ /* 0x100fe20000010800 */
[----:B------:R-:W-:Y:S02]  /*5d90*/  @P1 FSEL R19, R19, -INF , !P6 ;  /* 0xff80000013131808 */ /* 0x000fe40007000000 */
[----:B------:R-:W-:Y:S02]  /*5da0*/  LOP3.LUT R5, R5, 0xffff, RZ, 0xc0, !PT ;  /* 0x0000ffff05057812 */ /* 0x000fe400078ec0ff */
[----:B------:R-:W-:Y:S01]  /*5db0*/  LOP3.LUT R9, R4, 0xff, RZ, 0xc0, !PT ;  /* 0x000000ff04097812 */ /* 0x000fe200078ec0ff */
[----:B------:R-:W-:Y:S01]  /*5dc0*/  FFMA.FTZ R0, R19, c[0x0][0x23c], -R0 ;  /* 0x00008f0013007a23 */ /* 0x000fe20000010800 */
[--C-:B------:R-:W-:Y:S01]  /*5dd0*/  SHF.R.U32.HI R10, RZ, 0x10, R4.reuse ;  /* 0x00000010ff0a7819 */ /* 0x100fe20000011604 */
[----:B------:R-:W-:Y:S01]  /*5de0*/  MUFU.EX2 R101, R14 ;  /* 0x0000000e00657308 */ /* 0x000fe20000000800 */
[----:B---3--:R-:W-:Y:S01]  /*5df0*/  SHF.R.U32.HI R11, RZ, 0x18, R4 ;  /* 0x00000018ff0b7819 */ /* 0x008fe20000011604 */
[----:B----4-:R-:W-:Y:S01]  /*5e00*/  @!P5 FADD.FTZ R107, -R107, -RZ ;  /* 0x800000ff6b6bd221 */ /* 0x010fe20000010100 */
[----:B------:R-:W-:Y:S02]  /*5e10*/  ISETP.LE.U32.AND P0, PT, R5, UR9, PT ;  /* 0x0000000905007c0c */ /* 0x000fe4000bf03070 */
[--C-:B------:R-:W-:Y:S02]  /*5e20*/  SHF.R.U32.HI R4, RZ, 0x10, R3.reuse ;  /* 0x00000010ff047819 */ /* 0x100fe40000011603 */
[----:B------:R-:W-:Y:S02]  /*5e30*/  SHF.R.U32.HI R3, RZ, 0x18, R3 ;  /* 0x00000018ff037819 */ /* 0x000fe40000011603 */
[----:B------:R-:W-:Y:S01]  /*5e40*/  ISETP.LE.U32.AND P5, PT, R9, UR9, PT ;  /* 0x0000000909007c0c */ /* 0x000fe2000bfa3070 */
[----:B------:R-:W3:Y:S01]  /*5e50*/  MUFU.EX2 R95, R0 ;  /* 0x00000000005f7308 */ /* 0x000ee20000000800 */
[----:B------:R-:W-:Y:S02]  /*5e60*/  ISETP.LE.U32.AND P6, PT, R3, UR9, PT ;  /* 0x0000000903007c0c */ /* 0x000fe4000bfc3070 */
[----:B------:R-:W-:Y:S02]  /*5e70*/  SHF.R.U32.HI R3, RZ, 0x8, R8 ;  /* 0x00000008ff037819 */ /* 0x000fe40000011608 */
[----:B------:R-:W-:Y:S01]  /*5e80*/  LOP3.LUT R4, R4, 0xff, RZ, 0xc0, !PT ;  /* 0x000000ff04047812 */ /* 0x000fe200078ec0ff */
[----:B------:R-:W-:Y:S01]  /*5e90*/  @!P0 FADD.FTZ R106, -R106, -RZ ;  /* 0x800000ff6a6a8221 */ /* 0x000fe20000010100 */
[----:B------:R-:W-:Y:S02]  /*5ea0*/  LOP3.LUT R3, R3, 0xffff, RZ, 0xc0, !PT ;  /* 0x0000ffff03037812 */ /* 0x000fe400078ec0ff */
[----:B------:R-:W-:Y:S01]  /*5eb0*/  ISETP.LE.U32.AND P2, PT, R4, UR9, PT ;  /* 0x0000000904007c0c */ /* 0x000fe2000bf43070 */
[----:B------:R-:W-:Y:S01]  /*5ec0*/  MUFU.EX2 R99, R15 ;  /* 0x0000000f00637308 */ /* 0x000fe20000000800 */
[----:B--2---:R-:W-:Y:S01]  /*5ed0*/  LOP3.LUT R2, R10, 0xff, RZ, 0xc0, !PT ;  /* 0x000000ff0a027812 */ /* 0x004fe200078ec0ff */
[----:B------:R-:W-:Y:S01]  /*5ee0*/  @!P5 FADD.FTZ R105, -R105, -RZ ;  /* 0x800000ff6969d221 */ /* 0x000fe20000010100 */
[----:B------:R-:W-:Y:S01]  /*5ef0*/  ISETP.LE.U32.AND P0, PT, R3, UR9, PT ;  /* 0x0000000903007c0c */ /* 0x000fe2000bf03070 */
[----:B------:R-:W-:Y:S01]  /*5f00*/  @!P6 FADD.FTZ R109, -R109, -RZ ;  /* 0x800000ff6d6de221 */ /* 0x000fe20000010100 */
[----:B------:R-:W-:Y:S02]  /*5f10*/  LOP3.LUT R4, R6, 0xff, RZ, 0xc0, !PT ;  /* 0x000000ff06047812 */ /* 0x000fe400078ec0ff */
[----:B------:R-:W-:Y:S02]  /*5f20*/  ISETP.LE.U32.AND P5, PT, R11, UR9, PT ;  /* 0x000000090b007c0c */ /* 0x000fe4000bfa3070 */
[----:B------:R-:W-:Y:S01]  /*5f30*/  ISETP.LE.U32.AND P6, PT, R2, UR9, PT ;  /* 0x0000000902007c0c */ /* 0x000fe2000bfc3070 */
[----:B------:R-:W2:Y:S01]  /*5f40*/  MUFU.EX2 R96, R16 ;  /* 0x0000001000607308 */ /* 0x000ea20000000800 */
[----:B------:R-:W-:Y:S01]  /*5f50*/  ISETP.LE.U32.AND P1, PT, R4, UR9, PT ;  /* 0x0000000904007c0c */ /* 0x000fe2000bf23070 */
[----:B------:R-:W-:Y:S01]  /*5f60*/  @!P2 FADD.FTZ R110, -R110, -RZ ;  /* 0x800000ff6e6ea221 */ /* 0x000fe20000010100 */
[--C-:B------:R-:W-:Y:S01]  /*5f70*/  SHF.R.U32.HI R4, RZ, 0x18, R6.reuse ;  /* 0x00000018ff047819 */ /* 0x100fe20000011606 */
[----:B---3--:R-:W-:Y:S01]  /*5f80*/  @!P3 FADD.FTZ R95, -R95, -RZ ;  /* 0x800000ff5f5fb221 */ /* 0x008fe20000010100 */
[----:B------:R-:W-:Y:S01]  /*5f90*/  SHF.R.U32.HI R3, RZ, 0x10, R6 ;  /* 0x00000010ff037819 */ /* 0x000fe20000011606 */
[----:B------:R-:W-:Y:S01]  /*5fa0*/  @!P0 FADD.FTZ R104, -R104, -RZ ;  /* 0x800000ff68688221 */ /* 0x000fe20000010100 */
[----:B------:R-:W-:Y:S02]  /*5fb0*/  LOP3.LUT R6, R6, 0xffff, RZ, 0xc0, !PT ;  /* 0x0000ffff06067812 */ /* 0x000fe400078ec0ff */
[----:B------:R-:W-:Y:S01]  /*5fc0*/  LOP3.LUT R3, R3, 0xff, RZ, 0xc0, !PT ;  /* 0x000000ff03037812 */ /* 0x000fe200078ec0ff */
[----:B------:R-:W-:Y:S01]  /*5fd0*/  @!P5 FADD.FTZ R103, -R103, -RZ ;  /* 0x800000ff6767d221 */ /* 0x000fe20000010100 */
[----:B------:R-:W-:Y:S01]  /*5fe0*/  SHF.R.U32.HI R2, RZ, 0x8, R6 ;  /* 0x00000008ff027819 */ /* 0x000fe20000011606 */
[----:B------:R-:W-:Y:S01]  /*5ff0*/  @!P6 FADD.FTZ R102, -R102, -RZ ;  /* 0x800000ff6666e221 */ /* 0x000fe20000010100 */
[----:B------:R-:W-:Y:S01]  /*6000*/  ISETP.LE.U32.AND P0, PT, R3, UR9, PT ;  /* 0x0000000903007c0c */ /* 0x000fe2000bf03070 */
[----:B------:R-:W-:Y:S01]  /*6010*/  @!P1 FADD.FTZ R100, -R100, -RZ ;  /* 0x800000ff64649221 */ /* 0x000fe20000010100 */
[----:B------:R-:W-:Y:S01]  /*6020*/  LOP3.LUT R3, R85, 0xff, RZ, 0xc0, !PT ;  /* 0x000000ff55037812 */ /* 0x000fe200078ec0ff */
[----:B------:R-:W3:Y:S01]  /*6030*/  MUFU.EX2 R97, R18 ;  /* 0x0000001200617308 */ /* 0x000ee20000000800 */
[----:B------:R-:W-:Y:S02]  /*6040*/  LOP3.LUT R2, R2, 0xffff, RZ, 0xc0, !PT ;  /* 0x0000ffff02027812 */ /* 0x000fe400078ec0ff */
[----:B------:R-:W-:Y:S02]  /*6050*/  SHF.R.U32.HI R0, RZ, 0x8, R86 ;  /* 0x00000008ff007819 */ /* 0x000fe40000011656 */
[----:B------:R-:W-:Y:S02]  /*6060*/  ISETP.LE.U32.AND P6, PT, R2, UR9, PT ;  /* 0x0000000902007c0c */ /* 0x000fe4000bfc3070 */
[----:B------:R-:W-:Y:S01]  /*6070*/  F2FP.RELU.BF16.PACK_AB R2, R109, R110 ;  /* 0x0000006e6d02723e */ /* 0x000fe200000018ff */
[----:B--2---:R-:W-:Y:S01]  /*6080*/  @!P4 FADD.FTZ R96, -R96, -RZ ;  /* 0x800000ff6060c221 */ /* 0x004fe20000010100 */
[----:B------:R-:W-:Y:S01]  /*6090*/  ISETP.LE.U32.AND P5, PT, R3, UR9, PT ;  /* 0x0000000903007c0c */ /* 0x000fe2000bfa3070 */
[----:B------:R-:W-:Y:S01]  /*60a0*/  @!P0 FADD.FTZ R101, -R101, -RZ ;  /* 0x800000ff65658221 */ /* 0x000fe20000010100 */
[----:B------:R-:W-:Y:S01]  /*60b0*/  F2FP.RELU.BF16.PACK_AB R3, R106, R107 ;  /* 0x0000006b6a03723e */ /* 0x000fe200000018ff */
[----:B------:R2:W-:Y:S01]  /*60c0*/  STS [R245+0x2a400], R2 ;  /* 0x02a40002f5007388 */ /* 0x0005e20000000800 */
[----:B------:R-:W-:Y:S02]  /*60d0*/  LOP3.LUT R0, R0, 0xffff, RZ, 0xc0, !PT ;  /* 0x0000ffff00007812 */ /* 0x000fe400078ec0ff */
[----:B------:R-:W-:Y:S02]  /*60e0*/  ISETP.LE.U32.AND P2, PT, R4, UR9, PT ;  /* 0x0000000904007c0c */ /* 0x000fe4000bf43070 */
[----:B------:R-:W-:Y:S01]  /*60f0*/  ISETP.LE.U32.AND P1, PT, R0, UR9, PT ;  /* 0x0000000900007c0c */ /* 0x000fe2000bf23070 */
[----:B------:R4:W-:Y:S01]  /*6100*/  STS [R245+0x2a000], R3 ;  /* 0x02a00003f5007388 */ /* 0x0009e20000000800 */
[----:B------:R-:W-:Y:S01]  /*6110*/  F2FP.RELU.BF16.PACK_AB R0, R104, R105 ;  /* 0x000000696800723e */ /* 0x000fe200000018ff */
[----:B------:R-:W-:Y:S01]  /*6120*/  @!P6 FADD.FTZ R98, -R98, -RZ ;  /* 0x800000ff6262e221 */ /* 0x000fe20000010100 */
[----:B------:R-:W-:Y:S02]  /*6130*/  F2FP.RELU.BF16.PACK_AB R5, R103, R102 ;  /* 0x000000666705723e */ /* 0x000fe400000018ff */
[----:B------:R-:W-:Y:S01]  /*6140*/  LEA R92, P0, R113, R92, 0x2 ;  /* 0x0000005c715c7211 */ /* 0x000fe200078010ff */
[----:B------:R1:W-:Y:S01]  /*6150*/  STS [R250+0x2a000], R0 ;  /* 0x02a00000fa007388 */ /* 0x0003e20000000800 */
[----:B------:R-:W-:Y:S01]  /*6160*/  F2FP.RELU.BF16.PACK_AB R4, R98, R100 ;  /* 0x000000646204723e */ /* 0x000fe200000018ff */
[----:B---3--:R-:W-:Y:S01]  /*6170*/  @!P5 FADD.FTZ R97, -R97, -RZ ;  /* 0x800000ff6161d221 */ /* 0x008fe20000010100 */
[----:B------:R-:W-:Y:S01]  /*6180*/  LEA.HI.X.SX32 R93, R113, R93, 0x2, P0 ;  /* 0x0000005d715d7211 */ /* 0x000fe200000f16ff */
[----:B------:R-:W-:Y:S01]  /*6190*/  @!P2 FADD.FTZ R99, -R99, -RZ ;  /* 0x800000ff6363a221 */ /* 0x000fe20000010100 */
[----:B------:R-:W-:Y:S01]  /*61a0*/  LEA R234, P0, R114, R234, 0x2 ;  /* 0x000000ea72ea7211 */ /* 0x000fe200078010ff */
[----:B------:R-:W-:Y:S01]  /*61b0*/  STS [R250+0x2a400], R5 ;  /* 0x02a40005fa007388 */ /* 0x000fe20000000800 */
[----:B------:R-:W-:Y:S01]  /*61c0*/  @!P1 FADD.FTZ R94, -R94, -RZ ;  /* 0x800000ff5e5e9221 */ /* 0x000fe20000010100 */
[----:B------:R-:W-:Y:S02]  /*61d0*/  FSETP.GE.FTZ.AND P1, PT, R106, RZ, PT ;  /* 0x000000ff6a00720b */ /* 0x000fe40003f36000 */
[----:B------:R-:W-:Y:S02]  /*61e0*/  FSETP.GE.FTZ.AND P5, PT, R105, RZ, PT ;  /* 0x000000ff6900720b */ /* 0x000fe40003fb6000 */
[----:B------:R-:W-:Y:S01]  /*61f0*/  STS [R248+0x2a000], R4 ;  /* 0x02a00004f8007388 */ /* 0x000fe20000000800 */
[----:B--2---:R-:W-:Y:S02]  /*6200*/  F2FP.RELU.BF16.PACK_AB R2, R94, R96 ;  /* 0x000000605e02723e */ /* 0x004fe400000018ff */
[----:B------:R-:W-:Y:S02]  /*6210*/  FSETP.GE.FTZ.AND P2, PT, R107, RZ, PT ;  /* 0x000000ff6b00720b */ /* 0x000fe40003f56000 */
[----:B------:R-:W-:Y:S02]  /*6220*/  LEA.HI.X.SX32 R235, R114, R235, 0x2, P0 ;  /* 0x000000eb72eb7211 */ /* 0x000fe400000f16ff */
[----:B----4-:R-:W-:Y:S02]  /*6230*/  F2FP.RELU.BF16.PACK_AB R3, R99, R101 ;  /* 0x000000656303723e */ /* 0x010fe400000018ff */
[----:B------:R-:W-:Y:S02]  /*6240*/  FSETP.GE.FTZ.AND P0, PT, R94, RZ, PT ;  /* 0x000000ff5e00720b */ /* 0x000fe40003f16000 */
[----:B------:R-:W-:Y:S01]  /*6250*/  FSETP.GE.FTZ.AND P3, PT, R100, RZ, PT ;  /* 0x000000ff6400720b */ /* 0x000fe20003f76000 */
[----:B------:R2:W-:Y:S01]  /*6260*/  STS [R248+0x2a400], R3 ;  /* 0x02a40003f8007388 */ /* 0x0005e20000000800 */
[----:B-1----:R-:W-:Y:S02]  /*6270*/  F2FP.RELU.BF16.PACK_AB R0, R95, R97 ;  /* 0x000000615f00723e */ /* 0x002fe400000018ff */
[----:B------:R-:W-:Y:S03]  /*6280*/  FSETP.GE.FTZ.AND P4, PT, R104, RZ, PT ;  /* 0x000000ff6800720b */ /* 0x000fe60003f96000 */
[----:B------:R-:W-:Y:S06]  /*6290*/  STS [R249+0x2a000], R2 ;  /* 0x02a00002f9007388 */ /* 0x000fec0000000800 */
[----:B------:R1:W-:Y:S06]  /*62a0*/  STS [R249+0x2a400], R0 ;  /* 0x02a40000f9007388 */ /* 0x0003ec0000000800 */
[----:B------:R-:W-:Y:S06]  /*62b0*/  LDSM.16.M88.4 R16, [R228+0x10000] ;  /* 0x01000000e410783b */ /* 0x000fec0000000200 */
[----:B------:R-:W3:Y:S01]  /*62c0*/  LDSM.16.M88.4 R8, [R224+0x20000] ;  /* 0x02000000e008783b */ /* 0x000ee20000000200 */
[C-C-:B--2---:R-:W-:Y:S05]  /*62d0*/  IMAD.IADD R3, R217.reuse, 0x1, R228.reuse ;  /* 0x00000001d9037824 */ /* 0x144fea00078e02e4 */
[----:B------:R-:W2:Y:S01]  /*62e0*/  LDSM.16.M88.4 R84, [R224+0x20800] ;  /* 0x02080000e054783b */ /* 0x000ea20000000200 */
[----:B-1----:R-:W-:Y:S04]  /*62f0*/  IMAD.IADD R0, R108, 0x1, R228 ;  /* 0x000000016c007824 */ /* 0x002fe800078e02e4 */
[----:B------:R-:W-:Y:S01]  /*6300*/  IMAD.IADD R2, R217, 0x1, R0 ;  /* 0x00000001d9027824 */ /* 0x000fe200078e0200 */
[----:B------:R-:W-:Y:S01]  /*6310*/  LDSM.16.M88.4 R88, [R0+0x10000] ;  /* 0x010000000058783b */ /* 0x000fe20000000200 */
[C---:B---3--:R-:W-:Y:S08]  /*6320*/  HMMA.16816.F32.BF16 R4, R16.reuse, R8, RZ ;  /* 0x000000081004723c */ /* 0x048ff000000418ff */
        /* <DEDUP_REMOVED lines=94> */
[----:B------:R-:W-:Y:S06]  /*6910*/  LDSM.16.M88.4 R84, [R3+0x16000] ;  /* 0x016000000354783b */ /* 0x000fec0000000200 */
[----:B------:R-:W2:Y:S02]  /*6920*/  LDSM.16.M88.4 R88, [R223+0x26000] ;  /* 0x02600000df58783b */ /* 0x000ea40000000200 */
        /* <DEDUP_REMOVED lines=8> */
[C---:B----4-:R-:W-:Y:S05]  /*69b0*/  HMMA.16816.F32.BF16 R4, R84.reuse, R88, R4 ;  /* 0x000000585404723c */ /* 0x050fea0000041804 */
[----:B-1----:R1:W5:Y:S06]  /*69c0*/  LDL R93, [R1] ;  /* 0x00000000015d7983 */ /* 0x00236c0000100800 */
[----:B------:R1:W5:Y:S01]  /*69d0*/  LDL R92, [R1+0x8] ;  /* 0x00000800015c7983 */ /* 0x0003620000100800 */
[C---:B------:R-:W-:Y:S05]  /*69e0*/  HMMA.16816.F32.BF16 R8, R84.reuse, R90, R8 ;  /* 0x0000005a5408723c */ /* 0x040fea0000041808 */
[----:B------:R-:W4:Y:S03]  /*69f0*/  LDSM.16.M88.4 R88, [R222+0x26800] ;  /* 0x02680000de58783b */ /* 0x000f260000000200 */
[C---:B----4-:R-:W-:Y:S08]  /*6a00*/  HMMA.16816.F32.BF16 R12, R84.reuse, R88, R12 ;  /* 0x00000058540c723c */ /* 0x050ff0000004180c */
[----:B------:R-:W-:Y:S08]  /*6a10*/  HMMA.16816.F32.BF16 R16, R84, R90, R16 ;  /* 0x0000005a5410723c */ /* 0x000ff00000041810 */
[C---:B---3--:R-:W-:Y:S04]  /*6a20*/  FADD.FTZ R10, -R0.reuse, R10 ;  /* 0x0000000a000a7221 */ /* 0x048fe80000010100 */
[----:B------:R-:W-:Y:S02]  /*6a30*/  FADD.FTZ R6, -R0, R6 ;  /* 0x0000000600067221 */ /* 0x000fe40000010100 */
[C---:B--2---:R-:W-:Y:S02]  /*6a40*/  FADD.FTZ R3, -R2.reuse, R5 ;  /* 0x0000000502037221 */ /* 0x044fe40000010100 */
[C---:B------:R-:W-:Y:S02]  /*6a50*/  FADD.FTZ R4, -R2.reuse, R4 ;  /* 0x0000000402047221 */ /* 0x040fe40000010100 */
[----:B------:R-:W-:Y:S01]  /*6a60*/  FADD.FTZ R5, -R2, R12 ;  /* 0x0000000c02057221 */ /* 0x000fe20000010100 */
[-C--:B------:R-:W-:Y:S02]  /*6a70*/  FSEL R3, R3, R2.reuse, P1 ;  /* 0x0000000203037208 */ /* 0x080fe40000800000 */
[----:B------:R-:W-:Y:S02]  /*6a80*/  FSETP.GE.FTZ.AND P1, PT, R96, RZ, PT ;  /* 0x000000ff6000720b */ /* 0x000fe40003f36000 */
[-C--:B------:R-:W-:Y:S01]  /*6a90*/  FSEL R4, R4, R2.reuse, P2 ;  /* 0x0000000204047208 */ /* 0x080fe20001000000 */
[----:B------:R-:W-:Y:S01]  /*6aa0*/  FMUL.FTZ R90, R106, R3 ;  /* 0x000000036a5a7220 */ /* 0x000fe20000410000 */
[----:B------:R-:W-:Y:S01]  /*6ab0*/  FSETP.GE.FTZ.AND P2, PT, R98, RZ, PT ;  /* 0x000000ff6200720b */ /* 0x000fe20003f56000 */
[C---:B------:R-:W-:Y:S01]  /*6ac0*/  FADD.FTZ R3, -R2.reuse, R8 ;  /* 0x0000000802037221 */ /* 0x040fe20000010100 */
[----:B------:R-:W-:Y:S01]  /*6ad0*/  FSEL R5, R5, R2, P3 ;  /* 0x0000000205057208 */ /* 0x000fe20001800000 */
[C---:B------:R-:W-:Y:S01]  /*6ae0*/  FADD.FTZ R8, -R2.reuse, R9 ;  /* 0x0000000902087221 */ /* 0x040fe20000010100 */
[----:B------:R-:W-:Y:S01]  /*6af0*/  FSETP.GE.FTZ.AND P3, PT, R99, RZ, PT ;  /* 0x000000ff6300720b */ /* 0x000fe20003f76000 */
[----:B------:R-:W-:Y:S01]  /*6b00*/  FMUL.FTZ R91, R107, R4 ;  /* 0x000000046b5b7220 */ /* 0x000fe20000410000 */
[-C--:B------:R-:W-:Y:S01]  /*6b10*/  FSEL R9, R3, R2.reuse, P5 ;  /* 0x0000000203097208 */ /* 0x080fe20002800000 */
[----:B------:R-:W-:Y:S01]  /*6b20*/  FADD.FTZ R3, -R2, R16 ;  /* 0x0000001002037221 */ /* 0x000fe20000010100 */
[-C--:B------:R-:W-:Y:S01]  /*6b30*/  FSEL R8, R8, R2.reuse, P4 ;  /* 0x0000000208087208 */ /* 0x080fe20002000000 */
[----:B------:R-:W-:Y:S01]  /*6b40*/  FADD.FTZ R4, -R2, R13 ;  /* 0x0000000d02047221 */ /* 0x000fe20000010100 */
[----:B------:R-:W-:Y:S01]  /*6b50*/  FSETP.GE.FTZ.AND P4, PT, R101, RZ, PT ;  /* 0x000000ff6500720b */ /* 0x000fe20003f96000 */
[----:B------:R-:W-:Y:S01]  /*6b60*/  FMUL.FTZ R88, R100, R5 ;  /* 0x0000000564587220 */ /* 0x000fe20000410000 */
[-C--:B------:R-:W-:Y:S01]  /*6b70*/  FSEL R3, R3, R2.reuse, P1 ;  /* 0x0000000203037208 */ /* 0x080fe20000800000 */
[----:B------:R-:W-:Y:S01]  /*6b80*/  FADD.FTZ R5, -R0, R11 ;  /* 0x0000000b00057221 */ /* 0x000fe20000010100 */
[----:B------:R-:W-:Y:S01]  /*6b90*/  FSETP.GE.FTZ.AND P1, PT, R109, RZ, PT ;  /* 0x000000ff6d00720b */ /* 0x000fe20003f36000 */
[----:B------:R-:W-:Y:S01]  /*6ba0*/  FMUL.FTZ R89, R105, R9 ;  /* 0x0000000969597220 */ /* 0x000fe20000410000 */
[----:B------:R-:W-:Y:S01]  /*6bb0*/  FSEL R4, R4, R2, P2 ;  /* 0x0000000204047208 */ /* 0x000fe20001000000 */
[----:B------:R-:W-:Y:S01]  /*6bc0*/  FMUL.FTZ R85, R96, R3 ;  /* 0x0000000360557220 */ /* 0x000fe20000410000 */
[----:B------:R-:W-:Y:S01]  /*6bd0*/  FSETP.GE.FTZ.AND P2, PT, R110, RZ, PT ;  /* 0x000000ff6e00720b */ /* 0x000fe20003f56000 */
[----:B------:R-:W-:Y:S02]  /*6be0*/  FADD.FTZ R3, -R0, R7 ;  /* 0x0000000700037221 */ /* 0x000fe40000010100 */
[----:B------:R-:W-:Y:S01]  /*6bf0*/  @P0 FADD.FTZ R2, -R2, R17 ;  /* 0x0000001102020221 */ /* 0x000fe20000010100 */
[----:B------:R-:W-:Y:S01]  /*6c00*/  FSETP.GE.FTZ.AND P0, PT, R102, RZ, PT ;  /* 0x000000ff6600720b */ /* 0x000fe20003f16000 */
[----:B------:R-:W-:Y:S01]  /*6c10*/  FMUL.FTZ R86, R98, R4 ;  /* 0x0000000462567220 */ /* 0x000fe20000410000 */
[----:B------:R-:W-:Y:S01]  /*6c20*/  FSEL R3, R3, R0, P1 ;  /* 0x0000000003037208 */ /* 0x000fe20000800000 */
[----:B------:R-:W-:Y:S01]  /*6c30*/  FMUL.FTZ R84, R94, R2 ;  /* 0x000000025e547220 */ /* 0x000fe20000410000 */
[----:B------:R-:W-:Y:S01]  /*6c40*/  FSETP.GE.FTZ.AND P1, PT, R103, RZ, PT ;  /* 0x000000ff6700720b */ /* 0x000fe20003f36000 */
[----:B------:R-:W-:Y:S01]  /*6c50*/  FADD.FTZ R4, -R0, R14 ;  /* 0x0000000e00047221 */ /* 0x000fe20000010100 */
[-C--:B------:R-:W-:Y:S01]  /*6c60*/  FSEL R2, R10, R0.reuse, P0 ;  /* 0x000000000a027208 */ /* 0x080fe20000000000 */
        /* <DEDUP_REMOVED lines=9> */
[----:B------:R-:W-:Y:S01]  /*6d00*/  FSETP.GE.FTZ.AND P2, PT, R97, RZ, PT ;  /* 0x000000ff6100720b */ /* 0x000fe20003f56000 */
[----:B------:R-:W-:Y:S01]  /*6d10*/  FMUL.FTZ R14, R103, R5 ;  /* 0x00000005670e7220 */ /* 0x000fe20000410000 */
[----:B------:R-:W-:Y:S01]  /*6d20*/  FSEL R4, R4, R0, P4 ;  /* 0x0000000004047208 */ /* 0x000fe20002000000 */
[----:B------:R-:W-:Y:S01]  /*6d30*/  FMUL.FTZ R17, R110, R6 ;  /* 0x000000066e117220 */ /* 0x000fe20000410000 */
[-C--:B------:R-:W-:Y:S02]  /*6d40*/  FSEL R3, R3, R0.reuse, P3 ;  /* 0x0000000003037208 */ /* 0x080fe40001800000 */
        /* <DEDUP_REMOVED lines=102> */
.L_x_1728:
        /* <DEDUP_REMOVED lines=136> */
[CC--:B------:R-:W-:Y:S01]  /*7c30*/  @!P4 LEA.HI.X R11, R0.reuse, R244.reuse, R4, 0x1, P6 ;  /* 0x000000f4000bc211 */ /* 0x0c0fe200030f0c04 */
        /* <DEDUP_REMOVED lines=36> */
.L_x_1729:
[----:B------:R-:W-:Y:S01]  /*7e80*/  LDSM.16.M88.4 R128, [R229] ;  /* 0x00000000e580783b */ /* 0x000fe20000000200 */
[----:B-1----:R-:W-:Y:S01]  /*7e90*/  IMAD.MOV.U32 R2, RZ, RZ, R113 ;  /* 0x000000ffff027224 */ /* 0x002fe200078e0071 */
[----:B------:R-:W-:Y:S01]  /*7ea0*/  @UP3 UIADD3 UR10, UP0, UR14, -0x100, URZ ;  /* 0xffffff000e0a3890 */ /* 0x000fe2000ff1e03f */
[----:B------:R-:W-:Y:S02]  /*7eb0*/  IMAD.IADD R0, R229, 0x1, R108 ;  /* 0x00000001e5007824 */ /* 0x000fe400078e026c */
[----:B------:R-:W1:Y:S01]  /*7ec0*/  LDSM.16.MT88.4 R16, [R216+0x18000] ;  /* 0x01800000d810783b */ /* 0x000e620000004200 */
[----:B------:R-:W-:Y:S01]  /*7ed0*/  IMAD.MOV.U32 R3, RZ, RZ, 0x4 ;  /* 0x00000004ff037424 */ /* 0x000fe200078e00ff */
[----:B------:R-:W-:Y:S02]  /*7ee0*/  @UP3 UIADD3.X UR9, UR15, -0x1, URZ, UP0, !UPT ;  /* 0xffffffff0f093890 */ /* 0x000fe400087fe43f */
[----:B------:R-:W-:Y:S01]  /*7ef0*/  @UP3 UMOV UR14, UR10 ;  /* 0x0000000a000e3c82 */ /* 0x000fe20008000000 */
[----:B------:R-:W2:Y:S04]  /*7f00*/  LDSM.16.M88.4 R124, [R229+0x1000] ;  /* 0x00100000e57c783b */ /* 0x000ea80000000200 */
[----:B------:R-:W-:Y:S01]  /*7f10*/  @UP3 UMOV UR15, UR9 ;  /* 0x00000009000f3c82 */ /* 0x000fe20008000000 */
[----:B------:R-:W3:Y:S01]  /*7f20*/  LDSM.16.MT88.4 R96, [R216+0x1a000] ;  /* 0x01a00000d860783b */ /* 0x000ee20000004200 */
[----:B------:R-:W-:Y:S04]  /*7f30*/  ULOP3.LUT UR9, UR7, 0x1, URZ, 0xc0, !UPT ;  /* 0x0000000107097892 */ /* 0x000fe8000f8ec03f */
[----:B------:R-:W4:Y:S01]  /*7f40*/  LDSM.16.MT88.4 R112, [R216+0x1c000] ;  /* 0x01c00000d870783b */ /* 0x000f220000004200 */
[----:B------:R-:W-:Y:S02]  /*7f50*/  UISETP.NE.U32.AND UP0, UPT, UR9, 0x1, UPT ;  /* 0x000000010900788c */ /* 0x000fe4000bf05070 */
[----:B------:R-:W-:Y:S02]  /*7f60*/  UIADD3 UR9, UR7, -0x1, URZ ;  /* 0xffffffff07097890 */ /* 0x000fe4000fffe03f */
        /* <DEDUP_REMOVED lines=12> */
[-C--:B-----5:R-:W-:Y:S08]  /*8030*/  HMMA.16816.F32.BF16 R92, R124, R98.reuse, RZ ;  /* 0x000000627c5c723c */ /* 0x0a0ff000000418ff */
        /* <DEDUP_REMOVED lines=72> */
[----:B------:R-:W-:Y:S02]  /*84c0*/  IMAD R207, R207, 0x28, RZ ;  /* 0x00000028cfcf7824 */ /* 0x000fe400078e02ff */
[-C--:B------:R-:W-:Y:S04]  /*84d0*/  HMMA.16816.F32.BF16 R92, R212, R198.reuse, R92 ;  /* 0x000000c6d45c723c */ /* 0x080fe8000004185c */
[----:B------:R-:W-:Y:S01]  /*84e0*/  @P1 IMAD.WIDE R196, R2, R3, UR14 ;  /* 0x0000000e02c41e25 */ /* 0x000fe2000f8e0203 */
[CC--:B------:R-:W-:Y:S03]  /*84f0*/  LEA R2, P2, R239.reuse, R234.reuse, 0x2 ;  /* 0x000000eaef027211 */ /* 0x0c0fe600078410ff */
[C---:B------:R-:W-:Y:S01]  /*8500*/  HMMA.16816.F32.BF16 R96, R200.reuse, R198, R96 ;  /* 0x000000c6c860723c */ /* 0x040fe20000041860 */
[----:B------:R1:W5:Y:S03]  /*8510*/  @P1 LDG.E R251, [R196.64] ;  /* 0x00000004c4fb1981 */ /* 0x000366000c1e1900 */
[-C--:B------:R-:W-:Y:S02]  /*8520*/  LEA.HI.X.SX32 R3, R239, R235.reuse, 0x2, P2 ;  /* 0x000000ebef037211 */ /* 0x080fe400010f16ff */
[----:B------:R1:W5:Y:S02]  /*8530*/  @P1 LDG.E R252, [R196.64+0x20] ;  /* 0x00002004c4fc1981 */ /* 0x000364000c1e1900 */
        /* <DEDUP_REMOVED lines=403> */
[----:B------:R-:W-:Y:S01]  /*9e70*/  F2FP.BF16.PACK_AB R13, R13, R84 ;  /* 0x000000540d0d723e */ /* 0x000fe200000010ff */
[----:B------:R-:W-:Y:S01]  /*9e80*/  FMUL.FTZ R15, R55, c[0x0][0x2dc] ;  /* 0x0000b700370f7a20 */ /* 0x000fe20000410000 */
[----:B------:R-:W-:Y:S01]  /*9e90*/  PLOP3.LUT P0, PT, PT, PT, UP0, 0x80, 0x0 ;  /* 0x000000000000781c */ /* 0x000fe20003f0f008 */
[----:B------:R-:W-:Y:S01]  /*9ea0*/  FMUL.FTZ R134, R134, c[0x0][0x2e0] ;  /* 0x0000b80086867a20 */ /* 0x000fe20000410000 */
[----:B------:R-:W-:Y:S01]  /*9eb0*/  F2FP.BF16.PACK_AB R59, R59, R132 ;  /* 0x000000843b3b723e */ /* 0x000fe200000010ff */
[----:B------:R-:W-:Y:S01]  /*9ec0*/  BAR.SYNC.DEFER_BLOCKING 0x0 ;  /* 0x0000000000007b1d */ /* 0x000fe20000010000 */
[----:B------:R-:W-:Y:S01]  /*9ed0*/  FMUL.FTZ R58, R135, c[0x0][0x2e0] ;  /* 0x0000b800873a7a20 */ /* 0x000fe20000410000 */
[----:B------:R-:W-:Y:S01]  /*9ee0*/  @UP0 UIADD3 UR9, UR17, UR27, URZ ;  /* 0x0000001b11090290 */ /* 0x000fe2000fffe03f */
[----:B------:R-:W-:Y:S02]  /*9ef0*/  FMUL.FTZ R86, R54, c[0x0][0x2dc] ;  /* 0x0000b70036567a20 */ /* 0x000fe40000410000 */
[----:B------:R-:W-:Y:S01]  /*9f00*/  FMUL.FTZ R144, R144, c[0x0][0x2e0] ;  /* 0x0000b80090907a20 */ /* 0x000fe20000410000 */
[----:B------:R-:W-:Y:S01]  /*9f10*/  F2FP.BF16.PACK_AB R58, R58, R134 ;  /* 0x000000863a3a723e */ /* 0x000fe200000010ff */
        /* <DEDUP_REMOVED lines=8> */
[----:B------:R-:W-:-:S02]  /*9fa0*/  FMUL.FTZ R85, R56, c[0x0][0x2dc] ;  /* 0x0000b70038557a20 */ /* 0x000fc40000410000 */
        /* <DEDUP_REMOVED lines=8> */
[----:B------:R-:W-:Y:S02]  /*a030*/  FMUL.FTZ R56, R139, c[0x0][0x2e0] ;  /* 0x0000b8008b387a20 */ /* 0x000fe40000410000 */
        /* <DEDUP_REMOVED lines=243> */
.L_x_1731:
        /* <DEDUP_REMOVED lines=19> */
.L_x_1732:
        /* <DEDUP_REMOVED lines=15> */
[----:B------:R-:W-:Y:S01]  /*b190*/  ULDC.64 UR10, c[0x0][0x3b8] ;  /* 0x0000ee00000a7ab9 */ /* 0x000fe20000000a00 */
[----:B------:R-:W-:Y:S01]  /*b1a0*/  BAR.SYNC.DEFER_BLOCKING 0x0 ;  /* 0x0000000000007b1d */ /* 0x000fe20000010000 */
[----:B------:R-:W-:Y:S01]  /*b1b0*/  IADD3 R2, P0, R2, UR15, RZ ;  /* 0x0000000f02027c10 */ /* 0x000fe2000ff1e0ff */
[----:B------:R-:W-:Y:S01]  /*b1c0*/  IMAD.U32 R6, RZ, RZ, UR7 ;  /* 0x00000007ff067e24 */ /* 0x000fe2000f8e00ff */
[----:B------:R-:W-:Y:S01]  /*b1d0*/  UIMAD UR7, UR9, UR10, URZ ;  /* 0x0000000a090772a4 */ /* 0x000fe2000f8e023f */
[C---:B------:R-:W-:Y:S02]  /*b1e0*/  IADD3 R11, R246.reuse, 0x40, RZ ;  /* 0x00000040f60b7810 */ /* 0x040fe40007ffe0ff */
[----:B------:R-:W-:Y:S01]  /*b1f0*/  IADD3 R29, R246, 0xc0, RZ ;  /* 0x000000c0f61d7810 */ /* 0x000fe20007ffe0ff */
[----:B------:R-:W-:Y:S01]  /*b200*/  UIMAD UR7, UR35, UR11, UR7 ;  /* 0x0000000b230772a4 */ /* 0x000fe2000f8e0207 */
[----:B------:R-:W-:Y:S01]  /*b210*/  IADD3.X R3, R3, UR16, R6, P0, !PT ;  /* 0x0000001003037c10 */ /* 0x000fe200087fe406 */
[----:B------:R-:W-:-:S02]  /*b220*/  IMAD.U32 R6, RZ, RZ, UR35 ;  /* 0x00000023ff067e24 */ /* 0x000fc4000f8e00ff */
        /* <DEDUP_REMOVED lines=41> */
.L_x_1734:
[----:B--23--:R-:W-:Y:S05]  /*b4c0*/  BSYNC B0 ;  /* 0x0000000000007941 */ /* 0x00cfea0003800000 */
.L_x_1733:
        /* <DEDUP_REMOVED lines=21> */
.L_x_1736:
[----:B------:R-:W-:Y:S05]  /*b620*/  BSYNC B0 ;  /* 0x0000000000007941 */ /* 0x000fea0003800000 */
.L_x_1735:
        /* <DEDUP_REMOVED lines=32> */
.L_x_1738:
[----:B------:R-:W-:Y:S05]  /*b830*/  BSYNC B0 ;  /* 0x0000000000007941 */ /* 0x000fea0003800000 */
.L_x_1737:
        /* <DEDUP_REMOVED lines=21> */
.L_x_1709:
        /* <DEDUP_REMOVED lines=20> */
.L_x_1740:
        /* <DEDUP_REMOVED lines=18> */
.L_x_1741:
        /* <DEDUP_REMOVED lines=13> */
[----:B------:R-:W-:Y:S01]  /*bcc0*/  IADD3 R4, P0, R2, UR15, RZ ;  /* 0x0000000f02047c10 */ /* 0x000fe2000ff1e0ff */
[----:B------:R-:W-:-:S03]  /*bcd0*/  ULDC.64 UR10, c[0x0][0x3b8] ;  /* 0x0000ee00000a7ab9 */ /* 0x000fc60000000a00 */
[----:B------:R-:W-:Y:S01]  /*bce0*/  IMAD.U32 R2, RZ, RZ, UR7 ;  /* 0x00000007ff027e24 */ /* 0x000fe2000f8e00ff */
        /* <DEDUP_REMOVED lines=28> */
.L_x_1743:
[----:B------:R-:W-:Y:S05]  /*beb0*/  BSYNC B0 ;  /* 0x0000000000007941 */ /* 0x000fea0003800000 */
.L_x_1742:
        /* <DEDUP_REMOVED lines=21> */
.L_x_1745:
[----:B------:R-:W-:Y:S05]  /*c010*/  BSYNC B0 ;  /* 0x0000000000007941 */ /* 0x000fea0003800000 */
.L_x_1744:
        /* <DEDUP_REMOVED lines=31> */
.L_x_1747:
[----:B------:R-:W-:Y:S05]  /*c210*/  BSYNC B0 ;  /* 0x0000000000007941 */ /* 0x000fea0003800000 */
.L_x_1746:
        /* <DEDUP_REMOVED lines=18> */
.L_x_1739:
[----:B------:R-:W-:Y:S05]  /*c340*/  BSYNC B1 ;  /* 0x0000000000017941 */ /* 0x000fea0003800000 */
.L_x_1704:
        /* <DEDUP_REMOVED lines=12> */
.L_x_1748:
[----:B------:R-:W-:Y:S05]  /*c410*/  EXIT ;  /* 0x000000000000794d */ /* 0x000fea0003800000 */
.L_x_1750:
        /* <DEDUP_REMOVED lines=14> */
.L_x_2046:


//--------------------- .text._ZN5flash44flash_bwd_dq_dk_dv_loop_seqk_parallel_kernelI23Flash_bwd_kernel_traitsILi256ELi64ELi64ELi8ELi4ELi2ELi2ELb0ELb0EN7cutlass10bfloat16_tE19Flash_kernel_traitsILi256ELi64ELi64ELi8ES3_EELb0ELb0ELb0ELb1ELb0ELb0ELb1EEEvNS_16Flash_bwd_paramsE --------------------------
	.section	.text._ZN5flash44flash_bwd_dq_dk_dv_loop_seqk_parallel_kernelI23Flash_bwd_kernel_traitsILi256ELi64ELi64ELi8ELi4ELi2ELi2ELb0ELb0EN7cutlass10bfloat16_tE19Flash_kernel_traitsILi256ELi64ELi64ELi8ES3_EELb0ELb0ELb0ELb1ELb0ELb0ELb1EEEvNS_16Flash_bwd_paramsE,"ax",@progbits
	.sectioninfo	@"SHI_REGISTERS=255"
	.align	128
        .global         _ZN5flash44flash_bwd_dq_dk_dv_loop_seqk_parallel_kernelI23Flash_bwd_kernel_traitsILi256ELi64ELi64ELi8ELi4ELi2ELi2ELb0ELb0EN7cutlass10bfloat16_tE19Flash_kernel_traitsILi256ELi64ELi64ELi8ES3_EELb0ELb0ELb0ELb1ELb0ELb0ELb1EEEvNS_16Flash_bwd_paramsE
        .type           _ZN5flash44flash_bwd_dq_dk_dv_loop_seqk_parallel_kernelI23Flash_bwd_kernel_traitsILi256ELi64ELi64ELi8ELi4ELi2ELi2ELb0ELb0EN7cutlass10bfloat16_tE19Flash_kernel_traitsILi256ELi64ELi64ELi8ES3_EELb0ELb0ELb0ELb1ELb0ELb0ELb1EEEvNS_16Flash_bwd_paramsE,@function
        .size           _ZN5flash44flash_bwd_dq_dk_dv_loop_seqk_parallel_kernelI23Flash_bwd_kernel_traitsILi256ELi64ELi64ELi8ELi4ELi2ELi2ELb0ELb0EN7cutlass10bfloat16_tE19Flash_kernel_traitsILi256ELi64ELi64ELi8ES3_EELb0ELb0ELb0ELb1ELb0ELb0ELb1EEEvNS_16Flash_bwd_paramsE,(.L_x_2047 - _ZN5flash44flash_bwd_dq_dk_dv_loop_seqk_parallel_kernelI23Flash_bwd_kernel_traitsILi256ELi64ELi64ELi8ELi4ELi2ELi2ELb0ELb0EN7cutlass10bfloat16_tE19Flash_kernel_traitsILi256ELi64ELi64ELi8ES3_EELb0ELb0ELb0ELb1ELb0ELb0ELb1EEEvNS_16Flash_bwd_paramsE)
        .other          _ZN5flash44flash_bwd_dq_dk_dv_loop_seqk_parallel_kernelI23Flash_bwd_kernel_traitsILi256ELi64ELi64ELi8ELi4ELi2ELi2ELb0ELb0EN7cutlass10bfloat16_tE19Flash_kernel_traitsILi256ELi64ELi64ELi8ES3_EELb0ELb0ELb0ELb1ELb0ELb0ELb1EEEvNS_16Flash_bwd_paramsE,@"STO_CUDA_ENTRY STV_DEFAULT"
_ZN5flash44flash_bwd_dq_dk_dv_loop_seqk_parallel_kernelI23Flash_bwd_kernel_traitsILi256ELi64ELi64ELi8ELi4ELi2ELi2ELb0ELb0EN7cutlass10bfloat16_tE19Flash_kernel_traitsILi256ELi64ELi64ELi8ES3_EELb0ELb0ELb0ELb1ELb0ELb0ELb1EEEvNS_16Flash_bwd_paramsE:
.text._ZN5flash44flash_bwd_dq_dk_dv_loop_seqk_parallel_kernelI23Flash_bwd_kernel_traitsILi256ELi64ELi64ELi8ELi4ELi2ELi2ELb0ELb0EN7cutlass10bfloat16_tE19Flash_kernel_traitsILi256ELi64ELi64ELi8ES3_EELb0ELb0ELb0ELb1ELb0ELb0ELb1EEEvNS_16Flash_bwd_paramsE:
        /* <DEDUP_REMOVED lines=177> */
.L_x_1797:
        /* <DEDUP_REMOVED lines=66> */
.L_x_1751:
        /* <DEDUP_REMOVED lines=58> */
.L_x_1753:
        /* <DEDUP_REMOVED lines=43> */
.L_x_1754:
        /* <DEDUP_REMOVED lines=45> */
.L_x_1755:
[----:B------:R-:W-:-:S03]  /*1850*/  UMOV UR11, UR50 ;  /* 0x00000032000b7c82 */ /* 0x000fc60008000000 */
.L_x_1756:
        /* <DEDUP_REMOVED lines=128> */
.L_x_1759:
[----:B------:R-:W-:Y:S05]  /*2060*/  BSYNC B0 ;  /* 0x0000000000007941 */ /* 0x000fea0003800000 */
.L_x_1758:
        /* <DEDUP_REMOVED lines=48> */
.L_x_1761:
[----:B------:R-:W-:Y:S05]  /*2370*/  BSYNC B0 ;  /* 0x0000000000007941 */ /* 0x000fea0003800000 */
.L_x_1760:
        /* <DEDUP_REMOVED lines=23> */
.L_x_1763:
        /* <DEDUP_REMOVED lines=50> */
.L_x_1764:
[----:B------:R-:W-:Y:S05]  /*2810*/  BSYNC B0 ;  /* 0x0000000000007941 */ /* 0x000fea0003800000 */
.L_x_1762:
        /* <DEDUP_REMOVED lines=21> */
.L_x_1766:
        /* <DEDUP_REMOVED lines=49> */
.L_x_1767:
[----:B------:R-:W-:Y:S05]  /*2c80*/  BSYNC B0 ;  /* 0x0000000000007941 */ /* 0x000fea0003800000 */
.L_x_1765:
        /* <DEDUP_REMOVED lines=88> */
.L_x_1769:
[----:B---3--:R-:W-:Y:S05]  /*3210*/  BSYNC B0 ;  /* 0x0000000000007941 */ /* 0x008fea0003800000 */
.L_x_1768:
        /* <DEDUP_REMOVED lines=55> */
.L_x_1771:
[----:B------:R-:W-:Y:S05]  /*3590*/  BSYNC B0 ;  /* 0x0000000000007941 */ /* 0x000fea0003800000 */
.L_x_1770:
        /* <DEDUP_REMOVED lines=62> */
.L_x_1773:
[----:B------:R-:W-:Y:S05]  /*3980*/  BSYNC B0 ;  /* 0x0000000000007941 */ /* 0x000fea0003800000 */
.L_x_1772:
        /* <DEDUP_REMOVED lines=54> */
.L_x_1775:
[----:B------:R-:W-:Y:S05]  /*3cf0*/  BSYNC B0 ;  /* 0x0000000000007941 */ /* 0x000fea0003800000 */
.L_x_1774:
        /* <DEDUP_REMOVED lines=162> */
.L_x_1778:
[----:B---3--:R-:W2:Y:S01]  /*4720*/  LDL R0, [R1+0x58] ;  /* 0x0000580001007983 */ /* 0x008ea20000100800 */
[----:B------:R-:W-:Y:S01]  /*4730*/  USHF.L.U32 UR9, UR20, 0x6, URZ ;  /* 0x0000000614097899 */ /* 0x000fe2000800063f */
[----:B------:R-:W-:Y:S03]  /*4740*/  MOV R129, c[0x0][0x22c] ;  /* 0x00008b0000817a02 */ /* 0x000fe60000000f00 */
        /* <DEDUP_REMOVED lines=32> */
[----:B------:R-:W-:Y:S02]  /*4950*/  FSETP.NEU.FTZ.AND P2, PT, R250, -INF , PT ;  /* 0xff800000fa00780b */ /* 0x000fe40003f5d000 */
[----:B------:R-:W-:Y:S02]  /*4960*/  PLOP3.LUT P3, PT, PT, PT, UP0, 0x80, 0x0 ;  /* 0x000000000000781c */ /* 0x000fe40003f6f008 */
[----:B------:R-:W-:Y:S01]  /*4970*/  PLOP3.LUT P6, PT, PT, PT, UP0, 0x80, 0x0 ;  /* 0x000000000000781c */ /* 0x000fe20003fcf008 */
[----:B------:R-:W2:Y:S01]  /*4980*/  LDSM.16.M88.4 R100, [R2] ;  /* 0x000000000264783b */ /* 0x000ea20000000200 */
[C---:B-1----:R-:W-:Y:S08]  /*4990*/  HMMA.16816.F32.BF16 R4, R88.reuse, R92, R4 ;  /* 0x0000005c5804723c */ /* 0x042ff00000041804 */
[C---:B------:R-:W-:Y:S01]  /*49a0*/  HMMA.16816.F32.BF16 R8, R88.reuse, R94, R8 ;  /* 0x0000005e5808723c */ /* 0x040fe20000041808 */
[----:B------:R-:W1:Y:S07]  /*49b0*/  LDSM.16.M88.4 R92, [R0] ;  /* 0x00000000005c783b */ /* 0x000e6e0000000200 */
[C---:B------:R-:W-:Y:S08]  /*49c0*/  HMMA.16816.F32.BF16 R12, R88.reuse, R96, R12 ;  /* 0x00000060580c723c */ /* 0x040ff0000004180c */
[----:B------:R-:W-:Y:S01]  /*49d0*/  HMMA.16816.F32.BF16 R16, R88, R98, R16 ;  /* 0x000000625810723c */ /* 0x000fe20000041810 */
[----:B------:R-:W3:Y:S06]  /*49e0*/  LDSM.16.M88.4 R88, [R223+0x18800] ;  /* 0x01880000df58783b */ /* 0x000eec0000000200 */
[----:B------:R-:W-:Y:S01]  /*49f0*/  LDSM.16.M88.4 R96, [R225+0x2000] ;  /* 0x00200000e160783b */ /* 0x000fe20000000200 */
[C---:B--2---:R-:W-:Y:S08]  /*4a00*/  HMMA.16816.F32.BF16 R4, R100.reuse, R104, R4 ;  /* 0x000000686404723c */ /* 0x044ff00000041804 */
[C---:B------:R-:W-:Y:S01]  /*4a10*/  HMMA.16816.F32.BF16 R8, R100.reuse, R106, R8 ;  /* 0x0000006a6408723c */ /* 0x040fe20000041808 */
[----:B------:R-:W2:Y:S07]  /*4a20*/  LDSM.16.M88.4 R104, [R221+0x1a000] ;  /* 0x01a00000dd68783b */ /* 0x000eae0000000200 */
[C---:B------:R-:W-:Y:S08]  /*4a30*/  HMMA.16816.F32.BF16 R12, R100.reuse, R84, R12 ;  /* 0x00000054640c723c */ /* 0x040ff0000004180c */
[----:B------:R-:W-:Y:S01]  /*4a40*/  HMMA.16816.F32.BF16 R16, R100, R86, R16 ;  /* 0x000000566410723c */ /* 0x000fe20000041810 */
[----:B------:R-:W4:Y:S06]  /*4a50*/  LDSM.16.M88.4 R84, [R221+0x1a800] ;  /* 0x01a80000dd54783b */ /* 0x000f2c0000000200 */
[----:B------:R-:W-:Y:S01]  /*4a60*/  LDSM.16.M88.4 R100, [R3+0x2000] ;  /* 0x002000000364783b */ /* 0x000fe20000000200 */
[C---:B-1----:R-:W-:Y:S08]  /*4a70*/  HMMA.16816.F32.BF16 R4, R92.reuse, R108, R4 ;  /* 0x0000006c5c04723c */ /* 0x042ff00000041804 */
[C---:B------:R-:W-:Y:S01]  /*4a80*/  HMMA.16816.F32.BF16 R8, R92.reuse, R110, R8 ;  /* 0x0000006e5c08723c */ /* 0x040fe20000041808 */
[----:B------:R-:W1:Y:S07]  /*4a90*/  LDSM.16.M88.4 R108, [R222+0x1a000] ;  /* 0x01a00000de6c783b */ /* 0x000e6e0000000200 */
[C---:B---3--:R-:W-:Y:S08]  /*4aa0*/  HMMA.16816.F32.BF16 R12, R92.reuse, R88, R12 ;  /* 0x000000585c0c723c */ /* 0x048ff0000004180c */
[----:B------:R-:W-:Y:S01]  /*4ab0*/  HMMA.16816.F32.BF16 R16, R92, R90, R16 ;  /* 0x0000005a5c10723c */ /* 0x000fe20000041810 */
[----:B------:R-:W3:Y:S06]  /*4ac0*/  LDSM.16.M88.4 R88, [R222+0x1a800] ;  /* 0x01a80000de58783b */ /* 0x000eec0000000200 */
        /* <DEDUP_REMOVED lines=38> */
[----:B------:R-:W-:Y:S07]  /*4d30*/  LDSM.16.M88.4 R108, [R221+0x1e000] ;  /* 0x01e00000dd6c783b */ /* 0x000fee0000000200 */
[C---:B---3--:R-:W-:Y:S08]  /*4d40*/  HMMA.16816.F32.BF16 R12, R92.reuse, R88, R12 ;  /* 0x000000585c0c723c */ /* 0x048ff0000004180c */
[----:B------:R-:W-:Y:S01]  /*4d50*/  HMMA.16816.F32.BF16 R16, R92, R90, R16 ;  /* 0x0000005a5c10723c */ /* 0x000fe20000041810 */
[----:B------:R-:W-:Y:S06]  /*4d60*/  LDSM.16.M88.4 R92, [R223+0x1c000] ;  /* 0x01c00000df5c783b */ /* 0x000fec0000000200 */
[----:B------:R-:W1:Y:S01]  /*4d70*/  LDSM.16.M88.4 R88, [R0+0x4000] ;  /* 0x004000000058783b */ /* 0x000e620000000200 */
[C---:B--2---:R-:W-:Y:S08]  /*4d80*/  HMMA.16816.F32.BF16 R4, R96.reuse, R104, R4 ;  /* 0x000000686004723c */ /* 0x044ff00000041804 */
[C---:B------:R-:W-:Y:S01]  /*4d90*/  HMMA.16816.F32.BF16 R8, R96.reuse, R106, R8 ;  /* 0x0000006a6008723c */ /* 0x040fe20000041808 */
[----:B------:R-:W2:Y:S07]  /*4da0*/  LDSM.16.M88.4 R104, [R225+0x6000] ;  /* 0x00600000e168783b */ /* 0x000eae0000000200 */
[C---:B----4-:R-:W-:Y:S08]  /*4db0*/  HMMA.16816.F32.BF16 R12, R96.reuse, R84, R12 ;  /* 0x00000054600c723c */ /* 0x050ff0000004180c */
[----:B------:R-:W-:Y:S01]  /*4dc0*/  HMMA.16816.F32.BF16 R16, R96, R86, R16 ;  /* 0x000000566010723c */ /* 0x000fe20000041810 */
[----:B------:R-:W3:Y:S06]  /*4dd0*/  LDSM.16.M88.4 R84, [R221+0x1e800] ;  /* 0x01e80000dd54783b */ /* 0x000eec0000000200 */
[----:B------:R-:W-:Y:S01]  /*4de0*/  LDSM.16.M88.4 R96, [R222+0x1e000] ;  /* 0x01e00000de60783b */ /* 0x000fe20000000200 */
[C---:B-1----:R-:W-:Y:S08]  /*4df0*/  HMMA.16816.F32.BF16 R4, R88.reuse, R92, R4 ;  /* 0x0000005c5804723c */ /* 0x042ff00000041804 */
[C---:B------:R-:W-:Y:S01]  /*4e00*/  HMMA.16816.F32.BF16 R8, R88.reuse, R94, R8 ;  /* 0x0000005e5808723c */ /* 0x040fe20000041808 */
[----:B------:R1:W4:Y:S07]  /*4e10*/  LDSM.16.M88.4 R92, [R3+0x6000] ;  /* 0x00600000035c783b */ /* 0x00032e0000000200 */
[C---:B------:R-:W-:Y:S08]  /*4e20*/  HMMA.16816.F32.BF16 R12, R88.reuse, R100, R12 ;  /* 0x00000064580c723c */ /* 0x040ff0000004180c */
[----:B------:R-:W-:Y:S01]  /*4e30*/  HMMA.16816.F32.BF16 R16, R88, R102, R16 ;  /* 0x000000665810723c */ /* 0x000fe20000041810 */
[----:B------:R-:W4:Y:S06]  /*4e40*/  LDSM.16.M88.4 R88, [R222+0x1e800] ;  /* 0x01e80000de58783b */ /* 0x000f2c0000000200 */
[----:B------:R-:W-:Y:S01]  /*4e50*/  LDSM.16.M88.4 R100, [R224+0x1e000] ;  /* 0x01e00000e064783b */ /* 0x000fe20000000200 */
[C---:B--2---:R-:W-:Y:S01]  /*4e60*/  HMMA.16816.F32.BF16 R4, R104.reuse, R108, R4 ;  /* 0x0000006c6804723c */ /* 0x044fe20000041804 */
[----:B-1----:R-:W-:Y:S07]  /*4e70*/  MOV R3, UR8 ;  /* 0x0000000800037c02 */ /* 0x002fee0008000f00 */
[C---:B------:R-:W-:Y:S01]  /*4e80*/  HMMA.16816.F32.BF16 R8, R104.reuse, R110, R8 ;  /* 0x0000006e6808723c */ /* 0x040fe20000041808 */
[----:B------:R-:W2:Y:S07]  /*4e90*/  LDL R110, [R1+0x54] ;  /* 0x00005400016e7983 */ /* 0x000eae0000100800 */
[C---:B---3--:R-:W-:Y:S08]  /*4ea0*/  HMMA.16816.F32.BF16 R12, R104.reuse, R84, R12 ;  /* 0x00000054680c723c */ /* 0x048ff0000004180c */
[----:B------:R-:W-:Y:S01]  /*4eb0*/  HMMA.16816.F32.BF16 R16, R104, R86, R16 ;  /* 0x000000566810723c */ /* 0x000fe20000041810 */
[----:B------:R1:W3:Y:S07]  /*4ec0*/  LDSM.16.M88.4 R84, [R2+0x6000] ;  /* 0x006000000254783b */ /* 0x0002ee0000000200 */
[C---:B----4-:R-:W-:Y:S08]  /*4ed0*/  HMMA.16816.F32.BF16 R4, R92.reuse, R96, R4 ;  /* 0x000000605c04723c */ /* 0x050ff00000041804 */
[C---:B------:R-:W-:Y:S08]  /*4ee0*/  HMMA.16816.F32.BF16 R8, R92.reuse, R98, R8 ;  /* 0x000000625c08723c */ /* 0x040ff00000041808 */
[C---:B------:R-:W-:Y:S04]  /*4ef0*/  HMMA.16816.F32.BF16 R12, R92.reuse, R88, R12 ;  /* 0x000000585c0c723c */ /* 0x040fe8000004180c */
[----:B-1----:R-:W-:Y:S04]  /*4f00*/  LEA R2, R3, R112, 0x6 ;  /* 0x0000007003027211 */ /* 0x002fe800078e30ff */
[----:B------:R-:W-:Y:S01]  /*4f10*/  HMMA.16816.F32.BF16 R16, R92, R90, R16 ;  /* 0x0000005a5c10723c */ /* 0x000fe20000041810 */
[----:B------:R1:W-:Y:S03]  /*4f20*/  LDSM.16.M88.4 R88, [R0+0x6000] ;  /* 0x006000000058783b */ /* 0x0003e60000000200 */
[----:B------:R-:W-:Y:S02]  /*4f30*/  IABS R96, R2 ;  /* 0x0000000200607213 */ /* 0x000fe40000000000 */
[C---:B------:R-:W-:Y:S01]  /*4f40*/  IADD3 R3, R2.reuse, -0x1, RZ ;  /* 0xffffffff02037810 */ /* 0x040fe20007ffe0ff */
[----:B------:R-:W-:Y:S01]  /*4f50*/  LDSM.16.M88.4 R92, [R223+0x1e000] ;  /* 0x01e00000df5c783b */ /* 0x000fe20000000200 */
[----:B------:R4:W-:Y:S01]  /*4f60*/  I2F R108, R96 ;  /* 0x00000060006c7306 */ /* 0x0009e20000201400 */
[C---:B---3--:R-:W-:Y:S05]  /*4f70*/  HMMA.16816.F32.BF16 R4, R84.reuse, R100, R4 ;  /* 0x000000645404723c */ /* 0x048fea0000041804 */
[----:B------:R-:W-:Y:S02]  /*4f80*/  ISETP.GE.AND P0, PT, R3, RZ, PT ;  /* 0x000000ff0300720c */ /* 0x000fe40003f06270 */
[----:B------:R-:W-:Y:S01]  /*4f90*/  IADD3 R106, R2, 0x8, RZ ;  /* 0x00000008026a7810 */ /* 0x000fe20007ffe0ff */
[C---:B------:R-:W-:Y:S03]  /*4fa0*/  HMMA.16816.F32.BF16 R8, R84.reuse, R102, R8 ;  /* 0x000000665408723c */ /* 0x040fe60000041808 */
[----:B------:R-:W-:Y:S02]  /*4fb0*/  ISETP.GE.AND P1, PT, R106, RZ, PT ;  /* 0x000000ff6a00720c */ /* 0x000fe40003f26270 */
[C---:B------:R-:W-:Y:S02]  /*4fc0*/  IADD3 R105, R2.reuse, 0x7, RZ ;  /* 0x0000000702697810 */ /* 0x040fe40007ffe0ff */
[C---:B------:R-:W-:Y:S02]  /*4fd0*/  IADD3 R104, R2.reuse, -0x8, RZ ;  /* 0xfffffff802687810 */ /* 0x040fe40007ffe0ff */
[C---:B-1----:R-:W-:Y:S03]  /*4fe0*/  IADD3 R0, R2.reuse, -0x10, RZ ;  /* 0xfffffff002007810 */ /* 0x042fe60007ffe0ff */
[C---:B------:R-:W-:Y:S02]  /*4ff0*/  @!P0 IADD3 R3, -R2.reuse, 0x1, RZ ;  /* 0x0000000102038810 */ /* 0x040fe40007ffe1ff */
[----:B------:R-:W-:Y:S01]  /*5000*/  ISETP.GE.AND P0, PT, R105, RZ, PT ;  /* 0x000000ff6900720c */ /* 0x000fe20003f06270 */
[----:B----4-:R-:W1:Y:S01]  /*5010*/  LDSM.16.M88.4 R96, [R224+0x1e800] ;  /* 0x01e80000e060783b */ /* 0x010e620000000200 */
[----:B------:R3:W-:Y:S01]  /*5020*/  I2F R107, R3 ;  /* 0x00000003006b7306 */ /* 0x0007e20000201400 */
[----:B------:R-:W-:Y:S02]  /*5030*/  @!P1 IADD3 R106, -R2, -0x8, RZ ;  /* 0xfffffff8026a9810 */ /* 0x000fe40007ffe1ff */
[----:B------:R-:W-:Y:S07]  /*5040*/  ISETP.GE.AND P1, PT, R104, RZ, PT ;  /* 0x000000ff6800720c */ /* 0x000fee0003f26270 */
[----:B------:R-:W-:Y:S01]  /*5050*/  I2F R106, R106 ;  /* 0x0000006a006a7306 */ /* 0x000fe20000201400 */
[C---:B------:R-:W-:Y:S05]  /*5060*/  @!P0 IADD3 R105, -R2.reuse, -0x7, RZ ;  /* 0xfffffff902698810 */ /* 0x040fea0007ffe1ff */
[----:B------:R-:W-:Y:S02]  /*5070*/  @!P1 IADD3 R104, -R2, 0x8, RZ ;  /* 0x0000000802689810 */ /* 0x000fe40007ffe1ff */
[----:B------:R-:W-:Y:S02]  /*5080*/  ISETP.GE.AND P1, PT, R0, RZ, PT ;  /* 0x000000ff0000720c */ /* 0x000fe40003f26270 */
[----:B------:R-:W-:Y:S01]  /*5090*/  I2F R105, R105 ;  /* 0x0000006900697306 */ /* 0x000fe20000201400 */
[C---:B---3--:R-:W-:Y:S04]  /*50a0*/  IADD3 R3, R2.reuse, -0x9, RZ ;  /* 0xfffffff702037810 */ /* 0x048fe80007ffe0ff */
[----:B------:R-:W-:Y:S05]  /*50b0*/  ISETP.GE.AND P0, PT, R3, RZ, PT ;  /* 0x000000ff0300720c */ /* 0x000fea0003f06270 */
[----:B------:R-:W-:Y:S01]  /*50c0*/  I2F R104, R104 ;  /* 0x0000006800687306 */ /* 0x000fe20000201400 */
[C---:B------:R-:W-:Y:S01]  /*50d0*/  @!P1 IADD3 R0, -R2.reuse, 0x10, RZ ;  /* 0x0000001002009810 */ /* 0x040fe20007ffe1ff */
[C---:B-1----:R-:W-:Y:S08]  /*50e0*/  HMMA.16816.F32.BF16 R12, R84.reuse, R96, R12 ;  /* 0x00000060540c723c */ /* 0x042ff0000004180c */
[----:B------:R1:W-:Y:S01]  /*50f0*/  I2F R97, R0 ;  /* 0x0000000000617306 */ /* 0x0003e20000201400 */
[C---:B------:R-:W-:Y:S03]  /*5100*/  @!P0 IADD3 R3, -R2.reuse, 0x9, RZ ;  /* 0x0000000902038810 */ /* 0x040fe60007ffe1ff */
[----:B------:R-:W-:Y:S01]  /*5110*/  IADD3 R96, R2, -0x11, RZ ;  /* 0xffffffef02607810 */ /* 0x000fe20007ffe0ff */
[----:B------:R-:W-:Y:S01]  /*5120*/  HMMA.16816.F32.BF16 R16, R84, R98, R16 ;  /* 0x000000625410723c */ /* 0x000fe20000041810 */
[----:B------:R-:W3:Y:S04]  /*5130*/  LDSM.16.M88.4 R84, [R223+0x1e800] ;  /* 0x01e80000df54783b */ /* 0x000ee80000000200 */
[----:B------:R4:W-:Y:S01]  /*5140*/  I2F R100, R3 ;  /* 0x0000000300647306 */ /* 0x0009e20000201400 */
[----:B------:R-:W-:Y:S02]  /*5150*/  ISETP.GE.AND P0, PT, R96, RZ, PT ;  /* 0x000000ff6000720c */ /* 0x000fe40003f06270 */
[C---:B------:R-:W-:Y:S08]  /*5160*/  HMMA.16816.F32.BF16 R4, R88.reuse, R92, R4 ;  /* 0x0000005c5804723c */ /* 0x040ff00000041804 */
[C---:B------:R-:W-:Y:S04]  /*5170*/  HMMA.16816.F32.BF16 R8, R88.reuse, R94, R8 ;  /* 0x0000005e5808723c */ /* 0x040fe80000041808 */
[C---:B-1----:R-:W-:Y:S02]  /*5180*/  IADD3 R0, R2.reuse, -0x19, RZ ;  /* 0xffffffe702007810 */ /* 0x042fe40007ffe0ff */
[----:B------:R-:W-:Y:S02]  /*5190*/  @!P0 IADD3 R96, -R2, 0x11, RZ ;  /* 0x0000001102608810 */ /* 0x000fe40007ffe1ff */
[----:B------:R-:W-:Y:S04]  /*51a0*/  ISETP.GE.AND P0, PT, R0, RZ, PT ;  /* 0x000000ff0000720c */ /* 0x000fe80003f06270 */
[----:B----4-:R-:W-:Y:S01]  /*51b0*/  IADD3 R3, R2, -0x18, RZ ;  /* 0xffffffe802037810 */ /* 0x010fe20007ffe0ff */
[----:B------:R-:W-:Y:S03]  /*51c0*/  I2F R96, R96 ;  /* 0x0000006000607306 */ /* 0x000fe60000201400 */
[----:B------:R-:W-:Y:S01]  /*51d0*/  ISETP.GE.AND P1, PT, R3, RZ, PT ;  /* 0x000000ff0300720c */ /* 0x000fe20003f26270 */
[----:B------:R-:W-:Y:S02]  /*51e0*/  FMUL.FTZ R4, R4, c[0x0][0x2ec] ;  /* 0x0000bb0004047a20 */ /* 0x000fe40000410000 */
[----:B------:R-:W-:Y:S02]  /*51f0*/  FMUL.FTZ R5, R5, c[0x0][0x2ec] ;  /* 0x0000bb0005057a20 */ /* 0x000fe40000410000 */
[----:B------:R-:W-:Y:S01]  /*5200*/  @!P0 IADD3 R0, -R2, 0x19, RZ ;  /* 0x0000001902008810 */ /* 0x000fe20007ffe1ff */
[----:B------:R-:W-:Y:S01]  /*5210*/  FMUL.FTZ R6, R6, c[0x0][0x2ec] ;  /* 0x0000bb0006067a20 */ /* 0x000fe20000410000 */
[----:B------:R-:W1:Y:S01]  /*5220*/  MUFU.TANH R109, R4 ;  /* 0x00000004006d7308 */ /* 0x000e620000002400 */
[----:B------:R-:W-:Y:S01]  /*5230*/  PLOP3.LUT P0, PT, PT, PT, UP0, 0x80, 0x0 ;  /* 0x000000000000781c */ /* 0x000fe20003f0f008 */
[C---:B---3--:R-:W-:Y:S03]  /*5240*/  HMMA.16816.F32.BF16 R12, R88.reuse, R84, R12 ;  /* 0x00000054580c723c */ /* 0x048fe6000004180c */
[----:B------:R-:W-:Y:S01]  /*5250*/  FMUL.FTZ R7, R7, c[0x0][0x2ec] ;  /* 0x0000bb0007077a20 */ /* 0x000fe20000410000 */
[----:B------:R-:W-:Y:S01]  /*5260*/  @!P1 IADD3 R3, -R2, 0x18, RZ ;  /* 0x0000001802039810 */ /* 0x000fe20007ffe1ff */
[----:B------:R-:W-:Y:S01]  /*5270*/  FMUL.FTZ R8, R8, c[0x0][0x2ec] ;  /* 0x0000bb0008087a20 */ /* 0x000fe20000410000 */
[----:B------:R-:W-:Y:S01]  /*5280*/  MOV R2, UR20 ;  /* 0x0000001400027c02 */ /* 0x000fe20008000f00 */
[----:B------:R-:W-:Y:S01]  /*5290*/  FMUL.FTZ R9, R9, c[0x0][0x2ec] ;  /* 0x0000bb0009097a20 */ /* 0x000fe20000410000 */
[----:B------:R-:W-:Y:S01]  /*52a0*/  HMMA.16816.F32.BF16 R16, R88, R86, R16 ;  /* 0x000000565810723c */ /* 0x000fe20000041810 */
[----:B------:R3:W-:Y:S01]  /*52b0*/  I2F R93, R3 ;  /* 0x00000003005d7306 */ /* 0x0007e20000201400 */
[----:B------:R-:W-:Y:S02]  /*52c0*/  PLOP3.LUT P1, PT, PT, PT, UP0, 0x80, 0x0 ;  /* 0x000000000000781c */ /* 0x000fe40003f2f008 */
[----:B------:R-:W-:Y:S02]  /*52d0*/  FMUL.FTZ R10, R10, c[0x0][0x2ec] ;  /* 0x0000bb000a0a7a20 */ /* 0x000fe40000410000 */
[----:B------:R-:W-:Y:S05]  /*52e0*/  FMUL.FTZ R11, R11, c[0x0][0x2ec] ;  /* 0x0000bb000b0b7a20 */ /* 0x000fea0000410000 */
[----:B------:R-:W-:Y:S01]  /*52f0*/  I2F R92, R0 ;  /* 0x00000000005c7306 */ /* 0x000fe20000201400 */
[----:B-1----:R-:W-:Y:S04]  /*5300*/  FFMA.FTZ R4, R108, -UR6, R109 ;  /* 0x800000066c047c23 */ /* 0x002fe8000801006d */
[----:B------:R-:W-:Y:S02]  /*5310*/  FMUL.FTZ R12, R12, c[0x0][0x2ec] ;  /* 0x0000bb000c0c7a20 */ /* 0x000fe40000410000 */
[----:B------:R-:W-:Y:S02]  /*5320*/  FMUL.FTZ R13, R13, c[0x0][0x2ec] ;  /* 0x0000bb000d0d7a20 */ /* 0x000fe40000410000 */
[----:B------:R-:W-:Y:S01]  /*5330*/  FMUL.FTZ R14, R14, c[0x0][0x2ec] ;  /* 0x0000bb000e0e7a20 */ /* 0x000fe20000410000 */
[----:B------:R-:W-:Y:S01]  /*5340*/  MUFU.TANH R102, R5 ;  /* 0x0000000500667308 */ /* 0x000fe20000002400 */
[----:B------:R-:W-:Y:S02]  /*5350*/  FMUL.FTZ R15, R15, c[0x0][0x2ec] ;  /* 0x0000bb000f0f7a20 */ /* 0x000fe40000410000 */
[----:B------:R-:W-:Y:S02]  /*5360*/  FMUL.FTZ R16, R16, c[0x0][0x2ec] ;  /* 0x0000bb0010107a20 */ /* 0x000fe40000410000 */
[----:B---3--:R-:W-:Y:S02]  /*5370*/  FMUL.FTZ R3, R250, 1.4426950216293334961 ;  /* 0x3fb8aa3bfa037820 */ /* 0x008fe40000410000 */
[----:B------:R-:W-:Y:S02]  /*5380*/  FMUL.FTZ R17, R17, c[0x0][0x2ec] ;  /* 0x0000bb0011117a20 */ /* 0x000fe40000410000 */
[----:B------:R-:W-:Y:S01]  /*5390*/  FMUL.FTZ R18, R18, c[0x0][0x2ec] ;  /* 0x0000bb0012127a20 */ /* 0x000fe20000410000 */
[----:B------:R-:W-:Y:S01]  /*53a0*/  FSEL R3, R3, RZ, P2 ;  /* 0x000000ff03037208 */ /* 0x000fe20001000000 */
[----:B------:R-:W1:Y:S01]  /*53b0*/  MUFU.TANH R121, R6 ;  /* 0x0000000600797308 */ /* 0x000e620000002400 */
[----:B------:R-:W-:Y:S01]  /*53c0*/  PLOP3.LUT P2, PT, PT, PT, UP0, 0x80, 0x0 ;  /* 0x000000000000781c */ /* 0x000fe20003f4f008 */
[----:B------:R-:W-:Y:S08]  /*53d0*/  FMUL.FTZ R19, R19, c[0x0][0x2ec] ;  /* 0x0000bb0013137a20 */ /* 0x000ff00000410000 */
[----:B------:R-:W3:Y:S10]  /*53e0*/  MUFU.TANH R120, R7 ;  /* 0x0000000700787308 */ /* 0x000ef40000002400 */
[----:B------:R-:W4:Y:S01]  /*53f0*/  MUFU.TANH R101, R8 ;  /* 0x0000000800657308 */ /* 0x000f220000002400 */
[----:B-1----:R-:W-:Y:S09]  /*5400*/  FFMA.FTZ R5, R106, -UR6, R121 ;  /* 0x800000066a057c23 */ /* 0x002ff20008010079 */
[----:B------:R-:W1:Y:S10]  /*5410*/  MUFU.TANH R99, R9 ;  /* 0x0000000900637308 */ /* 0x000e740000002400 */
[----:B------:R-:W1:Y:S10]  /*5420*/  MUFU.TANH R119, R10 ;  /* 0x0000000a00777308 */ /* 0x000e740000002400 */
[----:B------:R-:W1:Y:S10]  /*5430*/  MUFU.TANH R118, R11 ;  /* 0x0000000b00767308 */ /* 0x000e740000002400 */
[----:B------:R-:W1:Y:S10]  /*5440*/  MUFU.TANH R103, R12 ;  /* 0x0000000c00677308 */ /* 0x000e740000002400 */
[----:B------:R-:W1:Y:S10]  /*5450*/  MUFU.TANH R98, R13 ;  /* 0x0000000d00627308 */ /* 0x000e740000002400 */
[----:B------:R-:W1:Y:S10]  /*5460*/  MUFU.TANH R117, R14 ;  /* 0x0000000e00757308 */ /* 0x000e740000002400 */
[----:B------:R-:W-:Y:S01]  /*5470*/  MUFU.TANH R95, R16 ;  /* 0x00000010005f7308 */ /* 0x000fe20000002400 */
[----:B--2---:R-:W-:Y:S04]  /*5480*/  LEA R2, R2, R110, 0x6 ;  /* 0x0000006e02027211 */ /* 0x004fe800078e30ff */
[C---:B------:R-:W-:Y:S02]  /*5490*/  @P5 ISETP.GE.AND P5, PT, R2.reuse, UR7, PT ;  /* 0x0000000702005c0c */ /* 0x040fe4000bfa6270 */
[----:B------:R-:W-:Y:S02]  /*54a0*/  @P1 IADD3 R0, R2, 0x1, RZ ;  /* 0x0000000102001810 */ /* 0x000fe40007ffe0ff */
[----:B------:R-:W-:Y:S01]  /*54b0*/  PLOP3.LUT P1, PT, PT, PT, UP0, 0x80, 0x0 ;  /* 0x000000000000781c */ /* 0x000fe20003f2f008 */
[----:B------:R-:W2:Y:S01]  /*54c0*/  MUFU.TANH R115, R15 ;  /* 0x0000000f00737308 */ /* 0x000ea20000002400 */
[----:B------:R-:W-:Y:S01]  /*54d0*/  @P4 ISETP.GE.AND P4, PT, R0, UR7, PT ;  /* 0x0000000700004c0c */ /* 0x000fe2000bf86270 */
[----:B------:R-:W-:Y:S06]  /*54e0*/  FFMA.FTZ R0, R107, -UR6, R102 ;  /* 0x800000066b007c23 */ /* 0x000fec0008010066 */
[----:B------:R-:W-:Y:S02]  /*54f0*/  @P0 FSEL R4, R4, -INF , !P5 ;  /* 0xff80000004040808 */ /* 0x000fe40006800000 */
[----:B------:R-:W-:Y:S01]  /*5500*/  PLOP3.LUT P0, PT, PT, PT, UP0, 0x80, 0x0 ;  /* 0x000000000000781c */ /* 0x000fe20003f0f008 */
[----:B------:R-:W1:Y:S02]  /*5510*/  MUFU.TANH R94, R17 ;  /* 0x00000011005e7308 */ /* 0x000e640000002400 */
[--C-:B------:R-:W-:Y:S01]  /*5520*/  FFMA.FTZ R4, R4, c[0x0][0x23c], -R3.reuse ;  /* 0x00008f0004047a23 */ /* 0x100fe20000010803 */
[----:B------:R-:W-:Y:S02]  /*5530*/  @P1 FSEL R0, R0, -INF , !P4 ;  /* 0xff80000000001808 */ /* 0x000fe40006000000 */
[----:B------:R-:W-:Y:S03]  /*5540*/  FSETP.NEU.FTZ.AND P1, PT, R251, -INF , PT ;  /* 0xff800000fb00780b */ /* 0x000fe60003f3d000 */
[----:B------:R-:W-:Y:S02]  /*5550*/  FFMA.FTZ R6, R0, c[0x0][0x23c], -R3 ;  /* 0x00008f0000067a23 */ /* 0x000fe40000010803 */
[----:B------:R1:W-:Y:S02]  /*5560*/  MUFU.EX2 R113, R4 ;  /* 0x0000000400717308 */ /* 0x0003e40000000800 */
[----:B------:R-:W-:Y:S02]  /*5570*/  @P0 FSEL R5, R5, -INF , !P5 ;  /* 0xff80000005050808 */ /* 0x000fe40006800000 */
[----:B------:R-:W-:Y:S02]  /*5580*/  PLOP3.LUT P0, PT, PT, PT, UP0, 0x80, 0x0 ;  /* 0x000000000000781c */ /* 0x000fe40003f0f008 */
[----:B------:R-:W-:Y:S04]  /*5590*/  PLOP3.LUT P5, PT, PT, PT, UP0, 0x80, 0x0 ;  /* 0x000000000000781c */ /* 0x000fe80003faf008 */
[----:B------:R2:W-:Y:S10]  /*55a0*/  MUFU.EX2 R111, R6 ;  /* 0x00000006006f7308 */ /* 0x0005f40000000800 */
[----:B------:R-:W-:Y:S01]  /*55b0*/  MUFU.TANH R114, R18 ;  /* 0x0000001200727308 */ /* 0x000fe20000002400 */
[----:B-1----:R-:W-:Y:S05]  /*55c0*/  FMUL.FTZ R4, R251, 1.4426950216293334961 ;  /* 0x3fb8aa3bfb047820 */ /* 0x002fea0000410000 */
[----:B------:R-:W-:Y:S01]  /*55d0*/  FSEL R0, R4, RZ, P1 ;  /* 0x000000ff04007208 */ /* 0x000fe20000800000 */
[----:B---3--:R-:W-:Y:S01]  /*55e0*/  FFMA.FTZ R4, R105, -UR6, R120 ;  /* 0x8000000669047c23 */ /* 0x008fe20008010078 */
[----:B------:R-:W-:Y:S02]  /*55f0*/  PLOP3.LUT P1, PT, PT, PT, UP0, 0x80, 0x0 ;  /* 0x000000000000781c */ /* 0x000fe40003f2f008 */
[----:B------:R-:W1:Y:S01]  /*5600*/  MUFU.TANH R112, R19 ;  /* 0x0000001300707308 */ /* 0x000e620000002400 */
[--C-:B------:R-:W-:Y:S01]  /*5610*/  FFMA.FTZ R5, R5, c[0x0][0x23c], -R0.reuse ;  /* 0x00008f0005057a23 */ /* 0x100fe20000010800 */
[----:B--2---:R-:W-:Y:S02]  /*5620*/  @P3 IADD3 R6, R2, 0x8, RZ ;  /* 0x0000000802063810 */ /* 0x004fe40007ffe0ff */
[----:B------:R-:W-:Y:S02]  /*5630*/  PLOP3.LUT P3, PT, PT, PT, UP0, 0x80, 0x0 ;  /* 0x000000000000781c */ /* 0x000fe40003f6f008 */
[----:B------:R-:W-:Y:S02]  /*5640*/  @P6 ISETP.GE.AND P6, PT, R6, UR7, PT ;  /* 0x0000000706006c0c */ /* 0x000fe4000bfc6270 */
[----:B------:R-:W-:Y:S02]  /*5650*/  @P2 IADD3 R6, R2, 0x9, RZ ;  /* 0x0000000902062810 */ /* 0x000fe40007ffe0ff */
[----:B------:R4:W-:Y:S01]  /*5660*/  MUFU.EX2 R126, R5 ;  /* 0x00000005007e7308 */ /* 0x0009e20000000800 */
[----:B------:R-:W-:Y:S02]  /*5670*/  PLOP3.LUT P2, PT, PT, PT, UP0, 0x80, 0x0 ;  /* 0x000000000000781c */ /* 0x000fe40003f4f008 */
[----:B------:R-:W-:Y:S02]  /*5680*/  @P1 FSEL R4, R4, -INF , !P4 ;  /* 0xff80000004041808 */ /* 0x000fe40006000000 */
[----:B------:R-:W-:Y:S02]  /*5690*/  PLOP3.LUT P1, PT, PT, PT, UP0, 0x80, 0x0 ;  /* 0x000000000000781c */ /* 0x000fe40003f2f008 */
[----:B------:R-:W-:Y:S01]  /*56a0*/  PLOP3.LUT P4, PT, PT, PT, UP0, 0x80, 0x0 ;  /* 0x000000000000781c */ /* 0x000fe20003f8f008 */
[--C-:B------:R-:W-:Y:S01]  /*56b0*/  FFMA.FTZ R4, R4, c[0x0][0x23c], -R0.reuse ;  /* 0x00008f0004047a23 */ /* 0x100fe20000010800 */
[----:B------:R-:W-:Y:S03]  /*56c0*/  @P3 ISETP.GE.AND P3, PT, R6, UR7, PT ;  /* 0x0000000706003c0c */ /* 0x000fe6000bf66270 */
[----:B------:R2:W-:Y:S08]  /*56d0*/  MUFU.EX2 R125, R4 ;  /* 0x00000004007d7308 */ /* 0x0005f00000000800 */
[----:B------:R-:W-:Y:S02]  /*56e0*/  @P4 IADD3 R6, R2, 0x10, RZ ;  /* 0x0000001002064810 */ /* 0x000fe40007ffe0ff */
[----:B------:R-:W-:Y:S01]  /*56f0*/  PLOP3.LUT P4, PT, PT, PT, UP0, 0x80, 0x0 ;  /* 0x000000000000781c */ /* 0x000fe20003f8f008 */
[----:B----4-:R-:W-:Y:S01]  /*5700*/  FFMA.FTZ R5, R104, -UR6, R101 ;  /* 0x8000000668057c23 */ /* 0x010fe20008010065 */
[----:B------:R-:W-:Y:S04]  /*5710*/  @P5 ISETP.GE.AND P5, PT, R6, UR7, PT ;  /* 0x0000000706005c0c */ /* 0x000fe8000bfa6270 */
[----:B------:R-:W-:Y:S02]  /*5720*/  @P0 FSEL R5, R5, -INF , !P6 ;  /* 0xff80000005050808 */ /* 0x000fe40007000000 */
[----:B------:R-:W-:Y:S03]  /*5730*/  PLOP3.LUT P0, PT, PT, PT, UP0, 0x80, 0x0 ;  /* 0x000000000000781c */ /* 0x000fe60003f0f008 */
[----:B------:R-:W-:Y:S02]  /*5740*/  FFMA.FTZ R5, R5, c[0x0][0x23c], -R3 ;  /* 0x00008f0005057a23 */ /* 0x000fe40000010803 */
[----:B--2---:R-:W-:Y:S02]  /*5750*/  FFMA.FTZ R4, R100, -UR6, R99 ;  /* 0x8000000664047c23 */ /* 0x004fe40008010063 */
[----:B------:R2:W-:Y:S03]  /*5760*/  MUFU.EX2 R110, R5 ;  /* 0x00000005006e7308 */ /* 0x0005e60000000800 */
[----:B------:R-:W-:Y:S02]  /*5770*/  @P1 FSEL R4, R4, -INF , !P3 ;  /* 0xff80000004041808 */ /* 0x000fe40005800000 */
[----:B------:R-:W-:Y:S03]  /*5780*/  PLOP3.LUT P1, PT, PT, PT, UP0, 0x80, 0x0 ;  /* 0x000000000000781c */ /* 0x000fe60003f2f008 */
[----:B------:R-:W-:Y:S04]  /*5790*/  FFMA.FTZ R4, R4, c[0x0][0x23c], -R3 ;  /* 0x00008f0004047a23 */ /* 0x000fe80000010803 */
[----:B------:R3:W-:Y:S06]  /*57a0*/  MUFU.EX2 R105, R4 ;  /* 0x0000000400697308 */ /* 0x0007ec0000000800 */
[----:B------:R-:W-:Y:S02]  /*57b0*/  @P1 IADD3 R6, R2, 0x11, RZ ;  /* 0x0000001102061810 */ /* 0x000fe40007ffe0ff */
[----:B------:R-:W-:Y:S01]  /*57c0*/  PLOP3.LUT P1, PT, PT, PT, UP0, 0x80, 0x0 ;  /* 0x000000000000781c */ /* 0x000fe20003f2f008 */
[----:B--2---:R-:W-:Y:S05]  /*57d0*/  FFMA.FTZ R5, R108, -UR6, R119 ;  /* 0x800000066c057c23 */ /* 0x004fea0008010077 */
[----:B------:R-:W-:Y:S02]  /*57e0*/  @P2 FSEL R5, R5, -INF , !P6 ;  /* 0xff80000005052808 */ /* 0x000fe40007000000 */
[----:B------:R-:W-:Y:S02]  /*57f0*/  PLOP3.LUT P6, PT, PT, PT, UP0, 0x80, 0x0 ;  /* 0x000000000000781c */ /* 0x000fe40003fcf008 */
[----:B------:R-:W-:Y:S01]  /*5800*/  PLOP3.LUT P2, PT, PT, PT, UP0, 0x80, 0x0 ;  /* 0x000000000000781c */ /* 0x000fe20003f4f008 */
[----:B------:R-:W-:Y:S02]  /*5810*/  FFMA.FTZ R5, R5, c[0x0][0x23c], -R0 ;  /* 0x00008f0005057a23 */ /* 0x000fe40000010800 */
[----:B---3--:R-:W-:Y:S02]  /*5820*/  FFMA.FTZ R4, R107, -UR6, R118 ;  /* 0x800000066b047c23 */ /* 0x008fe40008010076 */
[----:B------:R2:W-:Y:S03]  /*5830*/  MUFU.EX2 R124, R5 ;  /* 0x00000005007c7308 */ /* 0x0005e60000000800 */
[----:B------:R-:W-:Y:S02]  /*5840*/  @P0 FSEL R4, R4, -INF , !P3 ;  /* 0xff80000004040808 */ /* 0x000fe40005800000 */
[----:B------:R-:W-:Y:S02]  /*5850*/  PLOP3.LUT P0, PT, PT, PT, UP0, 0x80, 0x0 ;  /* 0x000000000000781c */ /* 0x000fe40003f0f008 */
[----:B------:R-:W-:Y:S01]  /*5860*/  @P6 ISETP.GE.AND P6, PT, R6, UR7, PT ;  /* 0x0000000706006c0c */ /* 0x000fe2000bfc6270 */
[----:B------:R-:W-:Y:S01]  /*5870*/  FFMA.FTZ R4, R4, c[0x0][0x23c], -R0 ;  /* 0x00008f0004047a23 */ /* 0x000fe20000010800 */
[----:B------:R-:W-:Y:S03]  /*5880*/  PLOP3.LUT P3, PT, PT, PT, UP0, 0x80, 0x0 ;  /* 0x000000000000781c */ /* 0x000fe60003f6f008 */
[----:B------:R3:W4:Y:S01]  /*5890*/  MUFU.EX2 R123, R4 ;  /* 0x00000004007b7308 */ /* 0x0007220000000800 */
[----:B--2---:R-:W-:Y:S05]  /*58a0*/  FFMA.FTZ R5, R97, -UR6, R103 ;  /* 0x8000000661057c23 */ /* 0x004fea0008010067 */
[----:B------:R-:W-:Y:S02]  /*58b0*/  @P2 FSEL R5, R5, -INF , !P5 ;  /* 0xff80000005052808 */ /* 0x000fe40006800000 */
[----:B------:R-:W-:Y:S03]  /*58c0*/  PLOP3.LUT P2, PT, PT, PT, UP0, 0x80, 0x0 ;  /* 0x000000000000781c */ /* 0x000fe60003f4f008 */
[----:B------:R-:W-:Y:S02]  /*58d0*/  FFMA.FTZ R6, R5, c[0x0][0x23c], -R3 ;  /* 0x00008f0005067a23 */ /* 0x000fe40000010803 */
[----:B---3--:R-:W-:Y:S02]  /*58e0*/  FFMA.FTZ R4, R96, -UR6, R98 ;  /* 0x8000000660047c23 */ /* 0x008fe40008010062 */
[----:B------:R2:W-:Y:S01]  /*58f0*/  MUFU.EX2 R106, R6 ;  /* 0x00000006006a7308 */ /* 0x0005e20000000800 */
[----:B------:R-:W-:Y:S02]  /*5900*/  FFMA.FTZ R5, R104, -UR6, R117 ;  /* 0x8000000668057c23 */ /* 0x000fe40008010075 */
[----:B------:R-:W-:Y:S02]  /*5910*/  @P1 FSEL R4, R4, -INF , !P6 ;  /* 0xff80000004041808 */ /* 0x000fe40007000000 */
[----:B------:R-:W-:Y:S02]  /*5920*/  PLOP3.LUT P1, PT, PT, PT, UP0, 0x80, 0x0 ;  /* 0x000000000000781c */ /* 0x000fe40003f2f008 */
[----:B------:R-:W-:Y:S01]  /*5930*/  @P0 FSEL R5, R5, -INF , !P5 ;  /* 0xff80000005050808 */ /* 0x000fe20006800000 */
[----:B------:R-:W-:Y:S01]  /*5940*/  FFMA.FTZ R4, R4, c[0x0][0x23c], -R3 ;  /* 0x00008f0004047a23 */ /* 0x000fe20000010803 */
[----:B------:R-:W-:Y:S03]  /*5950*/  PLOP3.LUT P0, PT, PT, PT, UP0, 0x80, 0x0 ;  /* 0x000000000000781c */ /* 0x000fe60003f0f008 */
[----:B------:R3:W1:Y:S01]  /*5960*/  MUFU.EX2 R104, R4 ;  /* 0x0000000400687308 */ /* 0x0006620000000800 */
[--C-:B------:R-:W-:Y:S09]  /*5970*/  FFMA.FTZ R5, R5, c[0x0][0x23c], -R0.reuse ;  /* 0x00008f0005057a23 */ /* 0x100ff20000010800 */
[----:B------:R1:W-:Y:S01]  /*5980*/  MUFU.EX2 R122, R5 ;  /* 0x00000005007a7308 */ /* 0x0003e20000000800 */
[----:B--2---:R-:W-:Y:S04]  /*5990*/  @P2 IADD3 R6, R2, 0x18, RZ ;  /* 0x0000001802062810 */ /* 0x004fe80007ffe0ff */
[----:B------:R-:W-:Y:S02]  /*59a0*/  @P1 ISETP.GE.AND P2, PT, R6, UR7, PT ;  /* 0x0000000706001c0c */ /* 0x000fe4000bf46270 */
[----:B------:R-:W-:Y:S02]  /*59b0*/  PLOP3.LUT P1, PT, PT, PT, UP0, 0x80, 0x0 ;  /* 0x000000000000781c */ /* 0x000fe40003f2f008 */
[----:B---3--:R-:W-:Y:S01]  /*59c0*/  @P4 IADD3 R4, R2, 0x19, RZ ;  /* 0x0000001902044810 */ /* 0x008fe20007ffe0ff */
[----:B------:R-:W-:Y:S03]  /*59d0*/  FFMA.FTZ R2, R100, -UR6, R115 ;  /* 0x8000000664027c23 */ /* 0x000fe60008010073 */
[----:B------:R-:W-:Y:S01]  /*59e0*/  @P3 ISETP.GE.AND P3, PT, R4, UR7, PT ;  /* 0x0000000704003c0c */ /* 0x000fe2000bf66270 */
[----:B------:R-:W-:Y:S01]  /*59f0*/  FFMA.FTZ R4, R93, -UR6, R95 ;  /* 0x800000065d047c23 */ /* 0x000fe2000801005f */
[----:B------:R-:W-:Y:S02]  /*5a00*/  @P0 FSEL R2, R2, -INF , !P6 ;  /* 0xff80000002020808 */ /* 0x000fe40007000000 */
[----:B------:R-:W-:Y:S03]  /*5a10*/  PLOP3.LUT P0, PT, PT, PT, UP0, 0x80, 0x0 ;  /* 0x000000000000781c */ /* 0x000fe60003f0f008 */
[----:B------:R-:W-:Y:S01]  /*5a20*/  @P1 FSEL R4, R4, -INF , !P2 ;  /* 0xff80000004041808 */ /* 0x000fe20005000000 */
[----:B-1----:R-:W-:Y:S01]  /*5a30*/  FFMA.FTZ R5, R2, c[0x0][0x23c], -R0 ;  /* 0x00008f0002057a23 */ /* 0x002fe20000010800 */
[----:B------:R-:W-:Y:S01]  /*5a40*/  PLOP3.LUT P1, PT, PT, PT, UP0, 0x80, 0x0 ;  /* 0x000000000000781c */ /* 0x000fe20003f2f008 */
[----:B------:R-:W-:Y:S02]  /*5a50*/  FFMA.FTZ R2, R92, -UR6, R94 ;  /* 0x800000065c027c23 */ /* 0x000fe4000801005e */
[--C-:B------:R-:W-:Y:S01]  /*5a60*/  FFMA.FTZ R4, R4, c[0x0][0x23c], -R3.reuse ;  /* 0x00008f0004047a23 */ /* 0x100fe20000010803 */
[----:B------:R4:W-:Y:S04]  /*5a70*/  MUFU.EX2 R108, R5 ;  /* 0x00000005006c7308 */ /* 0x0009e80000000800 */
[----:B------:R-:W-:Y:S02]  /*5a80*/  @P0 FSEL R2, R2, -INF , !P3 ;  /* 0xff80000002020808 */ /* 0x000fe40005800000 */
[----:B------:R-:W-:Y:S01]  /*5a90*/  PLOP3.LUT P0, PT, PT, PT, UP0, 0x80, 0x0 ;  /* 0x000000000000781c */ /* 0x000fe20003f0f008 */
[----:B------:R-:W-:Y:S03]  /*5aa0*/  UISETP.GE.AND UP0, UPT, UR8, 0x1, UPT ;  /* 0x000000010800788c */ /* 0x000fe6000bf06270 */
[----:B------:R1:W-:Y:S01]  /*5ab0*/  MUFU.EX2 R100, R4 ;  /* 0x0000000400647308 */ /* 0x0003e20000000800 */
[----:B------:R-:W-:Y:S02]  /*5ac0*/  FFMA.FTZ R3, R2, c[0x0][0x23c], -R3 ;  /* 0x00008f0002037a23 */ /* 0x000fe40000010803 */
[----:B------:R-:W-:Y:S06]  /*5ad0*/  FFMA.FTZ R2, R96, -UR6, R112 ;  /* 0x8000000660027c23 */ /* 0x000fec0008010070 */
[----:B------:R-:W-:Y:S02]  /*5ae0*/  @P0 FSEL R2, R2, -INF , !P3 ;  /* 0xff80000002020808 */ /* 0x000fe40005800000 */
[----:B------:R-:W-:Y:S02]  /*5af0*/  IADD3 R92, P0, R127, UR13, RZ ;  /* 0x0000000d7f5c7c10 */ /* 0x000fe4000ff1e0ff */
[----:B----4-:R-:W-:Y:S02]  /*5b00*/  F2FP.BF16.PACK_AB R5, R123, R124 ;  /* 0x0000007c7b05723e */ /* 0x010fe400000010ff */
[----:B------:R-:W-:Y:S02]  /*5b10*/  IADD3.X R93, R128, UR12, RZ, P0, !PT ;  /* 0x0000000c805d7c10 */ /* 0x000fe400087fe4ff */
[C---:B------:R-:W-:Y:S04]  /*5b20*/  LEA R234, P0, R129.reuse, R234, 0x2 ;  /* 0x000000ea81ea7211 */ /* 0x040fe800078010ff */
[----:B------:R-:W-:Y:S01]  /*5b30*/  LEA.HI.X.SX32 R235, R129, R235, 0x2, P0 ;  /* 0x000000eb81eb7211 */ /* 0x000fe200000f16ff */
[----:B-1----:R-:W-:Y:S01]  /*5b40*/  FFMA.FTZ R4, R97, -UR6, R114 ;  /* 0x8000000661047c23 */ /* 0x002fe20008010072 */
[----:B------:R1:W5:Y:S01]  /*5b50*/  LDL R129, [R1+0x4] ;  /* 0x0000040001817983 */ /* 0x0003620000100800 */
[----:B------:R2:W3:Y:S03]  /*5b60*/  MUFU.EX2 R97, R3 ;  /* 0x0000000300617308 */ /* 0x0004e60000000800 */
[----:B------:R-:W-:Y:S02]  /*5b70*/  @P1 FSEL R4, R4, -INF , !P2 ;  /* 0xff80000004041808 */ /* 0x000fe40005000000 */
[----:B------:R-:W-:Y:S03]  /*5b80*/  PLOP3.LUT P1, PT, PT, PT, UP0, 0x80, 0x0 ;  /* 0x000000000000781c */ /* 0x000fe60003f2f008 */
[--C-:B------:R-:W-:Y:S02]  /*5b90*/  FFMA.FTZ R4, R4, c[0x0][0x23c], -R0.reuse ;  /* 0x00008f0004047a23 */ /* 0x100fe40000010800 */
[----:B------:R-:W-:Y:S01]  /*5ba0*/  FFMA.FTZ R0, R2, c[0x0][0x23c], -R0 ;  /* 0x00008f0002007a23 */ /* 0x000fe20000010800 */
[----:B------:R-:W-:Y:S01]  /*5bb0*/  F2FP.BF16.PACK_AB R2, R125, R126 ;  /* 0x0000007e7d02723e */ /* 0x000fe200000010ff */
[----:B------:R4:W-:Y:S04]  /*5bc0*/  MUFU.EX2 R107, R4 ;  /* 0x00000004006b7308 */ /* 0x0009e80000000800 */
[----:B------:R3:W-:Y:S06]  /*5bd0*/  STS [R246+0x2a400], R2 ;  /* 0x02a40002f6007388 */ /* 0x0007ec0000000800 */
[----:B------:R1:W1:Y:S01]  /*5be0*/  MUFU.EX2 R96, R0 ;  /* 0x0000000000607308 */ /* 0x0002620000000800 */
[----:B--2---:R-:W-:Y:S05]  /*5bf0*/  F2FP.BF16.PACK_AB R3, R111, R113 ;  /* 0x000000716f03723e */ /* 0x004fea00000010ff */
[----:B------:R2:W-:Y:S06]  /*5c00*/  STS [R246+0x2a000], R3 ;  /* 0x02a00003f6007388 */ /* 0x0005ec0000000800 */
[----:B------:R-:W-:Y:S01]  /*5c10*/  STS [R249+0x2a400], R5 ;  /* 0x02a40005f9007388 */ /* 0x000fe20000000800 */
[----:B----4-:R-:W-:Y:S02]  /*5c20*/  F2FP.BF16.PACK_AB R4, R104, R106 ;  /* 0x0000006a6804723e */ /* 0x010fe400000010ff */
[----:B---3--:R-:W-:Y:S02]  /*5c30*/  F2FP.BF16.PACK_AB R2, R97, R100 ;  /* 0x000000646102723e */ /* 0x008fe400000010ff */
[----:B-1----:R-:W-:Y:S05]  /*5c40*/  F2FP.BF16.PACK_AB R0, R105, R110 ;  /* 0x0000006e6900723e */ /* 0x002fea00000010ff */
[----:B------:R1:W-:Y:S01]  /*5c50*/  STS [R249+0x2a000], R0 ;  /* 0x02a00000f9007388 */ /* 0x0003e20000000800 */
[----:B--2---:R-:W-:Y:S05]  /*5c60*/  F2FP.BF16.PACK_AB R3, R108, R122 ;  /* 0x0000007a6c03723e */ /* 0x004fea00000010ff */
[----:B------:R-:W-:Y:S06]  /*5c70*/  STS [R247+0x2a000], R4 ;  /* 0x02a00004f7007388 */ /* 0x000fec0000000800 */
[----:B------:R2:W-:Y:S06]  /*5c80*/  STS [R247+0x2a400], R3 ;  /* 0x02a40003f7007388 */ /* 0x0005ec0000000800 */
[----:B------:R-:W-:Y:S01]  /*5c90*/  STS [R248+0x2a000], R2 ;  /* 0x02a00002f8007388 */ /* 0x000fe20000000800 */
[----:B-1----:R-:W-:Y:S05]  /*5ca0*/  F2FP.BF16.PACK_AB R0, R96, R107 ;  /* 0x0000006b6000723e */ /* 0x002fea00000010ff */
[----:B------:R1:W-:Y:S06]  /*5cb0*/  STS [R248+0x2a400], R0 ;  /* 0x02a40000f8007388 */ /* 0x0003ec0000000800 */
[----:B------:R-:W-:Y:S01]  /*5cc0*/  LDSM.16.M88.4 R16, [R228+0x10000] ;  /* 0x01000000e410783b */ /* 0x000fe20000000200 */
[CC--:B--2---:R-:W-:Y:S05]  /*5cd0*/  IADD3 R3, R217.reuse, R228.reuse, RZ ;  /* 0x000000e4d9037210 */ /* 0x0c4fea0007ffe0ff */
[----:B------:R-:W2:Y:S06]  /*5ce0*/  LDSM.16.M88.4 R8, [R221+0x20000] ;  /* 0x02000000dd08783b */ /* 0x000eac0000000200 */
[----:B------:R-:W3:Y:S01]  /*5cf0*/  LDSM.16.M88.4 R84, [R221+0x20800] ;  /* 0x02080000dd54783b */ /* 0x000ee20000000200 */
[----:B-1----:R-:W-:Y:S04]  /*5d00*/  IADD3 R0, R116, R228, RZ ;  /* 0x000000e474007210 */ /* 0x002fe80007ffe0ff */
[----:B------:R-:W-:Y:S01]  /*5d10*/  IADD3 R2, R217, R0, RZ ;  /* 0x00000000d9027210 */ /* 0x000fe20007ffe0ff */
[----:B------:R-:W-:Y:S01]  /*5d20*/  LDSM.16.M88.4 R88, [R0+0x10000] ;  /* 0x010000000058783b */ /* 0x000fe20000000200 */
[C---:B--2---:R-:W-:Y:S08]  /*5d30*/  HMMA.16816.F32.BF16 R4, R16.reuse, R8, RZ ;  /* 0x000000081004723c */ /* 0x044ff000000418ff */
        /* <DEDUP_REMOVED lines=129> */
[----:B------:R-:W-:Y:S02]  /*6550*/  FADD.FTZ R4, -R3, R5 ;  /* 0x0000000503047221 */ /* 0x000fe40000010100 */
        /* <DEDUP_REMOVED lines=8> */
[----:B------:R-:W-:Y:S02]  /*65e0*/  FADD.FTZ R8, -R3, R9 ;  /* 0x0000000903087221 */ /* 0x000fe40000010100 */
        /* <DEDUP_REMOVED lines=146> */
.L_x_1776:
        /* <DEDUP_REMOVED lines=173> */
.L_x_1777:
        /* <DEDUP_REMOVED lines=719> */
.L_x_1779:
        /* <DEDUP_REMOVED lines=18> */
.L_x_1780:
        /* <DEDUP_REMOVED lines=65> */
.L_x_1782:
[----:B--23--:R-:W-:Y:S05]  /*ac00*/  BSYNC B0 ;  /* 0x0000000000007941 */ /* 0x00cfea0003800000 */
.L_x_1781:
        /* <DEDUP_REMOVED lines=21> */
.L_x_1784:
[----:B------:R-:W-:Y:S05]  /*ad60*/  BSYNC B0 ;  /* 0x0000000000007941 */ /* 0x000fea0003800000 */
.L_x_1783:
        /* <DEDUP_REMOVED lines=31> */
.L_x_1786:
[----:B------:R-:W-:Y:S05]  /*af60*/  BSYNC B0 ;  /* 0x0000000000007941 */ /* 0x000fea0003800000 */
.L_x_1785:
        /* <DEDUP_REMOVED lines=21> */
.L_x_1757:
        /* <DEDUP_REMOVED lines=20> */
.L_x_1788:
        /* <DEDUP_REMOVED lines=18> */
.L_x_1789:
        /* <DEDUP_REMOVED lines=44> */
.L_x_1791:
[----:B------:R-:W-:Y:S05]  /*b5e0*/  BSYNC B0 ;  /* 0x0000000000007941 */ /* 0x000fea0003800000 */
.L_x_1790:
        /* <DEDUP_REMOVED lines=21> */
.L_x_1793:
[----:B------:R-:W-:Y:S05]  /*b740*/  BSYNC B0 ;  /* 0x0000000000007941 */ /* 0x000fea0003800000 */
.L_x_1792:
        /* <DEDUP_REMOVED lines=31> */
.L_x_1795:
[----:B------:R-:W-:Y:S05]  /*b940*/  BSYNC B0 ;  /* 0x0000000000007941 */ /* 0x000fea0003800000 */
.L_x_1794:
        /* <DEDUP_REMOVED lines=18> */
.L_x_1787:
[----:B------:R-:W-:Y:S05]  /*ba70*/  BSYNC B1 ;  /* 0x0000000000017941 */ /* 0x000fea0003800000 */
.L_x_1752:
        /* <DEDUP_REMOVED lines=12> */
.L_x_1796:
[----:B------:R-:W-:Y:S05]  /*bb40*/  EXIT ;  /* 0x000000000000794d */ /* 0x000fea0003800000 */
.L_x_1798:
        /* <DEDUP_REMOVED lines=11> */
.L_x_2047:


//--------------------- .text._ZN5flash44flash_bwd_dq_dk_dv_loop_seqk_parallel_kernelI23Flash_bwd_kernel_traitsILi256ELi64ELi64ELi8ELi4ELi2ELi2ELb0ELb0EN7cutlass10bfloat16_tE19Flash_kernel_traitsILi256ELi64ELi64ELi8ES3_EELb1ELb0ELb1ELb0ELb0ELb1ELb0EEEvNS_16Flash_bwd_paramsE --------------------------
	.section	.text._ZN5flash44flash_bwd_dq_dk_dv_loop_seqk_parallel_kernelI23Flash_bwd_kernel_traitsILi256ELi64ELi64ELi8ELi4ELi2ELi2ELb0ELb0EN7cutlass10bfloat16_tE19Flash_kernel_traitsILi256ELi64ELi64ELi8ES3_EELb1ELb0ELb1ELb0ELb0ELb1ELb0EEEvNS_16Flash_bwd_paramsE,"ax",@progbits
	.sectioninfo	@"SHI_REGISTERS=255"
	.align	128
        .global         _ZN5flash44flash_bwd_dq_dk_dv_loop_seqk_parallel_kernelI23Flash_bwd_kernel_traitsILi256ELi64ELi64ELi8ELi4ELi2ELi2ELb0ELb0EN7cutlass10bfloat16_tE19Flash_kernel_traitsILi256ELi64ELi64ELi8ES3_EELb1ELb0ELb1ELb0ELb0ELb1ELb0EEEvNS_16Flash_bwd_paramsE
        .type           _ZN5flash44flash_bwd_dq_dk_dv_loop_seqk_parallel_kernelI23Flash_bwd_kernel_traitsILi256ELi64ELi64ELi8ELi4ELi2ELi2ELb0ELb0EN7cutlass10bfloat16_tE19Flash_kernel_traitsILi256ELi64ELi64ELi8ES3_EELb1ELb0ELb1ELb0ELb0ELb1ELb0EEEvNS_16Flash_bwd_paramsE,@function
        .size           _ZN5flash44flash_bwd_dq_dk_dv_loop_seqk_parallel_kernelI23Flash_bwd_kernel_traitsILi256ELi64ELi64ELi8ELi4ELi2ELi2ELb0ELb0EN7cutlass10bfloat16_tE19Flash_kernel_traitsILi256ELi64ELi64ELi8ES3_EELb1ELb0ELb1ELb0ELb0ELb1ELb0EEEvNS_16Flash_bwd_paramsE,(.L_x_2048 - _ZN5flash44flash_bwd_dq_dk_dv_loop_seqk_parallel_kernelI23Flash_bwd_kernel_traitsILi256ELi64ELi64ELi8ELi4ELi2ELi2ELb0ELb0EN7cutlass10bfloat16_tE19Flash_kernel_traitsILi256ELi64ELi64ELi8ES3_EELb1ELb0ELb1ELb0ELb0ELb1ELb0EEEvNS_16Flash_bwd_paramsE)
        .other          _ZN5flash44flash_bwd_dq_dk_dv_loop_seqk_parallel_kernelI23Flash_bwd_kernel_traitsILi256ELi64ELi64ELi8ELi4ELi2ELi2ELb0ELb0EN7cutlass10bfloat16_tE19Flash_kernel_traitsILi256ELi64ELi64ELi8ES3_EELb1ELb0ELb1ELb0ELb0ELb1ELb0EEEvNS_16Flash_bwd_paramsE,@"STO_CUDA_ENTRY STV_DEFAULT"
_ZN5flash44flash_bwd_dq_dk_dv_loop_seqk_parallel_kernelI23Flash_bwd_kernel_traitsILi256ELi64ELi64ELi8ELi4ELi2ELi2ELb0ELb0EN7cutlass10bfloat16_tE19Flash_kernel_traitsILi256ELi64ELi64ELi8ES3_EELb1ELb0ELb1ELb0ELb0ELb1ELb0EEEvNS_16Flash_bwd_paramsE:
.text._ZN5flash44flash_bwd_dq_dk_dv_loop_seqk_parallel_kernelI23Flash_bwd_kernel_traitsILi256ELi64ELi64ELi8ELi4ELi2ELi2ELb0ELb0EN7cutlass10bfloat16_tE19Flash_kernel_traitsILi256ELi64ELi64ELi8ES3_EELb1ELb0ELb1ELb0ELb0ELb1ELb0EEEvNS_16Flash_bwd_paramsE:
        /* <DEDUP_REMOVED lines=21> */
[----:B------:R-:W-:-:S02]  /*0150*/  ULDC.U8 UR11, c[0x0][0x328] ;  /* 0x0000ca00000b7ab9 */ /* 0x000fc40000000000 */
[----:B------:R-:W-:Y:S02]  /*0160*/  UISETP.NE.AND UP5, UPT, UR11, URZ, UPT ;  /* 0x0000003f0b00728c */ /* 0x000fe4000bfa5270 */
[----:B------:R-:W-:Y:S02]  /*0170*/  ULDC UR17, c[0x0][0x224] ;  /* 0x0000890000117ab9 */ /* 0x000fe40000000800 */
        /* <DEDUP_REMOVED lines=8> */
[----:B------:R-:W-:Y:S01]  /*0200*/  UIMAD.WIDE UR42, UR52, UR42, URZ ;  /* 0x0000002a342a72a5 */ /* 0x000fe2000f8e023f */
[----:B------:R-:W-:Y:S01]  /*0210*/  LEA.HI R9, R4, R10, RZ, 0x3 ;  /* 0x0000000a04097211 */ /* 0x000fe200078f18ff */
[----:B------:R-:W-:Y:S01]  /*0220*/  IMAD.U32 R252, RZ, RZ, UR6 ;  /* 0x00000006fffc7e24 */ /* 0x000fe2000f8e00ff */
[--C-:B------:R-:W-:Y:S01]  /*0230*/  SHF.R.S32.HI R0, RZ, 0x5, R2.reuse ;  /* 0x00000005ff007819 */ /* 0x100fe20000011402 */
[----:B------:R-:W-:Y:S01]  /*0240*/  USHF.R.S32.HI UR6, URZ, 0x1f, UR41 ;  /* 0x0000001f3f067899 */ /* 0x000fe20008011429 */
        /* <DEDUP_REMOVED lines=11> */
[----:B---3--:R-:W-:Y:S01]  /*0300*/  UIMAD UR59, UR8, UR40, URZ ;  /* 0x00000028083b72a4 */ /* 0x008fe2000f8e023f */
[-C--:B------:R-:W-:Y:S01]  /*0310*/  LEA.HI R5, R4, R10.reuse, RZ, 0x4 ;  /* 0x0000000a04057211 */ /* 0x080fe200078f20ff */
[----:B------:R-:W-:Y:S01]  /*0320*/  IMAD.IADD R246, R0, 0x1, -R3 ;  /* 0x0000000100f67824 */ /* 0x000fe200078e0a03 */
[-C--:B------:R-:W-:Y:S01]  /*0330*/  LEA.HI R245, R4, R10.reuse, RZ, 0x7 ;  /* 0x0000000a04f57211 */ /* 0x080fe200078f38ff */
[----:B------:R-:W-:Y:S01]  /*0340*/  IMAD.IADD R218, R0, 0x1, -R2 ;  /* 0x0000000100da7824 */ /* 0x000fe200078e0a02 */
[CC--:B------:R-:W-:Y:S01]  /*0350*/  LEA.HI R13, R4.reuse, R10.reuse, RZ, 0x6 ;  /* 0x0000000a040d7211 */ /* 0x0c0fe200078f30ff */
[----:B------:R-:W-:Y:S01]  /*0360*/  UIMAD.WIDE.U32 UR48, UR40, UR17, URZ ;  /* 0x00000011283072a5 */ /* 0x000fe2000f8e003f */
[----:B------:R-:W-:Y:S01]  /*0370*/  LEA.HI R4, R4, R10, RZ, 0x2 ;  /* 0x0000000a04047211 */ /* 0x000fe200078f10ff */
[----:B------:R-:W-:Y:S01]  /*0380*/  @!UP5 UIMAD UR8, UR40, UR16, UR41 ;  /* 0x000000102808d2a4 */ /* 0x000fe2000f8e0229 */
[----:B------:R-:W-:Y:S01]  /*0390*/  SHF.R.S32.HI R3, RZ, 0x4, R5 ;  /* 0x00000004ff037819 */ /* 0x000fe20000011405 */
[----:B------:R-:W-:Y:S01]  /*03a0*/  USHF.L.U32 UR51, UR52, 0x6, URZ ;  /* 0x0000000634337899 */ /* 0x000fe2000800063f */
[--C-:B------:R-:W-:Y:S01]  /*03b0*/  SHF.R.S32.HI R2, RZ, 0x2, R4.reuse ;  /* 0x00000002ff027819 */ /* 0x100fe20000011404 */
[----:B------:R-:W-:Y:S01]  /*03c0*/  ULDC UR56, c[0x0][0x214] ;  /* 0x0000850000387ab9 */ /* 0x000fe20000000800 */
[----:B------:R-:W-:Y:S01]  /*03d0*/  SHF.R.S32.HI R0, RZ, 0x1f, R4 ;  /* 0x0000001fff007819 */ /* 0x000fe20000011404 */
[----:B------:R-:W-:Y:S01]  /*03e0*/  ULDC.U8 UR12, c[0x0][0x3d0] ;  /* 0x0000f400000c7ab9 */ /* 0x000fe20000000000 */
[----:B------:R-:W-:Y:S01]  /*03f0*/  SHF.R.S32.HI R239, RZ, 0x3, R9 ;  /* 0x00000003ffef7819 */ /* 0x000fe20000011409 */
[----:B------:R-:W-:Y:S01]  /*0400*/  ULDC UR57, c[0x0][0x224] ;  /* 0x0000890000397ab9 */ /* 0x000fe20000000800 */
[----:B------:R-:W-:Y:S01]  /*0410*/  LEA.HI R0, R0, R2, RZ, 0x3 ;  /* 0x0000000200007211 */ /* 0x000fe200078f18ff */
[----:B------:R-:W-:Y:S01]  /*0420*/  @UP5 UIMAD UR61, UR40, UR56, URZ ;  /* 0x00000038283d52a4 */ /* 0x000fe2000f8e023f */
[----:B------:R-:W-:Y:S01]  /*0430*/  LOP3.LUT R6, R9, 0xfffffff8, RZ, 0xc0, !PT ;  /* 0xfffffff809067812 */ /* 0x000fe200078ec0ff */
[----:B------:R-:W-:Y:S01]  /*0440*/  ULDC.64 UR4, c[0x0][0x118] ;  /* 0x0000460000047ab9 */ /* 0x000fe20000000a00 */
        /* <DEDUP_REMOVED lines=19> */
[----:B------:R-:W-:Y:S01]  /*0580*/  UISETP.NE.AND UP6, UPT, UR12, URZ, UPT ;  /* 0x0000003f0c00728c */ /* 0x000fe2000bfc5270 */
[----:B------:R-:W-:Y:S01]  /*0590*/  SHF.R.U32.HI R2, RZ, 0x3, R0 ;  /* 0x00000003ff027819 */ /* 0x000fe20000011600 */
[----:B------:R-:W-:Y:S01]  /*05a0*/  IMAD.SHL.U32 R215, R10, 0x200, RZ ;  /* 0x000002000ad77824 */ /* 0x000fe200078e00ff */
[----:B------:R-:W-:Y:S01]  /*05b0*/  LOP3.LUT R0, R0, 0x38, R248, 0xf8, !PT ;  /* 0x0000003800007812 */ /* 0x000fe200078ef8f8 */
[----:B------:R-:W-:Y:S01]  /*05c0*/  IMAD.SHL.U32 R247, R245, 0x20, RZ ;  /* 0x00000020f5f77824 */ /* 0x000fe200078e00ff */
[----:B------:R-:W-:Y:S01]  /*05d0*/  LEA.HI R11, R3, R7, RZ, 0x3 ;  /* 0x00000007030b7211 */ /* 0x000fe200078f18ff */
[----:B------:R-:W-:Y:S01]  /*05e0*/  UIMAD.WIDE.U32 UR46, UR42, UR48, URZ ;  /* 0x000000302a2e72a5 */ /* 0x000fe2000f8e003f */
[----:B------:R-:W-:Y:S01]  /*05f0*/  LOP3.LUT R8, R0, R2, RZ, 0x3c, !PT ;  /* 0x0000000200087212 */ /* 0x000fe200078e3cff */
[----:B------:R-:W-:Y:S01]  /*0600*/  IMAD.SHL.U32 R0, R6, 0x40, RZ ;  /* 0x0000004006007824 */ /* 0x000fe200078e00ff */
[----:B------:R-:W-:Y:S01]  /*0610*/  LOP3.LUT R2, R11, 0xfffffff8, RZ, 0xc0, !PT ;  /* 0xfffffff80b027812 */ /* 0x000fe200078ec0ff */
[----:B------:R-:W-:Y:S01]  /*0620*/  UIMAD UR58, UR43, UR48, URZ ;  /* 0x000000302b3a72a4 */ /* 0x000fe2000f8e023f */
[----:B------:R-:W-:Y:S01]  /*0630*/  LOP3.LUT R3, R5, 0x1, RZ, 0xc0, !PT ;  /* 0x0000000105037812 */ /* 0x000fe200078ec0ff */
[----:B------:R-:W-:Y:S01]  /*0640*/  USHF.R.S32.HI UR60, URZ, 0x1f, UR53 ;  /* 0x0000001f3f3c7899 */ /* 0x000fe20008011435 */
[----:B------:R-:W-:Y:S01]  /*0650*/  LOP3.LUT R0, R0, 0x1c0, RZ, 0xc0, !PT ;  /* 0x000001c000007812 */ /* 0x000fe200078ec0ff */
[----:B------:R-:W-:Y:S01]  /*0660*/  IMAD.IADD R14, R7, 0x1, -R2 ;  /* 0x00000001070e7824 */ /* 0x000fe200078e0a02 */
[----:B------:R-:W-:Y:S01]  /*0670*/  ISETP.NE.U32.AND P0, PT, R3, 0x1, PT ;  /* 0x000000010300780c */ /* 0x000fe20003f05070 */
[----:B------:R-:W-:Y:S01]  /*0680*/  IMAD.SHL.U32 R2, R218, 0x10, RZ ;  /* 0x00000010da027824 */ /* 0x000fe200078e00ff */
[----:B------:R-:W-:Y:S01]  /*0690*/  LOP3.LUT R211, R0, 0x8, R9, 0xf8, !PT ;  /* 0x0000000800d37812 */ /* 0x000fe200078ef809 */
[----:B------:R-:W-:Y:S01]  /*06a0*/  @!UP5 UIMAD UR56, UR8, UR56, URZ ;  /* 0x000000380838d2a4 */ /* 0x000fe2000f8e023f */
[----:B------:R-:W-:Y:S01]  /*06b0*/  LOP3.LUT P4, RZ, R6, 0x2, RZ, 0xc0, !PT ;  /* 0x0000000206ff7812 */ /* 0x000fe2000788c0ff */
[----:B------:R1:W-:Y:S01]  /*06c0*/  STL [R1], R14 ;  /* 0x0000000e01007387 */ /* 0x0003e20000100800 */
[----:B------:R-:W-:Y:S01]  /*06d0*/  LOP3.LUT R4, R0, 0x10, R2, 0xf8, !PT ;  /* 0x0000001000047812 */ /* 0x000fe200078ef802 */
[----:B------:R-:W-:Y:S01]  /*06e0*/  IMAD R2, R245, 0x800, R215 ;  /* 0x00000800f5027824 */ /* 0x000fe200078e02d7 */
[----:B------:R-:W-:Y:S01]  /*06f0*/  SHF.R.U32.HI R0, RZ, 0x3, R0 ;  /* 0x00000003ff007819 */ /* 0x000fe20000011600 */
[----:B------:R-:W-:Y:S01]  /*0700*/  USHF.R.S32.HI UR55, URZ, 0x1f, UR51 ;  /* 0x0000001f3f377899 */ /* 0x000fe20008011433 */
[----:B------:R-:W-:Y:S01]  /*0710*/  LOP3.LUT R3, R4, 0x8, R9, 0xf8, !PT ;  /* 0x0000000804037812 */ /* 0x000fe200078ef809 */
[----:B------:R-:W-:Y:S01]  /*0720*/  IMAD.SHL.U32 R4, R10, 0x20, RZ ;  /* 0x000000200a047824 */ /* 0x000fe200078e00ff */
[----:B------:R-:W-:Y:S01]  /*0730*/  LOP3.LUT P3, RZ, R6, 0x4, RZ, 0xc0, !PT ;  /* 0x0000000406ff7812 */ /* 0x000fe2000786c0ff */
[----:B------:R-:W-:Y:S01]  /*0740*/  IMAD.U32 R6, RZ, RZ, UR6 ;  /* 0x00000006ff067e24 */ /* 0x000fe2000f8e00ff */
[----:B------:R-:W-:Y:S01]  /*0750*/  LOP3.LUT R211, R211, R0, RZ, 0x3c, !PT ;  /* 0x00000000d3d37212 */ /* 0x000fe200078e3cff */
[----:B------:R-:W-:Y:S01]  /*0760*/  USHF.L.U32 UR6, UR40, 0x7, URZ ;  /* 0x0000000728067899 */ /* 0x000fe2000800063f */
[----:B------:R-:W-:Y:S01]  /*0770*/  LOP3.LUT R215, R215, R3, R0, 0xf6, !PT ;  /* 0x00000003d7d77212 */ /* 0x000fe200078ef600 */
[C---:B------:R-:W-:Y:S01]  /*0780*/  IMAD.SHL.U32 R3, R5.reuse, 0x40, RZ ;  /* 0x0000004005037824 */ /* 0x040fe200078e00ff */
[----:B------:R-:W-:Y:S01]  /*0790*/  SHF.R.S32.HI R0, RZ, 0x6, R13 ;  /* 0x00000006ff007819 */ /* 0x000fe2000001140d */
[----:B------:R-:W-:Y:S01]  /*07a0*/  IMAD.IADD R211, R2, 0x1, R211 ;  /* 0x0000000102d37824 */ /* 0x000fe200078e02d3 */
[----:B------:R-:W-:Y:S01]  /*07b0*/  R2P PR, R5, 0x6 ;  /* 0x0000000605007804 */ /* 0x000fe20000000000 */
[----:B------:R-:W-:Y:S01]  /*07c0*/  IMAD.U32 R2, RZ, RZ, UR6 ;  /* 0x00000006ff027e24 */ /* 0x000fe2000f8e00ff */
[----:B------:R-:W-:Y:S01]  /*07d0*/  UIMAD UR6, UR10, UR9, UR7 ;  /* 0x000000090a0672a4 */ /* 0x000fe2000f8e0207 */
[C---:B------:R-:W-:Y:S01]  /*07e0*/  IMAD R250, R0.reuse, 0x200, R8 ;  /* 0x0000020000fa7824 */ /* 0x040fe200078e0208 */
[----:B------:R-:W-:Y:S01]  /*07f0*/  USHF.R.S32.HI UR9, URZ, 0x1f, UR40 ;  /* 0x0000001f3f097899 */ /* 0x000fe20008011428 */
[----:B------:R-:W-:Y:S01]  /*0800*/  IMAD.SHL.U32 R2, R0, 0x8, RZ ;  /* 0x0000000800027824 */ /* 0x000fe200078e00ff */
[----:B------:R-:W-:Y:S01]  /*0810*/  LOP3.LUT R0, R3, 0x1c0, RZ, 0xc0, !PT ;  /* 0x000001c003007812 */ /* 0x000fe200078ec0ff */
[----:B------:R-:W-:Y:S01]  /*0820*/  IMAD.SHL.U32 R212, R211, 0x2, RZ ;  /* 0x00000002d3d47824 */ /* 0x000fe200078e00ff */
[----:B------:R-:W-:Y:S01]  /*0830*/  SEL R209, R209, 0xffffffe0, !P4 ;  /* 0xffffffe0d1d17807 */ /* 0x000fe20006000000 */
[----:B------:R-:W-:Y:S01]  /*0840*/  IMAD.U32 R251, RZ, RZ, UR6 ;  /* 0x00000006fffb7e24 */ /* 0x000fe2000f8e00ff */
[----:B------:R-:W-:Y:S01]  /*0850*/  LOP3.LUT R2, R2, 0x18, RZ, 0xc0, !PT ;  /* 0x0000001802027812 */ /* 0x000fe200078ec0ff */
[----:B------:R-:W-:Y:S01]  /*0860*/  IMAD.U32 R7, RZ, RZ, UR9 ;  /* 0x00000009ff077e24 */ /* 0x000fe2000f8e00ff */
[----:B------:R-:W-:Y:S01]  /*0870*/  SHF.R.U32.HI R3, RZ, 0x3, R0 ;  /* 0x00000003ff037819 */ /* 0x000fe20000011600 */
[----:B------:R-:W-:Y:S01]  /*0880*/  USHF.R.S32.HI UR9, URZ, 0x1f, UR41 ;  /* 0x0000001f3f097899 */ /* 0x000fe20008011429 */
[----:B------:R-:W-:Y:S01]  /*0890*/  LOP3.LUT R6, R2, 0x20, R4, 0xf8, !PT ;  /* 0x0000002002067812 */ /* 0x000fe200078ef804 */
[----:B------:R-:W-:Y:S01]  /*08a0*/  IMAD.SHL.U32 R4, R14, 0x40, RZ ;  /* 0x000000400e047824 */ /* 0x000fe200078e00ff */
[----:B------:R-:W-:Y:S01]  /*08b0*/  LOP3.LUT R5, R3, R0, R2, 0x1e, !PT ;  /* 0x0000000003057212 */ /* 0x000fe200078e1e02 */
[----:B------:R-:W-:Y:S01]  /*08c0*/  IMAD R209, R211, 0x2, R209 ;  /* 0x00000002d3d17824 */ /* 0x000fe200078e02d1 */
[----:B------:R-:W-:Y:S01]  /*08d0*/  LOP3.LUT R2, R0, 0x20, R247, 0xf8, !PT ;  /* 0x0000002000027812 */ /* 0x000fe200078ef8f7 */
[----:B------:R-:W-:Y:S01]  /*08e0*/  IMAD.SHL.U32 R0, R12, 0x2, RZ ;  /* 0x000000020c007824 */ /* 0x000fe200078e00ff */
[----:B------:R-:W-:Y:S01]  /*08f0*/  SEL R214, R214, 0xffffffc0, !P3 ;  /* 0xffffffc0d6d67807 */ /* 0x000fe20005800000 */
[----:B------:R-:W-:Y:S01]  /*0900*/  UIMAD UR6, UR40, UR15, UR41 ;  /* 0x0000000f280672a4 */ /* 0x000fe2000f8e0229 */
[----:B------:R-:W-:Y:S01]  /*0910*/  LOP3.LUT R3, R2, R3, RZ, 0x3c, !PT ;  /* 0x0000000302037212 */ /* 0x000fe200078e3cff */
[--C-:B------:R-:W-:Y:S01]  /*0920*/  IMAD R2, R246, 0x400, R0.reuse ;  /* 0x00000400f6027824 */ /* 0x100fe200078e0200 */
[----:B------:R-:W-:Y:S01]  /*0930*/  SEL R235, R235, 0x10, !P0 ;  /* 0x00000010ebeb7807 */ /* 0x000fe20004000000 */
[----:B------:R-:W-:Y:S01]  /*0940*/  IMAD R0, R218, 0x400, R0 ;  /* 0x00000400da007824 */ /* 0x000fe200078e0200 */
[----:B------:R-:W-:Y:S01]  /*0950*/  SHF.R.S32.HI R232, RZ, 0x2, R232 ;  /* 0x00000002ffe87819 */ /* 0x000fe200000114e8 */
[----:B------:R-:W-:Y:S01]  /*0960*/  IMAD.IADD R233, R2, 0x1, R3 ;  /* 0x0000000102e97824 */ /* 0x000fe200078e0203 */
[----:B------:R-:W-:Y:S01]  /*0970*/  LOP3.LUT R3, R4, 0x1c0, RZ, 0xc0, !PT ;  /* 0x000001c004037812 */ /* 0x000fe200078ec0ff */
[----:B------:R-:W-:Y:S01]  /*0980*/  IMAD.IADD R240, R0, 0x1, R5 ;  /* 0x0000000100f07824 */ /* 0x000fe200078e0205 */
[----:B------:R-:W-:Y:S01]  /*0990*/  UIMAD UR7, UR40, UR13, UR41 ;  /* 0x0000000d280772a4 */ /* 0x000fe2000f8e0229 */
[----:B------:R-:W-:Y:S01]  /*09a0*/  IMAD.SHL.U32 R0, R10, 0x8, RZ ;  /* 0x000000080a007824 */ /* 0x000fe200078e00ff */
[----:B------:R-:W-:Y:S01]  /*09b0*/  USHF.L.U32 UR50, UR6, 0x5, URZ ;  /* 0x0000000506327899 */ /* 0x000fe2000800063f */
[----:B------:R-:W-:Y:S01]  /*09c0*/  IMAD.SHL.U32 R4, R11, 0x40, RZ ;  /* 0x000000400b047824 */ /* 0x000fe200078e00ff */
[----:B------:R-:W-:Y:S01]  /*09d0*/  LEA R240, R240, 0x18000, 0x1 ;  /* 0x00018000f0f07811 */ /* 0x000fe200078e08ff */
[----:B------:R-:W-:Y:S01]  /*09e0*/  IMAD.U32 R2, RZ, RZ, UR9 ;  /* 0x00000009ff027e24 */ /* 0x000fe2000f8e00ff */
[----:B------:R-:W-:Y:S01]  /*09f0*/  SHF.R.U32.HI R2, RZ, 0x3, R3 ;  /* 0x00000003ff027819 */ /* 0x000fe20000011603 */
[----:B------:R-:W-:Y:S01]  /*0a00*/  IMAD.SHL.U32 R233, R233, 0x2, RZ ;  /* 0x00000002e9e97824 */ /* 0x000fe200078e00ff */
[----:B------:R-:W-:Y:S01]  /*0a10*/  LOP3.LUT R5, R3, 0x8, R0, 0xf8, !PT ;  /* 0x0000000803057812 */ /* 0x000fe200078ef800 */
[--C-:B------:R-:W-:Y:S01]  /*0a20*/  IMAD R211, R211, 0x2, R214.reuse ;  /* 0x00000002d3d37824 */ /* 0x100fe200078e02d6 */
[----:B------:R-:W-:Y:S01]  /*0a30*/  LOP3.LUT R0, R4, 0xfffffe00, RZ, 0xc0, !PT ;  /* 0xfffffe0004007812 */ /* 0x000fe200078ec0ff */
[----:B------:R-:W-:Y:S01]  /*0a40*/  IMAD.IADD R210, R214, 0x1, R209 ;  /* 0x00000001d6d27824 */ /* 0x000fe200078e02d1 */
[----:B------:R-:W-:Y:S01]  /*0a50*/  LOP3.LUT R3, R2, R6, R3, 0x1e, !PT ;  /* 0x0000000602037212 */ /* 0x000fe200078e1e03 */
[----:B------:R-:W-:Y:S01]  /*0a60*/  IMAD R214, R215, 0x2, R214 ;  /* 0x00000002d7d67824 */ /* 0x000fe200078e02d6 */
[----:B------:R-:W-:Y:S01]  /*0a70*/  LOP3.LUT R2, R5, R2, RZ, 0x3c, !PT ;  /* 0x0000000205027212 */ /* 0x000fe200078e3cff */
[--C-:B------:R-:W-:Y:S01]  /*0a80*/  IMAD R218, R218, 0x400, R0.reuse ;  /* 0x00000400dada7824 */ /* 0x100fe200078e0200 */
[C---:B------:R-:W-:Y:S01]  /*0a90*/  IADD3 R234, R233.reuse, 0x20, RZ ;  /* 0x00000020e9ea7810 */ /* 0x040fe20007ffe0ff */
[----:B------:R-:W-:Y:S01]  /*0aa0*/  IMAD R4, R246, 0x400, R0 ;  /* 0x00000400f6047824 */ /* 0x000fe200078e0200 */
[C---:B------:R-:W-:Y:S01]  /*0ab0*/  @P1 IADD3 R234, R233.reuse, -0x20, RZ ;  /* 0xffffffe0e9ea1810 */ /* 0x040fe20007ffe0ff */
[----:B------:R-:W-:Y:S01]  /*0ac0*/  IMAD.IADD R218, R2, 0x1, R218 ;  /* 0x0000000102da7824 */ /* 0x000fe200078e02da */
[----:B------:R-:W-:Y:S01]  /*0ad0*/  IADD3 R241, R240, 0x40, RZ ;  /* 0x00000040f0f17810 */ /* 0x000fe20007ffe0ff */
[----:B------:R-:W-:Y:S01]  /*0ae0*/  IMAD.IADD R236, R233, 0x1, R235 ;  /* 0x00000001e9ec7824 */ /* 0x000fe200078e02eb */
[----:B------:R-:W-:Y:S01]  /*0af0*/  LOP3.LUT R223, R3, R0, RZ, 0xfc, !PT ;  /* 0x0000000003df7212 */ /* 0x000fe200078efcff */
[----:B------:R-:W-:Y:S01]  /*0b00*/  IMAD.IADD R222, R4, 0x1, R2 ;  /* 0x0000000104de7824 */ /* 0x000fe200078e0202 */
[----:B------:R-:W-:Y:S01]  /*0b10*/  LEA R218, R218, 0x28000, 0x1 ;  /* 0x00028000dada7811 */ /* 0x000fe200078e08ff */
[----:B------:R-:W-:Y:S01]  /*0b20*/  IMAD R232, R246, 0x10, R232 ;  /* 0x00000010f6e87824 */ /* 0x000fe200078e02e8 */
[----:B------:R-:W-:Y:S01]  /*0b30*/  @P2 IADD3 R241, R240, -0x40, RZ ;  /* 0xffffffc0f0f12810 */ /* 0x000fe20007ffe0ff */
[----:B------:R-:W-:Y:S01]  /*0b40*/  IMAD.SHL.U32 R227, R250, 0x2, RZ ;  /* 0x00000002fae37824 */ /* 0x000fe200078e00ff */
[----:B------:R-:W-:Y:S01]  /*0b50*/  UIMAD UR57, UR7, UR57, URZ ;  /* 0x00000039073972a4 */ /* 0x000fe2000f8e023f */
[----:B------:R-:W-:Y:S01]  /*0b60*/  IMAD.SHL.U32 R215, R215, 0x2, RZ ;  /* 0x00000002d7d77824 */ /* 0x000fe200078e00ff */
[----:B------:R-:W-:Y:S01]  /*0b70*/  USHF.R.S32.HI UR54, URZ, 0x1f, UR50 ;  /* 0x0000001f3f367899 */ /* 0x000fe20008011432 */
[----:B------:R-:W-:Y:S01]  /*0b80*/  IMAD.IADD R235, R235, 0x1, R234 ;  /* 0x00000001ebeb7824 */ /* 0x000fe200078e02ea */
[----:B-1----:R-:W-:-:S02]  /*0b90*/  UMOV UR44, 0xffff8000 ;  /* 0xffff8000002c7882 */ /* 0x002fc40000000000 */
.L_x_1835:
        /* <DEDUP_REMOVED lines=27> */
[----:B----4-:R-:W4:Y:S01]  /*0d50*/  @P0 LDG.E R4, [R4.64] ;  /* 0x0000000404040981 */ /* 0x010f22000c1e1900 */
        /* <DEDUP_REMOVED lines=25> */
.L_x_1799:
        /* <DEDUP_REMOVED lines=23> */
[----:B------:R-:W-:Y:S02]  /*1060*/  ULDC.64 UR12, c[0x0][0x190] ;  /* 0x00006400000c7ab9 */ /* 0x000fe40000000a00 */
[----:B------:R-:W-:Y:S02]  /*1070*/  UIMAD.WIDE.U32 UR10, UR40, UR8, URZ ;  /* 0x00000008280a72a5 */ /* 0x000fe4000f8e003f */
[----:B------:R-:W-:Y:S02]  /*1080*/  UIMAD UR6, UR40, UR9, UR6 ;  /* 0x00000009280672a4 */ /* 0x000fe4000f8e0206 */
[----:B------:R-:W-:-:S02]  /*1090*/  UISETP.NE.AND UP3, UPT, UR14, -0x1, UPT ;  /* 0xffffffff0e00788c */ /* 0x000fc4000bf65270 */
[----:B------:R-:W-:Y:S02]  /*10a0*/  UIMAD.WIDE.U32 UR8, UR14, UR12, URZ ;  /* 0x0000000c0e0872a5 */ /* 0x000fe4000f8e003f */
[----:B------:R-:W-:Y:S02]  /*10b0*/  UIADD3 UR31, UR11, UR6, URZ ;  /* 0x000000060b1f7290 */ /* 0x000fe4000fffe03f */
[----:B------:R-:W-:Y:S02]  /*10c0*/  USEL UR32, UR10, UR8, !UP3 ;  /* 0x000000080a207287 */ /* 0x000fe4000d800000 */
[----:B------:R-:W-:Y:S02]  /*10d0*/  UIADD3 UR8, UR18, 0x40, UR38 ;  /* 0x0000004012087890 */ /* 0x000fe4000fffe026 */
[----:B------:R-:W-:Y:S02]  /*10e0*/  ULDC UR15, c[0x0][0x2e4] ;  /* 0x0000b900000f7ab9 */ /* 0x000fe40000000800 */
[----:B------:R-:W-:-:S02]  /*10f0*/  UIMAD UR6, UR14, UR13, URZ ;  /* 0x0000000d0e0672a4 */ /* 0x000fc4000f8e023f */
[----:B------:R-:W-:Y:S02]  /*1100*/  UIADD3 UR10, UR8, UR15, -UR7 ;  /* 0x0000000f080a7290 */ /* 0x000fe4000fffe807 */
[----:B------:R-:W-:Y:S02]  /*1110*/  @UP3 UIADD3 UR31, UR9, UR6, URZ ;  /* 0x00000006091f3290 */ /* 0x000fe4000fffe03f */
[----:B------:R-:W-:Y:S02]  /*1120*/  UIADD3 UR8, UR18, 0x3f, URZ ;  /* 0x0000003f12087890 */ /* 0x000fe4000fffe03f */
[----:B------:R-:W-:Y:S02]  /*1130*/  UIADD3 UR6, UR10, 0x3f, URZ ;  /* 0x0000003f0a067890 */ /* 0x000fe4000fffe03f */
[----:B------:R-:W-:Y:S02]  /*1140*/  USHF.R.S32.HI UR9, URZ, 0x1f, UR8 ;  /* 0x0000001f3f097899 */ /* 0x000fe40008011408 */
[----:B------:R-:W-:-:S02]  /*1150*/  USHF.R.S32.HI UR10, URZ, 0x1f, UR6 ;  /* 0x0000001f3f0a7899 */ /* 0x000fc40008011406 */
[----:B-1----:R-:W-:Y:S02]  /*1160*/  UISETP.NE.AND UP0, UPT, UR39, -0x1, UPT ;  /* 0xffffffff2700788c */ /* 0x002fe4000bf05270 */
        /* <DEDUP_REMOVED lines=20> */
[----:B------:R-:W-:Y:S02]  /*12b0*/  UIMAD.WIDE.U32 UR8, UR37, UR8, URZ ;  /* 0x00000008250872a5 */ /* 0x000fe4000f8e003f */
[----:B------:R-:W-:Y:S02]  /*12c0*/  UIMAD UR6, UR33, UR10, URZ ;  /* 0x0000000a210672a4 */ /* 0x000fe4000f8e023f */
[----:B------:R-:W-:Y:S02]  /*12d0*/  UIADD3 UR9, UR9, UR12, URZ ;  /* 0x0000000c09097290 */ /* 0x000fe4000fffe03f */
[----:B------:R-:W-:Y:S02]  /*12e0*/  UIMAD UR6, UR40, UR11, UR6 ;  /* 0x0000000b280672a4 */ /* 0x000fe4000f8e0206 */
[----:B------:R-:W-:-:S04]  /*12f0*/  UIMAD.WIDE.U32 UR8, UR40, UR10, UR8 ;  /* 0x0000000a280872a5 */ /* 0x000fc8000f8e0008 */
[----:B------:R-:W-:-:S03]  /*1300*/  UIADD3 UR27, UR9, UR6, URZ ;  /* 0x00000006091b7290 */ /* 0x000fc6000fffe03f */
[----:B------:R-:W-:Y:S02]  /*1310*/  UMOV UR26, UR8 ;  /* 0x00000008001a7c82 */ /* 0x000fe40008000000 */
.L_x_1801:
        /* <DEDUP_REMOVED lines=18> */
.L_x_1802:
[----:B------:R-:W-:Y:S01]  /*1440*/  IABS R5, c[0x0][0x1c8] ;  /* 0x0000720000057a13 */ /* 0x000fe20000000000 */
[----:B------:R-:W-:Y:S01]  /*1450*/  ULDC.64 UR10, c[0x0][0x370] ;  /* 0x0000dc00000a7ab9 */ /* 0x000fe20000000a00 */
[----:B------:R-:W-:Y:S01]  /*1460*/  IABS R4, UR41 ;  /* 0x0000002900047c13 */ /* 0x000fe20008000000 */
[----:B------:R-:W-:Y:S01]  /*1470*/  @UP3 UIMAD.WIDE.U32 UR8, UR14, UR10, URZ ;  /* 0x0000000a0e0832a5 */ /* 0x000fe2000f8e003f */
[----:B------:R-:W1:Y:S01]  /*1480*/  I2F.RP R2, R5 ;  /* 0x0000000500027306 */ /* 0x000e620000209400 */
[----:B------:R-:W2:Y:S01]  /*1490*/  S2UR UR13, SR_CTAID.X ;  /* 0x00000000000d79c3 */ /* 0x000ea20000002500 */
[----:B------:R-:W-:Y:S01]  /*14a0*/  ULDC UR12, c[0x0][0x224] ;  /* 0x00008900000c7ab9 */ /* 0x000fe20000000800 */
[----:B------:R-:W-:Y:S01]  /*14b0*/  ISETP.NE.AND P2, PT, RZ, c[0x0][0x1c8], PT ;  /* 0x00007200ff007a0c */ /* 0x000fe20003f45270 */
[----:B------:R-:W-:Y:S02]  /*14c0*/  @UP3 UIMAD UR28, UR14, UR11, UR9 ;  /* 0x0000000b0e1c32a4 */ /* 0x000fe4000f8e0209 */
[----:B------:R-:W-:-:S02]  /*14d0*/  @UP3 UMOV UR25, UR8 ;  /* 0x0000000800193c82 */ /* 0x000fc40008000000 */
[----:B------:R-:W-:Y:S02]  /*14e0*/  ULDC.64 UR8, c[0x0][0x368] ;  /* 0x0000da0000087ab9 */ /* 0x000fe40000000a00 */
[----:B------:R-:W-:Y:S02]  /*14f0*/  @!UP3 UIMAD UR6, UR33, UR8, URZ ;  /* 0x000000082106b2a4 */ /* 0x000fe4000f8e023f */
[----:B------:R-:W-:Y:S02]  /*1500*/  ULDC.64 UR10, c[0x0][0x3d8] ;  /* 0x0000f600000a7ab9 */ /* 0x000fe40000000a00 */
[----:B------:R-:W-:Y:S01]  /*1510*/  @!UP3 UIMAD UR6, UR40, UR9, UR6 ;  /* 0x000000092806b2a4 */ /* 0x000fe2000f8e0206 */
[----:B-1----:R-:W1:Y:S01]  /*1520*/  MUFU.RCP R2, R2 ;  /* 0x0000000200027308 */ /* 0x002e620000001000 */
[----:B------:R-:W-:Y:S02]  /*1530*/  @!UP3 UIMAD.WIDE.U32 UR8, UR40, UR8, URZ ;  /* 0x000000082808b2a5 */ /* 0x000fe4000f8e003f */
[----:B------:R-:W-:-:S02]  /*1540*/  USHF.R.S32.HI UR19, URZ, 0x1f, UR38 ;  /* 0x0000001f3f137899 */ /* 0x000fc40008011426 */
[----:B------:R-:W-:Y:S02]  /*1550*/  @!UP3 UIADD3 UR28, UR9, UR6, URZ ;  /* 0x00000006091cb290 */ /* 0x000fe4000fffe03f */
[----:B------:R-:W-:Y:S01]  /*1560*/  UIMAD UR6, UR33, UR12, UR59 ;  /* 0x0000000c210672a4 */ /* 0x000fe2000f8e023b */
[----:B------:R-:W3:Y:S01]  /*1570*/  R2UR UR12, R252 ;  /* 0x00000000fc0c73c2 */ /* 0x000ee200000e0000 */
        /* <DEDUP_REMOVED lines=10> */
[----:B--2---:R-:W-:Y:S02]  /*1620*/  UIMAD.WIDE.U32 UR8, UR13, UR10, URZ ;  /* 0x0000000a0d0872a5 */ /* 0x004fe4000f8e003f */
[----:B------:R-:W-:Y:S02]  /*1630*/  USHF.L.U64.HI UR6, UR40, 0x7, UR33 ;  /* 0x0000000728067899 */ /* 0x000fe40008010221 */
[----:B------:R-:W-:Y:S02]  /*1640*/  UIMAD UR11, UR13, UR11, UR9 ;  /* 0x0000000b0d0b72a4 */ /* 0x000fe4000f8e0209 */
[----:B------:R-:W-:Y:S02]  /*1650*/  USHF.L.U32 UR13, UR40, 0x7, URZ ;  /* 0x00000007280d7899 */ /* 0x000fe4000800063f */
[----:B------:R-:W-:Y:S01]  /*1660*/  USEL UR17, UR8, URZ, UP6 ;  /* 0x0000003f08117287 */ /* 0x000fe2000b000000 */
[----:B-1----:R-:W-:Y:S01]  /*1670*/  IMAD.MOV R0, RZ, RZ, -R3 ;  /* 0x000000ffff007224 */ /* 0x002fe200078e0a03 */
[----:B------:R-:W-:Y:S01]  /*1680*/  USEL UR8, UR13, URZ, UP1 ;  /* 0x0000003f0d087287 */ /* 0x000fe20008800000 */
[----:B------:R-:W-:Y:S01]  /*1690*/  IMAD.MOV.U32 R2, RZ, RZ, RZ ;  /* 0x000000ffff027224 */ /* 0x000fe200078e00ff */
[----:B------:R-:W-:Y:S01]  /*16a0*/  USEL UR6, UR6, URZ, UP1 ;  /* 0x0000003f06067287 */ /* 0x000fe20008800000 */
[----:B------:R-:W-:Y:S01]  /*16b0*/  IMAD R0, R0, R5, RZ ;  /* 0x0000000500007224 */ /* 0x000fe200078e02ff */
[----:B------:R-:W-:-:S03]  /*16c0*/  UIADD3 UR8, UP1, UR16, UR8, URZ ;  /* 0x0000000810087290 */ /* 0x000fc6000ff3e03f */
[----:B------:R-:W-:Y:S01]  /*16d0*/  IMAD.HI.U32 R0, R3, R0, R2 ;  /* 0x0000000003007227 */ /* 0x000fe200078e0002 */
[----:B------:R-:W-:Y:S02]  /*16e0*/  UIADD3.X UR9, UR29, UR6, URZ, UP1, !UPT ;  /* 0x000000061d097290 */ /* 0x000fe40008ffe43f */
[----:B------:R-:W-:Y:S01]  /*16f0*/  UIMAD UR6, UR43, UR8, URZ ;  /* 0x000000082b0672a4 */ /* 0x000fe2000f8e023f */
[----:B------:R-:W-:-:S03]  /*1700*/  IMAD.MOV.U32 R2, RZ, RZ, R4 ;  /* 0x000000ffff027224 */ /* 0x000fc600078e0004 */
[----:B------:R-:W-:Y:S01]  /*1710*/  UIMAD UR10, UR42, UR9, UR6 ;  /* 0x000000092a0a72a4 */ /* 0x000fe2000f8e0206 */
[----:B------:R-:W-:Y:S01]  /*1720*/  IMAD.HI.U32 R0, R0, R2, RZ ;  /* 0x0000000200007227 */ /* 0x000fe200078e00ff */
[----:B------:R-:W-:Y:S02]  /*1730*/  @UP5 USEL UR6, UR61, UR14, !UP3 ;  /* 0x0000000e3d065287 */ /* 0x000fe4000d800000 */
[----:B------:R-:W-:Y:S01]  /*1740*/  UIMAD.WIDE.U32 UR8, UR42, UR8, URZ ;  /* 0x000000082a0872a5 */ /* 0x000fe2000f8e003f */
[----:B------:R-:W-:-:S03]  /*1750*/  IMAD.MOV R3, RZ, RZ, -R0 ;  /* 0x000000ffff037224 */ /* 0x000fc600078e0a00 */
[----:B------:R-:W-:Y:S01]  /*1760*/  UIADD3 UR10, UR9, UR10, URZ ;  /* 0x0000000a090a7290 */ /* 0x000fe2000fffe03f */
[----:B------:R-:W-:-:S05]  /*1770*/  IMAD R2, R5, R3, R2 ;  /* 0x0000000305027224 */ /* 0x000fca00078e0202 */
[----:B------:R-:W-:-:S13]  /*1780*/  ISETP.GT.U32.AND P1, PT, R5, R2, PT ;  /* 0x000000020500720c */ /* 0x000fda0003f24070 */
[----:B------:R-:W-:Y:S01]  /*1790*/  @!P1 IMAD.IADD R2, R2, 0x1, -R5 ;  /* 0x0000000102029824 */ /* 0x000fe200078e0a05 */
[----:B------:R-:W-:Y:S02]  /*17a0*/  @!P1 IADD3 R0, R0, 0x1, RZ ;  /* 0x0000000100009810 */ /* 0x000fe40007ffe0ff */
[----:B---3--:R-:W-:Y:S01]  /*17b0*/  ISETP.LE.AND P1, PT, RZ, UR12, PT ;  /* 0x0000000cff007c0c */ /* 0x008fe2000bf23270 */
[----:B------:R-:W-:Y:S01]  /*17c0*/  ULDC UR12, c[0x0][0x234] ;  /* 0x00008d00000c7ab9 */ /* 0x000fe20000000800 */
[----:B------:R-:W-:Y:S01]  /*17d0*/  ISETP.GE.U32.AND P3, PT, R2, R5, PT ;  /* 0x000000050200720c */ /* 0x000fe20003f66070 */
[----:B------:R-:W-:Y:S02]  /*17e0*/  @UP5 UIMAD UR13, UR41, UR12, UR6 ;  /* 0x0000000c290d52a4 */ /* 0x000fe4000f8e0206 */
[----:B------:R-:W-:-:S05]  /*17f0*/  USEL UR12, UR11, URZ, UP6 ;  /* 0x0000003f0b0c7287 */ /* 0x000fca000b000000 */
[----:B------:R-:W-:-:S05]  /*1800*/  @!UP5 UMOV UR13, UR56 ;  /* 0x00000038000ddc82 */ /* 0x000fca0008000000 */
[----:B------:R-:W-:-:S05]  /*1810*/  @P3 IADD3 R0, R0, 0x1, RZ ;  /* 0x0000000100003810 */ /* 0x000fca0007ffe0ff */
[----:B------:R-:W-:Y:S01]  /*1820*/  @!P1 IMAD.MOV R0, RZ, RZ, -R0 ;  /* 0x000000ffff009224 */ /* 0x000fe200078e0a00 */
[----:B------:R-:W-:Y:S02]  /*1830*/  PLOP3.LUT P1, PT, PT, PT, UP5, 0x80, 0x0 ;  /* 0x000000000000781c */ /* 0x000fe40003f2f058 */
[----:B------:R-:W-:-:S04]  /*1840*/  @!P2 LOP3.LUT R0, RZ, c[0x0][0x1c8], RZ, 0x33, !PT ;  /* 0x00007200ff00aa12 */ /* 0x000fc800078e33ff */
[----:B------:R-:W-:-:S07]  /*1850*/  SHF.R.S32.HI R10, RZ, 0x1f, R0 ;  /* 0x0000001fff0a7819 */ /* 0x000fce0000011400 */
[----:B------:R-:W-:Y:S05]  /*1860*/  @!P1 BRA `(.L_x_1803) ;  /* 0x0000006000009947 */ /* 0x000fea0003800000 */
[----:B------:R-:W1:Y:S01]  /*1870*/  R2UR UR11, R251 ;  /* 0x00000000fb0b73c2 */ /* 0x000e6200000e0000 */
[----:B------:R-:W-:Y:S02]  /*1880*/  ULDC UR6, c[0x0][0x224] ;  /* 0x0000890000067ab9 */ /* 0x000fe40000000800 */
[----:B------:R-:W-:-:S04]  /*1890*/  @!UP3 UIMAD UR14, UR40, UR6, URZ ;  /* 0x00000006280eb2a4 */ /* 0x000fc8000f8e023f */
[----:B------:R-:W-:-:S04]  /*18a0*/  ULEA UR6, UR40, UR14, 0x7 ;  /* 0x0000000e28067291 */ /* 0x000fc8000f8e383f */
[----:B-1----:R-:W-:Y:S01]  /*18b0*/  UIMAD UR11, UR11, UR41, UR6 ;  /* 0x000000290b0b72a4 */ /* 0x002fe2000f8e0206 */
[----:B------:R-:W-:Y:S05]  /*18c0*/  BRA `(.L_x_1804) ;  /* 0x0000001000007947 */ /* 0x000fea0003800000 */
.L_x_1803:
[----:B------:R-:W-:Y:S02]  /*18d0*/  UMOV UR11, UR57 ;  /* 0x00000039000b7c82 */ /* 0x000fe40008000000 */
.L_x_1804:
[----:B------:R-:W1:Y:S01]  /*18e0*/  S2R R19, SR_TID.X ;  /* 0x0000000000137919 */ /* 0x000e620000002100 */
        /* <DEDUP_REMOVED lines=9> */
[----:B------:R-:W-:Y:S01]  /*1980*/  BSSY B1, `(.L_x_1800) ;  /* 0x00007f0000017945 */ /* 0x000fe20003800000 */
[----:B------:R-:W-:Y:S01]  /*1990*/  UIADD3.X UR21, UR12, UR6, UR15, UP2, UP1 ;  /* 0x000000060c157290 */ /* 0x000fe200097e240f */
[----:B------:R-:W-:Y:S01]  /*19a0*/  IMAD.WIDE.U32 R2, R4, c[0x0][0x190], R248 ;  /* 0x0000640004027a25 */ /* 0x000fe200078e00f8 */
[----:B------:R-:W-:-:S02]  /*19b0*/  UIMAD UR6, UR14, UR8, URZ ;  /* 0x000000080e0672a4 */ /* 0x000fc4000f8e023f */
[----:B------:R-:W-:Y:S01]  /*19c0*/  UIADD3 UR17, UR38, UR18, URZ ;  /* 0x0000001226117290 */ /* 0x000fe2000fffe03f */
[----:B------:R-:W-:Y:S01]  /*19d0*/  IMAD R5, R5, c[0x0][0x190], RZ ;  /* 0x0000640005057a24 */ /* 0x000fe200078e02ff */
[----:B------:R-:W-:Y:S01]  /*19e0*/  UIMAD UR20, UR41, UR9, UR6 ;  /* 0x00000009291472a4 */ /* 0x000fe2000f8e0206 */
[----:B------:R-:W-:Y:S01]  /*19f0*/  IADD3 R6, P1, R2, UR32, RZ ;  /* 0x0000002002067c10 */ /* 0x000fe2000ff3e0ff */
[----:B------:R-:W-:Y:S01]  /*1a00*/  UMOV UR34, 0x4 ;  /* 0x0000000400227882 */ /* 0x000fe20000000000 */
[----:B------:R-:W-:Y:S01]  /*1a10*/  IMAD R4, R4, c[0x0][0x194], R5 ;  /* 0x0000650004047a24 */ /* 0x000fe200078e0205 */
[----:B------:R-:W-:Y:S01]  /*1a20*/  ULDC.64 UR8, c[0x0][0x378] ;  /* 0x0000de0000087ab9 */ /* 0x000fe20000000a00 */
[----:B------:R-:W-:Y:S01]  /*1a30*/  IMAD.U32 R5, RZ, RZ, UR16 ;  /* 0x00000010ff057e24 */ /* 0x000fe2000f8e00ff */
[----:B------:R-:W-:Y:S02]  /*1a40*/  UIMAD UR6, UR14, UR8, URZ ;  /* 0x000000080e0672a4 */ /* 0x000fe4000f8e023f */
[----:B------:R-:W-:Y:S01]  /*1a50*/  IADD3.X R7, R3, UR31, R4, P1, !PT ;  /* 0x0000001f03077c10 */ /* 0x000fe20008ffe404 */
[----:B------:R-:W-:Y:S01]  /*1a60*/  ULDC.64 UR14, c[0x0][0x3c8] ;  /* 0x0000f200000e7ab9 */ /* 0x000fe20000000a00 */
[----:B-1----:R-:W-:Y:S01]  /*1a70*/  SHF.R.S32.HI R4, RZ, 0x1f, R19 ;  /* 0x0000001fff047819 */ /* 0x002fe20000011413 */
[----:B------:R-:W-:Y:S01]  /*1a80*/  UIMAD UR12, UR41, UR9, UR6 ;  /* 0x00000009290c72a4 */ /* 0x000fe2000f8e0206 */
[----:B------:R-:W-:-:S02]  /*1a90*/  IADD3 R2, P1, R248, UR25, RZ ;  /* 0x00000019f8027c10 */ /* 0x000fc4000ff3e0ff */
[----:B------:R-:W-:Y:S01]  /*1aa0*/  ULDC.64 UR8, c[0x0][0x370] ;  /* 0x0000dc0000087ab9 */ /* 0x000fe20000000a00 */
[----:B------:R-:W-:Y:S01]  /*1ab0*/  LEA.HI R4, R4, R19, RZ, 0x5 ;  /* 0x0000001304047211 */ /* 0x000fe200078f28ff */
[----:B------:R-:W-:Y:S01]  /*1ac0*/  UIMAD UR6, UR29, UR8, URZ ;  /* 0x000000081d0672a4 */ /* 0x000fe2000f8e023f */
[----:B------:R-:W-:Y:S01]  /*1ad0*/  IADD3.X R3, R249, UR28, RZ, P1, !PT ;  /* 0x0000001cf9037c10 */ /* 0x000fe20008ffe4ff */
[----:B------:R-:W-:Y:S01]  /*1ae0*/  UIADD3 UR8, UR16, UR11, URZ ;  /* 0x0000000b10087290 */ /* 0x000fe2000fffe03f */
[----:B------:R-:W-:Y:S01]  /*1af0*/  LOP3.LUT R8, R4, 0xffffffe0, RZ, 0xc0, !PT ;  /* 0xffffffe004087812 */ /* 0x000fe200078ec0ff */
[----:B------:R-:W-:Y:S01]  /*1b00*/  ULDC UR29, c[0x0][0x2e8] ;  /* 0x0000ba00001d7ab9 */ /* 0x000fe20000000800 */
[----:B------:R-:W-:Y:S01]  /*1b10*/  SHF.R.S32.HI R4, RZ, 0x5, R4 ;  /* 0x00000005ff047819 */ /* 0x000fe20000011404 */
[----:B------:R-:W-:Y:S01]  /*1b20*/  UIMAD UR10, UR16, UR9, UR6 ;  /* 0x00000009100a72a4 */ /* 0x000fe2000f8e0206 */
[----:B------:R-:W-:Y:S01]  /*1b30*/  IMAD.WIDE.U32 R2, R5, c[0x0][0x370], R2 ;  /* 0x0000dc0005027a25 */ /* 0x000fe200078e0002 */
[----:B------:R-:W-:-:S02]  /*1b40*/  UIADD3 UR6, UR17, -UR29, -UR7 ;  /* 0x8000001d11067290 */ /* 0x000fc4000fffe807 */
[----:B------:R-:W-:Y:S01]  /*1b50*/  UIADD3 UR11, UR16, UR13, URZ ;  /* 0x0000000d100b7290 */ /* 0x000fe2000fffe03f */
[----:B------:R-:W-:Y:S01]  /*1b60*/  IMAD.IADD R19, R19, 0x1, -R8 ;  /* 0x0000000113137824 */ /* 0x000fe200078e0a08 */
[----:B------:R-:W-:Y:S01]  /*1b70*/  USHF.R.S32.HI UR16, URZ, 0x1f, UR6 ;  /* 0x0000001f3f107899 */ /* 0x000fe20008011406 */
[----:B------:R-:W-:Y:S01]  /*1b80*/  IADD3 R3, R3, UR10, RZ ;  /* 0x0000000a03037c10 */ /* 0x000fe2000fffe0ff */
[----:B------:R-:W-:Y:S01]  /*1b90*/  UIMAD.WIDE UR8, UR8, UR34, UR14 ;  /* 0x00000022080872a5 */ /* 0x000fe2000f8e020e */
[----:B------:R-:W-:Y:S01]  /*1ba0*/  IMAD R4, R4, UR52, R19 ;  /* 0x0000003404047c24 */ /* 0x000fe2000f8e0213 */
[----:B------:R-:W-:Y:S02]  /*1bb0*/  ULEA.HI UR16, UR16, UR6, URZ, 0x6 ;  /* 0x0000000610107291 */ /* 0x000fe4000f8f303f */
[----:B------:R-:W-:Y:S02]  /*1bc0*/  UIADD3 UR6, UR30, -0x1, URZ ;  /* 0xffffffff1e067890 */ /* 0x000fe4000fffe03f */
[----:B------:R-:W-:Y:S01]  /*1bd0*/  USHF.R.S32.HI UR16, URZ, 0x6, UR16 ;  /* 0x000000063f107899 */ /* 0x000fe20008011410 */
[----:B------:R-:W-:Y:S01]  /*1be0*/  IADD3 R8, P1, R4, UR24, RZ ;  /* 0x0000001804087c10 */ /* 0x000fe2000ff3e0ff */
[----:B------:R-:W-:-:S02]  /*1bf0*/  UMOV UR15, UR8 ;  /* 0x00000008000f7c82 */ /* 0x000fc40008000000 */
[----:B------:R-:W-:Y:S01]  /*1c00*/  UISETP.LT.AND UP1, UPT, URZ, UR16, UPT ;  /* 0x000000103f00728c */ /* 0x000fe2000bf21270 */
[----:B------:R-:W-:Y:S01]  /*1c10*/  LEA.HI.X.SX32 R9, R4, UR21, 0x1, P1 ;  /* 0x0000001504097c11 */ /* 0x000fe200088f0eff */
[----:B------:R-:W-:Y:S01]  /*1c20*/  IMAD.U32 R4, RZ, RZ, UR41 ;  /* 0x00000029ff047e24 */ /* 0x000fe2000f8e00ff */
[----:B------:R-:W-:Y:S01]  /*1c30*/  LEA R224, P1, R8, c[0x0][0x350], 0x2 ;  /* 0x0000d40008e07a11 */ /* 0x000fe200078210ff */
[----:B------:R-:W-:Y:S02]  /*1c40*/  USEL UR16, URZ, UR16, !UP1 ;  /* 0x000000103f107287 */ /* 0x000fe4000c800000 */
[----:B------:R-:W-:Y:S01]  /*1c50*/  IMAD.WIDE.U32 R2, R4, c[0x0][0x378], R2 ;  /* 0x0000de0004027a25 */ /* 0x000fe200078e0002 */
[----:B------:R-:W-:Y:S01]  /*1c60*/  LEA.HI.X R225, R8, c[0x0][0x354], R9, 0x2, P1 ;  /* 0x0000d50008e17a11 */ /* 0x000fe200008f1409 */
[----:B------:R-:W-:Y:S02]  /*1c70*/  UISETP.GT.AND UP1, UPT, UR30, UR16, UPT ;  /* 0x000000101e00728c */ /* 0x000fe4000bf24270 */
[----:B------:R-:W-:Y:S01]  /*1c80*/  IMAD.WIDE.U32 R4, R4, c[0x0][0x1a8], R6 ;  /* 0x00006a0004047a25 */ /* 0x000fe200078e0006 */
[----:B------:R-:W-:Y:S01]  /*1c90*/  IADD3 R3, R3, UR12, RZ ;  /* 0x0000000c03037c10 */ /* 0x000fe2000fffe0ff */
[----:B------:R-:W-:-:S02]  /*1ca0*/  UMOV UR14, UR9 ;  /* 0x00000009000e7c82 */ /* 0x000fc40008000000 */
[----:B------:R-:W-:Y:S01]  /*1cb0*/  PLOP3.LUT P1, PT, PT, PT, UP1, 0x80, 0x0 ;  /* 0x000000000000781c */ /* 0x000fe20003f2f018 */
[----:B------:R-:W-:Y:S01]  /*1cc0*/  ULDC.64 UR8, c[0x0][0x200] ;  /* 0x0000800000087ab9 */ /* 0x000fe20000000a00 */
[----:B------:R-:W-:Y:S01]  /*1cd0*/  IADD3 R6, R5, UR20, RZ ;  /* 0x0000001405067c10 */ /* 0x000fe2000fffe0ff */
[----:B------:R-:W-:Y:S01]  /*1ce0*/  IMAD R5, R12, c[0x0][0x370], RZ ;  /* 0x0000dc000c057a24 */ /* 0x000fe200078e02ff */
[C---:B------:R-:W-:Y:S01]  /*1cf0*/  LEA R230, P3, R4.reuse, c[0x0][0x160], 0x1 ;  /* 0x0000580004e67a11 */ /* 0x040fe200078608ff */
[C---:B------:R-:W-:Y:S01]  /*1d00*/  IMAD.WIDE.U32 R2, R239.reuse, c[0x0][0x370], R2 ;  /* 0x0000dc00ef027a25 */ /* 0x040fe200078e0002 */
[----:B------:R-:W-:Y:S02]  /*1d10*/  UIMAD.WIDE UR8, UR11, UR34, UR8 ;  /* 0x000000220b0872a5 */ /* 0x000fe4000f8e0208 */
[----:B------:R-:W-:Y:S01]  /*1d20*/  LEA.HI.X R231, R4, c[0x0][0x164], R6, 0x1, P3 ;  /* 0x0000590004e77a11 */ /* 0x000fe200018f0c06 */
[----:B------:R-:W-:Y:S01]  /*1d30*/  IMAD R5, R239, c[0x0][0x374], R5 ;  /* 0x0000dd00ef057a24 */ /* 0x000fe200078e0205 */
[----:B------:R-:W-:-:S03]  /*1d40*/  LEA R228, P2, R2, c[0x0][0x330], 0x1 ;  /* 0x0000cc0002e47a11 */ /* 0x000fc600078408ff */
[----:B------:R-:W-:-:S05]  /*1d50*/  IMAD.IADD R3, R3, 0x1, R5 ;  /* 0x0000000103037824 */ /* 0x000fca00078e0205 */
[----:B------:R-:W-:Y:S01]  /*1d60*/  LEA.HI.X R229, R2, c[0x0][0x334], R3, 0x1, P2 ;  /* 0x0000cd0002e57a11 */ /* 0x000fe200010f0c03 */
        /* <DEDUP_REMOVED lines=19> */
.L_x_1806:
        /* <DEDUP_REMOVED lines=18> */
.L_x_1807:
[----:B------:R-:W-:Y:S01]  /*1fc0*/  ULDC.64 UR8, c[0x0][0x3a0] ;  /* 0x0000e80000087ab9 */ /* 0x000fe20000000a00 */
[----:B------:R-:W-:Y:S01]  /*1fd0*/  IMAD.U32 R2, RZ, RZ, UR38 ;  /* 0x00000026ff027e24 */ /* 0x000fe2000f8e00ff */
[----:B------:R-:W-:Y:S01]  /*1fe0*/  UIMAD UR6, UR19, UR8, URZ ;  /* 0x00000008130672a4 */ /* 0x000fe2000f8e023f */
[----:B------:R-:W-:Y:S01]  /*1ff0*/  BSSY B0, `(.L_x_1808) ;  /* 0x000001c000007945 */ /* 0x000fe20003800000 */
[----:B------:R-:W-:Y:S01]  /*2000*/  UIMAD UR7, UR35, -0x40, UR7 ;  /* 0xffffffc0230778a4 */ /* 0x000fe2000f8e0207 */
[----:B------:R-:W-:Y:S01]  /*2010*/  IMAD.WIDE.U32 R2, R2, c[0x0][0x3a0], R248 ;  /* 0x0000e80002027a25 */ /* 0x000fe200078e00f8 */
[----:B------:R-:W-:Y:S02]  /*2020*/  UIMAD UR6, UR38, UR9, UR6 ;  /* 0x00000009260672a4 */ /* 0x000fe4000f8e0206 */
[----:B------:R-:W-:-:S02]  /*2030*/  USHF.R.S32.HI UR12, URZ, 0x1f, UR41 ;  /* 0x0000001f3f0c7899 */ /* 0x000fc40008011429 */
[----:B------:R-:W-:Y:S01]  /*2040*/  IADD3 R4, P0, R2, UR14, RZ ;  /* 0x0000000e02047c10 */ /* 0x000fe2000ff1e0ff */
[----:B------:R-:W-:Y:S01]  /*2050*/  ULDC.64 UR8, c[0x0][0x3b8] ;  /* 0x0000ee0000087ab9 */ /* 0x000fe20000000a00 */
[----:B------:R-:W-:Y:S01]  /*2060*/  MOV R0, UR6 ;  /* 0x0000000600007c02 */ /* 0x000fe20008000f00 */
[----:B------:R-:W-:Y:S01]  /*2070*/  UIMAD UR6, UR12, UR8, URZ ;  /* 0x000000080c0672a4 */ /* 0x000fe2000f8e023f */
[----:B------:R-:W-:Y:S02]  /*2080*/  ISETP.GE.AND P1, PT, R239, UR7, PT ;  /* 0x00000007ef007c0c */ /* 0x000fe4000bf26270 */
        /* <DEDUP_REMOVED lines=18> */
.L_x_1809:
[----:B------:R-:W-:Y:S05]  /*21b0*/  BSYNC B0 ;  /* 0x0000000000007941 */ /* 0x000fea0003800000 */
.L_x_1808:
        /* <DEDUP_REMOVED lines=17> */
.L_x_1811:
[----:B------:R-:W-:Y:S05]  /*22d0*/  BSYNC B0 ;  /* 0x0000000000007941 */ /* 0x000fea0003800000 */
.L_x_1810:
        /* <DEDUP_REMOVED lines=29> */
.L_x_1813:
[----:B------:R-:W-:Y:S05]  /*24b0*/  BSYNC B0 ;  /* 0x0000000000007941 */ /* 0x000fea0003800000 */
.L_x_1812:
        /* <DEDUP_REMOVED lines=15> */
.L_x_1805:
[----:B------:R-:W-:Y:S01]  /*25b0*/  PLOP3.LUT P0, PT, PT, PT, UP6, 0x80, 0x0 ;  /* 0x000000000000781c */ /* 0x000fe20003f0f068 */
[----:B------:R-:W-:Y:S01]  /*25c0*/  ULEA.HI UR10, UR6, UR6, URZ, 0x1 ;  /* 0x00000006060a7291 */ /* 0x000fe2000f8f083f */
[----:B------:R-:W-:Y:S01]  /*25d0*/  IADD3 R8, R239, 0x20, RZ ;  /* 0x00000020ef087810 */ /* 0x000fe20007ffe0ff */
[----:B------:R-:W-:Y:S01]  /*25e0*/  IMAD.MOV.U32 R216, RZ, RZ, 0x40 ;  /* 0x00000040ffd87424 */ /* 0x000fe200078e00ff */
[----:B------:R-:W-:Y:S01]  /*25f0*/  BSSY B0, `(.L_x_1815) ;  /* 0x000003f000007945 */ /* 0x000fe20003800000 */
[----:B------:R-:W-:-:S02]  /*2600*/  ULOP3.LUT UR10, UR10, 0xfffffffe, URZ, 0xc0, !UPT ;  /* 0xfffffffe0a0a7892 */ /* 0x000fc4000f8ec03f */
[C---:B------:R-:W-:Y:S02]  /*2610*/  IMAD.WIDE.U32 R2, R216.reuse, c[0x0][0x370], RZ ;  /* 0x0000dc00d8027a25 */ /* 0x040fe400078e00ff */
[----:B------:R-:W-:Y:S02]  /*2620*/  UIADD3 UR10, UR6, -UR10, URZ ;  /* 0x8000000a060a7290 */ /* 0x000fe4000fffe03f */
[----:B------:R-:W-:Y:S02]  /*2630*/  IMAD R4, R216, c[0x0][0x374], RZ ;  /* 0x0000dd00d8047a24 */ /* 0x000fe400078e02ff */
[----:B------:R-:W-:Y:S01]  /*2640*/  @P0 BAR.SYNC.DEFER_BLOCKING 0x0 ;  /* 0x0000000000000b1d */ /* 0x000fe20000010000 */
[----:B------:R-:W-:Y:S02]  /*2650*/  UISETP.NE.AND UP0, UPT, UR10, 0x1, UPT ;  /* 0x000000010a00788c */ /* 0x000fe4000bf05270 */
[----:B------:R-:W-:-:S04]  /*2660*/  UIMAD UR10, UR6, -0x40, UR18 ;  /* 0xffffffc0060a78a4 */ /* 0x000fc8000f8e0212 */
[----:B------:R-:W-:Y:S02]  /*2670*/  PLOP3.LUT P0, PT, PT, PT, UP0, 0x80, 0x0 ;  /* 0x000000000000781c */ /* 0x000fe40003f0f008 */
[----:B------:R-:W-:Y:S02]  /*2680*/  ISETP.GE.AND P1, PT, R8, UR10, PT ;  /* 0x0000000a08007c0c */ /* 0x000fe4000bf26270 */
[----:B------:R-:W-:-:S11]  /*2690*/  ISETP.GE.AND P2, PT, R239, UR10, PT ;  /* 0x0000000aef007c0c */ /* 0x000fd6000bf46270 */
        /* <DEDUP_REMOVED lines=45> */
.L_x_1816:
[----:B------:R-:W-:Y:S01]  /*2970*/  @!PT LDS RZ, [RZ] ;  /* 0x00000000fffff984 */ /* 0x000fe20000000800 */
[----:B------:R-:W-:Y:S01]  /*2980*/  @!PT LDS RZ, [RZ] ;  /* 0x00000000fffff984 */ /* 0x000fe20000000800 */
[----:B------:R-:W-:Y:S01]  /*2990*/  @!PT LDS RZ, [RZ] ;  /* 0x00000000fffff984 */ /* 0x000fe20000000800 */
[----:B-1----:R1:W-:Y:S04]  /*29a0*/  LDGSTS.E.BYPASS.LTC128B.128 [R226], [R230.64] ;  /* 0x00000000e6e27fae */ /* 0x0023e8000b901d44 */
[----:B------:R1:W-:Y:S04]  /*29b0*/  LDGSTS.E.BYPASS.LTC128B.128 [R226+0x2000], [R230.64+0x80] ;  /* 0x02000080e6e27fae */ /* 0x0003e8000b901d44 */
[----:B------:R1:W-:Y:S04]  /*29c0*/  LDGSTS.E.BYPASS.LTC128B.128 [R226+0x4000], [R230.64+0x100] ;  /* 0x04000100e6e27fae */ /* 0x0003e8000b901d44 */
[----:B------:R1:W-:Y:S02]  /*29d0*/  LDGSTS.E.BYPASS.LTC128B.128 [R226+0x6000], [R230.64+0x180] ;  /* 0x06000180e6e27fae */ /* 0x0003e4000b901d44 */
.L_x_1817:
[----:B------:R-:W-:Y:S05]  /*29e0*/  BSYNC B0 ;  /* 0x0000000000007941 */ /* 0x000fea0003800000 */
.L_x_1815:
        /* <DEDUP_REMOVED lines=21> */
.L_x_1819:
        /* <DEDUP_REMOVED lines=9> */
.L_x_1820:
[----:B------:R-:W-:Y:S05]  /*2bd0*/  BSYNC B0 ;  /* 0x0000000000007941 */ /* 0x000fea0003800000 */
.L_x_1818:
[----:B------:R-:W-:Y:S01]  /*2be0*/  ULDC.64 UR12, c[0x0][0x1a0] ;  /* 0x00006800000c7ab9 */ /* 0x000fe20000000a00 */
[----:B------:R-:W3:Y:S01]  /*2bf0*/  LDL R20, [R1] ;  /* 0x0000000001147983 */ /* 0x000ee20000100800 */
[----:B------:R-:W-:Y:S01]  /*2c00*/  UIMAD UR11, UR19, UR12, URZ ;  /* 0x0000000c130b72a4 */ /* 0x000fe2000f8e023f */
[----:B--2---:R-:W-:Y:S01]  /*2c10*/  IMAD.U32 R2, RZ, RZ, UR38 ;  /* 0x00000026ff027e24 */ /* 0x004fe2000f8e00ff */
[----:B------:R-:W-:Y:S01]  /*2c20*/  ULDC.64 UR20, c[0x0][0x198] ;  /* 0x0000660000147ab9 */ /* 0x000fe20000000a00 */
[----:B------:R-:W-:Y:S01]  /*2c30*/  IMAD.U32 R4, RZ, RZ, UR38 ;  /* 0x00000026ff047e24 */ /* 0x000fe2000f8e00ff */
[----:B------:R-:W-:Y:S01]  /*2c40*/  UIMAD UR11, UR38, UR13, UR11 ;  /* 0x0000000d260b72a4 */ /* 0x000fe2000f8e020b */
[----:B------:R-:W-:Y:S01]  /*2c50*/  IMAD.WIDE.U32 R2, R2, c[0x0][0x1a0], R248 ;  /* 0x0000680002027a25 */ /* 0x000fe200078e00f8 */
[----:B------:R-:W-:-:S03]  /*2c60*/  UIMAD UR20, UR19, UR20, URZ ;  /* 0x00000014131472a4 */ /* 0x000fc6000f8e023f */
[----:B------:R-:W-:Y:S01]  /*2c70*/  IMAD.WIDE.U32 R4, R4, c[0x0][0x198], R248 ;  /* 0x0000660004047a25 */ /* 0x000fe200078e00f8 */
[----:B------:R-:W-:Y:S01]  /*2c80*/  IADD3 R2, P1, R2, UR22, RZ ;  /* 0x0000001602027c10 */ /* 0x000fe2000ff3e0ff */
[----:B------:R-:W-:Y:S02]  /*2c90*/  UIMAD UR21, UR38, UR21, UR20 ;  /* 0x00000015261572a4 */ /* 0x000fe4000f8e0214 */
[----:B------:R-:W-:Y:S01]  /*2ca0*/  IMAD.U32 R6, RZ, RZ, UR11 ;  /* 0x0000000bff067e24 */ /* 0x000fe2000f8e00ff */
[----:B------:R-:W-:Y:S01]  /*2cb0*/  UIMAD UR11, UR35, -0x40, UR7 ;  /* 0xffffffc0230b78a4 */ /* 0x000fe2000f8e0207 */
[----:B------:R-:W-:Y:S02]  /*2cc0*/  IADD3 R4, P2, R4, UR26, RZ ;  /* 0x0000001a04047c10 */ /* 0x000fe4000ff5e0ff */
[----:B------:R-:W-:Y:S02]  /*2cd0*/  MOV R7, UR21 ;  /* 0x0000001500077c02 */ /* 0x000fe40008000f00 */
[----:B------:R-:W-:Y:S01]  /*2ce0*/  IADD3.X R3, R3, UR23, R6, P1, !PT ;  /* 0x0000001703037c10 */ /* 0x000fe20008ffe406 */
[----:B------:R-:W-:Y:S01]  /*2cf0*/  IMAD R6, R10, c[0x0][0x1b0], RZ ;  /* 0x00006c000a067a24 */ /* 0x000fe200078e02ff */
[----:B------:R-:W-:-:S02]  /*2d00*/  ISETP.GE.AND P1, PT, R8, UR11, PT ;  /* 0x0000000b08007c0c */ /* 0x000fc4000bf26270 */
[----:B------:R-:W-:Y:S01]  /*2d10*/  IADD3.X R5, R5, UR27, R7, P2, !PT ;  /* 0x0000001b05057c10 */ /* 0x000fe200097fe407 */
[----:B------:R-:W-:Y:S01]  /*2d20*/  IMAD R7, R10, c[0x0][0x1b8], RZ ;  /* 0x00006e000a077a24 */ /* 0x000fe200078e02ff */
[----:B------:R-:W-:Y:S01]  /*2d30*/  ISETP.GE.AND P2, PT, R239, UR11, PT ;  /* 0x0000000bef007c0c */ /* 0x000fe2000bf46270 */
[C---:B------:R-:W-:Y:S02]  /*2d40*/  IMAD R6, R0.reuse, c[0x0][0x1b4], R6 ;  /* 0x00006d0000067a24 */ /* 0x040fe400078e0206 */
[----:B------:R-:W-:-:S04]  /*2d50*/  IMAD.WIDE.U32 R4, R0, c[0x0][0x1b0], R4 ;  /* 0x00006c0000047a25 */ /* 0x000fc800078e0004 */
[C---:B------:R-:W-:Y:S02]  /*2d60*/  IMAD R7, R0.reuse, c[0x0][0x1bc], R7 ;  /* 0x00006f0000077a24 */ /* 0x040fe400078e0207 */
[----:B------:R-:W-:Y:S01]  /*2d70*/  @!P1 IADD3 R16, P3, R239, 0x20, RZ ;  /* 0x00000020ef109810 */ /* 0x000fe20007f7e0ff */
[----:B------:R-:W-:-:S03]  /*2d80*/  IMAD.WIDE.U32 R2, R0, c[0x0][0x1b8], R2 ;  /* 0x00006e0000027a25 */ /* 0x000fc600078e0002 */
[----:B------:R2:W-:Y:S01]  /*2d90*/  @P2 STS.128 [R227+0x18000], RZ ;  /* 0x018000ffe3002388 */ /* 0x0005e20000000c00 */
[----:B------:R-:W-:Y:S01]  /*2da0*/  IMAD.IADD R5, R5, 0x1, R6 ;  /* 0x0000000105057824 */ /* 0x000fe200078e0206 */
[----:B------:R-:W-:Y:S01]  /*2db0*/  IADD3 R3, R3, R7, RZ ;  /* 0x0000000703037210 */ /* 0x000fe20007ffe0ff */
[----:B------:R-:W-:Y:S01]  /*2dc0*/  @!P1 IMAD.X R8, RZ, RZ, R12, P3 ;  /* 0x000000ffff089224 */ /* 0x000fe200018e060c */
[----:B------:R-:W-:Y:S01]  /*2dd0*/  @!P1 IADD3 R0, P3, R239, 0x20, RZ ;  /* 0x00000020ef009810 */ /* 0x000fe20007f7e0ff */
[----:B------:R-:W-:Y:S01]  /*2de0*/  @!P1 IMAD.MOV.U32 R6, RZ, RZ, R4 ;  /* 0x000000ffff069224 */ /* 0x000fe200078e0004 */
[----:B------:R-:W-:Y:S01]  /*2df0*/  @!P1 MOV R7, R5 ;  /* 0x0000000500079202 */ /* 0x000fe20000000f00 */
[----:B------:R-:W-:Y:S01]  /*2e00*/  @!P1 IMAD R8, R8, c[0x0][0x198], RZ ;  /* 0x0000660008089a24 */ /* 0x000fe200078e02ff */
[----:B------:R-:W-:Y:S01]  /*2e10*/  @!P1 IADD3.X R9, RZ, R12, RZ, P3, !PT ;  /* 0x0000000cff099210 */ /* 0x000fe20001ffe4ff */
[----:B------:R-:W-:Y:S01]  /*2e20*/  @!P2 IMAD R13, R12, c[0x0][0x198], RZ ;  /* 0x000066000c0daa24 */ /* 0x000fe200078e02ff */
[----:B------:R2:W-:Y:S01]  /*2e30*/  @P2 STS.128 [R227+0x1a000], RZ ;  /* 0x01a000ffe3002388 */ /* 0x0005e20000000c00 */
[----:B------:R-:W-:-:S02]  /*2e40*/  @!P1 IMAD R18, R16, c[0x0][0x19c], R8 ;  /* 0x0000670010129a24 */ /* 0x000fc400078e0208 */
[----:B------:R-:W-:Y:S01]  /*2e50*/  @!P1 IMAD.WIDE.U32 R16, R16, c[0x0][0x198], R6 ;  /* 0x0000660010109a25 */ /* 0x000fe200078e0006 */
[----:B------:R2:W-:Y:S03]  /*2e60*/  @P2 STS.128 [R227+0x1c000], RZ ;  /* 0x01c000ffe3002388 */ /* 0x0005e60000000c00 */
[C---:B------:R-:W-:Y:S01]  /*2e70*/  @!P2 IMAD R8, R239.reuse, c[0x0][0x19c], R13 ;  /* 0x00006700ef08aa24 */ /* 0x040fe200078e020d */
[----:B------:R2:W-:Y:S01]  /*2e80*/  @P2 STS.128 [R227+0x1e000], RZ ;  /* 0x01e000ffe3002388 */ /* 0x0005e20000000c00 */
[----:B------:R-:W-:-:S04]  /*2e90*/  @!P2 IMAD.WIDE.U32 R14, R239, c[0x0][0x198], R4 ;  /* 0x00006600ef0eaa25 */ /* 0x000fc800078e0004 */
[----:B------:R-:W-:Y:S02]  /*2ea0*/  @!P1 IMAD.MOV.U32 R10, RZ, RZ, R2 ;  /* 0x000000ffff0a9224 */ /* 0x000fe400078e0002 */
[----:B------:R-:W-:Y:S02]  /*2eb0*/  @!P1 IMAD.MOV.U32 R11, RZ, RZ, R3 ;  /* 0x000000ffff0b9224 */ /* 0x000fe400078e0003 */
[----:B------:R-:W-:Y:S02]  /*2ec0*/  @!P1 IMAD R6, R9, c[0x0][0x1a0], RZ ;  /* 0x0000680009069a24 */ /* 0x000fe400078e02ff */
[----:B------:R-:W-:Y:S02]  /*2ed0*/  @!P2 IMAD R12, R12, c[0x0][0x1a0], RZ ;  /* 0x000068000c0caa24 */ /* 0x000fe400078e02ff */
[----:B------:R-:W-:Y:S01]  /*2ee0*/  @!P2 IMAD.IADD R5, R15, 0x1, R8 ;  /* 0x000000010f05a824 */ /* 0x000fe200078e0208 */
[----:B------:R-:W-:Y:S01]  /*2ef0*/  @!P2 LEA R8, P6, R14, c[0x0][0x168], 0x1 ;  /* 0x00005a000e08aa11 */ /* 0x000fe200078c08ff */
[----:B------:R-:W-:-:S02]  /*2f00*/  @!P1 IMAD R6, R0, c[0x0][0x1a4], R6 ;  /* 0x0000690000069a24 */ /* 0x000fc400078e0206 */
[----:B------:R-:W-:Y:S01]  /*2f10*/  @!P1 IMAD.WIDE.U32 R10, R0, c[0x0][0x1a0], R10 ;  /* 0x00006800000a9a25 */ /* 0x000fe200078e000a */
[----:B------:R-:W-:-:S03]  /*2f20*/  @!P2 LEA.HI.X R9, R14, c[0x0][0x16c], R5, 0x1, P6 ;  /* 0x00005b000e09aa11 */ /* 0x000fc600030f0c05 */
[C---:B------:R-:W-:Y:S02]  /*2f30*/  @!P2 IMAD R7, R239.reuse, c[0x0][0x1a4], R12 ;  /* 0x00006900ef07aa24 */ /* 0x040fe400078e020c */
[----:B------:R-:W-:Y:S01]  /*2f40*/  @!P2 IMAD.WIDE.U32 R12, R239, c[0x0][0x1a0], R2 ;  /* 0x00006800ef0caa25 */ /* 0x000fe200078e0002 */
[----:B------:R-:W-:Y:S01]  /*2f50*/  @!PT LDS RZ, [RZ] ;  /* 0x00000000fffff984 */ /* 0x000fe20000000800 */
[----:B------:R-:W-:Y:S01]  /*2f60*/  @!PT LDS RZ, [RZ] ;  /* 0x00000000fffff984 */ /* 0x000fe20000000800 */
[----:B------:R-:W-:Y:S01]  /*2f70*/  @!PT LDS RZ, [RZ] ;  /* 0x00000000fffff984 */ /* 0x000fe20000000800 */
[----:B------:R2:W-:Y:S01]  /*2f80*/  @!P2 LDGSTS.E.BYPASS.LTC128B.128 [R227+0x18000], [R8.64] ;  /* 0x1800000008e3afae */ /* 0x0005e2000b901d44 */
[----:B------:R-:W-:Y:S02]  /*2f90*/  @!P1 LEA R2, P3, R10, c[0x0][0x170], 0x1 ;  /* 0x00005c000a029a11 */ /* 0x000fe400078608ff */
[----:B------:R-:W-:Y:S01]  /*2fa0*/  @!P1 IMAD.IADD R15, R17, 0x1, R18 ;  /* 0x00000001110f9824 */ /* 0x000fe200078e0212 */
[----:B------:R-:W-:Y:S01]  /*2fb0*/  @!P2 IADD3 R3, R13, R7, RZ ;  /* 0x000000070d03a210 */ /* 0x000fe20007ffe0ff */
[----:B------:R-:W-:Y:S01]  /*2fc0*/  @!P1 IMAD.IADD R0, R11, 0x1, R6 ;  /* 0x000000010b009824 */ /* 0x000fe200078e0206 */
[----:B------:R-:W-:Y:S01]  /*2fd0*/  @!P1 LEA R6, P5, R16, c[0x0][0x168], 0x1 ;  /* 0x00005a0010069a11 */ /* 0x000fe200078a08ff */
[----:B------:R2:W-:Y:S01]  /*2fe0*/  @!P2 LDGSTS.E.BYPASS.LTC128B.128 [R227+0x1a000], [R8.64+0x80] ;  /* 0x1a00008008e3afae */ /* 0x0005e2000b901d44 */
[----:B------:R-:W-:-:S02]  /*2ff0*/  @!P2 LEA R4, P4, R12, c[0x0][0x170], 0x1 ;  /* 0x00005c000c04aa11 */ /* 0x000fc400078808ff */
[----:B------:R-:W-:Y:S01]  /*3000*/  @!P1 LEA.HI.X R7, R16, c[0x0][0x16c], R15, 0x1, P5 ;  /* 0x00005b0010079a11 */ /* 0x000fe200028f0c0f */
[----:B------:R2:W-:Y:S01]  /*3010*/  @!P2 LDGSTS.E.BYPASS.LTC128B.128 [R227+0x1c000], [R8.64+0x100] ;  /* 0x1c00010008e3afae */ /* 0x0005e2000b901d44 */
[----:B------:R-:W-:Y:S02]  /*3020*/  @!P2 LEA.HI.X R5, R12, c[0x0][0x174], R3, 0x1, P4 ;  /* 0x00005d000c05aa11 */ /* 0x000fe400020f0c03 */
[----:B------:R-:W-:Y:S01]  /*3030*/  @!P1 LEA.HI.X R3, R10, c[0x0][0x174], R0, 0x1, P3 ;  /* 0x00005d000a039a11 */ /* 0x000fe200018f0c00 */
        /* <DEDUP_REMOVED lines=21> */
[----:B----4-:R-:W-:Y:S01]  /*3190*/  MOV R6, c[0x0][0x308] ;  /* 0x0000c20000067a02 */ /* 0x010fe20000000f00 */
        /* <DEDUP_REMOVED lines=10> */
[----:B------:R4:W-:Y:S01]  /*3240*/  @!P1 LDGSTS.E.BYPASS.LTC128B.128 [R227+0x21000], [R2.64] ;  /* 0x2100000002e39fae */ /* 0x0009e2000b901d44 */
[----:B------:R-:W-:-:S03]  /*3250*/  ISETP.GE.AND P2, PT, R232, UR10, PT ;  /* 0x0000000ae8007c0c */ /* 0x000fc6000bf46270 */
[----:B------:R4:W-:Y:S04]  /*3260*/  @!P1 LDGSTS.E.BYPASS.LTC128B.128 [R227+0x23000], [R2.64+0x80] ;  /* 0x2300008002e39fae */ /* 0x0009e8000b901d44 */
[----:B------:R4:W-:Y:S04]  /*3270*/  @!P1 LDGSTS.E.BYPASS.LTC128B.128 [R227+0x25000], [R2.64+0x100] ;  /* 0x2500010002e39fae */ /* 0x0009e8000b901d44 */
[----:B------:R4:W-:Y:S04]  /*3280*/  @!P1 LDGSTS.E.BYPASS.LTC128B.128 [R227+0x27000], [R2.64+0x180] ;  /* 0x2700018002e39fae */ /* 0x0009e8000b901d44 */
[----:B------:R-:W0:Y:S04]  /*3290*/  LDGDEPBAR ;  /* 0x00000000000079af */ /* 0x000e280000000000 */
[----:B-1----:R1:W2:Y:S04]  /*32a0*/  LDG.E.64 R4, [R6.64+0x8] ;  /* 0x0000080406047981 */ /* 0x0022a8000c1e1b00 */
[----:B-1----:R-:W3:Y:S01]  /*32b0*/  LDG.E.64 R6, [R6.64] ;  /* 0x0000000406067981 */ /* 0x002ee2000c1e1b00 */
[----:B------:R-:W-:Y:S01]  /*32c0*/  IADD3 R0, R232, 0x8, RZ ;  /* 0x00000008e8007810 */ /* 0x000fe20007ffe0ff */
[----:B------:R-:W-:Y:S01]  /*32d0*/  IMAD.MOV.U32 R237, RZ, RZ, 0x7f800000 ;  /* 0x7f800000ffed7424 */ /* 0x000fe200078e00ff */
[----:B----4-:R-:W-:-:S02]  /*32e0*/  MOV R2, 0x4 ;  /* 0x0000000400027802 */ /* 0x010fc40000000f00 */
[----:B------:R-:W-:Y:S02]  /*32f0*/  ISETP.GE.AND P1, PT, R0, UR10, PT ;  /* 0x0000000a00007c0c */ /* 0x000fe4000bf26270 */
[----:B------:R-:W-:Y:S01]  /*3300*/  MOV R238, 0x7f800000 ;  /* 0x7f80000000ee7802 */ /* 0x000fe20000000f00 */
[----:B------:R-:W-:Y:S01]  /*3310*/  IMAD.WIDE R2, R232, R2, UR8 ;  /* 0x00000008e8027e25 */ /* 0x000fe2000f8e0202 */
[----:B------:R-:W-:-:S04]  /*3320*/  SHF.R.S32.HI R0, RZ, 0x1f, R19 ;  /* 0x0000001fff007819 */ /* 0x000fc80000011413 */
[----:B------:R1:W5:Y:S05]  /*3330*/  @!P2 LDG.E R237, [R2.64] ;  /* 0x0000000402eda981 */ /* 0x00036a000c1e1900 */
[----:B------:R1:W5:Y:S01]  /*3340*/  @!P1 LDG.E R238, [R2.64+0x20] ;  /* 0x0000200402ee9981 */ /* 0x000362000c1e1900 */
[----:B------:R-:W-:Y:S01]  /*3350*/  IMAD.MOV.U32 R217, RZ, RZ, 0x20 ;  /* 0x00000020ffd97424 */ /* 0x000fe200078e00ff */
        /* <DEDUP_REMOVED lines=23> */
[----:B-1----:R-:W-:Y:S01]  /*34d0*/  IADD3 R2, R222, 0x4000, RZ ;  /* 0x00004000de027810 */ /* 0x002fe20007ffe0ff */
[----:B------:R-:W-:Y:S01]  /*34e0*/  CS2R R150, SRZ ;  /* 0x0000000000967805 */ /* 0x000fe2000001ff00 */
[----:B------:R-:W-:Y:S01]  /*34f0*/  CS2R R148, SRZ ;  /* 0x0000000000947805 */ /* 0x000fe2000001ff00 */
[----:B------:R-:W-:Y:S01]  /*3500*/  CS2R R142, SRZ ;  /* 0x00000000008e7805 */ /* 0x000fe2000001ff00 */
[----:B------:R-:W-:Y:S01]  /*3510*/  SEL R2, R2, R222, !P0 ;  /* 0x000000de02027207 */ /* 0x000fe20004000000 */
        /* <DEDUP_REMOVED lines=38> */
[----:B------:R-:W-:Y:S01]  /*3780*/  ULDC UR24, c[0x0][0x2e8] ;  /* 0x0000ba0000187ab9 */ /* 0x000fe20000000800 */
[----:B------:R-:W-:Y:S01]  /*3790*/  SHF.L.U32 R213, R2, 0x1, RZ ;  /* 0x0000000102d57819 */ /* 0x000fe200000006ff */
[----:B------:R-:W-:-:S02]  /*37a0*/  UIADD3 UR21, UR21, -UR24, URZ ;  /* 0x8000001815157290 */ /* 0x000fc4000fffe03f */
[----:B------:R-:W-:Y:S02]  /*37b0*/  UIADD3 UR34, UR38, 0x40, URZ ;  /* 0x0000004026227890 */ /* 0x000fe4000fffe03f */
[----:B------:R-:W-:Y:S01]  /*37c0*/  ULDC UR13, c[0x0][0x2e4] ;  /* 0x0000b900000d7ab9 */ /* 0x000fe20000000800 */
[----:B--2---:R-:W-:-:S04]  /*37d0*/  IADD3 R243, P2, P1, R4, UR50, R19 ;  /* 0x0000003204f37c10 */ /* 0x004fc8000f95e013 */
[----:B------:R-:W-:Y:S02]  /*37e0*/  IADD3.X R244, R5, UR54, R0, P2, P1 ;  /* 0x0000003605f47c10 */ /* 0x000fe400097e2400 */
[----:B---3--:R-:W-:Y:S02]  /*37f0*/  R2P PR, R20, 0x6 ;  /* 0x0000000614007804 */ /* 0x008fe40000000000 */
[----:B------:R-:W-:Y:S01]  /*3800*/  IADD3 R0, R223, 0x4000, RZ ;  /* 0x00004000df007810 */ /* 0x000fe20007ffe0ff */
[----:B------:R-:W-:Y:S02]  /*3810*/  CS2R R20, SRZ ;  /* 0x0000000000147805 */ /* 0x000fe4000001ff00 */
[----:B------:R-:W-:Y:S02]  /*3820*/  SEL R217, R217, 0xffffffe0, !P1 ;  /* 0xffffffe0d9d97807 */ /* 0x000fe40004800000 */
[----:B------:R-:W-:Y:S02]  /*3830*/  SEL R0, R0, R223, !P0 ;  /* 0x000000df00007207 */ /* 0x000fe40004000000 */
[----:B------:R-:W-:-:S02]  /*3840*/  SEL R216, R216, 0xffffffc0, !P2 ;  /* 0xffffffc0d8d87807 */ /* 0x000fc40005000000 */
[----:B------:R-:W-:Y:S01]  /*3850*/  IADD3 R219, R218, R217, RZ ;  /* 0x000000d9dadb7210 */ /* 0x000fe20007ffe0ff */
[----:B------:R-:W-:Y:S02]  /*3860*/  IMAD.SHL.U32 R208, R0, 0x2, RZ ;  /* 0x0000000200d07824 */ /* 0x000fe400078e00ff */
[----:B------:R-:W-:Y:S01]  /*3870*/  IMAD.IADD R220, R218, 0x1, R216 ;  /* 0x00000001dadc7824 */ /* 0x000fe200078e02d8 */
[----:B------:R-:W-:Y:S01]  /*3880*/  IADD3 R221, R216, R219, RZ ;  /* 0x000000dbd8dd7210 */ /* 0x000fe20007ffe0ff */
[----:B------:R-:W1:Y:S08]  /*3890*/  R2UR UR20, R6 ;  /* 0x00000000061473c2 */ /* 0x000e7000000e0000 */
[----:B------:R-:W2:Y:S01]  /*38a0*/  R2UR UR19, R7 ;  /* 0x00000000071373c2 */ /* 0x000ea200000e0000 */
[----:B-1----:R-:W-:-:S02]  /*38b0*/  UIADD3 UR33, UR20, -0x61c88647, URZ ;  /* 0x9e3779b914217890 */ /* 0x002fc4000fffe03f */
[----:B------:R-:W-:Y:S02]  /*38c0*/  UIADD3 UR31, UR20, 0x3c6ef372, URZ ;  /* 0x3c6ef372141f7890 */ /* 0x000fe4000fffe03f */
[----:B------:R-:W-:Y:S02]  /*38d0*/  UIADD3 UR29, UR20, -0x255992d5, URZ ;  /* 0xdaa66d2b141d7890 */ /* 0x000fe4000fffe03f */
[----:B------:R-:W-:Y:S02]  /*38e0*/  UIADD3 UR27, UR20, 0x78dde6e4, URZ ;  /* 0x78dde6e4141b7890 */ /* 0x000fe4000fffe03f */
[----:B--2---:R-:W-:Y:S02]  /*38f0*/  UIADD3 UR32, UR19, -0x4498517b, URZ ;  /* 0xbb67ae8513207890 */ /* 0x004fe4000fffe03f */
[----:B------:R-:W-:Y:S02]  /*3900*/  UIADD3 UR30, UR19, 0x76cf5d0a, URZ ;  /* 0x76cf5d0a131e7890 */ /* 0x000fe4000fffe03f */
[----:B------:R-:W-:-:S02]  /*3910*/  UIADD3 UR28, UR19, 0x32370b8f, URZ ;  /* 0x32370b8f131c7890 */ /* 0x000fc4000fffe03f */
[----:B------:R-:W-:Y:S02]  /*3920*/  UIADD3 UR26, UR19, -0x126145ec, URZ ;  /* 0xed9eba14131a7890 */ /* 0x000fe4000fffe03f */
[----:B------:R-:W-:Y:S02]  /*3930*/  UIADD3 UR25, UR20, 0x1715609d, URZ ;  /* 0x1715609d14197890 */ /* 0x000fe4000fffe03f */
[----:B------:R-:W-:Y:S02]  /*3940*/  UIADD3 UR24, UR19, -0x56f99767, URZ ;  /* 0xa906689913187890 */ /* 0x000fe4000fffe03f */
[----:B------:R-:W-:Y:S02]  /*3950*/  UIADD3 UR23, UR20, -0x4ab325aa, URZ ;  /* 0xb54cda5614177890 */ /* 0x000fe4000fffe03f */
[----:B------:R-:W-:Y:S02]  /*3960*/  UIADD3 UR22, UR19, 0x646e171e, URZ ;  /* 0x646e171e13167890 */ /* 0x000fe4000fffe03f */
.L_x_1825:
        /* <DEDUP_REMOVED lines=138> */
.L_x_1821:
[----:B------:R-:W-:Y:S01]  /*4210*/  IADD3 R0, R232, UR11, RZ ;  /* 0x0000000be8007c10 */ /* 0x000fe2000fffe0ff */
[----:B------:R-:W1:Y:S01]  /*4220*/  S2R R86, SR_TID.X ;  /* 0x0000000000567919 */ /* 0x000e620000002100 */
[----:B------:R-:W-:Y:S02]  /*4230*/  UIADD3 UR11, -UR10, UR7, -UR18 ;  /* 0x000000070a0b7290 */ /* 0x000fe4000fffe912 */
[C---:B------:R-:W-:Y:S01]  /*4240*/  IADD3 R2, R0.reuse, 0x8, RZ ;  /* 0x0000000800027810 */ /* 0x040fe20007ffe0ff */
[----:B------:R-:W-:Y:S03]  /*4250*/  UMOV UR13, UR10 ;  /* 0x0000000a000d7c82 */ /* 0x000fe60008000000 */
[----:B------:R-:W-:Y:S02]  /*4260*/  IADD3 R85, R0, UR11, RZ ;  /* 0x0000000b00557c10 */ /* 0x000fe4000fffe0ff */
[----:B------:R-:W-:Y:S01]  /*4270*/  IADD3 R3, R2, UR11, RZ ;  /* 0x0000000b02037c10 */ /* 0x000fe2000fffe0ff */
        /* <DEDUP_REMOVED lines=67> */
.L_x_1822:
        /* <DEDUP_REMOVED lines=8> */
[----:B------:R-:W-:Y:S01]  /*4730*/  FFMA.FTZ R8, R8, c[0x0][0x23c], -R2 ;  /* 0x00008f0008087a23 */ /* 0x000fe20000010802 */
        /* <DEDUP_REMOVED lines=267> */
[-C--:B------:R-:W-:Y:S01]  /*57f0*/  FSEL R0, R0, R113.reuse, P0 ;  /* 0x0000007100007208 */ /* 0x080fe20000000000 */
[----:B------:R-:W-:Y:S01]  /*5800*/  FADD.FTZ R2, -R113, R6 ;  /* 0x0000000671027221 */ /* 0x000fe20000010100 */
[----:B------:R-:W-:Y:S01]  /*5810*/  FSETP.GE.FTZ.AND P0, PT, R128, RZ, PT ;  /* 0x000000ff8000720b */ /* 0x000fe20003f16000 */
[C---:B------:R-:W-:Y:S01]  /*5820*/  FADD.FTZ R8, -R114.reuse, R8 ;  /* 0x0000000872087221 */ /* 0x040fe20000010100 */
[----:B------:R-:W-:Y:S01]  /*5830*/  FSEL R3, R3, R114, P2 ;  /* 0x0000007203037208 */ /* 0x000fe20001000000 */
[----:B------:R-:W-:Y:S01]  /*5840*/  FADD.FTZ R4, -R114, R4 ;  /* 0x0000000472047221 */ /* 0x000fe20000010100 */
[----:B------:R-:W-:Y:S02]  /*5850*/  FSETP.GE.FTZ.AND P2, PT, R118, RZ, PT ;  /* 0x000000ff7600720b */ /* 0x000fe40003f56000 */
[----:B------:R-:W-:Y:S01]  /*5860*/  FADD.FTZ R11, -R113, R11 ;  /* 0x0000000b710b7221 */ /* 0x000fe20000010100 */
[----:B------:R-:W-:Y:S01]  /*5870*/  FSEL R2, R2, R113, P1 ;  /* 0x0000007102027208 */ /* 0x000fe20000800000 */
[----:B------:R-:W-:Y:S01]  /*5880*/  FMUL.FTZ R89, R127, R0 ;  /* 0x000000007f597220 */ /* 0x000fe20000410000 */
[-C--:B------:R-:W-:Y:S01]  /*5890*/  FSEL R0, R8, R114.reuse, P0 ;  /* 0x0000007208007208 */ /* 0x080fe20000000000 */
[----:B------:R-:W-:Y:S01]  /*58a0*/  FMUL.FTZ R6, R121, R3 ;  /* 0x0000000379067220 */ /* 0x000fe20000410000 */
[----:B------:R-:W-:Y:S01]  /*58b0*/  FSETP.GE.FTZ.AND P0, PT, R129, RZ, PT ;  /* 0x000000ff8100720b */ /* 0x000fe20003f16000 */
[----:B------:R-:W-:Y:S01]  /*58c0*/  FADD.FTZ R3, -R114, R13 ;  /* 0x0000000d72037221 */ /* 0x000fe20000010100 */
[----:B------:R-:W-:Y:S01]  /*58d0*/  FSEL R4, R4, R114, P3 ;  /* 0x0000007204047208 */ /* 0x000fe20001800000 */
[----:B------:R-:W-:Y:S01]  /*58e0*/  FADD.FTZ R10, -R113, R10 ;  /* 0x0000000a710a7221 */ /* 0x000fe20000010100 */
[----:B------:R-:W-:Y:S01]  /*58f0*/  FSETP.GE.FTZ.AND P1, PT, R122, RZ, PT ;  /* 0x000000ff7a00720b */ /* 0x000fe20003f36000 */
        /* <DEDUP_REMOVED lines=11> */
[----:B------:R-:W-:Y:S01]  /*59b0*/  FSETP.GE.FTZ.AND P0, PT, R123, RZ, PT ;  /* 0x000000ff7b00720b */ /* 0x000fe20003f16000 */
[----:B------:R-:W-:Y:S01]  /*59c0*/  FADD.FTZ R0, -R113, R18 ;  /* 0x0000001271007221 */ /* 0x000fe20000010100 */
[----:B------:R-:W-:Y:S01]  /*59d0*/  FSEL R4, R4, R114, P3 ;  /* 0x0000007204047208 */ /* 0x000fe20001800000 */
[----:B------:R-:W-:Y:S01]  /*59e0*/  FMUL.FTZ R13, R118, R3 ;  /* 0x00000003760d7220 */ /* 0x000fe20000410000 */
[-C--:B------:R-:W-:Y:S01]  /*59f0*/  FSEL R3, R15, R113.reuse, P1 ;  /* 0x000000710f037208 */ /* 0x080fe20000800000 */
[----:B------:R-:W-:Y:S01]  /*5a00*/  FADD.FTZ R5, -R114, R9 ;  /* 0x0000000972057221 */ /* 0x000fe20000010100 */
[----:B------:R-:W-:Y:S01]  /*5a10*/  FSETP.GE.FTZ.AND P1, PT, R115, RZ, PT ;  /* 0x000000ff7300720b */ /* 0x000fe20003f36000 */
[----:B------:R-:W-:Y:S01]  /*5a20*/  FADD.FTZ R14, -R113, R14 ;  /* 0x0000000e710e7221 */ /* 0x000fe20000010100 */
[----:B------:R-:W-:Y:S01]  /*5a30*/  FSETP.GE.FTZ.AND P3, PT, R116, RZ, PT ;  /* 0x000000ff7400720b */ /* 0x000fe20003f76000 */
[----:B------:R-:W-:Y:S01]  /*5a40*/  FMUL.FTZ R86, R122, R2 ;  /* 0x000000027a567220 */ /* 0x000fe20000410000 */
[----:B------:R-:W-:Y:S01]  /*5a50*/  FSEL R0, R0, R113, P1 ;  /* 0x0000007100007208 */ /* 0x000fe20000800000 */
[----:B------:R-:W-:Y:S01]  /*5a60*/  FADD.FTZ R2, -R114, R16 ;  /* 0x0000001072027221 */ /* 0x000fe20000010100 */
[----:B------:R-:W-:Y:S01]  /*5a70*/  PLOP3.LUT P1, PT, PT, PT, UP2, 0x80, 0x0 ;  /* 0x000000000000781c */ /* 0x000fe20003f2f028 */
[----:B------:R-:W-:Y:S01]  /*5a80*/  FMUL.FTZ R85, R120, R4 ;  /* 0x0000000478557220 */ /* 0x000fe20000410000 */
[----:B------:R-:W-:Y:S01]  /*5a90*/  FSEL R5, R5, R114, P4 ;  /* 0x0000007205057208 */ /* 0x000fe20002000000 */
[----:B------:R-:W-:Y:S01]  /*5aa0*/  FMUL.FTZ R11, R119, R3 ;  /* 0x00000003770b7220 */ /* 0x000fe20000410000 */
        /* <DEDUP_REMOVED lines=39> */
.L_x_1823:
        /* <DEDUP_REMOVED lines=129> */
.L_x_1824:
        /* <DEDUP_REMOVED lines=16> */
[----:B------:R-:W-:Y:S05]  /*6630*/  LDSM.16.MT88.4 R200, [R0+0x18800] ;  /* 0x0188000000c8783b */ /* 0x000fea0000004200 */
[----:B------:R-:W-:Y:S05]  /*6640*/  LDSM.16.M88.4 R204, [R219+0x1000] ;  /* 0x00100000dbcc783b */ /* 0x000fea0000000200 */
        /* <DEDUP_REMOVED lines=18> */
[----:B------:R-:W2:Y:S07]  /*6770*/  LDSM.16.M88.4 R196, [R219] ;  /* 0x00000000dbc4783b */ /* 0x000eae0000000200 */
        /* <DEDUP_REMOVED lines=18> */
[----:B------:R-:W-:Y:S07]  /*68a0*/  LDSM.16.M88.4 R204, [R220+0x1000] ;  /* 0x00100000dccc783b */ /* 0x000fee0000000200 */
[----:B------:R-:W-:Y:S01]  /*68b0*/  HMMA.16816.F32.BF16 R128, R196, R202, R128 ;  /* 0x000000cac480723c */ /* 0x000fe20000041880 */
[----:B------:R-:W-:Y:S05]  /*68c0*/  LDSM.16.M88.4 R196, [R220] ;  /* 0x00000000dcc4783b */ /* 0x000fea0000000200 */
[----:B------:R-:W2:Y:S02]  /*68d0*/  LDSM.16.MT88.4 R200, [R0+0x19000] ;  /* 0x0190000000c8783b */ /* 0x000ea40000004200 */
        /* <DEDUP_REMOVED lines=41> */
[----:B------:R-:W-:Y:S01]  /*6b70*/  IMAD.SHL.U32 R200, R242, 0x8, RZ ;  /* 0x00000008f2c87824 */ /* 0x000fe200078e00ff */
[-C--:B------:R-:W-:Y:S04]  /*6b80*/  HMMA.16816.F32.BF16 R124, R204, R202.reuse, R124 ;  /* 0x000000cacc7c723c */ /* 0x080fe8000004187c */
[-C--:B-1----:R-:W-:Y:S01]  /*6b90*/  LEA R2, P0, R200, R224.reuse, 0x2 ;  /* 0x000000e0c8027211 */ /* 0x082fe200078010ff */
[----:B------:R-:W-:Y:S03]  /*6ba0*/  IMAD.SHL.U32 R201, R242, 0x10, RZ ;  /* 0x00000010f2c97824 */ /* 0x000fe600078e00ff */
[----:B------:R-:W-:Y:S04]  /*6bb0*/  HMMA.16816.F32.BF16 R128, R196, R202, R128 ;  /* 0x000000cac480723c */ /* 0x000fe80000041880 */
[-C--:B------:R-:W-:Y:S02]  /*6bc0*/  LEA.HI.X.SX32 R3, R200, R225.reuse, 0x2, P0 ;  /* 0x000000e1c8037211 */ /* 0x080fe400000f16ff */
[-C--:B------:R-:W-:Y:S01]  /*6bd0*/  LEA R4, P0, R0, R224.reuse, 0x2 ;  /* 0x000000e000047211 */ /* 0x080fe200078010ff */
[C---:B------:R-:W-:Y:S01]  /*6be0*/  IMAD.SHL.U32 R197, R242.reuse, 0x20, RZ ;  /* 0x00000020f2c57824 */ /* 0x040fe200078e00ff */
[CC--:B------:R-:W-:Y:S01]  /*6bf0*/  LEA R198, P1, R201.reuse, R224.reuse, 0x2 ;  /* 0x000000e0c9c67211 */ /* 0x0c0fe200078210ff */
[----:B------:R1:W-:Y:S03]  /*6c00*/  RED.E.ADD.F32.FTZ.RN.STRONG.GPU [R2.64], R5 ;  /* 0x000000050200798e */ /* 0x0003e6000c10e784 */
[-C--:B------:R-:W-:Y:S01]  /*6c10*/  LEA.HI.X.SX32 R199, R201, R225.reuse, 0x2, P1 ;  /* 0x000000e1c9c77211 */ /* 0x080fe200008f16ff */
[----:B------:R-:W-:Y:S01]  /*6c20*/  IMAD R202, R242, 0x28, RZ ;  /* 0x00000028f2ca7824 */ /* 0x000fe200078e02ff */
        /* <DEDUP_REMOVED lines=573> */
.L_x_1826:
        /* <DEDUP_REMOVED lines=19> */
.L_x_1827:
[----:B------:R-:W-:Y:S01]  /*9130*/  BAR.SYNC.DEFER_BLOCKING 0x0 ;  /* 0x0000000000007b1d */ /* 0x000fe20000010000 */
[----:B------:R-:W-:Y:S01]  /*9140*/  USHF.R.S32.HI UR10, URZ, 0x1f, UR38 ;  /* 0x0000001f3f0a7899 */ /* 0x000fe20008011426 */
[--C-:B-1----:R-:W-:Y:S01]  /*9150*/  SHF.R.S32.HI R5, RZ, 0x1f, R248.reuse ;  /* 0x0000001fff057819 */ /* 0x102fe200000114f8 */
[----:B------:R-:W-:Y:S01]  /*9160*/  IMAD.U32 R2, RZ, RZ, UR38 ;  /* 0x00000026ff027e24 */ /* 0x000fe2000f8e00ff */
[----:B------:R-:W-:Y:S01]  /*9170*/  UIMAD UR7, UR35, -0x40, UR7 ;  /* 0xffffffc0230778a4 */ /* 0x000fe2000f8e0207 */
[----:B------:R-:W-:Y:S01]  /*9180*/  IMAD.MOV.U32 R4, RZ, RZ, R248 ;  /* 0x000000ffff047224 */ /* 0x000fe200078e00f8 */
[----:B------:R-:W-:Y:S01]  /*9190*/  ULDC.64 UR8, c[0x0][0x3a0] ;  /* 0x0000e80000087ab9 */ /* 0x000fe20000000a00 */
[----:B------:R-:W-:Y:S01]  /*91a0*/  IMAD.U32 R6, RZ, RZ, UR41 ;  /* 0x00000029ff067e24 */ /* 0x000fe2000f8e00ff */
[----:B------:R-:W-:Y:S01]  /*91b0*/  UIMAD UR6, UR10, UR8, URZ ;  /* 0x000000080a0672a4 */ /* 0x000fe2000f8e023f */
[----:B------:R-:W-:Y:S01]  /*91c0*/  IMAD.WIDE.U32 R2, R2, c[0x0][0x3a0], R4 ;  /* 0x0000e80002027a25 */ /* 0x000fe200078e0004 */
[----:B------:R-:W-:Y:S01]  /*91d0*/  USHF.R.S32.HI UR13, URZ, 0x1f, UR41 ;  /* 0x0000001f3f0d7899 */ /* 0x000fe20008011429 */
[----:B------:R-:W-:Y:S01]  /*91e0*/  ISETP.GE.AND P2, PT, R239, UR7, PT ;  /* 0x00000007ef007c0c */ /* 0x000fe2000bf46270 */
[----:B------:R-:W-:Y:S01]  /*91f0*/  UIMAD UR6, UR38, UR9, UR6 ;  /* 0x00000009260672a4 */ /* 0x000fe2000f8e0206 */
[----:B------:R-:W-:Y:S01]  /*9200*/  BSSY B0, `(.L_x_1828) ;  /* 0x0000027000007945 */ /* 0x000fe20003800000 */
[----:B------:R-:W-:Y:S01]  /*9210*/  IADD3 R2, P0, R2, UR14, RZ ;  /* 0x0000000e02027c10 */ /* 0x000fe2000ff1e0ff */
[----:B------:R-:W-:Y:S01]  /*9220*/  ULDC.64 UR8, c[0x0][0x3b8] ;  /* 0x0000ee0000087ab9 */ /* 0x000fe20000000a00 */
[----:B------:R-:W-:-:S02]  /*9230*/  SHF.R.S32.HI R11, RZ, 0x1f, R239 ;  /* 0x0000001fff0b7819 */ /* 0x000fc400000114ef */
[----:B------:R-:W-:Y:S01]  /*9240*/  IMAD.U32 R0, RZ, RZ, UR6 ;  /* 0x00000006ff007e24 */ /* 0x000fe2000f8e00ff */
[----:B------:R-:W-:-:S04]  /*9250*/  UIMAD UR6, UR13, UR8, URZ ;  /* 0x000000080d0672a4 */ /* 0x000fc8000f8e023f */
[----:B------:R-:W-:Y:S01]  /*9260*/  IADD3.X R3, R3, UR15, R0, P0, !PT ;  /* 0x0000000f03037c10 */ /* 0x000fe200087fe400 */
[----:B------:R1:W2:Y:S01]  /*9270*/  LDS.128 R40, [R227+0x19000] ;  /* 0x01900000e3287984 */ /* 0x0002a20000000c00 */
[----:B------:R-:W-:-:S03]  /*9280*/  UIMAD UR6, UR41, UR9, UR6 ;  /* 0x00000009290672a4 */ /* 0x000fc6000f8e0206 */
        /* <DEDUP_REMOVED lines=30> */
.L_x_1829:
[----:B--23--:R-:W-:Y:S05]  /*9470*/  BSYNC B0 ;  /* 0x0000000000007941 */ /* 0x00cfea0003800000 */
.L_x_1828:
        /* <DEDUP_REMOVED lines=18> */
.L_x_1831:
[----:B------:R-:W-:Y:S05]  /*95a0*/  BSYNC B0 ;  /* 0x0000000000007941 */ /* 0x000fea0003800000 */
.L_x_1830:
[----:B------:R-:W-:Y:S01]  /*95b0*/  ULDC.64 UR6, c[0x0][0x3a8] ;  /* 0x0000ea0000067ab9 */ /* 0x000fe20000000a00 */
[----:B--2---:R-:W-:Y:S01]  /*95c0*/  IMAD.U32 R2, RZ, RZ, UR38 ;  /* 0x00000026ff027e24 */ /* 0x004fe2000f8e00ff */
[----:B------:R-:W-:Y:S01]  /*95d0*/  UIMAD UR6, UR10, UR6, URZ ;  /* 0x000000060a0672a4 */ /* 0x000fe2000f8e023f */
[----:B------:R-:W-:Y:S01]  /*95e0*/  BSSY B0, `(.L_x_1832) ;  /* 0x000001a000007945 */ /* 0x000fe20003800000 */
[----:B------:R-:W-:Y:S01]  /*95f0*/  USHF.R.S32.HI UR8, URZ, 0x1f, UR41 ;  /* 0x0000001f3f087899 */ /* 0x000fe20008011429 */
        /* <DEDUP_REMOVED lines=24> */
.L_x_1833:
[----:B------:R-:W-:Y:S05]  /*9780*/  BSYNC B0 ;  /* 0x0000000000007941 */ /* 0x000fea0003800000 */
.L_x_1832:
        /* <DEDUP_REMOVED lines=15> */
.L_x_1814:
[----:B------:R-:W-:Y:S05]  /*9880*/  BSYNC B1 ;  /* 0x0000000000017941 */ /* 0x000fea0003800000 */
.L_x_1800:
        /* <DEDUP_REMOVED lines=11> */
.L_x_1834:
[----:B------:R-:W-:Y:S05]  /*9940*/  EXIT ;  /* 0x000000000000794d */ /* 0x000fea0003800000 */
.L_x_1836:
        /* <DEDUP_REMOVED lines=11> */
.L_x_2048:


//--------------------- .text._ZN5flash44flash_bwd_dq_dk_dv_loop_seqk_parallel_kernelI23Flash_bwd_kernel_traitsILi256ELi64ELi64ELi8ELi4ELi2ELi2ELb0ELb0EN7cutlass10bfloat16_tE19Flash_kernel_traitsILi256ELi64ELi64ELi8ES3_EELb0ELb0ELb1ELb0ELb0ELb1ELb1EEEvNS_16Flash_bwd_paramsE --------------------------
	.section	.text._ZN5flash44flash_bwd_dq_dk_dv_loop_seqk_parallel_kernelI23Flash_bwd_kernel_traitsILi256ELi64ELi64ELi8ELi4ELi2ELi2ELb0ELb0EN7cutlass10bfloat16_tE19Flash_kernel_traitsILi256ELi64ELi64ELi8ES3_EELb0ELb0ELb1ELb0ELb0ELb1ELb1EEEvNS_16Flash_bwd_paramsE,"ax",@progbits
	.sectioninfo	@"SHI_REGISTERS=255"
	.align	128
        .global         _ZN5flash44flash_bwd_dq_dk_dv_loop_seqk_parallel_kernelI23Flash_bwd_kernel_traitsILi256ELi64ELi64ELi8ELi4ELi2ELi2ELb0ELb0EN7cutlass10bfloat16_tE19Flash_kernel_traitsILi256ELi64ELi64ELi8ES3_EELb0ELb0ELb1ELb0ELb0ELb1ELb1EEEvNS_16Flash_bwd_paramsE
        .type           _ZN5flash44flash_bwd_dq_dk_dv_loop_seqk_parallel_kernelI23Flash_bwd_kernel_traitsILi256ELi64ELi64ELi8ELi4ELi2ELi2ELb0ELb0EN7cutlass10bfloat16_tE19Flash_kernel_traitsILi256ELi64ELi64ELi8ES3_EELb0ELb0ELb1ELb0ELb0ELb1ELb1EEEvNS_16Flash_bwd_paramsE,@function
        .size           _ZN5flash44flash_bwd_dq_dk_dv_loop_seqk_parallel_kernelI23Flash_bwd_kernel_traitsILi256ELi64ELi64ELi8ELi4ELi2ELi2ELb0ELb0EN7cutlass10bfloat16_tE19Flash_kernel_traitsILi256ELi64ELi64ELi8ES3_EELb0ELb0ELb1ELb0ELb0ELb1ELb1EEEvNS_16Flash_bwd_paramsE,(.L_x_2049 - _ZN5flash44flash_bwd_dq_dk_dv_loop_seqk_parallel_kernelI23Flash_bwd_kernel_traitsILi256ELi64ELi64ELi8ELi4ELi2ELi2ELb0ELb0EN7cutlass10bfloat16_tE19Flash_kernel_traitsILi256ELi64ELi64ELi8ES3_EELb0ELb0ELb1ELb0ELb0ELb1ELb1EEEvNS_16Flash_bwd_paramsE)
        .other          _ZN5flash44flash_bwd_dq_dk_dv_loop_seqk_parallel_kernelI23Flash_bwd_kernel_traitsILi256ELi64ELi64ELi8ELi4ELi2ELi2ELb0ELb0EN7cutlass10bfloat16_tE19Flash_kernel_traitsILi256ELi64ELi64ELi8ES3_EELb0ELb0ELb1ELb0ELb0ELb1ELb1EEEvNS_16Flash_bwd_paramsE,@"STO_CUDA_ENTRY STV_DEFAULT"
_ZN5flash44flash_bwd_dq_dk_dv_loop_seqk_parallel_kernelI23Flash_bwd_kernel_traitsILi256ELi64ELi64ELi8ELi4ELi2ELi2ELb0ELb0EN7cutlass10bfloat16_tE19Flash_kernel_traitsILi256ELi64ELi64ELi8ES3_EELb0ELb0ELb1ELb0ELb0ELb1ELb1EEEvNS_16Flash_bwd_paramsE:
.text._ZN5flash44flash_bwd_dq_dk_dv_loop_seqk_parallel_kernelI23Flash_bwd_kernel_traitsILi256ELi64ELi64ELi8ELi4ELi2ELi2ELb0ELb0EN7cutlass10bfloat16_tE19Flash_kernel_traitsILi256ELi64ELi64ELi8ES3_EELb0ELb0ELb1ELb0ELb0ELb1ELb1EEEvNS_16Flash_bwd_paramsE:
        /* <DEDUP_REMOVED lines=29> */
[----:B--2---:R-:W-:Y:S01]  /*01d0*/  UIMAD.WIDE.U32 UR46, UR34, UR14, URZ ;  /* 0x0000000e222e72a5 */ /* 0x004fe2000f8e003f */
[----:B------:R-:W-:Y:S01]  /*01e0*/  IMAD.SHL.U32 R252, R13, 0x2, RZ ;  /* 0x000000020dfc7824 */ /* 0x000fe200078e00ff */
        /* <DEDUP_REMOVED lines=34> */
[----:B------:R-:W-:Y:S01]  /*0410*/  IMAD.IADD R0, R13, 0x1, -R0 ;  /* 0x000000010d007824 */ /* 0x000fe200078e0a00 */
[----:B------:R-:W-:Y:S01]  /*0420*/  LOP3.LUT R2, R2, 0xfffffff8, RZ, 0xc0, !PT ;  /* 0xfffffff802027812 */ /* 0x000fe200078ec0ff */
[----:B------:R-:W-:Y:S01]  /*0430*/  @UP5 UIMAD UR56, UR34, UR51, URZ ;  /* 0x00000033223852a4 */ /* 0x000fe2000f8e023f */
[----:B------:R-:W-:Y:S01]  /*0440*/  SHF.R.S32.HI R247, RZ, 0x3, R11 ;  /* 0x00000003fff77819 */ /* 0x000fe2000001140b */
[----:B------:R-:W-:Y:S01]  /*0450*/  ULDC.64 UR4, c[0x0][0x118] ;  /* 0x0000460000047ab9 */ /* 0x000fe20000000a00 */
[----:B------:R-:W-:Y:S01]  /*0460*/  SHF.R.S32.HI R3, RZ, 0x1f, R0 ;  /* 0x0000001fff037819 */ /* 0x000fe20000011400 */
[----:B------:R-:W-:Y:S01]  /*0470*/  IMAD.IADD R6, R5, 0x1, -R2 ;  /* 0x0000000105067824 */ /* 0x000fe200078e0a02 */
[----:B------:R-:W-:Y:S01]  /*0480*/  LOP3.LUT R2, R7, 0xfffffff0, RZ, 0xc0, !PT ;  /* 0xfffffff007027812 */ /* 0x000fe200078ec0ff */
[----:B------:R-:W-:Y:S01]  /*0490*/  ULDC UR42, c[0x0][0x2e8] ;  /* 0x0000ba00002a7ab9 */ /* 0x000fe20000000800 */
[----:B------:R-:W-:Y:S01]  /*04a0*/  LEA.HI R15, R3, R0, RZ, 0x2 ;  /* 0x00000000030f7211 */ /* 0x000fe200078f10ff */
[----:B------:R-:W-:Y:S01]  /*04b0*/  IMAD.SHL.U32 R3, R247, 0x40, RZ ;  /* 0x00000040f7037824 */ /* 0x000fe200078e00ff */
[----:B------:R-:W-:Y:S01]  /*04c0*/  LOP3.LUT R0, R11, 0xfffffff8, RZ, 0xc0, !PT ;  /* 0xfffffff80b007812 */ /* 0x000fe200078ec0ff */
[----:B------:R-:W-:Y:S01]  /*04d0*/  IMAD.IADD R2, R13, 0x1, -R2 ;  /* 0x000000010d027824 */ /* 0x000fe200078e0a02 */
[----:B------:R-:W-:-:S02]  /*04e0*/  ULOP3.LUT UR58, UR38, UR58, URZ, 0x3c, !UPT ;  /* 0x0000003a263a7292 */ /* 0x000fc4000f8e3c3f */
[----:B------:R-:W-:Y:S01]  /*04f0*/  LOP3.LUT R3, R3, 0x1c0, RZ, 0xc0, !PT ;  /* 0x000001c003037812 */ /* 0x000fe200078ec0ff */
[----:B------:R-:W-:Y:S01]  /*0500*/  IMAD.IADD R0, R13, 0x1, -R0 ;  /* 0x000000010d007824 */ /* 0x000fe200078e0a00 */
[----:B------:R-:W-:Y:S01]  /*0510*/  SHF.R.S32.HI R4, RZ, 0x1f, R2 ;  /* 0x0000001fff047819 */ /* 0x000fe20000011402 */
[----:B------:R-:W-:Y:S01]  /*0520*/  USHF.R.S32.HI UR59, URZ, 0x1f, UR38 ;  /* 0x0000001f3f3b7899 */ /* 0x000fe20008011426 */
[----:B------:R-:W-:Y:S01]  /*0530*/  SHF.R.U32.HI R5, RZ, 0x3, R3 ;  /* 0x00000003ff057819 */ /* 0x000fe20000011603 */
[----:B------:R-:W-:Y:S01]  /*0540*/  IMAD.SHL.U32 R16, R0, 0x8, RZ ;  /* 0x0000000800107824 */ /* 0x000fe200078e00ff */
[----:B------:R-:W-:Y:S01]  /*0550*/  LEA.HI R9, R4, R2, RZ, 0x3 ;  /* 0x0000000204097211 */ /* 0x000fe200078f18ff */
[----:B------:R-:W-:Y:S01]  /*0560*/  UISETP.NE.AND UP6, UPT, UR10, URZ, UPT ;  /* 0x0000003f0a00728c */ /* 0x000fe2000bfc5270 */
[C---:B------:R-:W-:Y:S01]  /*0570*/  LOP3.LUT P4, RZ, R0.reuse, 0x2, RZ, 0xc0, !PT ;  /* 0x0000000200ff7812 */ /* 0x040fe2000788c0ff */
[----:B------:R-:W-:Y:S01]  /*0580*/  USHF.R.S32.HI UR61, URZ, 0x1f, UR34 ;  /* 0x0000001f3f3d7899 */ /* 0x000fe20008011422 */
[----:B------:R-:W-:Y:S01]  /*0590*/  LOP3.LUT R4, R3, 0x38, R16, 0xf8, !PT ;  /* 0x0000003803047812 */ /* 0x000fe200078ef810 */
[----:B------:R1:W-:Y:S01]  /*05a0*/  STL [R1], R16 ;  /* 0x0000001001007387 */ /* 0x0003e20000100800 */
[----:B------:R-:W-:Y:S01]  /*05b0*/  LOP3.LUT R3, R9, 0xfffffff8, RZ, 0xc0, !PT ;  /* 0xfffffff809037812 */ /* 0x000fe200078ec0ff */
[----:B------:R-:W-:Y:S01]  /*05c0*/  USHF.R.S32.HI UR60, URZ, 0x1f, UR38 ;  /* 0x0000001f3f3c7899 */ /* 0x000fe20008011426 */
[C---:B------:R-:W-:Y:S01]  /*05d0*/  LOP3.LUT P3, RZ, R0.reuse, 0x4, RZ, 0xc0, !PT ;  /* 0x0000000400ff7812 */ /* 0x040fe2000786c0ff */
[----:B------:R-:W-:Y:S01]  /*05e0*/  IMAD.SHL.U32 R0, R0, 0x40, RZ ;  /* 0x0000004000007824 */ /* 0x000fe200078e00ff */
[----:B------:R-:W-:Y:S01]  /*05f0*/  LOP3.LUT R7, R4, R5, RZ, 0x3c, !PT ;  /* 0x0000000504077212 */ /* 0x000fe200078e3cff */
[----:B------:R-:W-:Y:S01]  /*0600*/  UIMAD.WIDE.U32 UR44, UR36, UR46, URZ ;  /* 0x0000002e242c72a5 */ /* 0x000fe2000f8e003f */
[-C--:B------:R-:W-:Y:S01]  /*0610*/  LEA.HI R5, R12, R13.reuse, RZ, 0x7 ;  /* 0x0000000d0c057211 */ /* 0x080fe200078f38ff */
[----:B------:R-:W-:Y:S01]  /*0620*/  UIMAD UR53, UR37, UR46, URZ ;  /* 0x0000002e253572a4 */ /* 0x000fe2000f8e023f */
[----:B------:R-:W-:Y:S01]  /*0630*/  LOP3.LUT R0, R0, 0x1c0, RZ, 0xc0, !PT ;  /* 0x000001c000007812 */ /* 0x000fe200078ec0ff */
[----:B------:R-:W-:Y:S01]  /*0640*/  USHF.R.S32.HI UR55, URZ, 0x1f, UR49 ;  /* 0x0000001f3f377899 */ /* 0x000fe20008011431 */
[----:B------:R-:W-:Y:S01]  /*0650*/  SHF.R.S32.HI R5, RZ, 0x7, R5 ;  /* 0x00000007ff057819 */ /* 0x000fe20000011405 */
[----:B------:R-:W-:Y:S01]  /*0660*/  UIMAD UR52, UR6, UR52, URZ ;  /* 0x00000034063472a4 */ /* 0x000fe2000f8e023f */
[----:B------:R-:W-:Y:S01]  /*0670*/  LOP3.LUT R213, R0, 0x8, R11, 0xf8, !PT ;  /* 0x0000000800d57812 */ /* 0x000fe200078ef80b */
[----:B------:R-:W-:Y:S01]  /*0680*/  @!UP5 UIMAD UR51, UR7, UR51, URZ ;  /* 0x000000330733d2a4 */ /* 0x000fe2000f8e023f */
[----:B------:R-:W-:Y:S01]  /*0690*/  SHF.R.U32.HI R218, RZ, 0x3, R0 ;  /* 0x00000003ffda7819 */ /* 0x000fe20000011600 */
[----:B------:R-:W-:Y:S01]  /*06a0*/  USHF.R.S32.HI UR50, URZ, 0x1f, UR43 ;  /* 0x0000001f3f327899 */ /* 0x000fe2000801142b */
[----:B------:R-:W-:Y:S01]  /*06b0*/  LEA.HI R4, R12, R13, RZ, 0x6 ;  /* 0x0000000d0c047211 */ /* 0x000fe200078f30ff */
[----:B------:R-:W-:Y:S01]  /*06c0*/  UMOV UR41, 0xffff8000 ;  /* 0xffff800000297882 */ /* 0x000fe20000000000 */
[----:B------:R-:W-:-:S02]  /*06d0*/  LOP3.LUT R213, R213, R218, RZ, 0x3c, !PT ;  /* 0x000000dad5d57212 */ /* 0x000fc400078e3cff */
        /* <DEDUP_REMOVED lines=8> */
[----:B------:R1:W-:Y:S01]  /*0760*/  STL [R1+0xc], R16 ;  /* 0x00000c1001007387 */ /* 0x0003e20000100800 */
        /* <DEDUP_REMOVED lines=11> */
[----:B------:R-:W-:Y:S01]  /*0820*/  IMAD.SHL.U32 R4, R0, 0x8, RZ ;  /* 0x0000000800047824 */ /* 0x000fe200078e00ff */
[----:B------:R-:W-:Y:S01]  /*0830*/  LOP3.LUT R252, R3, 0x6, R252, 0xf8, !PT ;  /* 0x0000000603fc7812 */ /* 0x000fe200078ef8fc */
[----:B------:R-:W-:Y:S01]  /*0840*/  IMAD.SHL.U32 R0, R6, 0x40, RZ ;  /* 0x0000004006007824 */ /* 0x000fe200078e00ff */
[----:B------:R1:W-:Y:S01]  /*0850*/  STL [R1+0x8], R11 ;  /* 0x0000080b01007387 */ /* 0x0003e20000100800 */
[----:B------:R-:W-:Y:S01]  /*0860*/  IMAD.IADD R6, R13, 0x1, -R2 ;  /* 0x000000010d067824 */ /* 0x000fe200078e0a02 */
[----:B------:R-:W-:Y:S01]  /*0870*/  LOP3.LUT R2, R4, 0x18, RZ, 0xc0, !PT ;  /* 0x0000001804027812 */ /* 0x000fe200078ec0ff */
[----:B------:R-:W-:Y:S01]  /*0880*/  IMAD.SHL.U32 R5, R8, 0x20, RZ ;  /* 0x0000002008057824 */ /* 0x000fe200078e00ff */
[----:B------:R-:W-:Y:S01]  /*0890*/  LOP3.LUT R0, R0, 0x1c0, RZ, 0xc0, !PT ;  /* 0x000001c000007812 */ /* 0x000fe200078ec0ff */
[----:B------:R-:W-:-:S02]  /*08a0*/  IMAD.SHL.U32 R213, R213, 0x2, RZ ;  /* 0x00000002d5d57824 */ /* 0x000fc400078e00ff */
[----:B------:R-:W-:Y:S01]  /*08b0*/  IMAD.SHL.U32 R219, R218, 0x2, RZ ;  /* 0x00000002dadb7824 */ /* 0x000fe200078e00ff */
[----:B------:R-:W-:Y:S01]  /*08c0*/  SHF.R.U32.HI R4, RZ, 0x3, R0 ;  /* 0x00000003ff047819 */ /* 0x000fe20000011600 */
[C---:B------:R-:W-:Y:S01]  /*08d0*/  IMAD.IADD R214, R213.reuse, 0x1, R214 ;  /* 0x00000001d5d67824 */ /* 0x040fe200078e02d6 */
[----:B------:R-:W-:Y:S01]  /*08e0*/  LOP3.LUT R7, R2, 0x20, R5, 0xf8, !PT ;  /* 0x0000002002077812 */ /* 0x000fe200078ef805 */
[----:B------:R-:W-:Y:S01]  /*08f0*/  IMAD R218, R218, 0x2, R215 ;  /* 0x00000002dada7824 */ /* 0x000fe200078e02d7 */
[----:B------:R-:W-:Y:S01]  /*0900*/  LOP3.LUT R3, R0, 0x20, R3, 0xf8, !PT ;  /* 0x0000002000037812 */ /* 0x000fe200078ef803 */
[----:B------:R-:W-:Y:S01]  /*0910*/  IMAD.IADD R216, R213, 0x1, R215 ;  /* 0x00000001d5d87824 */ /* 0x000fe200078e02d7 */
[----:B------:R-:W-:Y:S01]  /*0920*/  LOP3.LUT R5, R4, R0, R2, 0x1e, !PT ;  /* 0x0000000004057212 */ /* 0x000fe200078e1e02 */
[----:B------:R-:W-:Y:S01]  /*0930*/  IMAD.SHL.U32 R0, R6, 0x2, RZ ;  /* 0x0000000206007824 */ /* 0x000fe200078e00ff */
[----:B------:R-:W-:Y:S01]  /*0940*/  LOP3.LUT R4, R3, R4, RZ, 0x3c, !PT ;  /* 0x0000000403047212 */ /* 0x000fe200078e3cff */
[----:B------:R-:W-:-:S02]  /*0950*/  IMAD.SHL.U32 R3, R16, 0x40, RZ ;  /* 0x0000004010037824 */ /* 0x000fc400078e00ff */
[--C-:B------:R-:W-:Y:S02]  /*0960*/  IMAD R2, R10, 0x400, R0.reuse ;  /* 0x000004000a027824 */ /* 0x100fe400078e0200 */
[----:B------:R-:W-:Y:S01]  /*0970*/  IMAD R0, R222, 0x400, R0 ;  /* 0x00000400de007824 */ /* 0x000fe200078e0200 */
[----:B------:R-:W-:Y:S01]  /*0980*/  LOP3.LUT R3, R3, 0x1c0, RZ, 0xc0, !PT ;  /* 0x000001c003037812 */ /* 0x000fe200078ec0ff */
[----:B------:R-:W-:Y:S01]  /*0990*/  IMAD.IADD R239, R2, 0x1, R4 ;  /* 0x0000000102ef7824 */ /* 0x000fe200078e0204 */
[----:B------:R-:W-:Y:S01]  /*09a0*/  SHF.R.S32.HI R4, RZ, 0x2, R15 ;  /* 0x00000002ff047819 */ /* 0x000fe2000001140f */
[----:B------:R-:W-:Y:S01]  /*09b0*/  IMAD.IADD R248, R0, 0x1, R5 ;  /* 0x0000000100f87824 */ /* 0x000fe200078e0205 */
[----:B------:R-:W-:Y:S01]  /*09c0*/  SHF.R.U32.HI R2, RZ, 0x3, R3 ;  /* 0x00000003ff027819 */ /* 0x000fe20000011603 */
[----:B------:R-:W-:Y:S02]  /*09d0*/  IMAD.SHL.U32 R0, R8, 0x8, RZ ;  /* 0x0000000808007824 */ /* 0x000fe400078e00ff */
[----:B------:R-:W-:Y:S01]  /*09e0*/  IMAD.SHL.U32 R5, R9, 0x40, RZ ;  /* 0x0000004009057824 */ /* 0x000fe200078e00ff */
[----:B------:R-:W-:Y:S01]  /*09f0*/  LEA R248, R248, 0x18000, 0x1 ;  /* 0x00018000f8f87811 */ /* 0x000fe200078e08ff */
[----:B------:R-:W-:Y:S01]  /*0a00*/  IMAD.SHL.U32 R239, R239, 0x2, RZ ;  /* 0x00000002efef7824 */ /* 0x000fe200078e00ff */
[----:B------:R-:W-:Y:S01]  /*0a10*/  LOP3.LUT R6, R3, 0x8, R0, 0xf8, !PT ;  /* 0x0000000803067812 */ /* 0x000fe200078ef800 */
[----:B------:R-:W-:Y:S01]  /*0a20*/  IMAD R251, R10, 0x10, R4 ;  /* 0x000000100afb7824 */ /* 0x000fe200078e0204 */
[----:B------:R-:W-:Y:S01]  /*0a30*/  LOP3.LUT R0, R5, 0xfffffe00, RZ, 0xc0, !PT ;  /* 0xfffffe0005007812 */ /* 0x000fe200078ec0ff */
[----:B------:R-:W-:Y:S01]  /*0a40*/  IMAD.IADD R242, R239, 0x1, R241 ;  /* 0x00000001eff27824 */ /* 0x000fe200078e02f1 */
[----:B------:R-:W-:Y:S01]  /*0a50*/  LOP3.LUT R3, R2, R7, R3, 0x1e, !PT ;  /* 0x0000000702037212 */ /* 0x000fe200078e1e03 */
[----:B------:R-:W-:Y:S01]  /*0a60*/  IMAD.SHL.U32 R231, R11, 0x2, RZ ;  /* 0x000000020be77824 */ /* 0x000fe200078e00ff */
        /* <DEDUP_REMOVED lines=10> */
[----:B------:R-:W-:Y:S01]  /*0b10*/  LEA R222, R222, 0x28000, 0x1 ;  /* 0x00028000dede7811 */ /* 0x000fe200078e08ff */
[----:B------:R-:W-:Y:S01]  /*0b20*/  IMAD.IADD R241, R241, 0x1, R240 ;  /* 0x00000001f1f17824 */ /* 0x000fe200078e02f0 */
[----:B-1----:R-:W-:-:S02]  /*0b30*/  @P2 IADD3 R249, R248, -0x40, RZ ;  /* 0xffffffc0f8f92810 */ /* 0x002fc40007ffe0ff */
.L_x_1873:
        /* <DEDUP_REMOVED lines=53> */
.L_x_1837:
        /* <DEDUP_REMOVED lines=67> */
.L_x_1839:
        /* <DEDUP_REMOVED lines=18> */
.L_x_1840:
        /* <DEDUP_REMOVED lines=71> */
.L_x_1841:
[----:B------:R-:W-:Y:S02]  /*1850*/  UMOV UR15, UR52 ;  /* 0x00000034000f7c82 */ /* 0x000fe40008000000 */
.L_x_1842:
[----:B------:R-:W2:Y:S04]  /*1860*/  LDL.64 R2, [R1] ;  /* 0x0000000001027983 */ /* 0x000ea80000100a00 */
[----:B------:R1:W2:Y:S01]  /*1870*/  LDL.64 R14, [R1] ;  /* 0x00000000010e7983 */ /* 0x0002a20000100a00 */
        /* <DEDUP_REMOVED lines=11> */
[----:B------:R-:W-:Y:S01]  /*1930*/  BSSY B1, `(.L_x_1838) ;  /* 0x0000782000017945 */ /* 0x000fe20003800000 */
[----:B------:R-:W-:-:S02]  /*1940*/  UIMAD UR6, UR59, UR8, URZ ;  /* 0x000000083b0672a4 */ /* 0x000fc4000f8e023f */
[----:B------:R-:W-:Y:S01]  /*1950*/  UMOV UR17, 0x4 ;  /* 0x0000000400117882 */ /* 0x000fe20000000000 */
[----:B------:R-:W-:Y:S01]  /*1960*/  IMAD R5, R5, c[0x0][0x190], RZ ;  /* 0x0000640005057a24 */ /* 0x000fe200078e02ff */
[----:B------:R-:W-:Y:S02]  /*1970*/  UIMAD UR18, UR38, UR9, UR6 ;  /* 0x00000009261272a4 */ /* 0x000fe4000f8e0206 */
[----:B------:R-:W-:Y:S02]  /*1980*/  ULDC.64 UR4, c[0x0][0x200] ;  /* 0x0000800000047ab9 */ /* 0x000fe40000000a00 */
[----:B------:R-:W-:Y:S02]  /*1990*/  ULDC.64 UR8, c[0x0][0x378] ;  /* 0x0000de0000087ab9 */ /* 0x000fe40000000a00 */
        /* <DEDUP_REMOVED lines=13> */
[----:B------:R3:W4:Y:S02]  /*1a70*/  R2UR UR4, R9 ;  /* 0x00000000090473c2 */ /* 0x00072400000e0000 */
[----:B------:R-:W-:Y:S02]  /*1a80*/  ULDC UR17, c[0x0][0x2e8] ;  /* 0x0000ba0000117ab9 */ /* 0x000fe40000000800 */
[----:B------:R-:W-:-:S02]  /*1a90*/  UIADD3 UR6, UR6, -UR17, URZ ;  /* 0x8000001106067290 */ /* 0x000fc4000fffe03f */
[----:B------:R-:W-:Y:S02]  /*1aa0*/  UMOV UR16, UR8 ;  /* 0x0000000800107c82 */ /* 0x000fe40008000000 */
[----:B------:R-:W-:Y:S01]  /*1ab0*/  USHF.R.S32.HI UR17, URZ, 0x1f, UR6 ;  /* 0x0000001f3f117899 */ /* 0x000fe20008011406 */
[----:B------:R1:W1:Y:S01]  /*1ac0*/  R2UR UR5, R10 ;  /* 0x000000000a0573c2 */ /* 0x00026200000e0000 */
[----:B------:R-:W-:Y:S02]  /*1ad0*/  UMOV UR15, UR9 ;  /* 0x00000009000f7c82 */ /* 0x000fe40008000000 */
[----:B------:R-:W-:Y:S02]  /*1ae0*/  ULEA.HI UR17, UR17, UR6, URZ, 0x6 ;  /* 0x0000000611117291 */ /* 0x000fe4000f8f303f */
[----:B------:R-:W-:Y:S02]  /*1af0*/  UIADD3 UR6, UR33, -0x1, URZ ;  /* 0xffffffff21067890 */ /* 0x000fe4000fffe03f */
[----:B------:R-:W-:-:S04]  /*1b00*/  USHF.R.S32.HI UR17, URZ, 0x6, UR17 ;  /* 0x000000063f117899 */ /* 0x000fc80008011411 */
[----:B------:R-:W-:Y:S01]  /*1b10*/  UISETP.LT.AND UP1, UPT, URZ, UR17, UPT ;  /* 0x000000113f00728c */ /* 0x000fe2000bf21270 */
[----:B---3--:R-:W3:Y:S03]  /*1b20*/  S2R R9, SR_TID.X ;  /* 0x0000000000097919 */ /* 0x008ee60000002100 */
[----:B------:R-:W-:-:S04]  /*1b30*/  USEL UR17, URZ, UR17, !UP1 ;  /* 0x000000113f117287 */ /* 0x000fc8000c800000 */
[----:B------:R-:W-:Y:S01]  /*1b40*/  UISETP.GT.AND UP1, UPT, UR33, UR17, UPT ;  /* 0x000000112100728c */ /* 0x000fe2000bf24270 */
[----:B--2---:R-:W-:-:S05]  /*1b50*/  IMAD.MOV.U32 R14, RZ, RZ, R2 ;  /* 0x000000ffff0e7224 */ /* 0x004fca00078e0002 */
[----:B------:R-:W-:-:S05]  /*1b60*/  SHF.R.S32.HI R15, RZ, 0x1f, R14 ;  /* 0x0000001fff0f7819 */ /* 0x000fca000001140e */
[C---:B------:R-:W-:Y:S01]  /*1b70*/  IMAD.WIDE.U32 R2, R4.reuse, c[0x0][0x190], R14 ;  /* 0x0000640004027a25 */ /* 0x040fe200078e000e */
[----:B------:R2:W-:Y:S03]  /*1b80*/  STL [R1+0x4], R15 ;  /* 0x0000040f01007387 */ /* 0x0005e60000100800 */
[----:B------:R-:W-:Y:S01]  /*1b90*/  IMAD R4, R4, c[0x0][0x194], R5 ;  /* 0x0000650004047a24 */ /* 0x000fe200078e0205 */
[----:B------:R-:W-:-:S04]  /*1ba0*/  IADD3 R6, P0, R2, UR39, RZ ;  /* 0x0000002702067c10 */ /* 0x000fc8000ff1e0ff */
[----:B------:R-:W-:Y:S02]  /*1bb0*/  IADD3.X R7, R3, UR35, R4, P0, !PT ;  /* 0x0000002303077c10 */ /* 0x000fe400087fe404 */
[----:B---3--:R-:W-:Y:S02]  /*1bc0*/  SHF.R.S32.HI R4, RZ, 0x1f, R9 ;  /* 0x0000001fff047819 */ /* 0x008fe40000011409 */
[----:B------:R-:W-:Y:S02]  /*1bd0*/  IADD3 R2, P0, R14, UR27, RZ ;  /* 0x0000001b0e027c10 */ /* 0x000fe4000ff1e0ff */
[----:B------:R-:W-:Y:S02]  /*1be0*/  LEA.HI R4, R4, R9, RZ, 0x5 ;  /* 0x0000000904047211 */ /* 0x000fe400078f28ff */
[----:B------:R-:W-:Y:S02]  /*1bf0*/  IADD3.X R3, R15, UR31, RZ, P0, !PT ;  /* 0x0000001f0f037c10 */ /* 0x000fe400087fe4ff */
[----:B------:R-:W-:-:S02]  /*1c00*/  LOP3.LUT R5, R4, 0xffffffe0, RZ, 0xc0, !PT ;  /* 0xffffffe004057812 */ /* 0x000fc400078ec0ff */
[----:B------:R-:W-:Y:S01]  /*1c10*/  SHF.R.S32.HI R4, RZ, 0x5, R4 ;  /* 0x00000005ff047819 */ /* 0x000fe20000011404 */
[----:B------:R-:W-:-:S04]  /*1c20*/  IMAD.WIDE.U32 R2, R8, c[0x0][0x370], R2 ;  /* 0x0000dc0008027a25 */ /* 0x000fc800078e0002 */
[----:B------:R-:W-:Y:S01]  /*1c30*/  IMAD.IADD R5, R9, 0x1, -R5 ;  /* 0x0000000109057824 */ /* 0x000fe200078e0a05 */
[----:B------:R-:W-:-:S03]  /*1c40*/  IADD3 R3, R3, UR10, RZ ;  /* 0x0000000a03037c10 */ /* 0x000fc6000fffe0ff */
[----:B------:R-:W-:-:S05]  /*1c50*/  IMAD R4, R4, UR48, R5 ;  /* 0x0000003004047c24 */ /* 0x000fca000f8e0205 */
[----:B------:R-:W-:-:S04]  /*1c60*/  IADD3 R9, P0, R4, UR28, RZ ;  /* 0x0000001c04097c10 */ /* 0x000fc8000ff1e0ff */
[----:B------:R-:W-:Y:S01]  /*1c70*/  LEA.HI.X.SX32 R8, R4, UR19, 0x1, P0 ;  /* 0x0000001304087c11 */ /* 0x000fe200080f0eff */
[----:B------:R-:W-:Y:S01]  /*1c80*/  IMAD.U32 R4, RZ, RZ, UR38 ;  /* 0x00000026ff047e24 */ /* 0x000fe2000f8e00ff */
[----:B------:R-:W-:-:S03]  /*1c90*/  LEA R228, P2, R9, c[0x0][0x350], 0x2 ;  /* 0x0000d40009e47a11 */ /* 0x000fc600078410ff */
[----:B------:R-:W-:Y:S01]  /*1ca0*/  IMAD.WIDE.U32 R2, R4, c[0x0][0x378], R2 ;  /* 0x0000de0004027a25 */ /* 0x000fe200078e0002 */
[----:B------:R-:W-:-:S03]  /*1cb0*/  LEA.HI.X R229, R9, c[0x0][0x354], R8, 0x2, P2 ;  /* 0x0000d50009e57a11 */ /* 0x000fc600010f1408 */
[----:B------:R-:W-:Y:S01]  /*1cc0*/  IMAD.WIDE.U32 R4, R4, c[0x0][0x1a8], R6 ;  /* 0x00006a0004047a25 */ /* 0x000fe200078e0006 */
[----:B------:R-:W-:-:S04]  /*1cd0*/  IADD3 R3, R3, UR11, RZ ;  /* 0x0000000b03037c10 */ /* 0x000fc8000fffe0ff */
[----:B------:R-:W-:Y:S01]  /*1ce0*/  IADD3 R6, R5, UR18, RZ ;  /* 0x0000001205067c10 */ /* 0x000fe2000fffe0ff */
[----:B------:R-:W-:Y:S01]  /*1cf0*/  IMAD R5, R13, c[0x0][0x370], RZ ;  /* 0x0000dc000d057a24 */ /* 0x000fe200078e02ff */
[----:B------:R-:W-:Y:S01]  /*1d00*/  LEA R234, P0, R4, c[0x0][0x160], 0x1 ;  /* 0x0000580004ea7a11 */ /* 0x000fe200078008ff */
[----:B------:R-:W-:-:S03]  /*1d10*/  IMAD.WIDE.U32 R2, R247, c[0x0][0x370], R2 ;  /* 0x0000dc00f7027a25 */ /* 0x000fc600078e0002 */
[----:B------:R-:W-:Y:S01]  /*1d20*/  LEA.HI.X R235, R4, c[0x0][0x164], R6, 0x1, P0 ;  /* 0x0000590004eb7a11 */ /* 0x000fe200000f0c06 */
[----:B------:R-:W-:Y:S01]  /*1d30*/  IMAD R5, R247, c[0x0][0x374], R5 ;  /* 0x0000dd00f7057a24 */ /* 0x000fe200078e0205 */
[----:B------:R-:W-:Y:S02]  /*1d40*/  PLOP3.LUT P0, PT, PT, PT, UP1, 0x80, 0x0 ;  /* 0x000000000000781c */ /* 0x000fe40003f0f018 */
[----:B------:R-:W-:Y:S01]  /*1d50*/  LEA R232, P3, R2, c[0x0][0x330], 0x1 ;  /* 0x0000cc0002e87a11 */ /* 0x000fe200078608ff */
[----:B------:R-:W-:-:S05]  /*1d60*/  IMAD.IADD R3, R3, 0x1, R5 ;  /* 0x0000000103037824 */ /* 0x000fca00078e0205 */
[----:B------:R-:W-:-:S05]  /*1d70*/  LEA.HI.X R233, R2, c[0x0][0x334], R3, 0x1, P3 ;  /* 0x0000cd0002e97a11 */ /* 0x000fca00018f0c03 */
[----:B-1--4-:R-:W-:Y:S05]  /*1d80*/  @P0 BRA `(.L_x_1843) ;  /* 0x0000081000000947 */ /* 0x012fea0003800000 */
[----:B--2---:R-:W-:Y:S02]  /*1d90*/  @UP0 UIADD3 UR6, UR21, UR24, URZ ;  /* 0x0000001815060290 */ /* 0x004fe4000fffe03f */
        /* <DEDUP_REMOVED lines=17> */
.L_x_1844:
        /* <DEDUP_REMOVED lines=18> */
.L_x_1845:
[----:B------:R-:W-:Y:S01]  /*1fd0*/  ULDC.64 UR8, c[0x0][0x3a0] ;  /* 0x0000e80000087ab9 */ /* 0x000fe20000000a00 */
[----:B------:R-:W-:Y:S01]  /*1fe0*/  IMAD.U32 R2, RZ, RZ, UR23 ;  /* 0x00000017ff027e24 */ /* 0x000fe2000f8e00ff */
[----:B------:R-:W-:Y:S01]  /*1ff0*/  UIMAD UR6, UR20, UR8, URZ ;  /* 0x00000008140672a4 */ /* 0x000fe2000f8e023f */
[----:B------:R-:W-:Y:S01]  /*2000*/  BSSY B0, `(.L_x_1846) ;  /* 0x000001b000007945 */ /* 0x000fe20003800000 */
[----:B------:R-:W-:Y:S01]  /*2010*/  UIMAD UR7, UR22, -0x40, UR7 ;  /* 0xffffffc0160778a4 */ /* 0x000fe2000f8e0207 */
[----:B------:R-:W-:Y:S01]  /*2020*/  IMAD.WIDE.U32 R2, R2, c[0x0][0x3a0], R14 ;  /* 0x0000e80002027a25 */ /* 0x000fe200078e000e */
[----:B------:R-:W-:-:S03]  /*2030*/  UIMAD UR6, UR23, UR9, UR6 ;  /* 0x00000009170672a4 */ /* 0x000fc6000f8e0206 */
[----:B------:R-:W-:Y:S01]  /*2040*/  ULDC.64 UR8, c[0x0][0x3b8] ;  /* 0x0000ee0000087ab9 */ /* 0x000fe20000000a00 */
[----:B------:R-:W-:Y:S02]  /*2050*/  IADD3 R4, P0, R2, UR14, RZ ;  /* 0x0000000e02047c10 */ /* 0x000fe4000ff1e0ff */
        /* <DEDUP_REMOVED lines=21> */
.L_x_1847:
[----:B------:R-:W-:Y:S05]  /*21b0*/  BSYNC B0 ;  /* 0x0000000000007941 */ /* 0x000fea0003800000 */
.L_x_1846:
        /* <DEDUP_REMOVED lines=17> */
.L_x_1849:
[----:B------:R-:W-:Y:S05]  /*22d0*/  BSYNC B0 ;  /* 0x0000000000007941 */ /* 0x000fea0003800000 */
.L_x_1848:
        /* <DEDUP_REMOVED lines=28> */
.L_x_1851:
[----:B------:R-:W-:Y:S05]  /*24a0*/  BSYNC B0 ;  /* 0x0000000000007941 */ /* 0x000fea0003800000 */
.L_x_1850:
        /* <DEDUP_REMOVED lines=15> */
.L_x_1843:
[----:B--2---:R-:W2:Y:S01]  /*25a0*/  LDL R5, [R1+0x8] ;  /* 0x0000080001057983 */ /* 0x004ea20000100800 */
        /* <DEDUP_REMOVED lines=9> */
[----:B------:R-:W-:Y:S01]  /*2640*/  UISETP.NE.AND UP0, UPT, UR8, 0x1, UPT ;  /* 0x000000010800788c */ /* 0x000fe2000bf05270 */
[----:B------:R-:W-:Y:S01]  /*2650*/  @P0 BAR.SYNC.DEFER_BLOCKING 0x0 ;  /* 0x0000000000000b1d */ /* 0x000fe20000010000 */
        /* <DEDUP_REMOVED lines=49> */
.L_x_1854:
[----:B------:R-:W-:Y:S01]  /*2970*/  @!PT LDS RZ, [RZ] ;  /* 0x00000000fffff984 */ /* 0x000fe20000000800 */
[----:B------:R-:W-:Y:S01]  /*2980*/  @!PT LDS RZ, [RZ] ;  /* 0x00000000fffff984 */ /* 0x000fe20000000800 */
[----:B------:R-:W-:Y:S01]  /*2990*/  @!PT LDS RZ, [RZ] ;  /* 0x00000000fffff984 */ /* 0x000fe20000000800 */
[----:B-1----:R1:W-:Y:S04]  /*29a0*/  LDGSTS.E.BYPASS.LTC128B.128 [R230], [R234.64] ;  /* 0x00000000eae67fae */ /* 0x0023e8000b901d44 */
[----:B------:R1:W-:Y:S04]  /*29b0*/  LDGSTS.E.BYPASS.LTC128B.128 [R230+0x2000], [R234.64+0x80] ;  /* 0x02000080eae67fae */ /* 0x0003e8000b901d44 */
[----:B------:R1:W-:Y:S04]  /*29c0*/  LDGSTS.E.BYPASS.LTC128B.128 [R230+0x4000], [R234.64+0x100] ;  /* 0x04000100eae67fae */ /* 0x0003e8000b901d44 */
[----:B------:R1:W-:Y:S02]  /*29d0*/  LDGSTS.E.BYPASS.LTC128B.128 [R230+0x6000], [R234.64+0x180] ;  /* 0x06000180eae67fae */ /* 0x0003e4000b901d44 */
.L_x_1855:
[----:B------:R-:W-:Y:S05]  /*29e0*/  BSYNC B0 ;  /* 0x0000000000007941 */ /* 0x000fea0003800000 */
.L_x_1853:
        /* <DEDUP_REMOVED lines=21> */
.L_x_1857:
        /* <DEDUP_REMOVED lines=9> */
.L_x_1858:
[----:B------:R-:W-:Y:S05]  /*2bd0*/  BSYNC B0 ;  /* 0x0000000000007941 */ /* 0x000fea0003800000 */
.L_x_1856:
[----:B------:R-:W-:Y:S01]  /*2be0*/  ULDC.64 UR10, c[0x0][0x1a0] ;  /* 0x00006800000a7ab9 */ /* 0x000fe20000000a00 */
[----:B------:R-:W-:Y:S01]  /*2bf0*/  IMAD.U32 R4, RZ, RZ, UR23 ;  /* 0x00000017ff047e24 */ /* 0x000fe2000f8e00ff */
[----:B------:R-:W-:Y:S01]  /*2c00*/  ULDC.64 UR18, c[0x0][0x198] ;  /* 0x0000660000127ab9 */ /* 0x000fe20000000a00 */
[----:B--2---:R-:W-:Y:S01]  /*2c10*/  MOV R2, UR23 ;  /* 0x0000001700027c02 */ /* 0x004fe20008000f00 */
[----:B------:R-:W-:Y:S01]  /*2c20*/  UIMAD UR9, UR20, UR10, URZ ;  /* 0x0000000a140972a4 */ /* 0x000fe2000f8e023f */
[--C-:B------:R-:W-:Y:S01]  /*2c30*/  IMAD.WIDE.U32 R4, R4, c[0x0][0x198], R14.reuse ;  /* 0x0000660004047a25 */ /* 0x100fe200078e000e */
[----:B------:R-:W-:Y:S01]  /*2c40*/  UIMAD UR18, UR20, UR18, URZ ;  /* 0x00000012141272a4 */ /* 0x000fe2000f8e023f */
[----:B------:R-:W2:Y:S01]  /*2c50*/  LDL R19, [R1+0xc] ;  /* 0x00000c0001137983 */ /* 0x000ea20000100800 */
[----:B------:R-:W-:Y:S01]  /*2c60*/  UIMAD UR10, UR23, UR11, UR9 ;  /* 0x0000000b170a72a4 */ /* 0x000fe2000f8e0209 */
[----:B------:R-:W-:Y:S01]  /*2c70*/  IMAD.WIDE.U32 R2, R2, c[0x0][0x1a0], R14 ;  /* 0x0000680002027a25 */ /* 0x000fe200078e000e */
[----:B------:R-:W-:Y:S01]  /*2c80*/  UIMAD UR19, UR23, UR19, UR18 ;  /* 0x00000013171372a4 */ /* 0x000fe2000f8e0212 */
[----:B------:R-:W-:Y:S01]  /*2c90*/  IADD3 R6, P3, R4, UR29, RZ ;  /* 0x0000001d04067c10 */ /* 0x000fe2000ff7e0ff */
[----:B------:R-:W-:-:S02]  /*2ca0*/  UIMAD UR9, UR22, -0x40, UR7 ;  /* 0xffffffc0160978a4 */ /* 0x000fc4000f8e0207 */
[----:B------:R-:W-:Y:S02]  /*2cb0*/  IMAD.U32 R8, RZ, RZ, UR10 ;  /* 0x0000000aff087e24 */ /* 0x000fe4000f8e00ff */
[----:B------:R-:W-:Y:S02]  /*2cc0*/  IMAD.U32 R7, RZ, RZ, UR19 ;  /* 0x00000013ff077e24 */ /* 0x000fe4000f8e00ff */
[----:B------:R-:W-:Y:S02]  /*2cd0*/  ISETP.GE.AND P1, PT, R9, UR9, PT ;  /* 0x0000000909007c0c */ /* 0x000fe4000bf26270 */
[----:B------:R-:W-:Y:S02]  /*2ce0*/  IADD3 R4, P2, R2, UR25, RZ ;  /* 0x0000001902047c10 */ /* 0x000fe4000ff5e0ff */
[----:B------:R-:W-:Y:S02]  /*2cf0*/  IADD3.X R7, R5, UR30, R7, P3, !PT ;  /* 0x0000001e05077c10 */ /* 0x000fe40009ffe407 */
[----:B------:R-:W-:Y:S01]  /*2d00*/  IADD3.X R5, R3, UR26, R8, P2, !PT ;  /* 0x0000001a03057c10 */ /* 0x000fe200097fe408 */
[----:B------:R-:W-:Y:S01]  /*2d10*/  IMAD R8, R11, c[0x0][0x1b8], RZ ;  /* 0x00006e000b087a24 */ /* 0x000fe200078e02ff */
[----:B------:R-:W-:Y:S01]  /*2d20*/  ISETP.GE.AND P2, PT, R247, UR9, PT ;  /* 0x00000009f7007c0c */ /* 0x000fe2000bf46270 */
[----:B------:R-:W-:-:S02]  /*2d30*/  IMAD R2, R11, c[0x0][0x1b0], RZ ;  /* 0x00006c000b027a24 */ /* 0x000fc400078e02ff */
[C---:B------:R-:W-:Y:S02]  /*2d40*/  IMAD R8, R0.reuse, c[0x0][0x1bc], R8 ;  /* 0x00006f0000087a24 */ /* 0x040fe400078e0208 */
[----:B------:R-:W-:Y:S01]  /*2d50*/  IMAD.WIDE.U32 R4, R0, c[0x0][0x1b8], R4 ;  /* 0x00006e0000047a25 */ /* 0x000fe200078e0004 */
[----:B------:R-:W-:-:S03]  /*2d60*/  @!P1 IADD3 R14, P3, R247, 0x20, RZ ;  /* 0x00000020f70e9810 */ /* 0x000fc60007f7e0ff */
[C---:B------:R-:W-:Y:S01]  /*2d70*/  IMAD R9, R0.reuse, c[0x0][0x1b4], R2 ;  /* 0x00006d0000097a24 */ /* 0x040fe200078e0202 */
[----:B------:R-:W-:Y:S01]  /*2d80*/  IADD3 R5, R5, R8, RZ ;  /* 0x0000000805057210 */ /* 0x000fe20007ffe0ff */
[----:B------:R-:W-:Y:S01]  /*2d90*/  IMAD.WIDE.U32 R2, R0, c[0x0][0x1b0], R6 ;  /* 0x00006c0000027a25 */ /* 0x000fe200078e0006 */
[-C--:B------:R-:W-:Y:S02]  /*2da0*/  @!P1 IADD3.X R8, RZ, R13.reuse, RZ, P3, !PT ;  /* 0x0000000dff089210 */ /* 0x080fe40001ffe4ff */
[----:B------:R-:W-:Y:S01]  /*2db0*/  @!P1 IADD3 R10, P3, R247, 0x20, RZ ;  /* 0x00000020f70a9810 */ /* 0x000fe20007f7e0ff */
[----:B------:R-:W-:Y:S02]  /*2dc0*/  IMAD.IADD R3, R3, 0x1, R9 ;  /* 0x0000000103037824 */ /* 0x000fe400078e0209 */
[----:B------:R-:W-:Y:S01]  /*2dd0*/  @!P2 IMAD R0, R13, c[0x0][0x198], RZ ;  /* 0x000066000d00aa24 */ /* 0x000fe200078e02ff */
[----:B------:R-:W-:Y:S01]  /*2de0*/  @!P1 IADD3.X R9, RZ, R13, RZ, P3, !PT ;  /* 0x0000000dff099210 */ /* 0x000fe20001ffe4ff */
[----:B------:R-:W-:-:S02]  /*2df0*/  @!P1 IMAD.MOV.U32 R6, RZ, RZ, R2 ;  /* 0x000000ffff069224 */ /* 0x000fc400078e0002 */
[--C-:B------:R-:W-:Y:S02]  /*2e00*/  @!P1 IMAD.MOV.U32 R7, RZ, RZ, R3.reuse ;  /* 0x000000ffff079224 */ /* 0x100fe400078e0003 */
[----:B------:R-:W-:Y:S02]  /*2e10*/  @!P1 IMAD R8, R8, c[0x0][0x198], RZ ;  /* 0x0000660008089a24 */ /* 0x000fe400078e02ff */
[C---:B------:R-:W-:Y:S02]  /*2e20*/  @!P2 IMAD R11, R247.reuse, c[0x0][0x19c], R0 ;  /* 0x00006700f70baa24 */ /* 0x040fe400078e0200 */
[----:B------:R-:W-:-:S04]  /*2e30*/  @!P2 IMAD.WIDE.U32 R2, R247, c[0x0][0x198], R2 ;  /* 0x00006600f702aa25 */ /* 0x000fc800078e0002 */
[----:B------:R-:W-:Y:S02]  /*2e40*/  @!P1 IMAD R0, R9, c[0x0][0x1a0], RZ ;  /* 0x0000680009009a24 */ /* 0x000fe400078e02ff */
[----:B------:R-:W-:Y:S02]  /*2e50*/  @!P1 IMAD.MOV.U32 R16, RZ, RZ, R4 ;  /* 0x000000ffff109224 */ /* 0x000fe400078e0004 */
[----:B------:R-:W-:Y:S02]  /*2e60*/  @!P1 IMAD.MOV.U32 R17, RZ, RZ, R5 ;  /* 0x000000ffff119224 */ /* 0x000fe400078e0005 */
[----:B------:R-:W-:Y:S01]  /*2e70*/  @!P1 IMAD R18, R14, c[0x0][0x19c], R8 ;  /* 0x000067000e129a24 */ /* 0x000fe200078e0208 */
[----:B------:R-:W-:Y:S01]  /*2e80*/  @!P2 LEA R8, P3, R2, c[0x0][0x168], 0x1 ;  /* 0x00005a000208aa11 */ /* 0x000fe200078608ff */
[----:B------:R-:W-:Y:S02]  /*2e90*/  @!P2 IMAD R12, R13, c[0x0][0x1a0], RZ ;  /* 0x000068000d0caa24 */ /* 0x000fe400078e02ff */
[----:B------:R-:W-:-:S04]  /*2ea0*/  @!P1 IMAD.WIDE.U32 R14, R14, c[0x0][0x198], R6 ;  /* 0x000066000e0e9a25 */ /* 0x000fc800078e0006 */
[----:B------:R-:W-:Y:S02]  /*2eb0*/  @!P2 IMAD.IADD R3, R3, 0x1, R11 ;  /* 0x000000010303a824 */ /* 0x000fe400078e020b */
[C---:B------:R-:W-:Y:S02]  /*2ec0*/  @!P1 IMAD R6, R10.reuse, c[0x0][0x1a4], R0 ;  /* 0x000069000a069a24 */ /* 0x040fe400078e0200 */
[----:B------:R-:W-:Y:S01]  /*2ed0*/  @!P1 IMAD.WIDE.U32 R10, R10, c[0x0][0x1a0], R16 ;  /* 0x000068000a0a9a25 */ /* 0x000fe200078e0010 */
[----:B------:R-:W-:-:S03]  /*2ee0*/  @!P2 LEA.HI.X R9, R2, c[0x0][0x16c], R3, 0x1, P3 ;  /* 0x00005b000209aa11 */ /* 0x000fc600018f0c03 */
[C---:B------:R-:W-:Y:S02]  /*2ef0*/  @!P2 IMAD R7, R247.reuse, c[0x0][0x1a4], R12 ;  /* 0x00006900f707aa24 */ /* 0x040fe400078e020c */
[----:B------:R-:W-:-:S04]  /*2f00*/  @!P2 IMAD.WIDE.U32 R12, R247, c[0x0][0x1a0], R4 ;  /* 0x00006800f70caa25 */ /* 0x000fc800078e0004 */
[----:B------:R-:W-:Y:S02]  /*2f10*/  @!P1 IMAD.IADD R3, R15, 0x1, R18 ;  /* 0x000000010f039824 */ /* 0x000fe400078e0212 */
[----:B------:R-:W-:Y:S01]  /*2f20*/  @!P1 IMAD.IADD R11, R11, 0x1, R6 ;  /* 0x000000010b0b9824 */ /* 0x000fe200078e0206 */
[C---:B------:R-:W-:Y:S01]  /*2f30*/  @!P1 LEA R6, P5, R14.reuse, c[0x0][0x168], 0x1 ;  /* 0x00005a000e069a11 */ /* 0x040fe200078a08ff */
[----:B------:R3:W-:Y:S01]  /*2f40*/  @P2 STS.128 [R231+0x18000], RZ ;  /* 0x018000ffe7002388 */ /* 0x0007e20000000c00 */
[----:B------:R-:W-:Y:S02]  /*2f50*/  @!P2 IADD3 R5, R13, R7, RZ ;  /* 0x000000070d05a210 */ /* 0x000fe40007ffe0ff */
[----:B------:R-:W-:Y:S01]  /*2f60*/  @!P1 LEA.HI.X R7, R14, c[0x0][0x16c], R3, 0x1, P5 ;  /* 0x00005b000e079a11 */ /* 0x000fe200028f0c03 */
[----:B------:R3:W-:Y:S01]  /*2f70*/  @P2 STS.128 [R231+0x1a000], RZ ;  /* 0x01a000ffe7002388 */ /* 0x0007e20000000c00 */
[----:B------:R-:W-:-:S03]  /*2f80*/  @!P2 LEA R4, P4, R12, c[0x0][0x170], 0x1 ;  /* 0x00005c000c04aa11 */ /* 0x000fc600078808ff */
[----:B------:R3:W-:Y:S04]  /*2f90*/  @P2 STS.128 [R231+0x1c000], RZ ;  /* 0x01c000ffe7002388 */ /* 0x0007e80000000c00 */
[----:B------:R3:W-:Y:S04]  /*2fa0*/  @P2 STS.128 [R231+0x1e000], RZ ;  /* 0x01e000ffe7002388 */ /* 0x0007e80000000c00 */
[----:B------:R-:W-:Y:S01]  /*2fb0*/  @!PT LDS RZ, [RZ] ;  /* 0x00000000fffff984 */ /* 0x000fe20000000800 */
[----:B------:R-:W-:Y:S01]  /*2fc0*/  @!PT LDS RZ, [RZ] ;  /* 0x00000000fffff984 */ /* 0x000fe20000000800 */
[----:B------:R-:W-:Y:S01]  /*2fd0*/  @!PT LDS RZ, [RZ] ;  /* 0x00000000fffff984 */ /* 0x000fe20000000800 */
[----:B------:R3:W-:Y:S04]  /*2fe0*/  @!P2 LDGSTS.E.BYPASS.LTC128B.128 [R231+0x18000], [R8.64] ;  /* 0x1800000008e7afae */ /* 0x0007e8000b901d44 */
[----:B------:R3:W-:Y:S01]  /*2ff0*/  @!P2 LDGSTS.E.BYPASS.LTC128B.128 [R231+0x1a000], [R8.64+0x80] ;  /* 0x1a00008008e7afae */ /* 0x0007e2000b901d44 */
[----:B------:R-:W-:-:S03]  /*3000*/  IADD3 R0, R251, 0x8, RZ ;  /* 0x00000008fb007810 */ /* 0x000fc60007ffe0ff */
[----:B------:R3:W-:Y:S01]  /*3010*/  @!P2 LDGSTS.E.BYPASS.LTC128B.128 [R231+0x1c000], [R8.64+0x100] ;  /* 0x1c00010008e7afae */ /* 0x0007e2000b901d44 */
[----:B------:R-:W-:-:S03]  /*3020*/  @!P1 LEA R2, P3, R10, c[0x0][0x170], 0x1 ;  /* 0x00005c000a029a11 */ /* 0x000fc600078608ff */
[----:B------:R3:W-:Y:S01]  /*3030*/  @!P2 LDGSTS.E.BYPASS.LTC128B.128 [R231+0x1e000], [R8.64+0x180] ;  /* 0x1e00018008e7afae */ /* 0x0007e2000b901d44 */
[----:B------:R-:W-:-:S03]  /*3040*/  @!P2 LEA.HI.X R5, R12, c[0x0][0x174], R5, 0x1, P4 ;  /* 0x00005d000c05aa11 */ /* 0x000fc600020f0c05 */
        /* <DEDUP_REMOVED lines=9> */
[----:B------:R3:W-:Y:S01]  /*30e0*/  @!P1 LDGSTS.E.BYPASS.LTC128B.128 [R231+0x1b000], [R6.64+0x80] ;  /* 0x1b00008006e79fae */ /* 0x0007e2000b901d44 */
[----:B------:R-:W-:Y:S01]  /*30f0*/  @!P1 LEA.HI.X R3, R10, c[0x0][0x174], R11, 0x1, P3 ;  /* 0x00005d000a039a11 */ /* 0x000fe200018f0c0b */
[----:B------:R-:W-:Y:S02]  /*3100*/  IMAD.SHL.U32 R246, R251, 0x4, RZ ;  /* 0x00000004fbf67824 */ /* 0x000fe400078e00ff */
[----:B------:R3:W-:Y:S01]  /*3110*/  @!P1 LDGSTS.E.BYPASS.LTC128B.128 [R231+0x1d000], [R6.64+0x100] ;  /* 0x1d00010006e79fae */ /* 0x0007e2000b901d44 */
[----:B------:R-:W-:-:S03]  /*3120*/  SHF.R.S32.HI R0, RZ, 0x1f, R251 ;  /* 0x0000001fff007819 */ /* 0x000fc600000114fb */
        /* <DEDUP_REMOVED lines=10> */
[----:B------:R-:W-:-:S03]  /*31d0*/  SHF.L.U64.HI R245, R251, 0x2, R0 ;  /* 0x00000002fbf57819 */ /* 0x000fc60000010200 */
[----:B------:R4:W-:Y:S04]  /*31e0*/  @!P2 LDGSTS.E.BYPASS.LTC128B.128 [R231+0x22000], [R4.64+0x80] ;  /* 0x2200008004e7afae */ /* 0x0009e8000b901d44 */
[----:B------:R4:W-:Y:S04]  /*31f0*/  @!P2 LDGSTS.E.BYPASS.LTC128B.128 [R231+0x24000], [R4.64+0x100] ;  /* 0x2400010004e7afae */ /* 0x0009e8000b901d44 */
[----:B------:R4:W-:Y:S01]  /*3200*/  @!P2 LDGSTS.E.BYPASS.LTC128B.128 [R231+0x26000], [R4.64+0x180] ;  /* 0x2600018004e7afae */ /* 0x0009e2000b901d44 */
[----:B------:R-:W-:Y:S01]  /*3210*/  MOV R243, 0x7f800000 ;  /* 0x7f80000000f37802 */ /* 0x000fe20000000f00 */
[----:B------:R-:W-:Y:S01]  /*3220*/  IMAD.MOV.U32 R244, RZ, RZ, 0x7f800000 ;  /* 0x7f800000fff47424 */ /* 0x000fe200078e00ff */
[----:B----4-:R-:W-:-:S04]  /*3230*/  IADD3 R4, P2, R246, UR14, RZ ;  /* 0x0000000ef6047c10 */ /* 0x010fc8000ff5e0ff */
[----:B------:R-:W-:-:S05]  /*3240*/  IADD3.X R5, R245, UR13, RZ, P2, !PT ;  /* 0x0000000df5057c10 */ /* 0x000fca00097fe4ff */
[----:B------:R3:W5:Y:S04]  /*3250*/  @!P3 LDG.E R243, [R4.64] ;  /* 0x0000000404f3b981 */ /* 0x000768000c1e1900 */
[----:B------:R3:W5:Y:S04]  /*3260*/  @!P6 LDG.E R244, [R4.64+0x20] ;  /* 0x0000200404f4e981 */ /* 0x000768000c1e1900 */
        /* <DEDUP_REMOVED lines=13> */
[----:B------:R-:W-:Y:S01]  /*3340*/  IADD3 R0, R227, 0x4000, RZ ;  /* 0x00004000e3007810 */ /* 0x000fe20007ffe0ff */
[----:B------:R-:W-:-:S03]  /*3350*/  UIADD3 UR18, UR23, UR12, URZ ;  /* 0x0000000c17127290 */ /* 0x000fc6000fffe03f */
[----:B------:R-:W-:Y:S01]  /*3360*/  SEL R0, R0, R227, !P0 ;  /* 0x000000e300007207 */ /* 0x000fe20004000000 */
        /* <DEDUP_REMOVED lines=9> */
[----:B----4-:R-:W-:-:S04]  /*3400*/  IADD3 R2, R226, 0x4000, RZ ;  /* 0x00004000e2027810 */ /* 0x010fc80007ffe0ff */
        /* <DEDUP_REMOVED lines=11> */
[----:B--2---:R-:W-:-:S05]  /*34c0*/  R2P PR, R19, 0x6 ;  /* 0x0000000613007804 */ /* 0x004fca0000000000 */
[----:B------:R-:W-:Y:S02]  /*34d0*/  SEL R221, R221, 0xffffffe0, !P1 ;  /* 0xffffffe0dddd7807 */ /* 0x000fe40004800000 */
[----:B------:R-:W-:Y:S02]  /*34e0*/  SEL R220, R220, 0xffffffc0, !P2 ;  /* 0xffffffc0dcdc7807 */ /* 0x000fe40005000000 */
[----:B------:R-:W-:Y:S01]  /*34f0*/  IADD3 R223, R222, R221, RZ ;  /* 0x000000dddedf7210 */ /* 0x000fe20007ffe0ff */
        /* <DEDUP_REMOVED lines=53> */
[----:B---3--:R-:W-:Y:S02]  /*3850*/  ULDC UR11, c[0x0][0x2e4] ;  /* 0x0000b900000b7ab9 */ /* 0x008fe40000000800 */
.L_x_1863:
        /* <DEDUP_REMOVED lines=10> */
[----:B------:R-:W2:Y:S05]  /*3900*/  LDSM.16.M88.4 R8, [R213+0x18000] ;  /* 0x01800000d508783b */ /* 0x000eaa0000000200 */
[----:B------:R-:W3:Y:S05]  /*3910*/  LDSM.16.M88.4 R84, [R213+0x18800] ;  /* 0x01880000d554783b */ /* 0x000eea0000000200 */
[----:B------:R-:W-:Y:S05]  /*3920*/  LDSM.16.M88.4 R88, [R3] ;  /* 0x000000000358783b */ /* 0x000fea0000000200 */
[----:B------:R-:W4:Y:S05]  /*3930*/  LDSM.16.M88.4 R92, [R214+0x18000] ;  /* 0x01800000d65c783b */ /* 0x000f2a0000000200 */
[----:B------:R-:W1:Y:S05]  /*3940*/  LDSM.16.M88.4 R96, [R214+0x18800] ;  /* 0x01880000d660783b */ /* 0x000e6a0000000200 */
[----:B------:R-:W-:Y:S05]  /*3950*/  LDSM.16.M88.4 R100, [R2] ;  /* 0x000000000264783b */ /* 0x000fea0000000200 */
[----:B------:R-:W1:Y:S05]  /*3960*/  LDSM.16.M88.4 R104, [R216+0x18000] ;  /* 0x01800000d868783b */ /* 0x000e6a0000000200 */
[----:B------:R-:W1:Y:S01]  /*3970*/  LDSM.16.M88.4 R108, [R216+0x18800] ;  /* 0x01880000d86c783b */ /* 0x000e620000000200 */
[C---:B--2---:R-:W-:Y:S04]  /*3980*/  HMMA.16816.F32.BF16 R4, R16.reuse, R8, RZ ;  /* 0x000000081004723c */ /* 0x044fe800000418ff */
[----:B------:R-:W-:Y:S04]  /*3990*/  LDSM.16.M88.4 R112, [R215+0x18800] ;  /* 0x01880000d770783b */ /* 0x000fe80000000200 */
[C---:B------:R-:W-:Y:S08]  /*39a0*/  HMMA.16816.F32.BF16 R8, R16.reuse, R10, RZ ;  /* 0x0000000a1008723c */ /* 0x040ff000000418ff */
[C---:B---3--:R-:W-:Y:S08]  /*39b0*/  HMMA.16816.F32.BF16 R12, R16.reuse, R84, RZ ;  /* 0x00000054100c723c */ /* 0x048ff000000418ff */
[----:B------:R-:W-:Y:S01]  /*39c0*/  HMMA.16816.F32.BF16 R16, R16, R86, RZ ;  /* 0x000000561010723c */ /* 0x000fe200000418ff */
[----:B------:R-:W-:Y:S07]  /*39d0*/  LDSM.16.M88.4 R84, [R0] ;  /* 0x000000000054783b */ /* 0x000fee0000000200 */
[C---:B----4-:R-:W-:Y:S08]  /*39e0*/  HMMA.16816.F32.BF16 R4, R88.reuse, R92, R4 ;  /* 0x0000005c5804723c */ /* 0x050ff00000041804 */
[C---:B------:R-:W-:Y:S01]  /*39f0*/  HMMA.16816.F32.BF16 R8, R88.reuse, R94, R8 ;  /* 0x0000005e5808723c */ /* 0x040fe20000041808 */
[----:B------:R-:W2:Y:S07]  /*3a00*/  LDSM.16.M88.4 R92, [R215+0x18000] ;  /* 0x01800000d75c783b */ /* 0x000eae0000000200 */
[C---:B-1----:R-:W-:Y:S08]  /*3a10*/  HMMA.16816.F32.BF16 R12, R88.reuse, R96, R12 ;  /* 0x00000060580c723c */ /* 0x042ff0000004180c */
[----:B------:R-:W-:Y:S01]  /*3a20*/  HMMA.16816.F32.BF16 R16, R88, R98, R16 ;  /* 0x000000625810723c */ /* 0x000fe20000041810 */
[----:B------:R-:W-:Y:S05]  /*3a30*/  LDSM.16.M88.4 R88, [R217+0x2000] ;  /* 0x00200000d958783b */ /* 0x000fea0000000200 */
[----:B------:R-:W1:Y:S02]  /*3a40*/  LDSM.16.M88.4 R96, [R213+0x1a000] ;  /* 0x01a00000d560783b */ /* 0x000e640000000200 */
[C---:B------:R-:W-:Y:S08]  /*3a50*/  HMMA.16816.F32.BF16 R4, R100.reuse, R104, R4 ;  /* 0x000000686404723c */ /* 0x040ff00000041804 */
[C---:B------:R-:W-:Y:S01]  /*3a60*/  HMMA.16816.F32.BF16 R8, R100.reuse, R106, R8 ;  /* 0x0000006a6408723c */ /* 0x040fe20000041808 */
[----:B------:R-:W3:Y:S07]  /*3a70*/  LDSM.16.M88.4 R104, [R213+0x1a800] ;  /* 0x01a80000d568783b */ /* 0x000eee0000000200 */
        /* <DEDUP_REMOVED lines=9> */
[----:B------:R-:W-:Y:S05]  /*3b10*/  LDSM.16.M88.4 R84, [R2+0x2000] ;  /* 0x002000000254783b */ /* 0x000fea0000000200 */
[----:B------:R-:W-:Y:S02]  /*3b20*/  LDSM.16.M88.4 R112, [R216+0x1a800] ;  /* 0x01a80000d870783b */ /* 0x000fe40000000200 */
[C---:B-1----:R-:W-:Y:S08]  /*3b30*/  HMMA.16816.F32.BF16 R4, R88.reuse, R96, R4 ;  /* 0x000000605804723c */ /* 0x042ff00000041804 */
[C---:B------:R-:W-:Y:S01]  /*3b40*/  HMMA.16816.F32.BF16 R8, R88.reuse, R98, R8 ;  /* 0x000000625808723c */ /* 0x040fe20000041808 */
[----:B------:R-:W1:Y:S07]  /*3b50*/  LDSM.16.M88.4 R96, [R216+0x1a000] ;  /* 0x01a00000d860783b */ /* 0x000e6e0000000200 */
[C---:B---3--:R-:W-:Y:S08]  /*3b60*/  HMMA.16816.F32.BF16 R12, R88.reuse, R104, R12 ;  /* 0x00000068580c723c */ /* 0x048ff0000004180c */
        /* <DEDUP_REMOVED lines=15> */
[----:B------:R-:W3:Y:S05]  /*3c60*/  LDSM.16.M88.4 R84, [R213+0x1c800] ;  /* 0x01c80000d554783b */ /* 0x000eea0000000200 */
[----:B------:R-:W-:Y:S02]  /*3c70*/  LDSM.16.M88.4 R112, [R216+0x1c000] ;  /* 0x01c00000d870783b */ /* 0x000fe40000000200 */
[C---:B--2---:R-:W-:Y:S08]  /*3c80*/  HMMA.16816.F32.BF16 R4, R88.reuse, R100, R4 ;  /* 0x000000645804723c */ /* 0x044ff00000041804 */
[C---:B------:R-:W-:Y:S01]  /*3c90*/  HMMA.16816.F32.BF16 R8, R88.reuse, R102, R8 ;  /* 0x000000665808723c */ /* 0x040fe20000041808 */
[----:B------:R-:W2:Y:S07]  /*3ca0*/  LDSM.16.M88.4 R100, [R3+0x4000] ;  /* 0x004000000364783b */ /* 0x000eae0000000200 */
[C---:B------:R-:W-:Y:S08]  /*3cb0*/  HMMA.16816.F32.BF16 R12, R88.reuse, R104, R12 ;  /* 0x00000068580c723c */ /* 0x040ff0000004180c */
[----:B------:R-:W-:Y:S01]  /*3cc0*/  HMMA.16816.F32.BF16 R16, R88, R106, R16 ;  /* 0x0000006a5810723c */ /* 0x000fe20000041810 */
[----:B------:R-:W-:Y:S06]  /*3cd0*/  LDSM.16.M88.4 R104, [R2+0x4000] ;  /* 0x004000000268783b */ /* 0x000fec0000000200 */
[----:B------:R-:W-:Y:S01]  /*3ce0*/  IADD3 R88, P0, R246, UR16, RZ ;  /* 0x00000010f6587c10 */ /* 0x000fe2000ff1e0ff */
[C---:B-1----:R-:W-:Y:S05]  /*3cf0*/  HMMA.16816.F32.BF16 R4, R92.reuse, R96, R4 ;  /* 0x000000605c04723c */ /* 0x042fea0000041804 */
        /* <DEDUP_REMOVED lines=10> */
[C---:B--2---:R-:W-:Y:S08]  /*3da0*/  HMMA.16816.F32.BF16 R4, R100.reuse, R108, R4 ;  /* 0x0000006c6404723c */ /* 0x044ff00000041804 */
[C---:B------:R-:W-:Y:S01]  /*3db0*/  HMMA.16816.F32.BF16 R8, R100.reuse, R110, R8 ;  /* 0x0000006e6408723c */ /* 0x040fe20000041808 */
[----:B------:R-:W-:Y:S05]  /*3dc0*/  LDSM.16.M88.4 R108, [R213+0x1e000] ;  /* 0x01e00000d56c783b */ /* 0x000fea0000000200 */
[----:B-1----:R-:W1:Y:S02]  /*3dd0*/  LDSM.16.M88.4 R88, [R214+0x1c800] ;  /* 0x01c80000d658783b */ /* 0x002e640000000200 */
        /* <DEDUP_REMOVED lines=97> */
.L_x_1859:
[----:B---34-:R-:W-:Y:S01]  /*43f0*/  IADD3 R2, R251, UR9, RZ ;  /* 0x00000009fb027c10 */ /* 0x018fe2000fffe0ff */
[----:B------:R-:W-:Y:S01]  /*4400*/  UIADD3 UR9, -UR8, UR7, -UR12 ;  /* 0x0000000708097290 */ /* 0x000fe2000fffe90c */
[----:B------:R-:W-:Y:S01]  /*4410*/  IMAD.U32 R0, RZ, RZ, UR22 ;  /* 0x00000016ff007e24 */ /* 0x000fe2000f8e00ff */
[----:B------:R-:W-:Y:S01]  /*4420*/  UMOV UR11, UR8 ;  /* 0x00000008000b7c82 */ /* 0x000fe20008000000 */
[----:B------:R-:W-:Y:S02]  /*4430*/  IADD3 R3, R2, 0x8, RZ ;  /* 0x0000000802037810 */ /* 0x000fe40007ffe0ff */
[----:B------:R-:W-:Y:S01]  /*4440*/  IMAD R0, R0, 0x40, R252 ;  /* 0x0000004000007824 */ /* 0x000fe200078e02fc */
[----:B--2---:R-:W-:Y:S02]  /*4450*/  IADD3 R4, R2, UR9, RZ ;  /* 0x0000000902047c10 */ /* 0x004fe4000fffe0ff */
[----:B------:R-:W-:Y:S01]  /*4460*/  IADD3 R14, R3, UR9, RZ ;  /* 0x00000009030e7c10 */ /* 0x000fe2000fffe0ff */
[----:B------:R-:W-:Y:S01]  /*4470*/  UIADD3 UR9, UR7, 0x1, -UR12 ;  /* 0x0000000107097890 */ /* 0x000fe2000fffe80c */
[C---:B------:R-:W-:Y:S02]  /*4480*/  IADD3 R11, R0.reuse, 0x1, RZ ;  /* 0x00000001000b7810 */ /* 0x040fe40007ffe0ff */
[C---:B------:R-:W-:Y:S01]  /*4490*/  IADD3 R10, R0.reuse, 0x8, RZ ;  /* 0x00000008000a7810 */ /* 0x040fe20007ffe0ff */
[----:B------:R-:W-:Y:S01]  /*44a0*/  UIADD3 UR9, UR9, UR42, URZ ;  /* 0x0000002a09097290 */ /* 0x000fe2000fffe03f */
[C---:B------:R-:W-:Y:S02]  /*44b0*/  IADD3 R9, R0.reuse, 0x9, RZ ;  /* 0x0000000900097810 */ /* 0x040fe40007ffe0ff */
[C---:B------:R-:W-:Y:S02]  /*44c0*/  IADD3 R8, R0.reuse, 0x10, RZ ;  /* 0x0000001000087810 */ /* 0x040fe40007ffe0ff */
[----:B------:R-:W-:Y:S02]  /*44d0*/  IADD3 R7, R0, 0x11, RZ ;  /* 0x0000001100077810 */ /* 0x000fe40007ffe0ff */
[----:B------:R-:W-:Y:S02]  /*44e0*/  IADD3 R12, R2, UR9, RZ ;  /* 0x00000009020c7c10 */ /* 0x000fe4000fffe0ff */
[----:B------:R-:W-:Y:S02]  /*44f0*/  IMNMX R2, RZ, R4, !PT ;  /* 0x00000004ff027217 */ /* 0x000fe40007800200 */
[----:B------:R-:W-:Y:S02]  /*4500*/  IMNMX R4, R12, UR7, PT ;  /* 0x000000070c047c17 */ /* 0x000fe4000b800200 */
[CC--:B------:R-:W-:Y:S02]  /*4510*/  ISETP.GE.AND P1, PT, R0.reuse, R2.reuse, PT ;  /* 0x000000020000720c */ /* 0x0c0fe40003f26270 */
[----:B------:R-:W-:Y:S02]  /*4520*/  ISETP.GE.AND P0, PT, R11, R2, PT ;  /* 0x000000020b00720c */ /* 0x000fe40003f06270 */
[----:B------:R-:W-:Y:S02]  /*4530*/  IADD3 R13, R3, UR9, RZ ;  /* 0x00000009030d7c10 */ /* 0x000fe4000fffe0ff */
        /* <DEDUP_REMOVED lines=50> */
.L_x_1860:
[C---:B------:R-:W-:Y:S01]  /*4860*/  FMUL.FTZ R2, R243.reuse, 1.4426950216293334961 ;  /* 0x3fb8aa3bf3027820 */ /* 0x040fe20000410000 */
[----:B------:R-:W-:Y:S01]  /*4870*/  FSETP.NEU.FTZ.AND P0, PT, R243, -INF , PT ;  /* 0xff800000f300780b */ /* 0x000fe20003f1d000 */
[----:B------:R-:W-:Y:S01]  /*4880*/  FMUL.FTZ R10, R244, 1.4426950216293334961 ;  /* 0x3fb8aa3bf40a7820 */ /* 0x000fe20000410000 */
        /* <DEDUP_REMOVED lines=66> */
[----:B------:R-:W3:Y:S01]  /*4cb0*/  LDSM.16.M88.4 R104, [R216+0x20000] ;  /* 0x02000000d868783b */ /* 0x000ee20000000200 */
[C---:B-1----:R-:W-:Y:S05]  /*4cc0*/  HMMA.16816.F32.BF16 R4, R16.reuse, R8, RZ ;  /* 0x000000081004723c */ /* 0x042fea00000418ff */
[----:B------:R-:W-:Y:S03]  /*4cd0*/  LDSM.16.M88.4 R108, [R215+0x20000] ;  /* 0x02000000d76c783b */ /* 0x000fe60000000200 */
[C---:B------:R-:W-:Y:S03]  /*4ce0*/  HMMA.16816.F32.BF16 R8, R16.reuse, R10, RZ ;  /* 0x0000000a1008723c */ /* 0x040fe600000418ff */
[----:B------:R-:W-:Y:S05]  /*4cf0*/  LDSM.16.M88.4 R112, [R216+0x26000] ;  /* 0x02600000d870783b */ /* 0x000fea0000000200 */
[C---:B----4-:R-:W-:Y:S08]  /*4d00*/  HMMA.16816.F32.BF16 R12, R16.reuse, R84, RZ ;  /* 0x00000054100c723c */ /* 0x050ff000000418ff */
[----:B------:R-:W-:Y:S01]  /*4d10*/  HMMA.16816.F32.BF16 R16, R16, R86, RZ ;  /* 0x000000561010723c */ /* 0x000fe200000418ff */
[----:B------:R-:W1:Y:S07]  /*4d20*/  LDSM.16.M88.4 R84, [R216+0x20800] ;  /* 0x02080000d854783b */ /* 0x000e6e0000000200 */
        /* <DEDUP_REMOVED lines=62> */
[----:B------:R2:W-:Y:S01]  /*5110*/  LDSM.16.M88.4 R92, [R0+0x16000] ;  /* 0x01600000005c783b */ /* 0x0005e20000000200 */
[C---:B----4-:R-:W-:Y:S08]  /*5120*/  HMMA.16816.F32.BF16 R4, R96.reuse, R104, R4 ;  /* 0x000000686004723c */ /* 0x050ff00000041804 */
[C---:B------:R-:W-:Y:S01]  /*5130*/  HMMA.16816.F32.BF16 R8, R96.reuse, R106, R8 ;  /* 0x0000006a6008723c */ /* 0x040fe20000041808 */
[----:B------:R-:W4:Y:S07]  /*5140*/  LDSM.16.M88.4 R104, [R213+0x26000] ;  /* 0x02600000d568783b */ /* 0x000f2e0000000200 */
[C---:B-1----:R-:W-:Y:S04]  /*5150*/  HMMA.16816.F32.BF16 R12, R96.reuse, R84, R12 ;  /* 0x00000054600c723c */ /* 0x042fe8000004180c */
[----:B--2---:R-:W-:Y:S04]  /*5160*/  LEA R0, -R250, RZ, 0x6 ;  /* 0x000000fffa007211 */ /* 0x004fe800078e31ff */
[----:B------:R-:W-:Y:S01]  /*5170*/  HMMA.16816.F32.BF16 R16, R96, R86, R16 ;  /* 0x000000566010723c */ /* 0x000fe20000041810 */
[----:B------:R-:W1:Y:S03]  /*5180*/  LDSM.16.M88.4 R84, [R213+0x26800] ;  /* 0x02680000d554783b */ /* 0x000e660000000200 */
[C---:B------:R-:W-:Y:S03]  /*5190*/  LEA R228, P0, R0.reuse, R228, 0x2 ;  /* 0x000000e400e47211 */ /* 0x040fe600078010ff */
[----:B------:R2:W-:Y:S01]  /*51a0*/  LDSM.16.M88.4 R96, [R2+0x16000] ;  /* 0x016000000260783b */ /* 0x0005e20000000200 */
[C---:B------:R-:W-:Y:S05]  /*51b0*/  HMMA.16816.F32.BF16 R4, R100.reuse, R108, R4 ;  /* 0x0000006c6404723c */ /* 0x040fea0000041804 */
[----:B------:R-:W-:Y:S01]  /*51c0*/  LEA.HI.X.SX32 R229, R0, R229, 0x2, P0 ;  /* 0x000000e500e57211 */ /* 0x000fe200000f16ff */
[----:B------:R-:W-:Y:S02]  /*51d0*/  FFMA.FTZ R0, -R119, R119, 1 ;  /* 0x3f80000077007423 */ /* 0x000fe40000010177 */
[C---:B------:R-:W-:Y:S01]  /*51e0*/  HMMA.16816.F32.BF16 R8, R100.reuse, R110, R8 ;  /* 0x0000006e6408723c */ /* 0x040fe20000041808 */
[----:B------:R-:W1:Y:S03]  /*51f0*/  LDSM.16.M88.4 R108, [R214+0x26000] ;  /* 0x02600000d66c783b */ /* 0x000e660000000200 */
[----:B------:R-:W-:Y:S04]  /*5200*/  FMUL.FTZ R0, R0, c[0x0][0x2ec] ;  /* 0x0000bb0000007a20 */ /* 0x000fe80000410000 */
[C---:B---3--:R-:W-:Y:S04]  /*5210*/  HMMA.16816.F32.BF16 R12, R100.reuse, R88, R12 ;  /* 0x00000058640c723c */ /* 0x048fe8000004180c */
[----:B--2---:R-:W-:Y:S04]  /*5220*/  FFMA.FTZ R2, -R120, R120, 1 ;  /* 0x3f80000078027423 */ /* 0x004fe80000010178 */
[----:B------:R-:W-:Y:S01]  /*5230*/  HMMA.16816.F32.BF16 R16, R100, R90, R16 ;  /* 0x0000005a6410723c */ /* 0x000fe20000041810 */
[----:B------:R-:W2:Y:S03]  /*5240*/  LDSM.16.M88.4 R88, [R214+0x26800] ;  /* 0x02680000d658783b */ /* 0x000ea60000000200 */
[----:B------:R-:W-:Y:S03]  /*5250*/  FMUL.FTZ R2, R2, c[0x0][0x2ec] ;  /* 0x0000bb0002027a20 */ /* 0x000fe60000410000 */
[----:B------:R3:W2:Y:S01]  /*5260*/  LDSM.16.M88.4 R100, [R3+0x16000] ;  /* 0x016000000364783b */ /* 0x0006a20000000200 */
[C---:B----4-:R-:W-:Y:S08]  /*5270*/  HMMA.16816.F32.BF16 R4, R92.reuse, R104, R4 ;  /* 0x000000685c04723c */ /* 0x050ff00000041804 */
[C---:B------:R-:W-:Y:S01]  /*5280*/  HMMA.16816.F32.BF16 R8, R92.reuse, R106, R8 ;  /* 0x0000006a5c08723c */ /* 0x040fe20000041808 */
[----:B------:R-:W-:Y:S07]  /*5290*/  LDSM.16.M88.4 R104, [R215+0x26000] ;  /* 0x02600000d768783b */ /* 0x000fee0000000200 */
[C---:B-1----:R-:W-:Y:S04]  /*52a0*/  HMMA.16816.F32.BF16 R12, R92.reuse, R84, R12 ;  /* 0x000000545c0c723c */ /* 0x042fe8000004180c */
[----:B---3--:R-:W-:Y:S04]  /*52b0*/  FFMA.FTZ R3, -R121, R121, 1 ;  /* 0x3f80000079037423 */ /* 0x008fe80000010179 */
[----:B------:R-:W-:Y:S01]  /*52c0*/  HMMA.16816.F32.BF16 R16, R92, R86, R16 ;  /* 0x000000565c10723c */ /* 0x000fe20000041810 */
[----:B------:R-:W1:Y:S03]  /*52d0*/  LDSM.16.M88.4 R84, [R216+0x26800] ;  /* 0x02680000d854783b */ /* 0x000e660000000200 */
[----:B------:R-:W-:Y:S03]  /*52e0*/  FMUL.FTZ R3, R3, c[0x0][0x2ec] ;  /* 0x0000bb0003037a20 */ /* 0x000fe60000410000 */
[----:B------:R-:W3:Y:S01]  /*52f0*/  LDSM.16.M88.4 R92, [R116+0x16000] ;  /* 0x01600000745c783b */ /* 0x000ee20000000200 */
[C---:B------:R-:W-:Y:S08]  /*5300*/  HMMA.16816.F32.BF16 R4, R96.reuse, R108, R4 ;  /* 0x0000006c6004723c */ /* 0x040ff00000041804 */
[C---:B------:R-:W-:Y:S08]  /*5310*/  HMMA.16816.F32.BF16 R8, R96.reuse, R110, R8 ;  /* 0x0000006e6008723c */ /* 0x040ff00000041808 */
[C---:B--2---:R-:W-:Y:S08]  /*5320*/  HMMA.16816.F32.BF16 R12, R96.reuse, R88, R12 ;  /* 0x00000058600c723c */ /* 0x044ff0000004180c */
[----:B------:R-:W-:Y:S01]  /*5330*/  HMMA.16816.F32.BF16 R16, R96, R90, R16 ;  /* 0x0000005a6010723c */ /* 0x000fe20000041810 */
[----:B------:R-:W2:Y:S07]  /*5340*/  LDSM.16.M88.4 R88, [R215+0x26800] ;  /* 0x02680000d758783b */ /* 0x000eae0000000200 */
[C---:B------:R-:W-:Y:S08]  /*5350*/  HMMA.16816.F32.BF16 R4, R100.reuse, R112, R4 ;  /* 0x000000706404723c */ /* 0x040ff00000041804 */
[C---:B------:R-:W-:Y:S08]  /*5360*/  HMMA.16816.F32.BF16 R8, R100.reuse, R114, R8 ;  /* 0x000000726408723c */ /* 0x040ff00000041808 */
[C---:B-1----:R-:W-:Y:S08]  /*5370*/  HMMA.16816.F32.BF16 R12, R100.reuse, R84, R12 ;  /* 0x00000054640c723c */ /* 0x042ff0000004180c */
[----:B------:R-:W-:Y:S08]  /*5380*/  HMMA.16816.F32.BF16 R16, R100, R86, R16 ;  /* 0x000000566410723c */ /* 0x000ff00000041810 */
[C---:B---3--:R-:W-:Y:S08]  /*5390*/  HMMA.16816.F32.BF16 R4, R92.reuse, R104, R4 ;  /* 0x000000685c04723c */ /* 0x048ff00000041804 */
[C---:B------:R-:W-:Y:S08]  /*53a0*/  HMMA.16816.F32.BF16 R8, R92.reuse, R106, R8 ;  /* 0x0000006a5c08723c */ /* 0x040ff00000041808 */
[C---:B--2---:R-:W-:Y:S08]  /*53b0*/  HMMA.16816.F32.BF16 R12, R92.reuse, R88, R12 ;  /* 0x000000585c0c723c */ /* 0x044ff0000004180c */
        /* <DEDUP_REMOVED lines=27> */
[----:B------:R-:W-:Y:S02]  /*5570*/  FADD.FTZ R13, -R118, R13 ;  /* 0x0000000d760d7221 */ /* 0x000fe40000010100 */
[----:B------:R-:W-:Y:S02]  /*5580*/  FADD.FTZ R15, -R117, R15 ;  /* 0x0000000f750f7221 */ /* 0x000fe40000010100 */
[----:B------:R-:W-:Y:S02]  /*5590*/  FMUL.FTZ R4, R4, c[0x0][0x2ec] ;  /* 0x0000bb0004047a20 */ /* 0x000fe40000410000 */
[----:B------:R-:W-:Y:S02]  /*55a0*/  FMUL.FTZ R3, R3, c[0x0][0x2ec] ;  /* 0x0000bb0003037a20 */ /* 0x000fe40000410000 */
[----:B------:R-:W-:Y:S02]  /*55b0*/  FMUL.FTZ R2, R2, c[0x0][0x2ec] ;  /* 0x0000bb0002027a20 */ /* 0x000fe40000410000 */
[----:B------:R-:W-:Y:S02]  /*55c0*/  FMUL.FTZ R0, R0, c[0x0][0x2ec] ;  /* 0x0000bb0000007a20 */ /* 0x000fe40000410000 */
[----:B------:R-:W-:Y:S02]  /*55d0*/  FADD.FTZ R12, -R118, R12 ;  /* 0x0000000c760c7221 */ /* 0x000fe40000010100 */
[----:B------:R-:W-:Y:S02]  /*55e0*/  FADD.FTZ R14, -R117, R14 ;  /* 0x0000000e750e7221 */ /* 0x000fe40000010100 */
        /* <DEDUP_REMOVED lines=67> */
.L_x_1861:
        /* <DEDUP_REMOVED lines=129> */
.L_x_1862:
[----:B------:R-:W-:Y:S01]  /*6230*/  LDSM.16.M88.4 R128, [R222] ;  /* 0x00000000de80783b */ /* 0x000fe20000000200 */
[----:B-1----:R-:W-:Y:S01]  /*6240*/  @P1 IADD3 R2, P0, R246, UR14, RZ ;  /* 0x0000000ef6021c10 */ /* 0x002fe2000ff1e0ff */
[----:B------:R-:W-:Y:S02]  /*6250*/  ULOP3.LUT UR8, UR6, 0x1, URZ, 0xc0, !UPT ;  /* 0x0000000106087892 */ /* 0x000fe4000f8ec03f */
[----:B------:R-:W-:Y:S01]  /*6260*/  UISETP.GT.AND UP2, UPT, UR6, UR17, UPT ;  /* 0x000000110600728c */ /* 0x000fe2000bf44270 */
[----:B------:R-:W1:Y:S01]  /*6270*/  LDSM.16.MT88.4 R16, [R0+0x18000] ;  /* 0x018000000010783b */ /* 0x000e620000004200 */
[----:B------:R-:W-:Y:S01]  /*6280*/  @P1 IADD3.X R3, R245, UR13, RZ, P0, !PT ;  /* 0x0000000df5031c10 */ /* 0x000fe200087fe4ff */
[----:B------:R-:W-:Y:S02]  /*6290*/  UISETP.NE.U32.AND UP0, UPT, UR8, 0x1, UPT ;  /* 0x000000010800788c */ /* 0x000fe4000bf05070 */
[----:B------:R-:W-:Y:S01]  /*62a0*/  @UP3 UIADD3 UR8, UP1, UR14, -0x100, URZ ;  /* 0xffffff000e083890 */ /* 0x000fe2000ff3e03f */
[----:B------:R-:W2:Y:S01]  /*62b0*/  LDSM.16.M88.4 R124, [R222+0x1000] ;  /* 0x00100000de7c783b */ /* 0x000ea20000000200 */
[----:B------:R-:W-:Y:S04]  /*62c0*/  UIADD3 UR6, UR6, -0x1, URZ ;  /* 0xffffffff06067890 */ /* 0x000fe8000fffe03f */
[----:B------:R-:W3:Y:S01]  /*62d0*/  LDSM.16.MT88.4 R96, [R0+0x1a000] ;  /* 0x01a000000060783b */ /* 0x000ee20000004200 */
[----:B------:R-:W-:Y:S02]  /*62e0*/  @UP3 UMOV UR14, UR8 ;  /* 0x00000008000e3c82 */ /* 0x000fe40008000000 */
[----:B------:R-:W-:Y:S02]  /*62f0*/  @UP3 UIADD3.X UR8, UR13, -0x1, URZ, UP1, !UPT ;  /* 0xffffffff0d083890 */ /* 0x000fe40008ffe43f */
[----:B------:R-:W4:Y:S05]  /*6300*/  LDSM.16.MT88.4 R112, [R0+0x1c000] ;  /* 0x01c000000070783b */ /* 0x000f2a0000004200 */
[----:B------:R-:W3:Y:S01]  /*6310*/  LDSM.16.MT88.4 R196, [R0+0x1e000] ;  /* 0x01e0000000c4783b */ /* 0x000ee20000004200 */
[----:B------:R-:W-:Y:S04]  /*6320*/  @UP3 UMOV UR13, UR8 ;  /* 0x00000008000d3c82 */ /* 0x000fe80008000000 */
[----:B------:R-:W-:Y:S05]  /*6330*/  LDSM.16.M88.4 R200, [R223] ;  /* 0x00000000dfc8783b */ /* 0x000fea0000000200 */
[----:B------:R-:W3:Y:S05]  /*6340*/  LDSM.16.MT88.4 R204, [R0+0x18800] ;  /* 0x0188000000cc783b */ /* 0x000eea0000004200 */
[----:B------:R-:W4:Y:S01]  /*6350*/  LDSM.16.M88.4 R208, [R223+0x1000] ;  /* 0x00100000dfd0783b */ /* 0x000f220000000200 */
[-C--:B-1----:R-:W-:Y:S04]  /*6360*/  HMMA.16816.F32.BF16 R4, R128, R16.reuse, RZ ;  /* 0x000000108004723c */ /* 0x082fe800000418ff */
[----:B------:R1:W5:Y:S05]  /*6370*/  @P1 LDG.E R243, [R2.64+-0x100] ;  /* 0xffff000402f31981 */ /* 0x00036a000c1e1900 */
[----:B------:R1:W5:Y:S01]  /*6380*/  @P1 LDG.E R244, [R2.64+-0xe0] ;  /* 0xffff200402f41981 */ /* 0x000362000c1e1900 */
        /* <DEDUP_REMOVED lines=21> */
[-C--:B--2---:R-:W-:Y:S08]  /*64e0*/  HMMA.16816.F32.BF16 R84, R200, R196.reuse, R84 ;  /* 0x000000c4c854723c */ /* 0x084ff00000041854 */
[C---:B------:R-:W-:Y:S08]  /*64f0*/  HMMA.16816.F32.BF16 R88, R208.reuse, R196, R88 ;  /* 0x000000c4d058723c */ /* 0x040ff00000041858 */
[-C--:B------:R-:W-:Y:S08]  /*6500*/  HMMA.16816.F32.BF16 R92, R208, R198.reuse, R92 ;  /* 0x000000c6d05c723c */ /* 0x080ff0000004185c */
[C---:B------:R-:W-:Y:S01]  /*6510*/  HMMA.16816.F32.BF16 R96, R200.reuse, R198, R96 ;  /* 0x000000c6c860723c */ /* 0x040fe20000041860 */
[----:B------:R-:W2:Y:S07]  /*6520*/  LDSM.16.MT88.4 R196, [R0+0x1e800] ;  /* 0x01e8000000c4783b */ /* 0x000eae0000004200 */
[-C--:B---3--:R-:W-:Y:S08]  /*6530*/  HMMA.16816.F32.BF16 R100, R200, R204.reuse, R100 ;  /* 0x000000ccc864723c */ /* 0x088ff00000041864 */
[C---:B------:R-:W-:Y:S08]  /*6540*/  HMMA.16816.F32.BF16 R104, R208.reuse, R204, R104 ;  /* 0x000000ccd068723c */ /* 0x040ff00000041868 */
[-C--:B------:R-:W-:Y:S08]  /*6550*/  HMMA.16816.F32.BF16 R108, R208, R206.reuse, R108 ;  /* 0x000000ced06c723c */ /* 0x080ff0000004186c */
[C---:B------:R-:W-:Y:S01]  /*6560*/  HMMA.16816.F32.BF16 R112, R200.reuse, R206, R112 ;  /* 0x000000cec870723c */ /* 0x040fe20000041870 */
[----:B------:R-:W-:Y:S07]  /*6570*/  LDSM.16.M88.4 R204, [R224] ;  /* 0x00000000e0cc783b */ /* 0x000fee0000000200 */
[-C--:B--2---:R-:W-:Y:S08]  /*6580*/  HMMA.16816.F32.BF16 R116, R200, R196.reuse, R116 ;  /* 0x000000c4c874723c */ /* 0x084ff00000041874 */
[C---:B------:R-:W-:Y:S08]  /*6590*/  HMMA.16816.F32.BF16 R120, R208.reuse, R196, R120 ;  /* 0x000000c4d078723c */ /* 0x040ff00000041878 */
[-C--:B------:R-:W-:Y:S01]  /*65a0*/  HMMA.16816.F32.BF16 R124, R208, R198.reuse, R124 ;  /* 0x000000c6d07c723c */ /* 0x080fe2000004187c */
[----:B------:R-:W2:Y:S07]  /*65b0*/  LDSM.16.MT88.4 R208, [R0+0x19000] ;  /* 0x0190000000d0783b */ /* 0x000eae0000004200 */
[----:B------:R-:W-:Y:S01]  /*65c0*/  HMMA.16816.F32.BF16 R128, R200, R198, R128 ;  /* 0x000000c6c880723c */ /* 0x000fe20000041880 */
[----:B------:R-:W3:Y:S05]  /*65d0*/  LDSM.16.M88.4 R196, [R224+0x1000] ;  /* 0x00100000e0c4783b */ /* 0x000eea0000000200 */
[----:B------:R-:W4:Y:S02]  /*65e0*/  LDSM.16.MT88.4 R200, [R0+0x1b000] ;  /* 0x01b0000000c8783b */ /* 0x000f240000004200 */
[-C--:B--2---:R-:W-:Y:S08]  /*65f0*/  HMMA.16816.F32.BF16 R4, R204, R208.reuse, R4 ;  /* 0x000000d0cc04723c */ /* 0x084ff00000041804 */
[C---:B---3--:R-:W-:Y:S08]  /*6600*/  HMMA.16816.F32.BF16 R8, R196.reuse, R208, R8 ;  /* 0x000000d0c408723c */ /* 0x048ff00000041808 */
[-C--:B------:R-:W-:Y:S08]  /*6610*/  HMMA.16816.F32.BF16 R12, R196, R210.reuse, R12 ;  /* 0x000000d2c40c723c */ /* 0x080ff0000004180c */
[C---:B------:R-:W-:Y:S01]  /*6620*/  HMMA.16816.F32.BF16 R16, R204.reuse, R210, R16 ;  /* 0x000000d2cc10723c */ /* 0x040fe20000041810 */
[----:B------:R-:W2:Y:S07]  /*6630*/  LDSM.16.MT88.4 R208, [R0+0x1d000] ;  /* 0x01d0000000d0783b */ /* 0x000eae0000004200 */
[-C--:B----4-:R-:W-:Y:S08]  /*6640*/  HMMA.16816.F32.BF16 R84, R204, R200.reuse, R84 ;  /* 0x000000c8cc54723c */ /* 0x090ff00000041854 */
        /* <DEDUP_REMOVED lines=12> */
[----:B------:R-:W2:Y:S07]  /*6710*/  LDSM.16.M88.4 R196, [R225] ;  /* 0x00000000e1c4783b */ /* 0x000eae0000000200 */
[----:B------:R-:W-:Y:S01]  /*6720*/  HMMA.16816.F32.BF16 R128, R204, R202, R128 ;  /* 0x000000cacc80723c */ /* 0x000fe20000041880 */
[----:B------:R-:W3:Y:S05]  /*6730*/  LDSM.16.M88.4 R200, [R225+0x1000] ;  /* 0x00100000e1c8783b */ /* 0x000eea0000000200 */
[----:B------:R-:W4:Y:S02]  /*6740*/  LDSM.16.MT88.4 R204, [R0+0x1b800] ;  /* 0x01b8000000cc783b */ /* 0x000f240000004200 */
[-C--:B--2---:R-:W-:Y:S08]  /*6750*/  HMMA.16816.F32.BF16 R4, R196, R208.reuse, R4 ;  /* 0x000000d0c404723c */ /* 0x084ff00000041804 */
[C---:B---3--:R-:W-:Y:S08]  /*6760*/  HMMA.16816.F32.BF16 R8, R200.reuse, R208, R8 ;  /* 0x000000d0c808723c */ /* 0x048ff00000041808 */
[-C--:B------:R-:W-:Y:S07]  /*6770*/  HMMA.16816.F32.BF16 R12, R200, R210.reuse, R12 ;  /* 0x000000d2c80c723c */ /* 0x080fee000004180c */
[----:B------:R-:W-:Y:S01]  /*6780*/  RED.E.ADD.F32.FTZ.RN.STRONG.GPU [R228.64], R4 ;  /* 0x00000004e400798e */ /* 0x000fe2000c10e784 */
[C---:B------:R-:W-:Y:S04]  /*6790*/  HMMA.16816.F32.BF16 R16, R196.reuse, R210, R16 ;  /* 0x000000d2c410723c */ /* 0x040fe80000041810 */
[----:B------:R-:W2:Y:S04]  /*67a0*/  LDSM.16.MT88.4 R208, [R0+0x1d800] ;  /* 0x01d8000000d0783b */ /* 0x000ea80000004200 */
[-C--:B----4-:R-:W-:Y:S08]  /*67b0*/  HMMA.16816.F32.BF16 R84, R196, R204.reuse, R84 ;  /* 0x000000ccc454723c */ /* 0x090ff00000041854 */
[C---:B------:R-:W-:Y:S08]  /*67c0*/  HMMA.16816.F32.BF16 R88, R200.reuse, R204, R88 ;  /* 0x000000ccc858723c */ /* 0x040ff00000041858 */
[-C--:B------:R-:W-:Y:S08]  /*67d0*/  HMMA.16816.F32.BF16 R92, R200, R206.reuse, R92 ;  /* 0x000000cec85c723c */ /* 0x080ff0000004185c */
[C---:B------:R-:W-:Y:S01]  /*67e0*/  HMMA.16816.F32.BF16 R96, R196.reuse, R206, R96 ;  /* 0x000000cec460723c */ /* 0x040fe20000041860 */
[----:B------:R3:W4:Y:S07]  /*67f0*/  LDSM.16.MT88.4 R204, [R0+0x1f800] ;  /* 0x01f8000000cc783b */ /* 0x00072e0000004200 */
[-C--:B--2---:R-:W-:Y:S08]  /*6800*/  HMMA.16816.F32.BF16 R100, R196, R208.reuse, R100 ;  /* 0x000000d0c464723c */ /* 0x084ff00000041864 */
[C---:B------:R-:W-:Y:S04]  /*6810*/  HMMA.16816.F32.BF16 R104, R200.reuse, R208, R104 ;  /* 0x000000d0c868723c */ /* 0x040fe80000041868 */
[C---:B---3--:R-:W-:Y:S04]  /*6820*/  IMAD R0, R250.reuse, 0x18, RZ ;  /* 0x00000018fa007824 */ /* 0x048fe800078e02ff */
[-C--:B------:R-:W-:Y:S08]  /*6830*/  HMMA.16816.F32.BF16 R108, R200, R210.reuse, R108 ;  /* 0x000000d2c86c723c */ /* 0x080ff0000004186c */
[C---:B------:R-:W-:Y:S08]  /*6840*/  HMMA.16816.F32.BF16 R112, R196.reuse, R210, R112 ;  /* 0x000000d2c470723c */ /* 0x040ff00000041870 */
[-C--:B----4-:R-:W-:Y:S08]  /*6850*/  HMMA.16816.F32.BF16 R116, R196, R204.reuse, R116 ;  /* 0x000000ccc474723c */ /* 0x090ff00000041874 */
[C---:B------:R-:W-:Y:S08]  /*6860*/  HMMA.16816.F32.BF16 R120, R200.reuse, R204, R120 ;  /* 0x000000ccc878723c */ /* 0x040ff00000041878 */
[-C--:B------:R-:W-:Y:S07]  /*6870*/  HMMA.16816.F32.BF16 R124, R200, R206.reuse, R124 ;  /* 0x000000cec87c723c */ /* 0x080fee000004187c */
[----:B------:R-:W-:Y:S01]  /*6880*/  IMAD.SHL.U32 R200, R250, 0x8, RZ ;  /* 0x00000008fac87824 */ /* 0x000fe200078e00ff */
[----:B------:R-:W-:Y:S04]  /*6890*/  HMMA.16816.F32.BF16 R128, R196, R206, R128 ;  /* 0x000000cec480723c */ /* 0x000fe80000041880 */
[-C--:B-1----:R-:W-:Y:S01]  /*68a0*/  LEA R2, P0, R200, R228.reuse, 0x2 ;  /* 0x000000e4c8027211 */ /* 0x082fe200078010ff */
[C---:B------:R-:W-:Y:S02]  /*68b0*/  IMAD.SHL.U32 R201, R250.reuse, 0x10, RZ ;  /* 0x00000010fac97824 */ /* 0x040fe400078e00ff */
[----:B------:R-:W-:Y:S01]  /*68c0*/  IMAD.SHL.U32 R197, R250, 0x20, RZ ;  /* 0x00000020fac57824 */ /* 0x000fe200078e00ff */
[-C--:B------:R-:W-:Y:S01]  /*68d0*/  LEA.HI.X.SX32 R3, R200, R229.reuse, 0x2, P0 ;  /* 0x000000e5c8037211 */ /* 0x080fe200000f16ff */
[----:B------:R-:W-:Y:S03]  /*68e0*/  IMAD R202, R250, 0x28, RZ ;  /* 0x00000028faca7824 */ /* 0x000fe600078e02ff */
        /* <DEDUP_REMOVED lines=512> */
.L_x_1864:
        /* <DEDUP_REMOVED lines=18> */
.L_x_1865:
[----:B-1----:R-:W2:Y:S01]  /*8a10*/  LDL.64 R6, [R1] ;  /* 0x0000000001067983 */ /* 0x002ea20000100a00 */
[----:B------:R-:W-:Y:S01]  /*8a20*/  USHF.R.S32.HI UR10, URZ, 0x1f, UR23 ;  /* 0x0000001f3f0a7899 */ /* 0x000fe20008011417 */
[----:B------:R-:W-:Y:S01]  /*8a30*/  IMAD.U32 R2, RZ, RZ, UR23 ;  /* 0x00000017ff027e24 */ /* 0x000fe2000f8e00ff */
[----:B------:R-:W-:Y:S01]  /*8a40*/  ULDC.64 UR8, c[0x0][0x3a0] ;  /* 0x0000e80000087ab9 */ /* 0x000fe20000000a00 */
[----:B------:R-:W-:Y:S01]  /*8a50*/  BAR.SYNC.DEFER_BLOCKING 0x0 ;  /* 0x0000000000007b1d */ /* 0x000fe20000010000 */
[----:B------:R-:W-:Y:S01]  /*8a60*/  UIMAD UR6, UR10, UR8, URZ ;  /* 0x000000080a0672a4 */ /* 0x000fe2000f8e023f */
[----:B------:R-:W-:Y:S01]  /*8a70*/  SHF.R.S32.HI R11, RZ, 0x1f, R247 ;  /* 0x0000001fff0b7819 */ /* 0x000fe200000114f7 */
[----:B------:R-:W-:Y:S02]  /*8a80*/  UIMAD UR7, UR22, -0x40, UR7 ;  /* 0xffffffc0160778a4 */ /* 0x000fe4000f8e0207 */
[----:B------:R-:W-:Y:S01]  /*8a90*/  UIMAD UR6, UR23, UR9, UR6 ;  /* 0x00000009170672a4 */ /* 0x000fe2000f8e0206 */
[----:B------:R-:W-:Y:S02]  /*8aa0*/  BSSY B0, `(.L_x_1866) ;  /* 0x000002b000007945 */ /* 0x000fe40003800000 */
[----:B------:R-:W-:Y:S01]  /*8ab0*/  ULDC.64 UR8, c[0x0][0x3b8] ;  /* 0x0000ee0000087ab9 */ /* 0x000fe20000000a00 */
[----:B------:R-:W-:-:S02]  /*8ac0*/  ISETP.GE.AND P2, PT, R247, UR7, PT ;  /* 0x00000007f7007c0c */ /* 0x000fc4000bf46270 */
[----:B------:R-:W-:Y:S01]  /*8ad0*/  IMAD.U32 R0, RZ, RZ, UR6 ;  /* 0x00000006ff007e24 */ /* 0x000fe2000f8e00ff */
[----:B------:R-:W-:-:S04]  /*8ae0*/  UIMAD UR6, UR60, UR8, URZ ;  /* 0x000000083c0672a4 */ /* 0x000fc8000f8e023f */
[----:B------:R-:W-:Y:S01]  /*8af0*/  UIMAD UR6, UR38, UR9, UR6 ;  /* 0x00000009260672a4 */ /* 0x000fe2000f8e0206 */
[----:B------:R1:W3:Y:S04]  /*8b00*/  LDS.128 R40, [R231+0x19000] ;  /* 0x01900000e7287984 */ /* 0x0002e80000000c00 */
[----:B------:R1:W4:Y:S04]  /*8b10*/  LDS.128 R36, [R231+0x1b000] ;  /* 0x01b00000e7247984 */ /* 0x0003280000000c00 */
        /* <DEDUP_REMOVED lines=35> */
.L_x_1867:
[----:B-1-34-:R-:W-:Y:S05]  /*8d50*/  BSYNC B0 ;  /* 0x0000000000007941 */ /* 0x01afea0003800000 */
.L_x_1866:
        /* <DEDUP_REMOVED lines=18> */
.L_x_1869:
[----:B------:R-:W-:Y:S05]  /*8e80*/  BSYNC B0 ;  /* 0x0000000000007941 */ /* 0x000fea0003800000 */
.L_x_1868:
        /* <DEDUP_REMOVED lines=28> */
.L_x_1871:
[----:B------:R-:W-:Y:S05]  /*9050*/  BSYNC B0 ;  /* 0x0000000000007941 */ /* 0x000fea0003800000 */
.L_x_1870:
        /* <DEDUP_REMOVED lines=15> */
.L_x_1852:
[----:B------:R-:W-:Y:S05]  /*9150*/  BSYNC B1 ;  /* 0x0000000000017941 */ /* 0x000fea0003800000 */
.L_x_1838:
        /* <DEDUP_REMOVED lines=11> */
.L_x_1872:
[----:B------:R-:W-:Y:S05]  /*9210*/  EXIT ;  /* 0x000000000000794d */ /* 0x000fea0003800000 */
.L_x_1874:
        /* <DEDUP_REMOVED lines=14> */
.L_x_2049:


//--------------------- .text._ZN5flash44flash_bwd_dq_dk_dv_loop_seqk_parallel_kernelI23Flash_bwd_kernel_traitsILi256ELi64ELi64ELi8ELi4ELi2ELi2ELb0ELb0EN7cutlass10bfloat16_tE19Flash_kernel_traitsILi256ELi64ELi64ELi8ES3_EELb1ELb0ELb1ELb1ELb0ELb0ELb0EEEvNS_16Flash_bwd_paramsE --------------------------
	.section	.text._ZN5flash44flash_bwd_dq_dk_dv_loop_seqk_parallel_kernelI23Flash_bwd_kernel_traitsILi256ELi64ELi64ELi8ELi4ELi2ELi2ELb0ELb0EN7cutlass10bfloat16_tE19Flash_kernel_traitsILi256ELi64ELi64ELi8ES3_EELb1ELb0ELb1ELb1ELb0ELb0ELb0EEEvNS_16Flash_bwd_paramsE,"ax",@progbits
	.sectioninfo	@"SHI_REGISTERS=255"
	.align	128
        .global         _ZN5flash44flash_bwd_dq_dk_dv_loop_seqk_parallel_kernelI23Flash_bwd_kernel_traitsILi256ELi64ELi64ELi8ELi4ELi2ELi2ELb0ELb0EN7cutlass10bfloat16_tE19Flash_kernel_traitsILi256ELi64ELi64ELi8ES3_EELb1ELb0ELb1ELb1ELb0ELb0ELb0EEEvNS_16Flash_bwd_paramsE
        .type           _ZN5flash44flash_bwd_dq_dk_dv_loop_seqk_parallel_kernelI23Flash_bwd_kernel_traitsILi256ELi64ELi64ELi8ELi4ELi2ELi2ELb0ELb0EN7cutlass10bfloat16_tE19Flash_kernel_traitsILi256ELi64ELi64ELi8ES3_EELb1ELb0ELb1ELb1ELb0ELb0ELb0EEEvNS_16Flash_bwd_paramsE,@function
        .size           _ZN5flash44flash_bwd_dq_dk_dv_loop_seqk_parallel_kernelI23Flash_bwd_kernel_traitsILi256ELi64ELi64ELi8ELi4ELi2ELi2ELb0ELb0EN7cutlass10bfloat16_tE19Flash_kernel_traitsILi256ELi64ELi64ELi8ES3_EELb1ELb0ELb1ELb1ELb0ELb0ELb0EEEvNS_16Flash_bwd_paramsE,(.L_x_2050 - _ZN5flash44flash_bwd_dq_dk_dv_loop_seqk_parallel_kernelI23Flash_bwd_kernel_traitsILi256ELi64ELi64ELi8ELi4ELi2ELi2ELb0ELb0EN7cutlass10bfloat16_tE19Flash_kernel_traitsILi256ELi64ELi64ELi8ES3_EELb1ELb0ELb1ELb1ELb0ELb0ELb0EEEvNS_16Flash_bwd_paramsE)
        .other          _ZN5flash44flash_bwd_dq_dk_dv_loop_seqk_parallel_kernelI23Flash_bwd_kernel_traitsILi256ELi64ELi64ELi8ELi4ELi2ELi2ELb0ELb0EN7cutlass10bfloat16_tE19Flash_kernel_traitsILi256ELi64ELi64ELi8ES3_EELb1ELb0ELb1ELb1ELb0ELb0ELb0EEEvNS_16Flash_bwd_paramsE,@"STO_CUDA_ENTRY STV_DEFAULT"
_ZN5flash44flash_bwd_dq_dk_dv_loop_seqk_parallel_kernelI23Flash_bwd_kernel_traitsILi256ELi64ELi64ELi8ELi4ELi2ELi2ELb0ELb0EN7cutlass10bfloat16_tE19Flash_kernel_traitsILi256ELi64ELi64ELi8ES3_EELb1ELb0ELb1ELb1ELb0ELb0ELb0EEEvNS_16Flash_bwd_paramsE:
.text._ZN5flash44flash_bwd_dq_dk_dv_loop_seqk_parallel_kernelI23Flash_bwd_kernel_traitsILi256ELi64ELi64ELi8ELi4ELi2ELi2ELb0ELb0EN7cutlass10bfloat16_tE19Flash_kernel_traitsILi256ELi64ELi64ELi8ES3_EELb1ELb0ELb1ELb1ELb0ELb0ELb0EEEvNS_16Flash_bwd_paramsE:
        /* <DEDUP_REMOVED lines=21> */
[----:B------:R-:W-:-:S02]  /*0150*/  ULDC.U8 UR7, c[0x0][0x328] ;  /* 0x0000ca0000077ab9 */ /* 0x000fc40000000000 */
        /* <DEDUP_REMOVED lines=36> */
[----:B------:R-:W-:Y:S01]  /*03a0*/  UIMAD UR4, UR35, UR13, UR36 ;  /* 0x0000000d230472a4 */ /* 0x000fe2000f8e0224 */
        /* <DEDUP_REMOVED lines=9> */
[C---:B------:R-:W-:Y:S01]  /*0440*/  IMAD.IADD R226, R0.reuse, 0x1, -R2 ;  /* 0x0000000100e27824 */ /* 0x040fe200078e0a02 */
[----:B------:R-:W-:Y:S01]  /*0450*/  SHF.R.S32.HI R2, RZ, 0x3, R11 ;  /* 0x00000003ff027819 */ /* 0x000fe2000001140b */
[----:B------:R-:W-:Y:S01]  /*0460*/  IMAD.IADD R16, R0, 0x1, -R7 ;  /* 0x0000000100107824 */ /* 0x000fe200078e0a07 */
[--C-:B------:R-:W-:Y:S01]  /*0470*/  SHF.R.S32.HI R0, RZ, 0x1f, R6.reuse ;  /* 0x0000001fff007819 */ /* 0x100fe20000011406 */
[----:B------:R-:W-:Y:S01]  /*0480*/  IMAD.IADD R12, R5, 0x1, -R3 ;  /* 0x00000001050c7824 */ /* 0x000fe200078e0a03 */
[----:B------:R-:W-:Y:S01]  /*0490*/  SHF.R.S32.HI R3, RZ, 0x2, R6 ;  /* 0x00000002ff037819 */ /* 0x000fe20000011406 */
[----:B------:R-:W-:Y:S01]  /*04a0*/  IMAD.SHL.U32 R2, R2, 0x40, RZ ;  /* 0x0000004002027824 */ /* 0x000fe200078e00ff */
[----:B------:R-:W-:Y:S01]  /*04b0*/  SHF.R.S32.HI R5, RZ, 0x1f, R9 ;  /* 0x0000001fff057819 */ /* 0x000fe20000011409 */
[----:B------:R-:W-:Y:S01]  /*04c0*/  IMAD.SHL.U32 R223, R12, 0x200, RZ ;  /* 0x000002000cdf7824 */ /* 0x000fe200078e00ff */
[----:B------:R-:W-:Y:S01]  /*04d0*/  LEA.HI R0, R0, R3, RZ, 0x3 ;  /* 0x0000000300007211 */ /* 0x000fe200078f18ff */
[----:B------:R-:W-:Y:S01]  /*04e0*/  STL [R1+0x24], R16 ;  /* 0x0000241001007387 */ /* 0x000fe20000100800 */
[----:B------:R-:W-:Y:S01]  /*04f0*/  SHF.R.S32.HI R6, RZ, 0x7, R13 ;  /* 0x00000007ff067819 */ /* 0x000fe2000001140d */
[----:B------:R-:W-:Y:S01]  /*0500*/  @!UP5 UIMAD UR6, UR35, UR14, UR36 ;  /* 0x0000000e2306d2a4 */ /* 0x000fe2000f8e0224 */
[----:B------:R-:W-:Y:S01]  /*0510*/  LOP3.LUT R0, R0, 0xfffffff8, RZ, 0xc0, !PT ;  /* 0xfffffff800007812 */ /* 0x000fe200078ec0ff */
[----:B------:R-:W-:Y:S01]  /*0520*/  USHF.L.U32 UR48, UR49, 0x6, URZ ;  /* 0x0000000631307899 */ /* 0x000fe2000800063f */
        /* <DEDUP_REMOVED lines=8> */
[----:B------:R-:W-:Y:S01]  /*05b0*/  LOP3.LUT R2, R0, 0x38, R242, 0xf8, !PT ;  /* 0x0000003800027812 */ /* 0x000fe200078ef8f2 */
[----:B------:R-:W-:Y:S01]  /*05c0*/  ULDC UR54, c[0x0][0x224] ;  /* 0x0000890000367ab9 */ /* 0x000fe20000000800 */
[----:B------:R-:W-:Y:S01]  /*05d0*/  SHF.R.U32.HI R0, RZ, 0x3, R0 ;  /* 0x00000003ff007819 */ /* 0x000fe20000011600 */
[----:B------:R-:W-:Y:S01]  /*05e0*/  @UP5 UIMAD UR58, UR35, UR53, URZ ;  /* 0x00000035233a52a4 */ /* 0x000fe2000f8e023f */
[----:B------:R-:W-:Y:S01]  /*05f0*/  LEA.HI R244, R3, R10, RZ, 0x2 ;  /* 0x0000000a03f47211 */ /* 0x000fe200078f10ff */
[----:B------:R-:W-:Y:S01]  /*0600*/  UMOV UR40, URZ ;  /* 0x0000003f00287c82 */ /* 0x000fe20008000000 */
[----:B------:R-:W-:Y:S01]  /*0610*/  LEA.HI R10, R5, R9, RZ, 0x3 ;  /* 0x00000009050a7211 */ /* 0x000fe200078f18ff */
[----:B------:R-:W-:Y:S01]  /*0620*/  IMAD.U32 R5, RZ, RZ, UR15 ;  /* 0x0000000fff057e24 */ /* 0x000fe2000f8e00ff */
[----:B------:R-:W-:Y:S01]  /*0630*/  LOP3.LUT R7, R2, R0, RZ, 0x3c, !PT ;  /* 0x0000000002077212 */ /* 0x000fe200078e3cff */
[----:B------:R-:W-:Y:S01]  /*0640*/  IMAD.SHL.U32 R0, R8, 0x40, RZ ;  /* 0x0000004008007824 */ /* 0x000fe200078e00ff */
[----:B------:R-:W-:Y:S01]  /*0650*/  LOP3.LUT R2, R10, 0xfffffff8, RZ, 0xc0, !PT ;  /* 0xfffffff80a027812 */ /* 0x000fe200078ec0ff */
[----:B------:R-:W-:Y:S01]  /*0660*/  ULDC.64 UR8, c[0x0][0x118] ;  /* 0x0000460000087ab9 */ /* 0x000fe20000000a00 */
[----:B------:R-:W-:Y:S01]  /*0670*/  LOP3.LUT R3, R4, 0x1, RZ, 0xc0, !PT ;  /* 0x0000000104037812 */ /* 0x000fe200078ec0ff */
[----:B------:R-:W-:Y:S01]  /*0680*/  ULDC UR42, c[0x0][0x2e8] ;  /* 0x0000ba00002a7ab9 */ /* 0x000fe20000000800 */
[----:B------:R-:W-:Y:S01]  /*0690*/  LOP3.LUT R0, R0, 0x1c0, RZ, 0xc0, !PT ;  /* 0x000001c000007812 */ /* 0x000fe200078ec0ff */
[----:B------:R-:W-:Y:S01]  /*06a0*/  IMAD.IADD R9, R9, 0x1, -R2 ;  /* 0x0000000109097824 */ /* 0x000fe200078e0a02 */
[----:B------:R-:W-:Y:S01]  /*06b0*/  ISETP.NE.U32.AND P0, PT, R3, 0x1, PT ;  /* 0x000000010300780c */ /* 0x000fe20003f05070 */
[----:B------:R-:W-:Y:S01]  /*06c0*/  IMAD.SHL.U32 R2, R226, 0x10, RZ ;  /* 0x00000010e2027824 */ /* 0x000fe200078e00ff */
[----:B------:R-:W-:Y:S01]  /*06d0*/  LOP3.LUT R219, R0, 0x8, R11, 0xf8, !PT ;  /* 0x0000000800db7812 */ /* 0x000fe200078ef80b */
[C---:B------:R-:W-:Y:S01]  /*06e0*/  IMAD.SHL.U32 R3, R4.reuse, 0x40, RZ ;  /* 0x0000004004037824 */ /* 0x040fe200078e00ff */
[----:B------:R-:W-:Y:S01]  /*06f0*/  R2P PR, R4, 0x6 ;  /* 0x0000000604007804 */ /* 0x000fe20000000000 */
[----:B------:R-:W-:Y:S01]  /*0700*/  ULOP3.LUT UR60, UR36, UR60, URZ, 0x3c, !UPT ;  /* 0x0000003c243c7292 */ /* 0x000fe2000f8e3c3f */
[----:B------:R-:W-:Y:S01]  /*0710*/  LOP3.LUT R5, R0, 0x10, R2, 0xf8, !PT ;  /* 0x0000001000057812 */ /* 0x000fe200078ef802 */
[C---:B------:R-:W-:Y:S01]  /*0720*/  IMAD R2, R6.reuse, 0x800, R223 ;  /* 0x0000080006027824 */ /* 0x040fe200078e02df */
[----:B------:R-:W-:Y:S01]  /*0730*/  SHF.R.U32.HI R0, RZ, 0x3, R0 ;  /* 0x00000003ff007819 */ /* 0x000fe20000011600 */
[----:B------:R-:W-:Y:S01]  /*0740*/  USHF.R.S32.HI UR61, URZ, 0x1f, UR36 ;  /* 0x0000001f3f3d7899 */ /* 0x000fe20008011424 */
[----:B------:R-:W-:Y:S01]  /*0750*/  LOP3.LUT R5, R5, 0x8, R11, 0xf8, !PT ;  /* 0x0000000805057812 */ /* 0x000fe200078ef80b */
[----:B------:R-:W-:Y:S01]  /*0760*/  UIMAD.WIDE.U32 UR44, UR38, UR46, URZ ;  /* 0x0000002e262c72a5 */ /* 0x000fe2000f8e003f */
[----:B------:R-:W-:Y:S01]  /*0770*/  LOP3.LUT R219, R219, R0, RZ, 0x3c, !PT ;  /* 0x00000000dbdb7212 */ /* 0x000fe200078e3cff */
[----:B------:R-:W-:Y:S01]  /*0780*/  UIMAD UR55, UR39, UR46, URZ ;  /* 0x0000002e273772a4 */ /* 0x000fe2000f8e023f */
        /* <DEDUP_REMOVED lines=8> */
[----:B------:R-:W-:Y:S01]  /*0810*/  SEL R217, R217, 0xffffffe0, !P3 ;  /* 0xffffffe0d9d97807 */ /* 0x000fe20005800000 */
[----:B------:R-:W-:Y:S01]  /*0820*/  IMAD R4, R2, 0x200, R7 ;  /* 0x0000020002047824 */ /* 0x000fe200078e0207 */
[----:B------:R-:W-:Y:S01]  /*0830*/  SEL R222, R222, 0xffffffc0, !P4 ;  /* 0xffffffc0dede7807 */ /* 0x000fe20006000000 */
[----:B------:R-:W-:Y:S01]  /*0840*/  IMAD.SHL.U32 R2, R2, 0x8, RZ ;  /* 0x0000000802027824 */ /* 0x000fe200078e00ff */
[----:B------:R-:W-:Y:S01]  /*0850*/  SEL R247, R247, 0x10, !P0 ;  /* 0x00000010f7f77807 */ /* 0x000fe20004000000 */
[----:B------:R-:W-:Y:S01]  /*0860*/  IMAD.U32 R7, RZ, RZ, UR7 ;  /* 0x00000007ff077e24 */ /* 0x000fe2000f8e00ff */
[----:B------:R1:W-:Y:S01]  /*0870*/  STL [R1+0x28], R4 ;  /* 0x0000280401007387 */ /* 0x0003e20000100800 */
[C---:B------:R-:W-:Y:S01]  /*0880*/  IMAD R217, R219.reuse, 0x2, R217 ;  /* 0x00000002dbd97824 */ /* 0x040fe200078e02d9 */
[----:B------:R-:W-:Y:S01]  /*0890*/  LOP3.LUT R2, R2, 0x18, RZ, 0xc0, !PT ;  /* 0x0000001802027812 */ /* 0x000fe200078ec0ff */
[----:B------:R-:W-:Y:S01]  /*08a0*/  IMAD R219, R219, 0x2, R222 ;  /* 0x00000002dbdb7824 */ /* 0x000fe200078e02de */
[----:B------:R-:W-:Y:S01]  /*08b0*/  SHF.R.S32.HI R244, RZ, 0x2, R244 ;  /* 0x00000002fff47819 */ /* 0x000fe200000114f4 */
[----:B------:R-:W-:Y:S01]  /*08c0*/  IMAD.IADD R218, R222, 0x1, R217 ;  /* 0x00000001deda7824 */ /* 0x000fe200078e02d9 */
[C---:B------:R-:W-:Y:S01]  /*08d0*/  IADD3 R252, R242.reuse, 0x40, RZ ;  /* 0x00000040f2fc7810 */ /* 0x040fe20007ffe0ff */
[C---:B------:R-:W-:Y:S01]  /*08e0*/  IMAD R222, R223.reuse, 0x2, R222 ;  /* 0x00000002dfde7824 */ /* 0x040fe200078e02de */
[----:B------:R-:W-:Y:S01]  /*08f0*/  IADD3 R251, R242, 0x80, RZ ;  /* 0x00000080f2fb7810 */ /* 0x000fe20007ffe0ff */
[----:B------:R-:W-:Y:S01]  /*0900*/  IMAD R244, R16, 0x10, R244 ;  /* 0x0000001010f47824 */ /* 0x000fe200078e02f4 */
        /* <DEDUP_REMOVED lines=13> */
[----:B------:R-:W-:Y:S02]  /*09e0*/  IMAD R2, R16, 0x400, R0 ;  /* 0x0000040010027824 */ /* 0x000fe400078e0200 */
[----:B------:R-:W-:-:S02]  /*09f0*/  IMAD.SHL.U32 R4, R9, 0x40, RZ ;  /* 0x0000004009047824 */ /* 0x000fc400078e00ff */
        /* <DEDUP_REMOVED lines=12> */
[----:B------:R-:W-:Y:S01]  /*0ac0*/  LOP3.LUT R2, R5, R2, RZ, 0x3c, !PT ;  /* 0x0000000205027212 */ /* 0x000fe200078e3cff */
[--C-:B------:R-:W-:Y:S01]  /*0ad0*/  IMAD R4, R16, 0x400, R0.reuse ;  /* 0x0000040010047824 */ /* 0x100fe200078e0200 */
[----:B------:R-:W-:Y:S01]  /*0ae0*/  LOP3.LUT R231, R3, R0, RZ, 0xfc, !PT ;  /* 0x0000000003e77212 */ /* 0x000fe200078efcff */
[----:B------:R-:W-:Y:S01]  /*0af0*/  IMAD R226, R226, 0x400, R0 ;  /* 0x00000400e2e27824 */ /* 0x000fe200078e0200 */
[----:B------:R-:W-:Y:S01]  /*0b00*/  IADD3 R0, R242, 0xc0, RZ ;  /* 0x000000c0f2007810 */ /* 0x000fe20007ffe0ff */
[----:B------:R-:W-:Y:S01]  /*0b10*/  IMAD.IADD R230, R4, 0x1, R2 ;  /* 0x0000000104e67824 */ /* 0x000fe200078e0202 */
[----:B------:R-:W-:Y:S01]  /*0b20*/  IADD3 R246, R245, 0x20, RZ ;  /* 0x00000020f5f67810 */ /* 0x000fe20007ffe0ff */
[----:B------:R-:W-:Y:S01]  /*0b30*/  IMAD.IADD R226, R2, 0x1, R226 ;  /* 0x0000000102e27824 */ /* 0x000fe200078e02e2 */
[----:B------:R-:W-:Y:S01]  /*0b40*/  LEA R2, R7, 0x18000, 0x1 ;  /* 0x0001800007027811 */ /* 0x000fe200078e08ff */
[----:B------:R1:W-:Y:S01]  /*0b50*/  STL [R1], R0 ;  /* 0x0000000001007387 */ /* 0x0003e20000100800 */
[----:B------:R-:W-:-:S02]  /*0b60*/  @P1 IADD3 R246, R245, -0x20, RZ ;  /* 0xffffffe0f5f61810 */ /* 0x000fc40007ffe0ff */
[----:B------:R-:W-:Y:S01]  /*0b70*/  LEA R226, R226, 0x28000, 0x1 ;  /* 0x00028000e2e27811 */ /* 0x000fe200078e08ff */
[----:B------:R2:W-:Y:S02]  /*0b80*/  STL [R1+0x4], R2 ;  /* 0x0000040201007387 */ /* 0x0005e40000100800 */
[----:B------:R-:W-:Y:S01]  /*0b90*/  IMAD.IADD R247, R247, 0x1, R246 ;  /* 0x00000001f7f77824 */ /* 0x000fe200078e02f6 */
[C---:B-1----:R-:W-:Y:S02]  /*0ba0*/  IADD3 R0, R2.reuse, 0x40, RZ ;  /* 0x0000004002007810 */ /* 0x042fe40007ffe0ff */
[----:B------:R-:W-:-:S05]  /*0bb0*/  @P2 IADD3 R0, R2, -0x40, RZ ;  /* 0xffffffc002002810 */ /* 0x000fca0007ffe0ff */
[----:B------:R2:W-:Y:S02]  /*0bc0*/  STL [R1+0x8], R0 ;  /* 0x0000080001007387 */ /* 0x0005e40000100800 */
.L_x_1923:
        /* <DEDUP_REMOVED lines=66> */
.L_x_1875:
        /* <DEDUP_REMOVED lines=28> */
[----:B------:R-:W-:Y:S02]  /*11b0*/  ULDC UR17, c[0x0][0x2e4] ;  /* 0x0000b90000117ab9 */ /* 0x000fe40000000800 */
[----:B------:R-:W-:Y:S02]  /*11c0*/  USEL UR33, UR6, UR4, !UP3 ;  /* 0x0000000406217287 */ /* 0x000fe4000d800000 */
[----:B------:R-:W-:Y:S02]  /*11d0*/  UIADD3 UR6, UR15, 0x40, UR22 ;  /* 0x000000400f067890 */ /* 0x000fe4000fffe016 */
[----:B------:R-:W-:Y:S02]  /*11e0*/  UIMAD UR4, UR14, UR11, URZ ;  /* 0x0000000b0e0472a4 */ /* 0x000fe4000f8e023f */
[----:B------:R-:W-:-:S02]  /*11f0*/  UIADD3 UR6, UR6, UR17, -UR12 ;  /* 0x0000001106067290 */ /* 0x000fc4000fffe80c */
[----:B------:R-:W-:Y:S02]  /*1200*/  UIADD3 UR32, UR7, UR13, URZ ;  /* 0x0000000d07207290 */ /* 0x000fe4000fffe03f */
        /* <DEDUP_REMOVED lines=33> */
.L_x_1877:
        /* <DEDUP_REMOVED lines=43> */
.L_x_1878:
        /* <DEDUP_REMOVED lines=45> */
.L_x_1879:
[----:B------:R-:W-:-:S04]  /*19a0*/  UMOV UR11, UR54 ;  /* 0x00000036000b7c82 */ /* 0x000fc80008000000 */
.L_x_1880:
[----:B------:R-:W-:Y:S01]  /*19b0*/  UIADD3 UR4, UP4, UP3, UR4, UR48, UR50 ;  /* 0x0000003004047290 */ /* 0x000fe2000fb9e032 */
[----:B------:R-:W-:Y:S01]  /*19c0*/  LEA.HI R2, R23, R24, RZ, 0x5 ;  /* 0x0000001817027211 */ /* 0x000fe200078f28ff */
[----:B------:R-:W-:Y:S01]  /*19d0*/  UIADD3 UR16, UR17, UR16, URZ ;  /* 0x0000001011107290 */ /* 0x000fe2000fffe03f */
[----:B------:R-:W-:Y:S01]  /*19e0*/  IADD3 R9, P0, R12, UR17, RZ ;  /* 0x000000110c097c10 */ /* 0x000fe2000ff1e0ff */
[----:B------:R-:W-:Y:S01]  /*19f0*/  UIADD3 UR14, UP2, UP1, UR18, UR4, UR19 ;  /* 0x00000004120e7290 */ /* 0x000fe2000f95e013 */
[----:B------:R-:W-:Y:S01]  /*1a00*/  LOP3.LUT R0, R2, 0xffffffe0, RZ, 0xc0, !PT ;  /* 0xffffffe002007812 */ /* 0x000fe200078ec0ff */
[----:B------:R-:W-:Y:S01]  /*1a10*/  UIADD3.X UR4, UR7, UR52, UR57, UP4, UP3 ;  /* 0x0000003407047290 */ /* 0x000fe2000a7e6439 */
[----:B------:R-:W-:Y:S01]  /*1a20*/  IMAD.U32 R4, RZ, RZ, UR17 ;  /* 0x00000011ff047e24 */ /* 0x000fe2000f8e00ff */
[----:B------:R-:W-:Y:S01]  /*1a30*/  ULDC.64 UR18, c[0x0][0x3c8] ;  /* 0x0000f20000127ab9 */ /* 0x000fe20000000a00 */
[----:B------:R-:W-:Y:S01]  /*1a40*/  SHF.R.S32.HI R2, RZ, 0x5, R2 ;  /* 0x00000005ff027819 */ /* 0x000fe20000011402 */
[----:B------:R-:W-:Y:S01]  /*1a50*/  UIADD3.X UR13, UR10, UR4, UR13, UP2, UP1 ;  /* 0x000000040a0d7290 */ /* 0x000fe200097e240d */
[----:B------:R-:W-:Y:S01]  /*1a60*/  IMAD.IADD R19, R24, 0x1, -R0 ;  /* 0x0000000118137824 */ /* 0x000fe200078e0a00 */
[----:B------:R-:W-:Y:S01]  /*1a70*/  IADD3.X R13, R21, UR21, RZ, P0, !PT ;  /* 0x00000015150d7c10 */ /* 0x000fe200087fe4ff */
[----:B------:R-:W-:Y:S01]  /*1a80*/  ULDC.64 UR4, c[0x0][0x1a8] ;  /* 0x00006a0000047ab9 */ /* 0x000fe20000000a00 */
[----:B------:R-:W-:Y:S01]  /*1a90*/  SHF.R.S32.HI R243, RZ, 0x1f, R242 ;  /* 0x0000001ffff37819 */ /* 0x000fe200000114f2 */
[----:B------:R-:W-:Y:S01]  /*1aa0*/  UIMAD UR4, UR61, UR4, URZ ;  /* 0x000000043d0472a4 */ /* 0x000fe2000f8e023f */
[----:B------:R-:W-:Y:S01]  /*1ab0*/  IMAD R0, R2, UR49, R19 ;  /* 0x0000003102007c24 */ /* 0x000fe2000f8e0213 */
[----:B------:R-:W-:Y:S01]  /*1ac0*/  IADD3 R2, P2, R242, UR23, RZ ;  /* 0x00000017f2027c10 */ /* 0x000fe2000ff5e0ff */
[----:B------:R-:W-:Y:S01]  /*1ad0*/  IMAD.U32 R7, RZ, RZ, UR36 ;  /* 0x00000024ff077e24 */ /* 0x000fe2000f8e00ff */
[----:B------:R-:W-:Y:S01]  /*1ae0*/  UIMAD UR7, UR36, UR5, UR4 ;  /* 0x00000005240772a4 */ /* 0x000fe2000f8e0204 */
[----:B------:R-:W-:Y:S01]  /*1af0*/  IMAD.U32 R10, RZ, RZ, UR36 ;  /* 0x00000024ff0a7e24 */ /* 0x000fe2000f8e00ff */
[----:B------:R-:W-:Y:S01]  /*1b00*/  IADD3.X R3, R243, UR26, RZ, P2, !PT ;  /* 0x0000001af3037c10 */ /* 0x000fe200097fe4ff */
[----:B------:R-:W-:Y:S01]  /*1b10*/  ULDC.64 UR4, c[0x0][0x370] ;  /* 0x0000dc0000047ab9 */ /* 0x000fe20000000a00 */
[----:B------:R-:W-:Y:S01]  /*1b20*/  IADD3 R8, P0, R0, UR14, RZ ;  /* 0x0000000e00087c10 */ /* 0x000fe2000ff1e0ff */
[----:B------:R-:W-:Y:S01]  /*1b30*/  UIMAD UR4, UR21, UR4, URZ ;  /* 0x00000004150472a4 */ /* 0x000fe2000f8e023f */
[----:B------:R-:W-:Y:S01]  /*1b40*/  BSSY B1, `(.L_x_1876) ;  /* 0x0000a0c000017945 */ /* 0x000fe20003800000 */
[----:B------:R-:W-:Y:S01]  /*1b50*/  IMAD.WIDE.U32 R2, R4, c[0x0][0x370], R2 ;  /* 0x0000dc0004027a25 */ /* 0x000fe200078e0002 */
[----:B------:R-:W-:Y:S01]  /*1b60*/  LEA.HI.X.SX32 R15, R0, UR13, 0x1, P0 ;  /* 0x0000000d000f7c11 */ /* 0x000fe200080f0eff */
[----:B------:R-:W-:-:S02]  /*1b70*/  UIMAD UR10, UR17, UR5, UR4 ;  /* 0x00000005110a72a4 */ /* 0x000fc4000f8e0204 */
[----:B------:R-:W-:Y:S01]  /*1b80*/  IMAD R0, R13, c[0x0][0x190], RZ ;  /* 0x000064000d007a24 */ /* 0x000fe200078e02ff */
[----:B------:R-:W-:Y:S01]  /*1b90*/  ULDC.64 UR4, c[0x0][0x378] ;  /* 0x0000de0000047ab9 */ /* 0x000fe20000000a00 */
[----:B------:R-:W-:Y:S01]  /*1ba0*/  IMAD.WIDE.U32 R4, R9, c[0x0][0x190], R242 ;  /* 0x0000640009047a25 */ /* 0x000fe200078e00f2 */
[----:B------:R-:W-:Y:S01]  /*1bb0*/  UIMAD UR4, UR61, UR4, URZ ;  /* 0x000000043d0472a4 */ /* 0x000fe2000f8e023f */
[----:B------:R-:W-:Y:S01]  /*1bc0*/  IADD3 R3, R3, UR10, RZ ;  /* 0x0000000a03037c10 */ /* 0x000fe2000fffe0ff */
[----:B------:R-:W-:Y:S01]  /*1bd0*/  UIADD3 UR10, UR34, -0x1, URZ ;  /* 0xffffffff220a7890 */ /* 0x000fe2000fffe03f */
[----:B------:R-:W-:Y:S01]  /*1be0*/  IMAD R16, R9, c[0x0][0x194], R0 ;  /* 0x0000650009107a24 */ /* 0x000fe200078e0200 */
[----:B------:R-:W-:Y:S01]  /*1bf0*/  UIMAD UR6, UR36, UR5, UR4 ;  /* 0x00000005240672a4 */ /* 0x000fe2000f8e0204 */
[----:B------:R-:W-:Y:S01]  /*1c00*/  IADD3 R6, P0, R4, UR33, RZ ;  /* 0x0000002104067c10 */ /* 0x000fe2000ff1e0ff */
[----:B------:R-:W-:Y:S01]  /*1c10*/  UIADD3 UR4, UR17, UR11, URZ ;  /* 0x0000000b11047290 */ /* 0x000fe2000fffe03f */
[----:B------:R-:W-:-:S02]  /*1c20*/  IMAD.WIDE.U32 R2, R7, c[0x0][0x378], R2 ;  /* 0x0000de0007027a25 */ /* 0x000fc400078e0002 */
[----:B------:R-:W-:Y:S01]  /*1c30*/  UMOV UR11, 0x4 ;  /* 0x00000004000b7882 */ /* 0x000fe20000000000 */
[----:B------:R-:W-:Y:S01]  /*1c40*/  IADD3.X R7, R5, UR32, R16, P0, !PT ;  /* 0x0000002005077c10 */ /* 0x000fe200087fe410 */
[----:B------:R-:W-:Y:S01]  /*1c50*/  UIMAD.WIDE UR4, UR4, UR11, UR18 ;  /* 0x0000000b040472a5 */ /* 0x000fe2000f8e0212 */
[C---:B------:R-:W-:Y:S01]  /*1c60*/  LEA R232, P0, R8.reuse, c[0x0][0x350], 0x2 ;  /* 0x0000d40008e87a11 */ /* 0x040fe200078010ff */
[----:B------:R-:W-:Y:S01]  /*1c70*/  UIADD3 UR18, UR22, UR15, URZ ;  /* 0x0000000f16127290 */ /* 0x000fe2000fffe03f */
[----:B------:R-:W-:Y:S01]  /*1c80*/  IADD3 R5, R3, UR6, RZ ;  /* 0x0000000603057c10 */ /* 0x000fe2000fffe0ff */
[----:B------:R-:W-:Y:S01]  /*1c90*/  ULDC UR17, c[0x0][0x2e8] ;  /* 0x0000ba0000117ab9 */ /* 0x000fe20000000800 */
[----:B------:R-:W-:Y:S01]  /*1ca0*/  LEA.HI.X R233, R8, c[0x0][0x354], R15, 0x2, P0 ;  /* 0x0000d50008e97a11 */ /* 0x000fe200000f140f */
[----:B------:R-:W-:Y:S01]  /*1cb0*/  IMAD R0, R21, c[0x0][0x370], RZ ;  /* 0x0000dc0015007a24 */ /* 0x000fe200078e02ff */
[----:B------:R-:W-:Y:S01]  /*1cc0*/  UMOV UR20, UR4 ;  /* 0x0000000400147c82 */ /* 0x000fe20008000000 */
[----:B------:R-:W-:Y:S01]  /*1cd0*/  IMAD.MOV.U32 R4, RZ, RZ, R2 ;  /* 0x000000ffff047224 */ /* 0x000fe200078e0002 */
[----:B------:R-:W-:Y:S01]  /*1ce0*/  UIADD3 UR4, UR18, -UR17, -UR12 ;  /* 0x8000001112047290 */ /* 0x000fe2000fffe80c */
[----:B------:R-:W-:Y:S01]  /*1cf0*/  IMAD.WIDE.U32 R10, R10, c[0x0][0x1a8], R6 ;  /* 0x00006a000a0a7a25 */ /* 0x000fe200078e0006 */
[----:B------:R-:W-:-:S02]  /*1d00*/  UMOV UR19, UR5 ;  /* 0x0000000500137c82 */ /* 0x000fc40008000000 */
[----:B------:R-:W-:Y:S01]  /*1d10*/  USHF.R.S32.HI UR21, URZ, 0x1f, UR4 ;  /* 0x0000001f3f157899 */ /* 0x000fe20008011404 */
[C---:B------:R-:W-:Y:S01]  /*1d20*/  IMAD R0, R12.reuse, c[0x0][0x374], R0 ;  /* 0x0000dd000c007a24 */ /* 0x040fe200078e0200 */
[----:B------:R-:W-:Y:S01]  /*1d30*/  IADD3 R15, R11, UR7, RZ ;  /* 0x000000070b0f7c10 */ /* 0x000fe2000fffe0ff */
[----:B------:R-:W-:Y:S01]  /*1d40*/  IMAD.WIDE.U32 R4, R12, c[0x0][0x370], R4 ;  /* 0x0000dc000c047a25 */ /* 0x000fe200078e0004 */
[----:B------:R-:W-:Y:S01]  /*1d50*/  ULEA.HI UR21, UR21, UR4, URZ, 0x6 ;  /* 0x0000000415157291 */ /* 0x000fe2000f8f303f */
[----:B------:R-:W-:Y:S02]  /*1d60*/  LEA R239, P3, R10, c[0x0][0x160], 0x1 ;  /* 0x000058000aef7a11 */ /* 0x000fe400078608ff */
[----:B------:R-:W-:Y:S01]  /*1d70*/  IMAD.IADD R8, R5, 0x1, R0 ;  /* 0x0000000105087824 */ /* 0x000fe200078e0200 */
[----:B------:R-:W-:Y:S01]  /*1d80*/  USHF.R.S32.HI UR21, URZ, 0x6, UR21 ;  /* 0x000000063f157899 */ /* 0x000fe20008011415 */
[----:B------:R-:W-:Y:S01]  /*1d90*/  LEA R238, P2, R4, c[0x0][0x330], 0x1 ;  /* 0x0000cc0004ee7a11 */ /* 0x000fe200078408ff */
[----:B------:R-:W-:Y:S01]  /*1da0*/  ULDC.64 UR4, c[0x0][0x200] ;  /* 0x0000800000047ab9 */ /* 0x000fe20000000a00 */
[----:B------:R-:W-:Y:S01]  /*1db0*/  LEA.HI.X R240, R10, c[0x0][0x164], R15, 0x1, P3 ;  /* 0x000059000af07a11 */ /* 0x000fe200018f0c0f */
[----:B------:R-:W-:Y:S01]  /*1dc0*/  UISETP.LT.AND UP1, UPT, URZ, UR21, UPT ;  /* 0x000000153f00728c */ /* 0x000fe2000bf21270 */
[----:B------:R-:W-:Y:S01]  /*1dd0*/  LEA.HI.X R241, R4, c[0x0][0x334], R8, 0x1, P2 ;  /* 0x0000cd0004f17a11 */ /* 0x000fe200010f0c08 */
[----:B------:R-:W-:-:S02]  /*1de0*/  UIMAD.WIDE UR16, UR16, UR11, UR4 ;  /* 0x0000000b101072a5 */ /* 0x000fc4000f8e0204 */
[----:B------:R-:W-:-:S04]  /*1df0*/  USEL UR21, URZ, UR21, !UP1 ;  /* 0x000000153f157287 */ /* 0x000fc8000c800000 */
[----:B------:R-:W-:-:S06]  /*1e00*/  UISETP.GT.AND UP1, UPT, UR34, UR21, UPT ;  /* 0x000000152200728c */ /* 0x000fcc000bf24270 */
        /* <DEDUP_REMOVED lines=20> */
.L_x_1882:
        /* <DEDUP_REMOVED lines=18> */
.L_x_1883:
[----:B------:R1:W5:Y:S01]  /*2070*/  LDL R10, [R1] ;  /* 0x00000000010a7983 */ /* 0x0003620000100800 */
        /* <DEDUP_REMOVED lines=19> */
[----:B-1----:R-:W-:Y:S01]  /*21b0*/  IMAD R0, R21, c[0x0][0x3a0], RZ ;  /* 0x0000e80015007a24 */ /* 0x002fe200078e02ff */
[----:B------:R-:W-:Y:S01]  /*21c0*/  ISETP.GE.AND P4, PT, R242, c[0x0][0x220], PT ;  /* 0x00008800f2007a0c */ /* 0x000fe20003f86270 */
[----:B------:R-:W-:Y:S01]  /*21d0*/  IMAD.MOV.U32 R2, RZ, RZ, R4 ;  /* 0x000000ffff027224 */ /* 0x000fe200078e0004 */
[----:B------:R-:W-:Y:S01]  /*21e0*/  ISETP.GE.AND P3, PT, R252, c[0x0][0x220], PT ;  /* 0x00008800fc007a0c */ /* 0x000fe20003f66270 */
[----:B------:R-:W-:Y:S01]  /*21f0*/  IMAD.MOV.U32 R3, RZ, RZ, R8 ;  /* 0x000000ffff037224 */ /* 0x000fe200078e0008 */
[----:B------:R-:W-:Y:S01]  /*2200*/  ISETP.GE.AND P2, PT, R251, c[0x0][0x220], PT ;  /* 0x00008800fb007a0c */ /* 0x000fe20003f46270 */
[----:B------:R-:W-:Y:S01]  /*2210*/  IMAD R0, R12, c[0x0][0x3a4], R0 ;  /* 0x0000e9000c007a24 */ /* 0x000fe200078e0200 */
[----:B-----5:R-:W-:Y:S01]  /*2220*/  ISETP.GE.AND P1, PT, R10, c[0x0][0x220], PT ;  /* 0x000088000a007a0c */ /* 0x020fe20003f26270 */
        /* <DEDUP_REMOVED lines=8> */
.L_x_1885:
[----:B-1----:R-:W-:Y:S05]  /*22b0*/  BSYNC B0 ;  /* 0x0000000000007941 */ /* 0x002fea0003800000 */
.L_x_1884:
        /* <DEDUP_REMOVED lines=11> */
[----:B-----5:R-:W-:-:S03]  /*2370*/  ISETP.GE.AND P0, PT, R10, c[0x0][0x220], PT ;  /* 0x000088000a007a0c */ /* 0x020fc60003f06270 */
        /* <DEDUP_REMOVED lines=9> */
.L_x_1887:
[----:B------:R-:W-:Y:S05]  /*2410*/  BSYNC B0 ;  /* 0x0000000000007941 */ /* 0x000fea0003800000 */
.L_x_1886:
        /* <DEDUP_REMOVED lines=31> */
.L_x_1889:
[----:B------:R-:W-:Y:S05]  /*2610*/  BSYNC B0 ;  /* 0x0000000000007941 */ /* 0x000fea0003800000 */
.L_x_1888:
        /* <DEDUP_REMOVED lines=16> */
[----:B-----5:R-:W-:-:S13]  /*2720*/  ISETP.GE.AND P0, PT, R10, c[0x0][0x220], PT ;  /* 0x000088000a007a0c */ /* 0x020fda0003f06270 */
[----:B------:R-:W-:Y:S05]  /*2730*/  @P0 BRA `(.L_x_1890) ;  /* 0x000094c000000947 */ /* 0x000fea0003800000 */
[----:B------:R2:W-:Y:S01]  /*2740*/  STG.E.128 [R2.64+0x180], RZ ;  /* 0x000180ff02007986 */ /* 0x0005e2000c101d08 */
[----:B------:R-:W-:Y:S05]  /*2750*/  BRA `(.L_x_1890) ;  /* 0x000094a000007947 */ /* 0x000fea0003800000 */
.L_x_1881:
        /* <DEDUP_REMOVED lines=16> */
[----:B------:R-:W2:Y:S01]  /*2860*/  LDL R22, [R1] ;  /* 0x0000000001167983 */ /* 0x000ea20000100800 */
        /* <DEDUP_REMOVED lines=8> */
[----:B------:R-:W-:-:S03]  /*28f0*/  ISETP.GE.AND P2, PT, R251, c[0x0][0x220], PT ;  /* 0x00008800fb007a0c */ /* 0x000fc60003f46270 */
        /* <DEDUP_REMOVED lines=23> */
[----:B------:R3:W-:Y:S01]  /*2a70*/  @!P2 LDGSTS.E.BYPASS.LTC128B.128 [R235+0x14000], [R2.64+0x100] ;  /* 0x1400010002ebafae */ /* 0x0007e2000b901d48 */
[----:B--2---:R-:W-:-:S13]  /*2a80*/  ISETP.GE.AND P1, PT, R22, c[0x0][0x220], PT ;  /* 0x0000880016007a0c */ /* 0x004fda0003f26270 */
[----:B------:R3:W-:Y:S01]  /*2a90*/  @P1 STS.128 [R235+0x16000], RZ ;  /* 0x016000ffeb001388 */ /* 0x0007e20000000c00 */
[----:B------:R-:W-:Y:S05]  /*2aa0*/  @P1 BRA `(.L_x_1892) ;  /* 0x0000004000001947 */ /* 0x000fea0003800000 */
[----:B------:R-:W-:Y:S01]  /*2ab0*/  @!PT LDS RZ, [RZ] ;  /* 0x00000000fffff984 */ /* 0x000fe20000000800 */
[----:B------:R-:W-:Y:S01]  /*2ac0*/  @!PT LDS RZ, [RZ] ;  /* 0x00000000fffff984 */ /* 0x000fe20000000800 */
[----:B------:R-:W-:Y:S01]  /*2ad0*/  @!PT LDS RZ, [RZ] ;  /* 0x00000000fffff984 */ /* 0x000fe20000000800 */
[----:B------:R2:W-:Y:S02]  /*2ae0*/  LDGSTS.E.BYPASS.LTC128B.128 [R235+0x16000], [R2.64+0x180] ;  /* 0x1600018002eb7fae */ /* 0x0005e4000b901d48 */
.L_x_1892:
[----:B------:R-:W-:Y:S05]  /*2af0*/  BSYNC B0 ;  /* 0x0000000000007941 */ /* 0x000fea0003800000 */
.L_x_1891:
[----:B------:R-:W-:Y:S01]  /*2b00*/  IADD3 R22, R12, 0x20, RZ ;  /* 0x000000200c167810 */ /* 0x000fe20007ffe0ff */
[----:B------:R-:W-:Y:S01]  /*2b10*/  BSSY B0, `(.L_x_1893) ;  /* 0x0000030000007945 */ /* 0x000fe20003800000 */
[----:B------:R-:W-:Y:S02]  /*2b20*/  IMAD.MOV.U32 R225, RZ, RZ, 0x20 ;  /* 0x00000020ffe17424 */ /* 0x000fe400078e00ff */
[----:B------:R-:W-:-:S13]  /*2b30*/  ISETP.GE.AND P5, PT, R22, UR4, PT ;  /* 0x0000000416007c0c */ /* 0x000fda000bfa6270 */
[----:B------:R4:W-:Y:S04]  /*2b40*/  @P5 STS.128 [R235+0x11000], RZ ;  /* 0x011000ffeb005388 */ /* 0x0009e80000000c00 */
[----:B------:R4:W-:Y:S04]  /*2b50*/  @P5 STS.128 [R235+0x13000], RZ ;  /* 0x013000ffeb005388 */ /* 0x0009e80000000c00 */
[----:B------:R4:W-:Y:S04]  /*2b60*/  @P5 STS.128 [R235+0x15000], RZ ;  /* 0x015000ffeb005388 */ /* 0x0009e80000000c00 */
[----:B------:R4:W-:Y:S01]  /*2b70*/  @P5 STS.128 [R235+0x17000], RZ ;  /* 0x017000ffeb005388 */ /* 0x0009e20000000c00 */
[----:B------:R-:W-:Y:S05]  /*2b80*/  @P5 BRA `(.L_x_1894) ;  /* 0x0000028000005947 */ /* 0x000fea0003800000 */
[----:B------:R-:W5:Y:S01]  /*2b90*/  LDL R13, [R1] ;  /* 0x00000000010d7983 */ /* 0x000f620000100800 */
[----:B------:R-:W-:Y:S01]  /*2ba0*/  ISETP.GE.AND P4, PT, R242, c[0x0][0x220], PT ;  /* 0x00008800f2007a0c */ /* 0x000fe20003f86270 */
[----:B---3--:R-:W-:Y:S01]  /*2bb0*/  IMAD.WIDE.U32 R6, R225, c[0x0][0x370], RZ ;  /* 0x0000dc00e1067a25 */ /* 0x008fe200078e00ff */
[----:B------:R-:W-:-:S02]  /*2bc0*/  ISETP.GE.AND P3, PT, R252, c[0x0][0x220], PT ;  /* 0x00008800fc007a0c */ /* 0x000fc40003f66270 */
[----:B------:R-:W-:Y:S02]  /*2bd0*/  ISETP.GE.AND P2, PT, R251, c[0x0][0x220], PT ;  /* 0x00008800fb007a0c */ /* 0x000fe40003f46270 */
[----:B------:R-:W-:Y:S01]  /*2be0*/  IADD3 R0, P1, R4, R6, RZ ;  /* 0x0000000604007210 */ /* 0x000fe20007f3e0ff */
[----:B------:R-:W-:-:S05]  /*2bf0*/  IMAD R4, R225, c[0x0][0x374], RZ ;  /* 0x0000dd00e1047a24 */ /* 0x000fca00078e02ff */
[----:B------:R-:W-:Y:S01]  /*2c00*/  IADD3.X R8, R8, R7, R4, P1, !PT ;  /* 0x0000000708087210 */ /* 0x000fe20000ffe404 */
[----:B--2---:R-:W-:Y:S01]  /*2c10*/  @!P4 IMAD.MOV.U32 R2, RZ, RZ, c[0x0][0x370] ;  /* 0x0000dc00ff02c624 */ /* 0x004fe200078e00ff */
        /* <DEDUP_REMOVED lines=22> */
[----:B-----5:R-:W-:-:S13]  /*2d80*/  ISETP.GE.AND P0, PT, R13, c[0x0][0x220], PT ;  /* 0x000088000d007a0c */ /* 0x020fda0003f06270 */
        /* <DEDUP_REMOVED lines=8> */
.L_x_1894:
[----:B------:R-:W-:Y:S05]  /*2e10*/  BSYNC B0 ;  /* 0x0000000000007941 */ /* 0x000fea0003800000 */
.L_x_1893:
        /* <DEDUP_REMOVED lines=23> */
.L_x_1896:
[----:B------:R-:W5:Y:S01]  /*2f90*/  LDL R8, [R1] ;  /* 0x0000000001087983 */ /* 0x000f620000100800 */
        /* <DEDUP_REMOVED lines=39> */
[----:B------:R2:W-:Y:S01]  /*3210*/  @!P2 LDGSTS.E.BYPASS.LTC128B.128 [R234+0x4000], [R2.64+0x100] ;  /* 0x0400010002eaafae */ /* 0x0005e2000b901d48 */
[----:B-----5:R-:W-:-:S13]  /*3220*/  ISETP.GE.AND P1, PT, R8, c[0x0][0x220], PT ;  /* 0x0000880008007a0c */ /* 0x020fda0003f26270 */
        /* <DEDUP_REMOVED lines=9> */
.L_x_1897:
[----:B------:R-:W-:Y:S05]  /*32c0*/  BSYNC B0 ;  /* 0x0000000000007941 */ /* 0x000fea0003800000 */
.L_x_1895:
        /* <DEDUP_REMOVED lines=21> */
.L_x_1899:
[----:B------:R-:W2:Y:S01]  /*3420*/  LDL R13, [R1] ;  /* 0x00000000010d7983 */ /* 0x000ea20000100800 */
[----:B------:R-:W-:-:S02]  /*3430*/  ISETP.GE.AND P4, PT, R242, c[0x0][0x220], PT ;  /* 0x00008800f2007a0c */ /* 0x000fc40003f86270 */
[----:B------:R-:W-:Y:S02]  /*3440*/  ISETP.GE.AND P2, PT, R251, c[0x0][0x220], PT ;  /* 0x00008800fb007a0c */ /* 0x000fe40003f46270 */
        /* <DEDUP_REMOVED lines=35> */
[----:B--2---:R-:W-:-:S13]  /*3680*/  ISETP.GE.AND P1, PT, R13, c[0x0][0x220], PT ;  /* 0x000088000d007a0c */ /* 0x004fda0003f26270 */
[----:B------:R3:W-:Y:S04]  /*3690*/  @P1 STS [R234+0x7000], RZ ;  /* 0x007000ffea001388 */ /* 0x0007e80000000800 */
[----:B------:R3:W-:Y:S04]  /*36a0*/  @P1 STS [R234+0x7004], RZ ;  /* 0x007004ffea001388 */ /* 0x0007e80000000800 */
[----:B------:R3:W-:Y:S04]  /*36b0*/  @P1 STS [R234+0x7008], RZ ;  /* 0x007008ffea001388 */ /* 0x0007e80000000800 */
[----:B------:R3:W-:Y:S01]  /*36c0*/  @P1 STS [R234+0x700c], RZ ;  /* 0x00700cffea001388 */ /* 0x0007e20000000800 */
[----:B------:R-:W-:Y:S05]  /*36d0*/  @P1 BRA `(.L_x_1900) ;  /* 0x0000006000001947 */ /* 0x000fea0003800000 */
[----:B---3--:R-:W-:-:S04]  /*36e0*/  LEA R2, P1, R0, c[0x0][0x160], 0x1 ;  /* 0x0000580000027a11 */ /* 0x008fc800078208ff */
[----:B------:R-:W-:-:S05]  /*36f0*/  LEA.HI.X R3, R0, c[0x0][0x164], R8, 0x1, P1 ;  /* 0x0000590000037a11 */ /* 0x000fca00008f0c08 */
[----:B------:R-:W-:Y:S01]  /*3700*/  @!PT LDS RZ, [RZ] ;  /* 0x00000000fffff984 */ /* 0x000fe20000000800 */
[----:B------:R-:W-:Y:S01]  /*3710*/  @!PT LDS RZ, [RZ] ;  /* 0x00000000fffff984 */ /* 0x000fe20000000800 */
[----:B------:R-:W-:Y:S01]  /*3720*/  @!PT LDS RZ, [RZ] ;  /* 0x00000000fffff984 */ /* 0x000fe20000000800 */
[----:B------:R2:W-:Y:S04]  /*3730*/  LDGSTS.E.BYPASS.LTC128B.128 [R234+0x7000], [R2.64+0x180] ;  /* 0x0700018002ea7fae */ /* 0x0005e8000b901d48 */
.L_x_1900:
[----:B------:R-:W-:Y:S05]  /*3740*/  BSYNC B0 ;  /* 0x0000000000007941 */ /* 0x000fea0003800000 */
.L_x_1898:
[C---:B------:R-:W-:Y:S01]  /*3750*/  IADD3 R0, R244.reuse, 0x8, RZ ;  /* 0x00000008f4007810 */ /* 0x040fe20007ffe0ff */
[----:B------:R-:W-:Y:S01]  /*3760*/  USHF.R.S32.HI UR5, URZ, 0x1f, UR22 ;  /* 0x0000001f3f057899 */ /* 0x000fe20008011416 */
[----:B------:R-:W-:Y:S01]  /*3770*/  ISETP.GE.AND P2, PT, R244, UR4, PT ;  /* 0x00000004f4007c0c */ /* 0x000fe2000bf46270 */
        /* <DEDUP_REMOVED lines=27> */
[----:B---3--:R-:W2:Y:S01]  /*3930*/  LDL R25, [R1] ;  /* 0x0000000001197983 */ /* 0x008ea20000100800 */
        /* <DEDUP_REMOVED lines=21> */
[----:B------:R-:W-:Y:S02]  /*3a90*/  IADD3 R0, R13, R5, RZ ;  /* 0x000000050d007210 */ /* 0x000fe40007ffe0ff */
        /* <DEDUP_REMOVED lines=23> */
.L_x_1902:
[----:B---3--:R-:W-:Y:S05]  /*3c10*/  BSYNC B0 ;  /* 0x0000000000007941 */ /* 0x008fea0003800000 */
.L_x_1901:
[----:B------:R-:W-:Y:S01]  /*3c20*/  ISETP.GE.AND P5, PT, R22, UR4, PT ;  /* 0x0000000416007c0c */ /* 0x000fe2000bfa6270 */
[----:B------:R-:W-:-:S12]  /*3c30*/  BSSY B0, `(.L_x_1903) ;  /* 0x0000037000007945 */ /* 0x000fd80003800000 */
[----:B------:R3:W-:Y:S04]  /*3c40*/  @P5 STS.128 [R235+0x19000], RZ ;  /* 0x019000ffeb005388 */ /* 0x0007e80000000c00 */
[----:B------:R3:W-:Y:S04]  /*3c50*/  @P5 STS.128 [R235+0x1b000], RZ ;  /* 0x01b000ffeb005388 */ /* 0x0007e80000000c00 */
[----:B------:R3:W-:Y:S04]  /*3c60*/  @P5 STS.128 [R235+0x1d000], RZ ;  /* 0x01d000ffeb005388 */ /* 0x0007e80000000c00 */
[----:B------:R3:W-:Y:S01]  /*3c70*/  @P5 STS.128 [R235+0x1f000], RZ ;  /* 0x01f000ffeb005388 */ /* 0x0007e20000000c00 */
[----:B------:R-:W-:Y:S05]  /*3c80*/  @P5 BRA `(.L_x_1904) ;  /* 0x0000031000005947 */ /* 0x000fea0003800000 */
[----:B--2---:R-:W2:Y:S01]  /*3c90*/  LDL R10, [R1] ;  /* 0x00000000010a7983 */ /* 0x004ea20000100800 */
[----:B------:R-:W-:Y:S01]  /*3ca0*/  IADD3 R0, P1, R17, 0x20, RZ ;  /* 0x0000002011007810 */ /* 0x000fe20007f3e0ff */
[----:B------:R-:W-:Y:S01]  /*3cb0*/  IMAD.U32 R3, RZ, RZ, UR29 ;  /* 0x0000001dff037e24 */ /* 0x000fe2000f8e00ff */
        /* <DEDUP_REMOVED lines=24> */
[----:B------:R-:W-:-:S05]  /*3e40*/  @!P4 LEA.HI.X R7, R8, c[0x0][0x16c], R0, 0x1, P1 ;  /* 0x00005b000807ca11 */ /* 0x000fca00008f0c00 */
        /* <DEDUP_REMOVED lines=21> */
.L_x_1904:
[----:B------:R-:W-:Y:S05]  /*3fa0*/  BSYNC B0 ;  /* 0x0000000000007941 */ /* 0x000fea0003800000 */
.L_x_1903:
[----:B------:R-:W-:Y:S01]  /*3fb0*/  ULDC.64 UR6, c[0x0][0x1a0] ;  /* 0x0000680000067ab9 */ /* 0x000fe20000000a00 */
[----:B------:R1:W-:Y:S01]  /*3fc0*/  @P6 STS.128 [R235+0x20000], RZ ;  /* 0x020000ffeb006388 */ /* 0x0003e20000000c00 */
[----:B------:R-:W-:Y:S01]  /*3fd0*/  UIMAD UR4, UR5, UR6, URZ ;  /* 0x00000006050472a4 */ /* 0x000fe2000f8e023f */
[----:B-12---:R-:W-:Y:S01]  /*3fe0*/  IMAD.WIDE.U32 R2, R16, c[0x0][0x1a0], R242 ;  /* 0x0000680010027a25 */ /* 0x006fe200078e00f2 */
[----:B------:R-:W-:Y:S01]  /*3ff0*/  BSSY B0, `(.L_x_1905) ;  /* 0x000003b000007945 */ /* 0x000fe20003800000 */
[----:B------:R1:W-:Y:S01]  /*4000*/  @P6 STS.128 [R235+0x22000], RZ ;  /* 0x022000ffeb006388 */ /* 0x0003e20000000c00 */
[----:B------:R-:W-:Y:S02]  /*4010*/  UIMAD UR4, UR22, UR7, UR4 ;  /* 0x00000007160472a4 */ /* 0x000fe4000f8e0204 */
        /* <DEDUP_REMOVED lines=10> */
[----:B------:R-:W2:Y:S01]  /*40c0*/  LDL R22, [R1] ;  /* 0x0000000001167983 */ /* 0x000ea20000100800 */
        /* <DEDUP_REMOVED lines=45> */
.L_x_1906:
[----:B------:R-:W-:Y:S05]  /*43a0*/  BSYNC B0 ;  /* 0x0000000000007941 */ /* 0x000fea0003800000 */
.L_x_1905:
[----:B------:R1:W-:Y:S01]  /*43b0*/  @P5 STS.128 [R235+0x21000], RZ ;  /* 0x021000ffeb005388 */ /* 0x0003e20000000c00 */
[----:B------:R-:W-:Y:S03]  /*43c0*/  BSSY B0, `(.L_x_1907) ;  /* 0x0000035000007945 */ /* 0x000fe60003800000 */
[----:B------:R1:W-:Y:S04]  /*43d0*/  @P5 STS.128 [R235+0x23000], RZ ;  /* 0x023000ffeb005388 */ /* 0x0003e80000000c00 */
[----:B------:R1:W-:Y:S04]  /*43e0*/  @P5 STS.128 [R235+0x25000], RZ ;  /* 0x025000ffeb005388 */ /* 0x0003e80000000c00 */
[----:B------:R1:W-:Y:S01]  /*43f0*/  @P5 STS.128 [R235+0x27000], RZ ;  /* 0x027000ffeb005388 */ /* 0x0003e20000000c00 */
[----:B------:R-:W-:Y:S05]  /*4400*/  @P5 BRA `(.L_x_1908) ;  /* 0x0000030000005947 */ /* 0x000fea0003800000 */
[----:B-12---:R-:W2:Y:S01]  /*4410*/  LDL R10, [R1] ;  /* 0x00000000010a7983 */ /* 0x006ea20000100800 */
[----:B------:R-:W-:Y:S01]  /*4420*/  IADD3 R0, P1, R17, 0x20, RZ ;  /* 0x0000002011007810 */ /* 0x000fe20007f3e0ff */
[----:B------:R-:W-:Y:S01]  /*4430*/  IMAD.U32 R3, RZ, RZ, UR30 ;  /* 0x0000001eff037e24 */ /* 0x000fe2000f8e00ff */
        /* <DEDUP_REMOVED lines=11> */
[----:B------:R-:W-:Y:S02]  /*44f0*/  IMAD R0, R0, c[0x0][0x1a4], R5 ;  /* 0x0000690000007a24 */ /* 0x000fe400078e0205 */
        /* <DEDUP_REMOVED lines=28> */
[----:B------:R1:W-:Y:S04]  /*46c0*/  @P1 STS.128 [R235+0x27000], RZ ;  /* 0x027000ffeb001388 */ /* 0x0003e80000000c00 */
[----:B------:R-:W-:Y:S01]  /*46d0*/  @!PT LDS RZ, [RZ] ;  /* 0x00000000fffff984 */ /* 0x000fe20000000800 */
[----:B------:R-:W-:Y:S01]  /*46e0*/  @!PT LDS RZ, [RZ] ;  /* 0x00000000fffff984 */ /* 0x000fe20000000800 */
[----:B------:R-:W-:Y:S01]  /*46f0*/  @!PT LDS RZ, [RZ] ;  /* 0x00000000fffff984 */ /* 0x000fe20000000800 */
[----:B------:R1:W-:Y:S02]  /*4700*/  @!P1 LDGSTS.E.BYPASS.LTC128B.128 [R235+0x27000], [R2.64+0x180] ;  /* 0x2700018002eb9fae */ /* 0x0003e4000b901d48 */
.L_x_1908:
[----:B------:R-:W-:Y:S05]  /*4710*/  BSYNC B0 ;  /* 0x0000000000007941 */ /* 0x000fea0003800000 */
.L_x_1907:
[----:B------:R-:W-:Y:S02]  /*4720*/  ULDC.64 UR6, c[0x0][0x318] ;  /* 0x0000c60000067ab9 */ /* 0x000fe40000000a00 */
[----:B------:R-:W-:Y:S01]  /*4730*/  ULDC.64 UR22, c[0x0][0x320] ;  /* 0x0000c80000167ab9 */ /* 0x000fe20000000a00 */
[----:B------:R-:W-:Y:S01]  /*4740*/  IMAD.MOV.U32 R8, RZ, RZ, c[0x0][0x308] ;  /* 0x0000c200ff087624 */ /* 0x000fe200078e00ff */
[----:B------:R-:W-:Y:S01]  /*4750*/  UISETP.NE.U32.AND UP1, UPT, URZ, UR6, UPT ;  /* 0x000000063f00728c */ /* 0x000fe2000bf25070 */
[----:B------:R-:W-:Y:S01]  /*4760*/  IMAD.MOV.U32 R9, RZ, RZ, c[0x0][0x30c] ;  /* 0x0000c300ff097624 */ /* 0x000fe200078e00ff */
[----:B------:R-:W-:Y:S01]  /*4770*/  LEA.HI R5, R23, R24, RZ, 0x4 ;  /* 0x0000001817057211 */ /* 0x000fe200078f20ff */
[----:B-1----:R-:W1:Y:S01]  /*4780*/  S2R R7, SR_TID.X ;  /* 0x0000000000077919 */ /* 0x002e620000002100 */
[----:B------:R-:W-:-:S03]  /*4790*/  UISETP.NE.AND.EX UP1, UPT, URZ, UR7, UPT, UP1 ;  /* 0x000000073f00728c */ /* 0x000fc6000bf25310 */
[----:B--2---:R-:W2:Y:S03]  /*47a0*/  LDG.E.64 R10, [R8.64] ;  /* 0x00000008080a7981 */ /* 0x004ea6000c1e1b00 */
[----:B------:R-:W-:Y:S01]  /*47b0*/  PLOP3.LUT P1, PT, PT, PT, UP1, 0x80, 0x0 ;  /* 0x000000000000781c */ /* 0x000fe20003f2f018 */
[----:B------:R-:W0:Y:S04]  /*47c0*/  LDGDEPBAR ;  /* 0x00000000000079af */ /* 0x000e280000000000 */
[----:B------:R-:W-:Y:S02]  /*47d0*/  @UP1 UIMAD UR11, UR37, UR22, URZ ;  /* 0x00000016250b12a4 */ /* 0x000fe4000f8e023f */
[----:B------:R-:W-:-:S02]  /*47e0*/  @UP1 UMOV UR4, UR36 ;  /* 0x0000002400041c82 */ /* 0x000fc40008000000 */
[----:B------:R-:W-:Y:S02]  /*47f0*/  @UP1 UMOV UR5, UR61 ;  /* 0x0000003d00051c82 */ /* 0x000fe40008000000 */
[----:B------:R-:W-:Y:S02]  /*4800*/  @UP1 UIMAD.WIDE.U32 UR4, UR35, UR22, UR4 ;  /* 0x00000016230412a5 */ /* 0x000fe4000f8e0004 */
[----:B------:R-:W-:Y:S02]  /*4810*/  @UP1 UIMAD UR23, UR35, UR23, UR11 ;  /* 0x00000017231712a4 */ /* 0x000fe4000f8e020b */
[----:B------:R-:W-:Y:S02]  /*4820*/  @UP1 ULEA UR6, UP0, UR4, UR6, 0x2 ;  /* 0x0000000604061291 */ /* 0x000fe4000f80103f */
[----:B------:R-:W-:-:S04]  /*4830*/  @UP1 UIADD3 UR23, UR5, UR23, URZ ;  /* 0x0000001705171290 */ /* 0x000fc8000fffe03f */
[----:B------:R-:W-:Y:S01]  /*4840*/  @UP1 ULEA.HI.X UR7, UR4, UR7, UR23, 0x2, UP0 ;  /* 0x0000000704071291 */ /* 0x000fe200080f1417 */
[----:B------:R-:W-:-:S05]  /*4850*/  IMAD.U32 R2, RZ, RZ, UR6 ;  /* 0x00000006ff027e24 */ /* 0x000fca000f8e00ff */
[----:B------:R-:W-:-:S05]  /*4860*/  IMAD.U32 R3, RZ, RZ, UR7 ;  /* 0x00000007ff037e24 */ /* 0x000fca000f8e00ff */
[----:B----4-:R3:W4:Y:S04]  /*4870*/  @P1 LDG.E R0, [R2.64] ;  /* 0x0000000802001981 */ /* 0x010728000c1e1900 */
[----:B---3--:R-:W3:Y:S01]  /*4880*/  LDG.E.64 R2, [R8.64+0x8] ;  /* 0x0000080808027981 */ /* 0x008ee2000c1e1b00 */
[----:B------:R-:W4:Y:S01]  /*4890*/  @P1 MUFU.RCP R4, c[0x0][0x238] ;  /* 0x00008e0000041b08 */ /* 0x000f220000001000 */
[----:B------:R-:W-:Y:S02]  /*48a0*/  LOP3.LUT R5, R5, 0xfffffff0, RZ, 0xc0, !PT ;  /* 0xfffffff005057812 */ /* 0x000fe400078ec0ff */
[----:B------:R-:W-:Y:S01]  /*48b0*/  LEA.HI R6, R23, R24, RZ, 0x7 ;  /* 0x0000001817067211 */ /* 0x000fe200078f38ff */
[----:B------:R-:W-:Y:S01]  /*48c0*/  IMAD.MOV.U32 R224, RZ, RZ, 0x40 ;  /* 0x00000040ffe07424 */ /* 0x000fe200078e00ff */
[----:B------:R-:W-:Y:S01]  /*48d0*/  UIADD3 UR22, -UR12, 0x40, UR18 ;  /* 0x000000400c167890 */ /* 0x000fe2000fffe112 */
        /* <DEDUP_REMOVED lines=68> */
[----:B--2---:R-:W2:Y:S01]  /*4d20*/  R2UR UR14, R11 ;  /* 0x000000000b0e73c2 */ /* 0x004ea200000e0000 */
[----:B----4-:R-:W-:Y:S02]  /*4d30*/  @P1 FMUL.FTZ R4, R0, R4 ;  /* 0x0000000400041220 */ /* 0x010fe40000410000 */
[----:B------:R-:W-:-:S05]  /*4d40*/  IMAD.IADD R0, R24, 0x1, -R5 ;  /* 0x0000000118007824 */ /* 0x000fca00078e0a05 */
[----:B------:R-:W-:-:S04]  /*4d50*/  SHF.R.S32.HI R5, RZ, 0x1f, R0 ;  /* 0x0000001fff057819 */ /* 0x000fc80000011400 */
[----:B------:R-:W-:-:S04]  /*4d60*/  LEA.HI R5, R5, R0, RZ, 0x3 ;  /* 0x0000000005057211 */ /* 0x000fc800078f18ff */
[----:B------:R-:W-:Y:S01]  /*4d70*/  LOP3.LUT R5, R5, 0xfffffff8, RZ, 0xc0, !PT ;  /* 0xfffffff805057812 */ /* 0x000fe200078ec0ff */
[----:B------:R4:W1:Y:S04]  /*4d80*/  @P1 R2UR UR4, R4 ;  /* 0x00000000040413c2 */ /* 0x00086800000e0000 */
[----:B------:R-:W-:-:S05]  /*4d90*/  IMAD.IADD R0, R0, 0x1, -R5 ;  /* 0x0000000100007824 */ /* 0x000fca00078e0a05 */
[----:B------:R-:W-:Y:S02]  /*4da0*/  R2P PR, R0, 0x6 ;  /* 0x0000000600007804 */ /* 0x000fe40000000000 */
[--C-:B------:R-:W-:Y:S02]  /*4db0*/  SHF.R.S32.HI R0, RZ, 0x1f, R19.reuse ;  /* 0x0000001fff007819 */ /* 0x100fe40000011413 */
[----:B---3--:R-:W-:-:S04]  /*4dc0*/  IADD3 R19, P4, P3, R2, UR43, R19 ;  /* 0x0000002b02137c10 */ /* 0x008fc8000fb9e013 */
[----:B------:R-:W-:Y:S02]  /*4dd0*/  IADD3.X R0, R3, UR51, R0, P4, P3 ;  /* 0x0000003303007c10 */ /* 0x000fe4000a7e6400 */
[----:B----4-:R-:W-:Y:S01]  /*4de0*/  SHF.R.S32.HI R4, RZ, 0x7, R6 ;  /* 0x00000007ff047819 */ /* 0x010fe20000011406 */
[----:B-1----:R-:W-:-:S04]  /*4df0*/  IMAD.SHL.U32 R6, R7, 0x2, RZ ;  /* 0x0000000207067824 */ /* 0x002fc800078e00ff */
[----:B------:R-:W-:Y:S01]  /*4e00*/  IMAD.SHL.U32 R8, R4, 0x20, RZ ;  /* 0x0000002004087824 */ /* 0x000fe200078e00ff */
[----:B------:R1:W-:Y:S01]  /*4e10*/  STL [R1+0x20], R0 ;  /* 0x0000200001007387 */ /* 0x0003e20000100800 */
[----:B------:R-:W-:-:S03]  /*4e20*/  IMAD.U32 R7, RZ, RZ, UR25 ;  /* 0x00000019ff077e24 */ /* 0x000fc6000f8e00ff */
[----:B------:R-:W-:Y:S01]  /*4e30*/  LOP3.LUT R8, R8, 0x6, R6, 0xf8, !PT ;  /* 0x0000000608087812 */ /* 0x000fe200078ef806 */
[----:B------:R-:W-:Y:S01]  /*4e40*/  IMAD.U32 R6, RZ, RZ, UR25 ;  /* 0x00000019ff067e24 */ /* 0x000fe2000f8e00ff */
[----:B------:R-:W-:-:S03]  /*4e50*/  IADD3 R2, R231, 0x4000, RZ ;  /* 0x00004000e7027810 */ /* 0x000fc60007ffe0ff */
[----:B------:R-:W-:Y:S01]  /*4e60*/  IMAD R236, R7, 0x40, R8 ;  /* 0x0000004007ec7824 */ /* 0x000fe200078e0208 */
[----:B------:R-:W-:Y:S01]  /*4e70*/  SEL R2, R2, R231, !P0 ;  /* 0x000000e702027207 */ /* 0x000fe20004000000 */
[----:B------:R-:W-:Y:S02]  /*4e80*/  IMAD R6, R6, 0x2, R4 ;  /* 0x0000000206067824 */ /* 0x000fe400078e0204 */
[----:B------:R-:W-:Y:S01]  /*4e90*/  IMAD.WIDE.U32 R4, R19, -0x2daee0ad, RZ ;  /* 0xd2511f5313047825 */ /* 0x000fe200078e00ff */
[----:B------:R-:W-:Y:S02]  /*4ea0*/  IADD3 R3, R244, -UR15, -R236 ;  /* 0x8000000ff4037c10 */ /* 0x000fe4000fffe8ec */
[----:B-1----:R-:W-:-:S04]  /*4eb0*/  IADD3 R0, R230, 0x4000, RZ ;  /* 0x00004000e6007810 */ /* 0x002fc80007ffe0ff */
[----:B------:R-:W-:Y:S01]  /*4ec0*/  SEL R0, R0, R230, !P0 ;  /* 0x000000e600007207 */ /* 0x000fe20004000000 */
[----:B------:R-:W-:Y:S01]  /*4ed0*/  IMAD.SHL.U32 R216, R2, 0x2, RZ ;  /* 0x0000000202d87824 */ /* 0x000fe200078e00ff */
[----:B------:R-:W-:-:S03]  /*4ee0*/  IADD3 R2, R3, UR12, RZ ;  /* 0x0000000c03027c10 */ /* 0x000fc6000fffe0ff */
[----:B------:R-:W-:Y:S01]  /*4ef0*/  IMAD.SHL.U32 R221, R0, 0x2, RZ ;  /* 0x0000000200dd7824 */ /* 0x000fe200078e00ff */
[----:B--2---:R-:W-:Y:S01]  /*4f00*/  LOP3.LUT R0, R6, UR14, RZ, 0x3c, !PT ;  /* 0x0000000e06007c12 */ /* 0x004fe2000f8e3cff */
[----:B------:R1:W-:Y:S03]  /*4f10*/  STL [R1+0x1c], R2 ;  /* 0x00001c0201007387 */ /* 0x0003e60000100800 */
[----:B------:R-:W-:Y:S01]  /*4f20*/  LOP3.LUT R0, R0, R5, RZ, 0x3c, !PT ;  /* 0x0000000500007212 */ /* 0x000fe200078e3cff */
[----:B------:R1:W-:Y:S01]  /*4f30*/  STL.64 [R1+0x10], R4 ;  /* 0x0000100401007387 */ /* 0x0003e20000100a00 */
[----:B------:R1:W2:Y:S03]  /*4f40*/  R2UR UR13, R10 ;  /* 0x000000000a0d73c2 */ /* 0x0002a600000e0000 */
[----:B------:R1:W-:Y:S01]  /*4f50*/  STL [R1+0x18], R0 ;  /* 0x0000180001007387 */ /* 0x0003e20000100800 */
[----:B------:R-:W-:-:S02]  /*4f60*/  SEL R225, R225, 0xffffffe0, !P1 ;  /* 0xffffffe0e1e17807 */ /* 0x000fc40004800000 */
[----:B------:R-:W-:-:S03]  /*4f70*/  SEL R224, R224, 0xffffffc0, !P2 ;  /* 0xffffffc0e0e07807 */ /* 0x000fc60005000000 */
[C---:B------:R-:W-:Y:S01]  /*4f80*/  IMAD.IADD R227, R226.reuse, 0x1, R225 ;  /* 0x00000001e2e37824 */ /* 0x040fe200078e02e1 */
[----:B------:R-:W-:Y:S01]  /*4f90*/  CS2R R24, SRZ ;  /* 0x0000000000187805 */ /* 0x000fe2000001ff00 */
[----:B------:R-:W-:Y:S02]  /*4fa0*/  IMAD.IADD R228, R226, 0x1, R224 ;  /* 0x00000001e2e47824 */ /* 0x000fe400078e02e0 */
[----:B------:R-:W-:Y:S01]  /*4fb0*/  IMAD.IADD R229, R224, 0x1, R227 ;  /* 0x00000001e0e57824 */ /* 0x000fe200078e02e3 */
[----:B-12---:R-:W-:Y:S02]  /*4fc0*/  @UP1 UMOV UR6, UR4 ;  /* 0x0000000400061c82 */ /* 0x006fe40008000000 */
.L_x_1913:
[----:B------:R-:W0:Y:S01]  /*4fd0*/  LDGDEPBAR ;  /* 0x00000000000079af */ /* 0x000e220000000000 */
[C---:B------:R-:W-:Y:S01]  /*4fe0*/  IMAD.IADD R3, R221.reuse, 0x1, R225 ;  /* 0x00000001dd037824 */ /* 0x040fe200078e02e1 */
[----:B------:R-:W-:Y:S01]  /*4ff0*/  USHF.L.U32 UR4, UR10, 0x6, URZ ;  /* 0x000000060a047899 */ /* 0x000fe2000800063f */
[--C-:B------:R-:W-:Y:S01]  /*5000*/  IMAD.IADD R2, R221, 0x1, R224.reuse ;  /* 0x00000001dd027824 */ /* 0x100fe200078e02e0 */
[----:B------:R-:W-:Y:S01]  /*5010*/  ULDC UR5, c[0x0][0x2e4] ;  /* 0x0000b90000057ab9 */ /* 0x000fe20000000800 */
[----:B------:R-:W-:Y:S01]  /*5020*/  IMAD.IADD R0, R3, 0x1, R224 ;  /* 0x0000000103007824 */ /* 0x000fe200078e02e0 */
[----:B------:R-:W2:Y:S01]  /*5030*/  LDL R118, [R1+0x1c] ;  /* 0x00001c0001767983 */ /* 0x000ea20000100800 */
[----:B------:R-:W-:Y:S01]  /*5040*/  UISETP.GE.AND UP0, UPT, UR4, UR22, UPT ;  /* 0x000000160400728c */ /* 0x000fe2000bf06270 */
[----:B------:R-:W-:Y:S04]  /*5050*/  DEPBAR.LE SB0, 0x0 ;  /* 0x000080000000791a */ /* 0x000fe80000000000 */
[----:B------:R-:W-:Y:S06]  /*5060*/  BAR.SYNC.DEFER_BLOCKING 0x0 ;  /* 0x0000000000007b1d */ /* 0x000fec0000010000 */
[----:B------:R-:W-:Y:S05]  /*5070*/  LDSM.16.M88.4 R16, [R221] ;  /* 0x00000000dd10783b */ /* 0x000fea0000000200 */
[----:B------:R-:W1:Y:S05]  /*5080*/  LDSM.16.M88.4 R8, [R220+0x18000] ;  /* 0x01800000dc08783b */ /* 0x000e6a0000000200 */
[----:B------:R-:W3:Y:S05]  /*5090*/  LDSM.16.M88.4 R84, [R220+0x18800] ;  /* 0x01880000dc54783b */ /* 0x000eea0000000200 */
[----:B------:R-:W-:Y:S05]  /*50a0*/  LDSM.16.M88.4 R88, [R3] ;  /* 0x000000000358783b */ /* 0x000fea0000000200 */
[----:B------:R-:W4:Y:S05]  /*50b0*/  LDSM.16.M88.4 R92, [R217+0x18000] ;  /* 0x01800000d95c783b */ /* 0x000f2a0000000200 */
[----:B------:R-:W4:Y:S05]  /*50c0*/  LDSM.16.M88.4 R96, [R217+0x18800] ;  /* 0x01880000d960783b */ /* 0x000f2a0000000200 */
[----:B------:R-:W-:Y:S05]  /*50d0*/  LDSM.16.M88.4 R100, [R2] ;  /* 0x000000000264783b */ /* 0x000fea0000000200 */
[----:B------:R-:W4:Y:S05]  /*50e0*/  LDSM.16.M88.4 R104, [R219+0x18000] ;  /* 0x01800000db68783b */ /* 0x000f2a0000000200 */
[----:B------:R-:W4:Y:S01]  /*50f0*/  LDSM.16.M88.4 R108, [R219+0x18800] ;  /* 0x01880000db6c783b */ /* 0x000f220000000200 */
[C---:B-1----:R-:W-:Y:S04]  /*5100*/  HMMA.16816.F32.BF16 R4, R16.reuse, R8, RZ ;  /* 0x000000081004723c */ /* 0x042fe800000418ff */
[----:B------:R-:W-:Y:S04]  /*5110*/  LDSM.16.M88.4 R112, [R218+0x18800] ;  /* 0x01880000da70783b */ /* 0x000fe80000000200 */
[C---:B------:R-:W-:Y:S08]  /*5120*/  HMMA.16816.F32.BF16 R8, R16.reuse, R10, RZ ;  /* 0x0000000a1008723c */ /* 0x040ff000000418ff */
[C---:B---3--:R-:W-:Y:S08]  /*5130*/  HMMA.16816.F32.BF16 R12, R16.reuse, R84, RZ ;  /* 0x00000054100c723c */ /* 0x048ff000000418ff */
[----:B------:R-:W-:Y:S01]  /*5140*/  HMMA.16816.F32.BF16 R16, R16, R86, RZ ;  /* 0x000000561010723c */ /* 0x000fe200000418ff */
[----:B------:R-:W-:Y:S07]  /*5150*/  LDSM.16.M88.4 R84, [R0] ;  /* 0x000000000054783b */ /* 0x000fee0000000200 */
[C---:B----4-:R-:W-:Y:S08]  /*5160*/  HMMA.16816.F32.BF16 R4, R88.reuse, R92, R4 ;  /* 0x0000005c5804723c */ /* 0x050ff00000041804 */
[C---:B------:R-:W-:Y:S01]  /*5170*/  HMMA.16816.F32.BF16 R8, R88.reuse, R94, R8 ;  /* 0x0000005e5808723c */ /* 0x040fe20000041808 */
[----:B------:R-:W1:Y:S07]  /*5180*/  LDSM.16.M88.4 R92, [R218+0x18000] ;  /* 0x01800000da5c783b */ /* 0x000e6e0000000200 */
[C---:B------:R-:W-:Y:S08]  /*5190*/  HMMA.16816.F32.BF16 R12, R88.reuse, R96, R12 ;  /* 0x00000060580c723c */ /* 0x040ff0000004180c */
[----:B------:R-:W-:Y:S01]  /*51a0*/  HMMA.16816.F32.BF16 R16, R88, R98, R16 ;  /* 0x000000625810723c */ /* 0x000fe20000041810 */
[----:B------:R-:W-:Y:S05]  /*51b0*/  LDSM.16.M88.4 R88, [R221+0x2000] ;  /* 0x00200000dd58783b */ /* 0x000fea0000000200 */
[----:B------:R-:W3:Y:S02]  /*51c0*/  LDSM.16.M88.4 R96, [R220+0x1a000] ;  /* 0x01a00000dc60783b */ /* 0x000ee40000000200 */
[C---:B------:R-:W-:Y:S08]  /*51d0*/  HMMA.16816.F32.BF16 R4, R100.reuse, R104, R4 ;  /* 0x000000686404723c */ /* 0x040ff00000041804 */
[C---:B------:R-:W-:Y:S01]  /*51e0*/  HMMA.16816.F32.BF16 R8, R100.reuse, R106, R8 ;  /* 0x0000006a6408723c */ /* 0x040fe20000041808 */
[----:B------:R-:W4:Y:S07]  /*51f0*/  LDSM.16.M88.4 R104, [R220+0x1a800] ;  /* 0x01a80000dc68783b */ /* 0x000f2e0000000200 */
        /* <DEDUP_REMOVED lines=12> */
[C---:B---3--:R-:W-:Y:S08]  /*52c0*/  HMMA.16816.F32.BF16 R4, R88.reuse, R96, R4 ;  /* 0x000000605804723c */ /* 0x048ff00000041804 */
[C---:B------:R-:W-:Y:S01]  /*52d0*/  HMMA.16816.F32.BF16 R8, R88.reuse, R98, R8 ;  /* 0x000000625808723c */ /* 0x040fe20000041808 */
[----:B------:R-:W3:Y:S07]  /*52e0*/  LDSM.16.M88.4 R96, [R219+0x1a000] ;  /* 0x01a00000db60783b */ /* 0x000eee0000000200 */
[C---:B----4-:R-:W-:Y:S08]  /*52f0*/  HMMA.16816.F32.BF16 R12, R88.reuse, R104, R12 ;  /* 0x00000068580c723c */ /* 0x050ff0000004180c */
[----:B------:R-:W-:Y:S01]  /*5300*/  HMMA.16816.F32.BF16 R16, R88, R106, R16 ;  /* 0x0000006a5810723c */ /* 0x000fe20000041810 */
[----:B------:R-:W4:Y:S05]  /*5310*/  LDSM.16.M88.4 R88, [R219+0x1a800] ;  /* 0x01a80000db58783b */ /* 0x000f2a0000000200 */
[----:B------:R-:W-:Y:S02]  /*5320*/  LDSM.16.M88.4 R104, [R218+0x1a000] ;  /* 0x01a00000da68783b */ /* 0x000fe40000000200 */
[C---:B-1----:R-:W-:Y:S08]  /*5330*/  HMMA.16816.F32.BF16 R4, R92.reuse, R100, R4 ;  /* 0x000000645c04723c */ /* 0x042ff00000041804 */
[C---:B------:R-:W-:Y:S01]  /*5340*/  HMMA.16816.F32.BF16 R8, R92.reuse, R102, R8 ;  /* 0x000000665c08723c */ /* 0x040fe20000041808 */
[----:B------:R-:W1:Y:S07]  /*5350*/  LDSM.16.M88.4 R100, [R0+0x2000] ;  /* 0x002000000064783b */ /* 0x000e6e0000000200 */
[C---:B------:R-:W-:Y:S07]  /*5360*/  HMMA.16816.F32.BF16 R12, R92.reuse, R108, R12 ;  /* 0x0000006c5c0c723c */ /* 0x040fee000004180c */
[C---:B------:R-:W-:Y:S01]  /*5370*/  LEA R108, P0, R244.reuse, R112, 0x2 ;  /* 0x00000070f46c7211 */ /* 0x040fe200078010ff */
[----:B------:R-:W-:Y:S01]  /*5380*/  HMMA.16816.F32.BF16 R16, R92, R110, R16 ;  /* 0x0000006e5c10723c */ /* 0x000fe20000041810 */
[----:B------:R-:W2:Y:S03]  /*5390*/  LDSM.16.M88.4 R92, [R218+0x1a800] ;  /* 0x01a80000da5c783b */ /* 0x000ea60000000200 */
[----:B------:R-:W-:Y:S02]  /*53a0*/  LEA.HI.X.SX32 R109, R244, R113, 0x2, P0 ;  /* 0x00000071f46d7211 */ /* 0x000fe400000f16ff */
[----:B------:R-:W-:Y:S02]  /*53b0*/  LDSM.16.M88.4 R112, [R220+0x1c000] ;  /* 0x01c00000dc70783b */ /* 0x000fe40000000200 */
[C---:B---3--:R-:W-:Y:S03]  /*53c0*/  HMMA.16816.F32.BF16 R4, R84.reuse, R96, R4 ;  /* 0x000000605404723c */ /* 0x048fe60000041804 */
[----:B-----5:R3:W5:Y:S05]  /*53d0*/  LDG.E R117, [R108.64] ;  /* 0x000000086c757981 */ /* 0x02076a000c1e1900 */
[C---:B------:R-:W-:Y:S01]  /*53e0*/  HMMA.16816.F32.BF16 R8, R84.reuse, R98, R8 ;  /* 0x000000625408723c */ /* 0x040fe20000041808 */
[----:B------:R3:W5:Y:S05]  /*53f0*/  LDG.E R116, [R108.64+0x20] ;  /* 0x000020086c747981 */ /* 0x00076a000c1e1900 */
[----:B------:R-:W-:Y:S02]  /*5400*/  LDSM.16.M88.4 R96, [R217+0x1c000] ;  /* 0x01c00000d960783b */ /* 0x000fe40000000200 */
[C---:B----4-:R-:W-:Y:S08]  /*5410*/  HMMA.16816.F32.BF16 R12, R84.reuse, R88, R12 ;  /* 0x00000058540c723c */ /* 0x050ff0000004180c */
[----:B------:R-:W-:Y:S01]  /*5420*/  HMMA.16816.F32.BF16 R16, R84, R90, R16 ;  /* 0x0000005a5410723c */ /* 0x000fe20000041810 */
[----:B------:R-:W-:Y:S05]  /*5430*/  LDSM.16.M88.4 R84, [R220+0x1c800] ;  /* 0x01c80000dc54783b */ /* 0x000fea0000000200 */
[----:B------:R-:W-:Y:S02]  /*5440*/  LDSM.16.M88.4 R88, [R3+0x4000] ;  /* 0x004000000358783b */ /* 0x000fe40000000200 */
[C---:B-1----:R-:W-:Y:S03]  /*5450*/  HMMA.16816.F32.BF16 R4, R100.reuse, R104, R4 ;  /* 0x000000686404723c */ /* 0x042fe60000041804 */
[----:B---3--:R-:W1:Y:S05]  /*5460*/  LDSM.16.M88.4 R108, [R221+0x4000] ;  /* 0x00400000dd6c783b */ /* 0x008e6a0000000200 */
[C---:B------:R-:W-:Y:S01]  /*5470*/  HMMA.16816.F32.BF16 R8, R100.reuse, R106, R8 ;  /* 0x0000006a6408723c */ /* 0x040fe20000041808 */
[----:B------:R-:W-:Y:S07]  /*5480*/  LDSM.16.M88.4 R104, [R219+0x1c000] ;  /* 0x01c00000db68783b */ /* 0x000fee0000000200 */
[C---:B--2---:R-:W-:Y:S08]  /*5490*/  HMMA.16816.F32.BF16 R12, R100.reuse, R92, R12 ;  /* 0x0000005c640c723c */ /* 0x044ff0000004180c */
        /* <DEDUP_REMOVED lines=34> */
[----:B------:R1:W-:Y:S05]  /*56c0*/  LDSM.16.M88.4 R84, [R2+0x6000] ;  /* 0x006000000254783b */ /* 0x0003ea0000000200 */
[----:B------:R-:W4:Y:S02]  /*56d0*/  LDSM.16.M88.4 R92, [R219+0x1e000] ;  /* 0x01e00000db5c783b */ /* 0x000f240000000200 */
[C---:B---3--:R-:W-:Y:S08]  /*56e0*/  HMMA.16816.F32.BF16 R4, R100.reuse, R104, R4 ;  /* 0x000000686404723c */ /* 0x048ff00000041804 */
[C---:B------:R-:W-:Y:S04]  /*56f0*/  HMMA.16816.F32.BF16 R8, R100.reuse, R106, R8 ;  /* 0x0000006a6408723c */ /* 0x040fe80000041808 */
[----:B-1----:R-:W-:Y:S04]  /*5700*/  IADD3 R2, R118, UR4, RZ ;  /* 0x0000000476027c10 */ /* 0x002fe8000fffe0ff */
[C---:B--2---:R-:W-:Y:S04]  /*5710*/  HMMA.16816.F32.BF16 R12, R100.reuse, R88, R12 ;  /* 0x00000058640c723c */ /* 0x044fe8000004180c */
[----:B------:R-:W-:Y:S02]  /*5720*/  IABS R104, R2 ;  /* 0x0000000200687213 */ /* 0x000fe40000000000 */
[C---:B------:R-:W-:Y:S02]  /*5730*/  IADD3 R3, R2.reuse, 0x8, RZ ;  /* 0x0000000802037810 */ /* 0x040fe40007ffe0ff */
[C---:B------:R-:W-:Y:S01]  /*5740*/  IADD3 R105, R2.reuse, 0x7, RZ ;  /* 0x0000000702697810 */ /* 0x040fe20007ffe0ff */
[----:B------:R-:W-:Y:S01]  /*5750*/  IMAD.MOV.U32 R88, RZ, RZ, R104 ;  /* 0x000000ffff587224 */ /* 0x000fe200078e0068 */
[----:B------:R-:W-:Y:S01]  /*5760*/  HMMA.16816.F32.BF16 R16, R100, R90, R16 ;  /* 0x0000005a6410723c */ /* 0x000fe20000041810 */
[----:B------:R-:W-:Y:S02]  /*5770*/  LDSM.16.M88.4 R100, [R218+0x1e000] ;  /* 0x01e00000da64783b */ /* 0x000fe40000000200 */
[----:B------:R1:W-:Y:S01]  /*5780*/  I2F R107, R88 ;  /* 0x00000058006b7306 */ /* 0x0003e20000201400 */
[----:B------:R-:W-:Y:S02]  /*5790*/  ISETP.GE.AND P1, PT, R3, RZ, PT ;  /* 0x000000ff0300720c */ /* 0x000fe40003f26270 */
[C---:B------:R-:W-:Y:S02]  /*57a0*/  IADD3 R104, R2.reuse, -0x1, RZ ;  /* 0xffffffff02687810 */ /* 0x040fe40007ffe0ff */
[----:B------:R-:W-:Y:S01]  /*57b0*/  ISETP.GE.AND P0, PT, R105, RZ, PT ;  /* 0x000000ff6900720c */ /* 0x000fe20003f06270 */
[C---:B----4-:R-:W-:Y:S08]  /*57c0*/  HMMA.16816.F32.BF16 R4, R84.reuse, R92, R4 ;  /* 0x0000005c5404723c */ /* 0x050ff00000041804 */
[----:B------:R-:W-:Y:S02]  /*57d0*/  @!P1 IADD3 R3, -R2, -0x8, RZ ;  /* 0xfffffff802039810 */ /* 0x000fe40007ffe1ff */
[----:B------:R-:W-:Y:S01]  /*57e0*/  ISETP.GE.AND P1, PT, R104, RZ, PT ;  /* 0x000000ff6800720c */ /* 0x000fe20003f26270 */
[C---:B------:R-:W-:Y:S01]  /*57f0*/  HMMA.16816.F32.BF16 R8, R84.reuse, R94, R8 ;  /* 0x0000005e5408723c */ /* 0x040fe20000041808 */
[----:B------:R2:W3:Y:S01]  /*5800*/  I2F R106, R3 ;  /* 0x00000003006a7306 */ /* 0x0004e20000201400 */
[----:B------:R-:W-:Y:S01]  /*5810*/  LDSM.16.M88.4 R92, [R218+0x1e800] ;  /* 0x01e80000da5c783b */ /* 0x000fe20000000200 */
[C---:B------:R-:W-:Y:S04]  /*5820*/  @!P0 IADD3 R105, -R2.reuse, -0x7, RZ ;  /* 0xfffffff902698810 */ /* 0x040fe80007ffe1ff */
[----:B-1----:R1:W4:Y:S01]  /*5830*/  LDSM.16.M88.4 R88, [R0+0x6000] ;  /* 0x006000000058783b */ /* 0x0023220000000200 */
[C---:B------:R-:W-:Y:S03]  /*5840*/  HMMA.16816.F32.BF16 R12, R84.reuse, R96, R12 ;  /* 0x00000060540c723c */ /* 0x040fe6000004180c */
[----:B------:R-:W3:Y:S01]  /*5850*/  I2F R105, R105 ;  /* 0x0000006900697306 */ /* 0x000ee20000201400 */
[C---:B------:R-:W-:Y:S03]  /*5860*/  @!P1 IADD3 R104, -R2.reuse, 0x1, RZ ;  /* 0x0000000102689810 */ /* 0x040fe60007ffe1ff */
[C---:B------:R-:W-:Y:S01]  /*5870*/  IADD3 R96, R2.reuse, -0x10, RZ ;  /* 0xfffffff002607810 */ /* 0x040fe20007ffe0ff */
[----:B------:R-:W-:Y:S05]  /*5880*/  HMMA.16816.F32.BF16 R16, R84, R98, R16 ;  /* 0x000000625410723c */ /* 0x000fea0000041810 */
[----:B------:R-:W3:Y:S02]  /*5890*/  I2F R104, R104 ;  /* 0x0000006800687306 */ /* 0x000ee40000201400 */
[C---:B------:R-:W-:Y:S02]  /*58a0*/  IADD3 R84, R2.reuse, -0x19, RZ ;  /* 0xffffffe702547810 */ /* 0x040fe40007ffe0ff */
[C---:B--2---:R-:W-:Y:S04]  /*58b0*/  IADD3 R3, R2.reuse, -0x8, RZ ;  /* 0xfffffff802037810 */ /* 0x044fe80007ffe0ff */
[----:B------:R-:W-:Y:S02]  /*58c0*/  ISETP.GE.AND P0, PT, R3, RZ, PT ;  /* 0x000000ff0300720c */ /* 0x000fe40003f06270 */
[----:B-1----:R-:W-:Y:S04]  /*58d0*/  IADD3 R0, R2, -0x9, RZ ;  /* 0xfffffff702007810 */ /* 0x002fe80007ffe0ff */
[----:B------:R-:W-:Y:S07]  /*58e0*/  ISETP.GE.AND P1, PT, R0, RZ, PT ;  /* 0x000000ff0000720c */ /* 0x000fee0003f26270 */
[----:B------:R-:W-:Y:S02]  /*58f0*/  @!P0 IADD3 R3, -R2, 0x8, RZ ;  /* 0x0000000802038810 */ /* 0x000fe40007ffe1ff */
[----:B------:R-:W-:Y:S02]  /*5900*/  ISETP.GE.AND P0, PT, R96, RZ, PT ;  /* 0x000000ff6000720c */ /* 0x000fe40003f06270 */
[----:B------:R1:W2:Y:S01]  /*5910*/  I2F R97, R3 ;  /* 0x0000000300617306 */ /* 0x0002a20000201400 */
[C---:B----4-:R-:W-:Y:S05]  /*5920*/  HMMA.16816.F32.BF16 R4, R88.reuse, R100, R4 ;  /* 0x000000645804723c */ /* 0x050fea0000041804 */
[C---:B------:R-:W-:Y:S03]  /*5930*/  @!P1 IADD3 R0, -R2.reuse, 0x9, RZ ;  /* 0x0000000902009810 */ /* 0x040fe60007ffe1ff */
[C---:B------:R-:W-:Y:S01]  /*5940*/  HMMA.16816.F32.BF16 R8, R88.reuse, R102, R8 ;  /* 0x000000665808723c */ /* 0x040fe20000041808 */
[----:B------:R4:W2:Y:S03]  /*5950*/  I2F R85, R0 ;  /* 0x0000000000557306 */ /* 0x0008a60000201400 */
[----:B------:R-:W-:Y:S02]  /*5960*/  @!P0 IADD3 R96, -R2, 0x10, RZ ;  /* 0x0000001002608810 */ /* 0x000fe40007ffe1ff */
[----:B------:R-:W-:Y:S02]  /*5970*/  ISETP.GE.AND P0, PT, R84, RZ, PT ;  /* 0x000000ff5400720c */ /* 0x000fe40003f06270 */
[C---:B------:R-:W-:Y:S03]  /*5980*/  HMMA.16816.F32.BF16 R12, R88.reuse, R92, R12 ;  /* 0x0000005c580c723c */ /* 0x040fe6000004180c */
[----:B------:R-:W2:Y:S01]  /*5990*/  I2F R96, R96 ;  /* 0x0000006000607306 */ /* 0x000ea20000201400 */
[----:B-1----:R-:W-:Y:S04]  /*59a0*/  IADD3 R3, R2, -0x11, RZ ;  /* 0xffffffef02037810 */ /* 0x002fe80007ffe0ff */
[----:B---3--:R-:W-:Y:S01]  /*59b0*/  FFMA.FTZ R6, R106, -UR6, R6 ;  /* 0x800000066a067c23 */ /* 0x008fe20008010006 */
[----:B------:R-:W-:Y:S03]  /*59c0*/  HMMA.16816.F32.BF16 R16, R88, R94, R16 ;  /* 0x0000005e5810723c */ /* 0x000fe60000041810 */
[----:B------:R-:W-:Y:S01]  /*59d0*/  ISETP.GE.AND P2, PT, R3, RZ, PT ;  /* 0x000000ff0300720c */ /* 0x000fe20003f46270 */
[----:B------:R-:W-:Y:S01]  /*59e0*/  FFMA.FTZ R7, R105, -UR6, R7 ;  /* 0x8000000669077c23 */ /* 0x000fe20008010007 */
[----:B------:R-:W-:Y:S01]  /*59f0*/  @!P0 IADD3 R84, -R2, 0x19, RZ ;  /* 0x0000001902548810 */ /* 0x000fe20007ffe1ff */
[----:B------:R-:W-:Y:S01]  /*5a00*/  FFMA.FTZ R5, R104, -UR6, R5 ;  /* 0x8000000668057c23 */ /* 0x000fe20008010005 */
[----:B------:R-:W-:Y:S01]  /*5a10*/  PLOP3.LUT P0, PT, PT, PT, UP0, 0x80, 0x0 ;  /* 0x000000000000781c */ /* 0x000fe20003f0f008 */
[C---:B------:R-:W-:Y:S01]  /*5a20*/  FFMA.FTZ R4, R107.reuse, -UR6, R4 ;  /* 0x800000066b047c23 */ /* 0x040fe20008010004 */
[----:B----4-:R-:W-:Y:S02]  /*5a30*/  IADD3 R0, R2, -0x18, RZ ;  /* 0xffffffe802007810 */ /* 0x010fe40007ffe0ff */
[----:B------:R-:W1:Y:S01]  /*5a40*/  I2F R84, R84 ;  /* 0x0000005400547306 */ /* 0x000e620000201400 */
[----:B------:R-:W-:Y:S01]  /*5a50*/  FFMA.FTZ R11, R104, -UR6, R11 ;  /* 0x80000006680b7c23 */ /* 0x000fe2000801000b */
[----:B------:R-:W-:Y:S01]  /*5a60*/  ISETP.GE.AND P1, PT, R0, RZ, PT ;  /* 0x000000ff0000720c */ /* 0x000fe20003f26270 */
[----:B------:R-:W-:Y:S02]  /*5a70*/  FFMA.FTZ R10, R107, -UR6, R10 ;  /* 0x800000066b0a7c23 */ /* 0x000fe4000801000a */
[----:B------:R-:W-:Y:S01]  /*5a80*/  @!P2 IADD3 R3, -R2, 0x11, RZ ;  /* 0x000000110203a810 */ /* 0x000fe20007ffe1ff */
[----:B--2---:R-:W-:Y:S02]  /*5a90*/  FFMA.FTZ R8, R97, -UR6, R8 ;  /* 0x8000000661087c23 */ /* 0x004fe40008010008 */
[----:B------:R-:W-:Y:S02]  /*5aa0*/  FFMA.FTZ R9, R85, -UR6, R9 ;  /* 0x8000000655097c23 */ /* 0x000fe40008010009 */
[----:B------:R-:W-:Y:S01]  /*5ab0*/  FFMA.FTZ R14, R97, -UR6, R14 ;  /* 0x80000006610e7c23 */ /* 0x000fe2000801000e */
[----:B------:R-:W2:Y:S01]  /*5ac0*/  I2F R3, R3 ;  /* 0x0000000300037306 */ /* 0x000ea20000201400 */
[----:B------:R-:W-:Y:S02]  /*5ad0*/  FFMA.FTZ R15, R85, -UR6, R15 ;  /* 0x80000006550f7c23 */ /* 0x000fe4000801000f */
[----:B------:R-:W-:Y:S01]  /*5ae0*/  FFMA.FTZ R12, R96, -UR6, R12 ;  /* 0x80000006600c7c23 */ /* 0x000fe2000801000c */
[----:B------:R-:W-:Y:S01]  /*5af0*/  @!P1 IADD3 R0, -R2, 0x18, RZ ;  /* 0x0000001802009810 */ /* 0x000fe20007ffe1ff */
[----:B------:R-:W-:Y:S05]  /*5b00*/  FFMA.FTZ R18, R96, -UR6, R18 ;  /* 0x8000000660127c23 */ /* 0x000fea0008010012 */
[----:B------:R-:W3:Y:S01]  /*5b10*/  I2F R0, R0 ;  /* 0x0000000000007306 */ /* 0x000ee20000201400 */
[----:B-1----:R-:W-:Y:S02]  /*5b20*/  FFMA.FTZ R17, R84, -UR6, R17 ;  /* 0x8000000654117c23 */ /* 0x002fe40008010011 */
[C---:B--2---:R-:W-:Y:S02]  /*5b30*/  FFMA.FTZ R13, R3.reuse, -UR6, R13 ;  /* 0x80000006030d7c23 */ /* 0x044fe4000801000d */
[----:B------:R-:W-:Y:S02]  /*5b40*/  FFMA.FTZ R19, R3, -UR6, R19 ;  /* 0x8000000603137c23 */ /* 0x000fe40008010013 */
[----:B---3--:R-:W-:Y:S01]  /*5b50*/  FFMA.FTZ R16, R0, -UR6, R16 ;  /* 0x8000000600107c23 */ /* 0x008fe20008010010 */
        /* <DEDUP_REMOVED lines=13> */
.L_x_1909:
[----:B------:R-:W-:Y:S01]  /*5c30*/  IADD3 R0, R244, UR4, RZ ;  /* 0x00000004f4007c10 */ /* 0x000fe2000fffe0ff */
[----:B------:R-:W-:Y:S01]  /*5c40*/  UIADD3 UR4, -UR5, UR12, -UR15 ;  /* 0x0000000c05047290 */ /* 0x000fe2000fffe90f */
[----:B------:R-:W-:Y:S01]  /*5c50*/  IADD3 R90, R236, 0x1, RZ ;  /* 0x00000001ec5a7810 */ /* 0x000fe20007ffe0ff */
[----:B------:R-:W-:Y:S01]  /*5c60*/  UMOV UR18, UR5 ;  /* 0x0000000500127c82 */ /* 0x000fe20008000000 */
[----:B------:R-:W-:Y:S02]  /*5c70*/  IADD3 R2, R0, 0x8, RZ ;  /* 0x0000000800027810 */ /* 0x000fe40007ffe0ff */
[----:B------:R-:W-:Y:S02]  /*5c80*/  IADD3 R89, R236, 0x8, RZ ;  /* 0x00000008ec597810 */ /* 0x000fe40007ffe0ff */
[----:B------:R-:W-:Y:S02]  /*5c90*/  IADD3 R3, R0, UR4, RZ ;  /* 0x0000000400037c10 */ /* 0x000fe4000fffe0ff */
        /* <DEDUP_REMOVED lines=11> */
[-C--:B------:R-:W-:Y:S02]  /*5d50*/  ISETP.GE.AND P0, PT, R236, R0.reuse, PT ;  /* 0x00000000ec00720c */ /* 0x080fe40003f06270 */
[-C--:B------:R-:W-:Y:S02]  /*5d60*/  ISETP.GE.AND P6, PT, R90, R0.reuse, PT ;  /* 0x000000005a00720c */ /* 0x080fe40003fc6270 */
[----:B------:R-:W-:Y:S02]  /*5d70*/  IADD3 R92, R2, UR4, RZ ;  /* 0x00000004025c7c10 */ /* 0x000fe4000fffe0ff */
[----:B------:R-:W-:Y:S02]  /*5d80*/  IMNMX R2, RZ, R93, !PT ;  /* 0x0000005dff027217 */ /* 0x000fe40007800200 */
[-C--:B------:R-:W-:Y:S02]  /*5d90*/  ISETP.GE.OR P0, PT, R236, R3.reuse, !P0 ;  /* 0x00000003ec00720c */ /* 0x080fe40004706670 */
[-C--:B------:R-:W-:Y:S02]  /*5da0*/  ISETP.GE.OR P6, PT, R90, R3.reuse, !P6 ;  /* 0x000000035a00720c */ /* 0x080fe400077c6670 */
        /* <DEDUP_REMOVED lines=45> */
.L_x_1910:
[----:B------:R-:W2:Y:S01]  /*6080*/  LDL R3, [R1+0x24] ;  /* 0x0000240001037983 */ /* 0x000ea20000100800 */
[----:B------:R-:W-:Y:S01]  /*6090*/  IMAD.U32 R0, RZ, RZ, UR10 ;  /* 0x0000000aff007e24 */ /* 0x000fe2000f8e00ff */
[----:B------:R-:W-:Y:S01]  /*60a0*/  UIADD3 UR4, UR13, -0x61c88647, URZ ;  /* 0x9e3779b90d047890 */ /* 0x000fe2000fffe03f */
[----:B------:R-:W-:Y:S01]  /*60b0*/  FSETP.NEU.FTZ.AND P0, PT, R249, -INF , PT ;  /* 0xff800000f900780b */ /* 0x000fe20003f1d000 */
[----:B------:R-:W3:Y:S01]  /*60c0*/  LDL R2, [R1+0x18] ;  /* 0x0000180001027983 */ /* 0x000ee20000100800 */
[----:B------:R-:W-:Y:S03]  /*60d0*/  UISETP.GT.AND UP2, UPT, UR10, UR21, UPT ;  /* 0x000000150a00728c */ /* 0x000fe6000bf44270 */
[----:B------:R-:W4:Y:S04]  /*60e0*/  LDL R89, [R1+0x20] ;  /* 0x0000200001597983 */ /* 0x000f280000100800 */
[----:B------:R-:W4:Y:S01]  /*60f0*/  LDL.64 R86, [R1+0x10] ;  /* 0x0000100001567983 */ /* 0x000f220000100a00 */
[----:B--2---:R-:W-:Y:S02]  /*6100*/  IMAD R0, R0, 0x4, R3 ;  /* 0x0000000400007824 */ /* 0x004fe400078e0203 */
[----:B---3--:R-:W-:Y:S04]  /*6110*/  IMAD.WIDE.U32 R84, R2, -0x326172a9, RZ ;  /* 0xcd9e8d5702547825 */ /* 0x008fe800078e00ff */
[----:B------:R-:W-:Y:S04]  /*6120*/  IMAD.WIDE.U32 R2, R0, -0x326172a9, RZ ;  /* 0xcd9e8d5700027825 */ /* 0x000fe800078e00ff */
[----:B------:R-:W-:Y:S01]  /*6130*/  FMUL.FTZ R0, R250, 1.4426950216293334961 ;  /* 0x3fb8aa3bfa007820 */ /* 0x000fe20000410000 */
[----:B------:R-:W-:Y:S01]  /*6140*/  LOP3.LUT R88, R85, UR4, R2, 0x96, !PT ;  /* 0x0000000455587c12 */ /* 0x000fe2000f8e9602 */
[----:B------:R-:W-:Y:S01]  /*6150*/  UIADD3 UR4, UR14, -0x4498517b, URZ ;  /* 0xbb67ae850e047890 */ /* 0x000fe2000fffe03f */
[----:B----4-:R-:W-:Y:S03]  /*6160*/  LOP3.LUT R2, R3, UR13, R89, 0x96, !PT ;  /* 0x0000000d03027c12 */ /* 0x010fe6000f8e9659 */
        /* <DEDUP_REMOVED lines=27> */
[----:B------:R-:W-:Y:S04]  /*6320*/  UIADD3 UR4, UR14, 0x646e171e, URZ ;  /* 0x646e171e0e047890 */ /* 0x000fe8000fffe03f */
        /* <DEDUP_REMOVED lines=8> */
[----:B------:R-:W-:Y:S01]  /*63b0*/  FSEL R0, R0, RZ, P0 ;  /* 0x000000ff00007208 */ /* 0x000fe20000000000 */
[--C-:B------:R-:W-:Y:S01]  /*63c0*/  FFMA.FTZ R4, R4, c[0x0][0x23c], -R2.reuse ;  /* 0x00008f0004047a23 */ /* 0x100fe20000010802 */
[----:B------:R-:W-:Y:S01]  /*63d0*/  ULDC.U8 UR4, c[0x0][0x2d8] ;  /* 0x0000b60000047ab9 */ /* 0x000fe20000000000 */
[----:B------:R1:W2:Y:S01]  /*63e0*/  MUFU.EX2 R128, R8 ;  /* 0x0000000800807308 */ /* 0x0002a20000000800 */
[----:B------:R-:W-:Y:S02]  /*63f0*/  FFMA.FTZ R16, R16, c[0x0][0x23c], -R2 ;  /* 0x00008f0010107a23 */ /* 0x000fe40000010802 */
[--C-:B------:R-:W-:Y:S02]  /*6400*/  FFMA.FTZ R7, R7, c[0x0][0x23c], -R0.reuse ;  /* 0x00008f0007077a23 */ /* 0x100fe40000010800 */
[--C-:B------:R-:W-:Y:S02]  /*6410*/  FFMA.FTZ R6, R6, c[0x0][0x23c], -R0.reuse ;  /* 0x00008f0006067a23 */ /* 0x100fe40000010800 */
[----:B------:R-:W-:Y:S02]  /*6420*/  FFMA.FTZ R11, R11, c[0x0][0x23c], -R0 ;  /* 0x00008f000b0b7a23 */ /* 0x000fe40000010800 */
[--C-:B------:R-:W-:Y:S01]  /*6430*/  FFMA.FTZ R5, R5, c[0x0][0x23c], -R2.reuse ;  /* 0x00008f0005057a23 */ /* 0x100fe20000010802 */
[----:B------:R3:W-:Y:S01]  /*6440*/  MUFU.EX2 R125, R4 ;  /* 0x00000004007d7308 */ /* 0x0007e20000000800 */
[--C-:B------:R-:W-:Y:S02]  /*6450*/  FFMA.FTZ R9, R9, c[0x0][0x23c], -R2.reuse ;  /* 0x00008f0009097a23 */ /* 0x100fe40000010802 */
[--C-:B------:R-:W-:Y:S02]  /*6460*/  FFMA.FTZ R12, R12, c[0x0][0x23c], -R2.reuse ;  /* 0x00008f000c0c7a23 */ /* 0x100fe40000010802 */
[--C-:B------:R-:W-:Y:S02]  /*6470*/  FFMA.FTZ R13, R13, c[0x0][0x23c], -R2.reuse ;  /* 0x00008f000d0d7a23 */ /* 0x100fe40000010802 */
[----:B------:R-:W-:Y:S02]  /*6480*/  FFMA.FTZ R2, R17, c[0x0][0x23c], -R2 ;  /* 0x00008f0011027a23 */ /* 0x000fe40000010802 */
[--C-:B------:R-:W-:Y:S01]  /*6490*/  FFMA.FTZ R19, R19, c[0x0][0x23c], -R0.reuse ;  /* 0x00008f0013137a23 */ /* 0x100fe20000010800 */
[----:B------:R4:W-:Y:S01]  /*64a0*/  MUFU.EX2 R126, R7 ;  /* 0x00000007007e7308 */ /* 0x0009e20000000800 */
[--C-:B------:R-:W-:Y:S02]  /*64b0*/  FFMA.FTZ R10, R10, c[0x0][0x23c], -R0.reuse ;  /* 0x00008f000a0a7a23 */ /* 0x100fe40000010800 */
[--C-:B------:R-:W-:Y:S01]  /*64c0*/  FFMA.FTZ R15, R15, c[0x0][0x23c], -R0.reuse ;  /* 0x00008f000f0f7a23 */ /* 0x100fe20000010800 */
[----:B-1----:R-:W-:Y:S01]  /*64d0*/  LOP3.LUT R8, R86, 0xff, RZ, 0xc0, !PT ;  /* 0x000000ff56087812 */ /* 0x002fe200078ec0ff */
[--C-:B------:R-:W-:Y:S02]  /*64e0*/  FFMA.FTZ R14, R14, c[0x0][0x23c], -R0.reuse ;  /* 0x00008f000e0e7a23 */ /* 0x100fe40000010800 */
[----:B------:R-:W-:Y:S01]  /*64f0*/  FFMA.FTZ R0, R18, c[0x0][0x23c], -R0 ;  /* 0x00008f0012007a23 */ /* 0x000fe20000010800 */
[----:B------:R-:W-:Y:S02]  /*6500*/  ISETP.LE.U32.AND P6, PT, R8, UR4, PT ;  /* 0x0000000408007c0c */ /* 0x000fe4000bfc3070 */
[----:B------:R1:W-:Y:S01]  /*6510*/  MUFU.EX2 R123, R6 ;  /* 0x00000006007b7308 */ /* 0x0003e20000000800 */
[----:B------:R-:W-:Y:S02]  /*6520*/  SHF.R.U32.HI R8, RZ, 0x10, R84 ;  /* 0x00000010ff087819 */ /* 0x000fe40000011654 */
[----:B---3--:R-:W-:Y:S04]  /*6530*/  LOP3.LUT R4, R84, 0xff, RZ, 0xc0, !PT ;  /* 0x000000ff54047812 */ /* 0x008fe800078ec0ff */
[----:B------:R-:W-:Y:S03]  /*6540*/  ISETP.LE.U32.AND P1, PT, R4, UR4, PT ;  /* 0x0000000404007c0c */ /* 0x000fe6000bf23070 */
[----:B------:R-:W3:Y:S01]  /*6550*/  MUFU.EX2 R130, R16 ;  /* 0x0000001000827308 */ /* 0x000ee20000000800 */
[----:B------:R-:W-:Y:S02]  /*6560*/  LOP3.LUT R4, R3, 0xff, RZ, 0xc0, !PT ;  /* 0x000000ff03047812 */ /* 0x000fe400078ec0ff */
[----:B----4-:R-:W-:Y:S02]  /*6570*/  SHF.R.U32.HI R7, RZ, 0x18, R86 ;  /* 0x00000018ff077819 */ /* 0x010fe40000011656 */
[----:B------:R-:W-:Y:S02]  /*6580*/  ISETP.LE.U32.AND P5, PT, R4, UR4, PT ;  /* 0x0000000404007c0c */ /* 0x000fe4000bfa3070 */
[----:B------:R-:W-:Y:S03]  /*6590*/  SHF.R.U32.HI R4, RZ, 0x18, R88 ;  /* 0x00000018ff047819 */ /* 0x000fe60000011658 */
[----:B------:R-:W4:Y:S01]  /*65a0*/  MUFU.EX2 R129, R11 ;  /* 0x0000000b00817308 */ /* 0x000f220000000800 */
[----:B------:R-:W-:Y:S01]  /*65b0*/  ISETP.LE.U32.AND P0, PT, R7, UR4, PT ;  /* 0x0000000407007c0c */ /* 0x000fe2000bf03070 */
[----:B--2---:R-:W-:Y:S01]  /*65c0*/  @!P1 FADD.FTZ R128, -R128, -RZ ;  /* 0x800000ff80809221 */ /* 0x004fe20000010100 */
[----:B------:R-:W-:Y:S02]  /*65d0*/  SHF.R.U32.HI R7, RZ, 0x18, R84 ;  /* 0x00000018ff077819 */ /* 0x000fe40000011654 */
[--C-:B-1----:R-:W-:Y:S02]  /*65e0*/  SHF.R.U32.HI R6, RZ, 0x18, R3.reuse ;  /* 0x00000018ff067819 */ /* 0x102fe40000011603 */
[----:B------:R-:W-:Y:S02]  /*65f0*/  ISETP.LE.U32.AND P2, PT, R4, UR4, PT ;  /* 0x0000000404007c0c */ /* 0x000fe4000bf43070 */
[----:B------:R-:W-:Y:S01]  /*6600*/  ISETP.LE.U32.AND P3, PT, R6, UR4, PT ;  /* 0x0000000406007c0c */ /* 0x000fe2000bf63070 */
[----:B------:R1:W2:Y:S01]  /*6610*/  MUFU.EX2 R121, R5 ;  /* 0x0000000500797308 */ /* 0x0002a20000000800 */
[----:B------:R-:W-:Y:S02]  /*6620*/  LOP3.LUT R6, R88, 0xff, RZ, 0xc0, !PT ;  /* 0x000000ff58067812 */ /* 0x000fe400078ec0ff */
[----:B------:R-:W-:Y:S01]  /*6630*/  LOP3.LUT R4, R8, 0xff, RZ, 0xc0, !PT ;  /* 0x000000ff08047812 */ /* 0x000fe200078ec0ff */
[----:B---3--:R-:W-:Y:S01]  /*6640*/  @!P6 FADD.FTZ R130, -R130, -RZ ;  /* 0x800000ff8282e221 */ /* 0x008fe20000010100 */
[----:B------:R-:W-:Y:S02]  /*6650*/  ISETP.LE.U32.AND P4, PT, R7, UR4, PT ;  /* 0x0000000407007c0c */ /* 0x000fe4000bf83070 */
[----:B------:R-:W-:Y:S02]  /*6660*/  ISETP.LE.U32.AND P6, PT, R6, UR4, PT ;  /* 0x0000000406007c0c */ /* 0x000fe4000bfc3070 */
[----:B------:R-:W-:Y:S01]  /*6670*/  ISETP.LE.U32.AND P1, PT, R4, UR4, PT ;  /* 0x0000000404007c0c */ /* 0x000fe2000bf23070 */
[----:B------:R-:W3:Y:S01]  /*6680*/  MUFU.EX2 R124, R9 ;  /* 0x00000009007c7308 */ /* 0x000ee20000000800 */
[----:B------:R-:W-:Y:S01]  /*6690*/  SHF.R.U32.HI R4, RZ, 0x10, R88 ;  /* 0x00000010ff047819 */ /* 0x000fe20000011658 */
[----:B------:R-:W-:Y:S01]  /*66a0*/  @!P2 FADD.FTZ R126, -R126, -RZ ;  /* 0x800000ff7e7ea221 */ /* 0x000fe20000010100 */
[----:B------:R-:W-:Y:S02]  /*66b0*/  LOP3.LUT R88, R88, 0xffff, RZ, 0xc0, !PT ;  /* 0x0000ffff58587812 */ /* 0x000fe400078ec0ff */
[----:B------:R-:W-:Y:S02]  /*66c0*/  LOP3.LUT R84, R84, 0xffff, RZ, 0xc0, !PT ;  /* 0x0000ffff54547812 */ /* 0x000fe400078ec0ff */
[----:B------:R-:W-:Y:S01]  /*66d0*/  LOP3.LUT R6, R4, 0xff, RZ, 0xc0, !PT ;  /* 0x000000ff04067812 */ /* 0x000fe200078ec0ff */
[----:B----4-:R-:W-:Y:S01]  /*66e0*/  @!P4 FADD.FTZ R129, -R129, -RZ ;  /* 0x800000ff8181c221 */ /* 0x010fe20000010100 */
[----:B------:R-:W-:Y:S01]  /*66f0*/  SHF.R.U32.HI R4, RZ, 0x8, R88 ;  /* 0x00000008ff047819 */ /* 0x000fe20000011658 */
[----:B------:R4:W-:Y:S01]  /*6700*/  MUFU.EX2 R119, R2 ;  /* 0x0000000200777308 */ /* 0x0009e20000000800 */
[----:B------:R-:W-:Y:S01]  /*6710*/  SHF.R.U32.HI R7, RZ, 0x8, R84 ;  /* 0x00000008ff077819 */ /* 0x000fe20000011654 */
[----:B------:R-:W-:Y:S01]  /*6720*/  @!P6 FADD.FTZ R125, -R125, -RZ ;  /* 0x800000ff7d7de221 */ /* 0x000fe20000010100 */
[----:B------:R-:W-:Y:S02]  /*6730*/  LOP3.LUT R4, R4, 0xffff, RZ, 0xc0, !PT ;  /* 0x0000ffff04047812 */ /* 0x000fe400078ec0ff */
[----:B------:R-:W-:Y:S02]  /*6740*/  ISETP.LE.U32.AND P4, PT, R6, UR4, PT ;  /* 0x0000000406007c0c */ /* 0x000fe4000bf83070 */
[----:B------:R-:W-:Y:S02]  /*6750*/  ISETP.LE.U32.AND P6, PT, R4, UR4, PT ;  /* 0x0000000404007c0c */ /* 0x000fe4000bfc3070 */
[----:B-1----:R-:W-:Y:S01]  /*6760*/  LOP3.LUT R5, R7, 0xffff, RZ, 0xc0, !PT ;  /* 0x0000ffff07057812 */ /* 0x002fe200078ec0ff */
[----:B------:R1:W-:Y:S03]  /*6770*/  MUFU.EX2 R114, R0 ;  /* 0x0000000000727308 */ /* 0x0003e60000000800 */
[----:B------:R-:W-:Y:S02]  /*6780*/  ISETP.LE.U32.AND P2, PT, R5, UR4, PT ;  /* 0x0000000405007c0c */ /* 0x000fe4000bf43070 */
[----:B------:R-:W-:Y:S02]  /*6790*/  SHF.R.U32.HI R5, RZ, 0x10, R3 ;  /* 0x00000010ff057819 */ /* 0x000fe40000011603 */
[----:B------:R-:W-:Y:S01]  /*67a0*/  LOP3.LUT R3, R3, 0xffff, RZ, 0xc0, !PT ;  /* 0x0000ffff03037812 */ /* 0x000fe200078ec0ff */
[----:B------:R-:W-:Y:S01]  /*67b0*/  @!P4 FADD.FTZ R123, -R123, -RZ ;  /* 0x800000ff7b7bc221 */ /* 0x000fe20000010100 */
[----:B------:R-:W-:Y:S01]  /*67c0*/  LOP3.LUT R5, R5, 0xff, RZ, 0xc0, !PT ;  /* 0x000000ff05057812 */ /* 0x000fe200078ec0ff */
[----:B--2---:R-:W-:Y:S01]  /*67d0*/  @!P6 FADD.FTZ R121, -R121, -RZ ;  /* 0x800000ff7979e221 */ /* 0x004fe20000010100 */
[----:B------:R-:W-:Y:S01]  /*67e0*/  SHF.R.U32.HI R3, RZ, 0x8, R3 ;  /* 0x00000008ff037819 */ /* 0x000fe20000011603 */
[----:B------:R-:W2:Y:S01]  /*67f0*/  MUFU.EX2 R127, R10 ;  /* 0x0000000a007f7308 */ /* 0x000ea20000000800 */
[----:B------:R-:W-:Y:S02]  /*6800*/  ISETP.LE.U32.AND P4, PT, R5, UR4, PT ;  /* 0x0000000405007c0c */ /* 0x000fe4000bf83070 */
[----:B------:R-:W-:Y:S01]  /*6810*/  LOP3.LUT R3, R3, 0xffff, RZ, 0xc0, !PT ;  /* 0x0000ffff03037812 */ /* 0x000fe200078ec0ff */
[----:B---3--:R-:W-:Y:S01]  /*6820*/  @!P2 FADD.FTZ R124, -R124, -RZ ;  /* 0x800000ff7c7ca221 */ /* 0x008fe20000010100 */
[----:B----4-:R-:W-:Y:S02]  /*6830*/  F2FP.RELU.BF16.PACK_AB R2, R126, R123 ;  /* 0x0000007b7e02723e */ /* 0x010fe400000018ff */
[----:B------:R-:W-:Y:S02]  /*6840*/  ISETP.LE.U32.AND P6, PT, R3, UR4, PT ;  /* 0x0000000403007c0c */ /* 0x000fe4000bfc3070 */
[----:B------:R-:W-:Y:S01]  /*6850*/  F2FP.RELU.BF16.PACK_AB R3, R121, R125 ;  /* 0x0000007d7903723e */ /* 0x000fe200000018ff */
[----:B------:R-:W-:Y:S01]  /*6860*/  STS [R245+0x2a400], R2 ;  /* 0x02a40002f5007388 */ /* 0x000fe20000000800 */
[----:B------:R-:W3:Y:S01]  /*6870*/  MUFU.EX2 R118, R12 ;  /* 0x0000000c00767308 */ /* 0x000ee20000000800 */
[----:B-1----:R-:W-:Y:S02]  /*6880*/  F2FP.RELU.BF16.PACK_AB R0, R124, R128 ;  /* 0x000000807c00723e */ /* 0x002fe400000018ff */
[----:B------:R-:W-:Y:S04]  /*6890*/  STS [R245+0x2a000], R3 ;  /* 0x02a00003f5007388 */ /* 0x000fe80000000800 */
[----:B------:R1:W-:Y:S03]  /*68a0*/  STS [R248+0x2a000], R0 ;  /* 0x02a00000f8007388 */ /* 0x0003e60000000800 */
[----:B------:R-:W4:Y:S01]  /*68b0*/  MUFU.EX2 R120, R15 ;  /* 0x0000000f00787308 */ /* 0x000f220000000800 */
[----:B--2---:R-:W-:Y:S01]  /*68c0*/  @!P1 FADD.FTZ R127, -R127, -RZ ;  /* 0x800000ff7f7f9221 */ /* 0x004fe20000010100 */
[----:B------:R-:W-:Y:S02]  /*68d0*/  SHF.R.U32.HI R10, RZ, 0x10, R86 ;  /* 0x00000010ff0a7819 */ /* 0x000fe40000011656 */
[----:B------:R-:W-:Y:S02]  /*68e0*/  LOP3.LUT R86, R86, 0xffff, RZ, 0xc0, !PT ;  /* 0x0000ffff56567812 */ /* 0x000fe400078ec0ff */
[----:B------:R-:W-:Y:S04]  /*68f0*/  LOP3.LUT R4, R10, 0xff, RZ, 0xc0, !PT ;  /* 0x000000ff0a047812 */ /* 0x000fe800078ec0ff */
[----:B------:R-:W2:Y:S01]  /*6900*/  MUFU.EX2 R113, R13 ;  /* 0x0000000d00717308 */ /* 0x000ea20000000800 */
[----:B------:R-:W-:Y:S02]  /*6910*/  SHF.R.U32.HI R6, RZ, 0x8, R86 ;  /* 0x00000008ff067819 */ /* 0x000fe40000011656 */
[----:B------:R-:W-:Y:S01]  /*6920*/  ISETP.LE.U32.AND P1, PT, R4, UR4, PT ;  /* 0x0000000404007c0c */ /* 0x000fe2000bf23070 */
[----:B---3--:R-:W-:Y:S01]  /*6930*/  @!P5 FADD.FTZ R118, -R118, -RZ ;  /* 0x800000ff7676d221 */ /* 0x008fe20000010100 */
[----:B------:R-:W-:Y:S04]  /*6940*/  LOP3.LUT R4, R6, 0xffff, RZ, 0xc0, !PT ;  /* 0x0000ffff06047812 */ /* 0x000fe800078ec0ff */
[----:B------:R-:W-:Y:S01]  /*6950*/  ISETP.LE.U32.AND P2, PT, R4, UR4, PT ;  /* 0x0000000404007c0c */ /* 0x000fe2000bf43070 */
[----:B------:R-:W3:Y:S01]  /*6960*/  MUFU.EX2 R115, R14 ;  /* 0x0000000e00737308 */ /* 0x000ee20000000800 */
[----:B-1----:R-:W-:Y:S01]  /*6970*/  F2FP.RELU.BF16.PACK_AB R0, R129, R127 ;  /* 0x0000007f8100723e */ /* 0x002fe200000018ff */
[----:B----4-:R-:W-:Y:S01]  /*6980*/  @!P3 FADD.FTZ R120, -R120, -RZ ;  /* 0x800000ff7878b221 */ /* 0x010fe20000010100 */
[----:B------:R-:W-:Y:S03]  /*6990*/  FSETP.GE.FTZ.AND P3, PT, R125, RZ, PT ;  /* 0x000000ff7d00720b */ /* 0x000fe60003f76000 */
[----:B------:R-:W-:Y:S01]  /*69a0*/  @!P1 FADD.FTZ R114, -R114, -RZ ;  /* 0x800000ff72729221 */ /* 0x000fe20000010100 */
[----:B------:R1:W-:Y:S01]  /*69b0*/  STS [R248+0x2a400], R0 ;  /* 0x02a40000f8007388 */ /* 0x0003e20000000800 */
[----:B------:R-:W-:Y:S02]  /*69c0*/  FSETP.GE.FTZ.AND P1, PT, R123, RZ, PT ;  /* 0x000000ff7b00720b */ /* 0x000fe40003f36000 */
[----:B------:R-:W4:Y:S02]  /*69d0*/  MUFU.EX2 R122, R19 ;  /* 0x00000013007a7308 */ /* 0x000f240000000800 */
[----:B------:R-:W-:Y:S01]  /*69e0*/  @!P2 FADD.FTZ R119, -R119, -RZ ;  /* 0x800000ff7777a221 */ /* 0x000fe20000010100 */
[----:B------:R-:W-:Y:S01]  /*69f0*/  FSETP.GE.FTZ.AND P2, PT, R121, RZ, PT ;  /* 0x000000ff7900720b */ /* 0x000fe20003f56000 */
[----:B--2---:R-:W-:Y:S03]  /*6a00*/  @!P6 FADD.FTZ R113, -R113, -RZ ;  /* 0x800000ff7171e221 */ /* 0x004fe60000010100 */
[----:B------:R-:W-:Y:S02]  /*6a10*/  F2FP.RELU.BF16.PACK_AB R3, R119, R130 ;  /* 0x000000827703723e */ /* 0x000fe400000018ff */
[----:B------:R-:W-:Y:S01]  /*6a20*/  F2FP.RELU.BF16.PACK_AB R5, R113, R118 ;  /* 0x000000767105723e */ /* 0x000fe200000018ff */
[----:B---3--:R-:W-:Y:S04]  /*6a30*/  @!P4 FADD.FTZ R115, -R115, -RZ ;  /* 0x800000ff7373c221 */ /* 0x008fe80000010100 */
[----:B------:R-:W-:Y:S01]  /*6a40*/  STS [R246+0x2a000], R5 ;  /* 0x02a00005f6007388 */ /* 0x000fe20000000800 */
[----:B------:R-:W-:Y:S02]  /*6a50*/  FSETP.GE.FTZ.AND P4, PT, R124, RZ, PT ;  /* 0x000000ff7c00720b */ /* 0x000fe40003f96000 */
[----:B------:R-:W-:Y:S01]  /*6a60*/  F2FP.RELU.BF16.PACK_AB R4, R120, R115 ;  /* 0x000000737804723e */ /* 0x000fe200000018ff */
[----:B-1----:R-:W-:Y:S02]  /*6a70*/  IMAD.SHL.U32 R0, R230, 0x2, RZ ;  /* 0x00000002e6007824 */ /* 0x002fe400078e00ff */
[----:B----4-:R-:W-:Y:S02]  /*6a80*/  @!P0 FADD.FTZ R122, -R122, -RZ ;  /* 0x800000ff7a7a8221 */ /* 0x010fe40000010100 */
[----:B------:R-:W-:Y:S03]  /*6a90*/  STS [R246+0x2a400], R4 ;  /* 0x02a40004f6007388 */ /* 0x000fe60000000800 */
[----:B------:R-:W-:Y:S01]  /*6aa0*/  F2FP.RELU.BF16.PACK_AB R2, R122, R114 ;  /* 0x000000727a02723e */ /* 0x000fe200000018ff */
[----:B------:R1:W-:Y:S04]  /*6ab0*/  STS [R247+0x2a000], R3 ;  /* 0x02a00003f7007388 */ /* 0x0003e80000000800 */
[----:B------:R2:W-:Y:S04]  /*6ac0*/  STS [R247+0x2a400], R2 ;  /* 0x02a40002f7007388 */ /* 0x0005e80000000800 */
[----:B------:R-:W-:Y:S08]  /*6ad0*/  LDSM.16.M88.4 R16, [R0+0x10000] ;  /* 0x010000000010783b */ /* 0x000ff00000000200 */
[----:B------:R-:W3:Y:S08]  /*6ae0*/  LDSM.16.M88.4 R8, [R220+0x20000] ;  /* 0x02000000dc08783b */ /* 0x000ef00000000200 */
[----:B------:R-:W4:Y:S01]  /*6af0*/  LDSM.16.M88.4 R84, [R220+0x20800] ;  /* 0x02080000dc54783b */ /* 0x000f220000000200 */
[C-C-:B-1----:R-:W-:Y:S02]  /*6b00*/  IMAD.IADD R3, R224.reuse, 0x1, R0.reuse ;  /* 0x00000001e0037824 */ /* 0x142fe400078e0200 */
[----:B--2---:R-:W-:Y:S05]  /*6b10*/  IMAD.IADD R2, R225, 0x1, R0 ;  /* 0x00000001e1027824 */ /* 0x004fea00078e0200 */
[----:B------:R-:W-:Y:S01]  /*6b20*/  LDSM.16.M88.4 R92, [R217+0x20000] ;  /* 0x02000000d95c783b */ /* 0x000fe20000000200 */
[----:B------:R-:W-:Y:S07]  /*6b30*/  IMAD.IADD R112, R224, 0x1, R2 ;  /* 0x00000001e0707824 */ /* 0x000fee00078e0202 */
[----:B------:R-:W1:Y:S08]  /*6b40*/  LDSM.16.M88.4 R88, [R2+0x10000] ;  /* 0x010000000258783b */ /* 0x000e700000000200 */
[----:B------:R-:W2:Y:S01]  /*6b50*/  LDSM.16.M88.4 R96, [R217+0x20800] ;  /* 0x02080000d960783b */ /* 0x000ea20000000200 */
[C---:B---3--:R-:W-:Y:S07]  /*6b60*/  HMMA.16816.F32.BF16 R4, R16.reuse, R8, RZ ;  /* 0x000000081004723c */ /* 0x048fee00000418ff */
[----:B------:R-:W-:Y:S01]  /*6b70*/  LDSM.16.M88.4 R100, [R3+0x10000] ;  /* 0x010000000364783b */ /* 0x000fe20000000200 */
[C---:B------:R-:W-:Y:S07]  /*6b80*/  HMMA.16816.F32.BF16 R8, R16.reuse, R10, RZ ;  /* 0x0000000a1008723c */ /* 0x040fee00000418ff */
[----:B------:R-:W3:Y:S01]  /*6b90*/  LDSM.16.M88.4 R104, [R219+0x20000] ;  /* 0x02000000db68783b */ /* 0x000ee20000000200 */
[C---:B----4-:R-:W-:Y:S07]  /*6ba0*/  HMMA.16816.F32.BF16 R12, R16.reuse, R84, RZ ;  /* 0x00000054100c723c */ /* 0x050fee00000418ff */
[----:B------:R-:W-:Y:S01]  /*6bb0*/  LDSM.16.M88.4 R108, [R218+0x20000] ;  /* 0x02000000da6c783b */ /* 0x000fe20000000200 */
[----:B------:R-:W-:Y:S07]  /*6bc0*/  HMMA.16816.F32.BF16 R16, R16, R86, RZ ;  /* 0x000000561010723c */ /* 0x000fee00000418ff */
[----:B------:R-:W4:Y:S01]  /*6bd0*/  LDSM.16.M88.4 R84, [R219+0x20800] ;  /* 0x02080000db54783b */ /* 0x000f220000000200 */
[C---:B-1----:R-:W-:Y:S08]  /*6be0*/  HMMA.16816.F32.BF16 R4, R88.reuse, R92, R4 ;  /* 0x0000005c5804723c */ /* 0x042ff00000041804 */
        /* <DEDUP_REMOVED lines=62> */
[----:B------:R3:W-:Y:S07]  /*6fd0*/  LDSM.16.M88.4 R92, [R0+0x16000] ;  /* 0x01600000005c783b */ /* 0x0007ee0000000200 */
[C---:B------:R-:W-:Y:S01]  /*6fe0*/  HMMA.16816.F32.BF16 R8, R96.reuse, R106, R8 ;  /* 0x0000006a6008723c */ /* 0x040fe20000041808 */
[----:B------:R-:W2:Y:S07]  /*6ff0*/  LDSM.16.M88.4 R104, [R220+0x26000] ;  /* 0x02600000dc68783b */ /* 0x000eae0000000200 */
[C---:B----4-:R-:W-:Y:S08]  /*7000*/  HMMA.16816.F32.BF16 R12, R96.reuse, R84, R12 ;  /* 0x00000054600c723c */ /* 0x050ff0000004180c */
[----:B------:R-:W-:Y:S01]  /*7010*/  HMMA.16816.F32.BF16 R16, R96, R86, R16 ;  /* 0x000000566010723c */ /* 0x000fe20000041810 */
[----:B------:R-:W4:Y:S03]  /*7020*/  LDSM.16.M88.4 R84, [R220+0x26800] ;  /* 0x02680000dc54783b */ /* 0x000f260000000200 */
[----:B---3--:R-:W-:Y:S04]  /*7030*/  IMAD.MOV.U32 R0, RZ, RZ, c[0x0][0x22c] ;  /* 0x00008b00ff007624 */ /* 0x008fe800078e00ff */
[C---:B-1----:R-:W-:Y:S01]  /*7040*/  HMMA.16816.F32.BF16 R4, R100.reuse, R108, R4 ;  /* 0x0000006c6404723c */ /* 0x042fe20000041804 */
[----:B------:R-:W-:Y:S04]  /*7050*/  LDSM.16.M88.4 R96, [R2+0x16000] ;  /* 0x016000000260783b */ /* 0x000fe80000000200 */
[----:B------:R-:W-:Y:S03]  /*7060*/  IMAD R131, R0, c[0x0][0x1c0], RZ ;  /* 0x0000700000837a24 */ /* 0x000fe600078e02ff */
[C---:B------:R-:W-:Y:S01]  /*7070*/  HMMA.16816.F32.BF16 R8, R100.reuse, R110, R8 ;  /* 0x0000006e6408723c */ /* 0x040fe20000041808 */
[----:B------:R-:W1:Y:S03]  /*7080*/  LDSM.16.M88.4 R108, [R217+0x26000] ;  /* 0x02600000d96c783b */ /* 0x000e660000000200 */
[----:B------:R-:W-:Y:S04]  /*7090*/  IMAD.U32 R0, R131, -0x40, RZ ;  /* 0xffffffc083007824 */ /* 0x000fe800078e00ff */
[C---:B--2---:R-:W-:Y:S04]  /*70a0*/  HMMA.16816.F32.BF16 R12, R100.reuse, R88, R12 ;  /* 0x00000058640c723c */ /* 0x044fe8000004180c */
[C---:B------:R-:W-:Y:S04]  /*70b0*/  LEA R232, P0, R0.reuse, R232, 0x2 ;  /* 0x000000e800e87211 */ /* 0x040fe800078010ff */
[----:B------:R-:W-:Y:S01]  /*70c0*/  HMMA.16816.F32.BF16 R16, R100, R90, R16 ;  /* 0x0000005a6410723c */ /* 0x000fe20000041810 */
[----:B------:R-:W2:Y:S03]  /*70d0*/  LDSM.16.M88.4 R88, [R217+0x26800] ;  /* 0x02680000d958783b */ /* 0x000ea60000000200 */
[----:B------:R-:W-:Y:S02]  /*70e0*/  LEA.HI.X.SX32 R233, R0, R233, 0x2, P0 ;  /* 0x000000e900e97211 */ /* 0x000fe400000f16ff */
[----:B------:R-:W-:Y:S02]  /*70f0*/  FSETP.GE.FTZ.AND P0, PT, R126, RZ, PT ;  /* 0x000000ff7e00720b */ /* 0x000fe40003f16000 */
[C---:B------:R-:W-:Y:S01]  /*7100*/  HMMA.16816.F32.BF16 R4, R92.reuse, R104, R4 ;  /* 0x000000685c04723c */ /* 0x040fe20000041804 */
[----:B------:R-:W-:Y:S07]  /*7110*/  LDSM.16.M88.4 R100, [R3+0x16000] ;  /* 0x016000000364783b */ /* 0x000fee0000000200 */
[C---:B------:R-:W-:Y:S01]  /*7120*/  HMMA.16816.F32.BF16 R8, R92.reuse, R106, R8 ;  /* 0x0000006a5c08723c */ /* 0x040fe20000041808 */
[----:B------:R-:W3:Y:S07]  /*7130*/  LDSM.16.M88.4 R104, [R219+0x26000] ;  /* 0x02600000db68783b */ /* 0x000eee0000000200 */
[C---:B----4-:R-:W-:Y:S08]  /*7140*/  HMMA.16816.F32.BF16 R12, R92.reuse, R84, R12 ;  /* 0x000000545c0c723c */ /* 0x050ff0000004180c */
[----:B------:R-:W-:Y:S01]  /*7150*/  HMMA.16816.F32.BF16 R16, R92, R86, R16 ;  /* 0x000000565c10723c */ /* 0x000fe20000041810 */
[----:B------:R4:W-:Y:S07]  /*7160*/  LDSM.16.M88.4 R92, [R112+0x16000] ;  /* 0x01600000705c783b */ /* 0x0009ee0000000200 */
[C---:B-1----:R-:W-:Y:S01]  /*7170*/  HMMA.16816.F32.BF16 R4, R96.reuse, R108, R4 ;  /* 0x0000006c6004723c */ /* 0x042fe20000041804 */
[----:B------:R-:W1:Y:S07]  /*7180*/  LDSM.16.M88.4 R84, [R219+0x26800] ;  /* 0x02680000db54783b */ /* 0x000e6e0000000200 */
[C---:B------:R-:W-:Y:S01]  /*7190*/  HMMA.16816.F32.BF16 R8, R96.reuse, R110, R8 ;  /* 0x0000006e6008723c */ /* 0x040fe20000041808 */
[----:B------:R-:W1:Y:S07]  /*71a0*/  LDSM.16.M88.4 R108, [R218+0x26000] ;  /* 0x02600000da6c783b */ /* 0x000e6e0000000200 */
[C---:B--2---:R-:W-:Y:S01]  /*71b0*/  HMMA.16816.F32.BF16 R12, R96.reuse, R88, R12 ;  /* 0x00000058600c723c */ /* 0x044fe2000004180c */
[----:B----4-:R2:W5:Y:S07]  /*71c0*/  LDL R112, [R1] ;  /* 0x0000000001707983 */ /* 0x01056e0000100800 */
[----:B------:R-:W-:Y:S01]  /*71d0*/  HMMA.16816.F32.BF16 R16, R96, R90, R16 ;  /* 0x0000005a6010723c */ /* 0x000fe20000041810 */
[----:B------:R-:W4:Y:S07]  /*71e0*/  LDSM.16.M88.4 R88, [R218+0x26800] ;  /* 0x02680000da58783b */ /* 0x000f2e0000000200 */
[C---:B---3--:R-:W-:Y:S08]  /*71f0*/  HMMA.16816.F32.BF16 R4, R100.reuse, R104, R4 ;  /* 0x000000686404723c */ /* 0x048ff00000041804 */
[C---:B------:R-:W-:Y:S08]  /*7200*/  HMMA.16816.F32.BF16 R8, R100.reuse, R106, R8 ;  /* 0x0000006a6408723c */ /* 0x040ff00000041808 */
[C---:B-1----:R-:W-:Y:S08]  /*7210*/  HMMA.16816.F32.BF16 R12, R100.reuse, R84, R12 ;  /* 0x00000054640c723c */ /* 0x042ff0000004180c */
[----:B------:R-:W-:Y:S08]  /*7220*/  HMMA.16816.F32.BF16 R16, R100, R86, R16 ;  /* 0x000000566410723c */ /* 0x000ff00000041810 */
[C---:B------:R-:W-:Y:S08]  /*7230*/  HMMA.16816.F32.BF16 R4, R92.reuse, R108, R4 ;  /* 0x0000006c5c04723c */ /* 0x040ff00000041804 */
[C---:B------:R-:W-:Y:S08]  /*7240*/  HMMA.16816.F32.BF16 R8, R92.reuse, R110, R8 ;  /* 0x0000006e5c08723c */ /* 0x040ff00000041808 */
[C---:B----4-:R-:W-:Y:S08]  /*7250*/  HMMA.16816.F32.BF16 R12, R92.reuse, R88, R12 ;  /* 0x000000585c0c723c */ /* 0x050ff0000004180c */
[----:B-----5:R-:W-:Y:S01]  /*7260*/  FADD.FTZ R0, -R116, R7 ;  /* 0x0000000774007221 */ /* 0x020fe20000010100 */
[----:B------:R-:W-:Y:S03]  /*7270*/  HMMA.16816.F32.BF16 R16, R92, R90, R16 ;  /* 0x0000005a5c10723c */ /* 0x000fe60000041810 */
[C---:B------:R-:W-:Y:S01]  /*7280*/  FADD.FTZ R3, -R117.reuse, R5 ;  /* 0x0000000575037221 */ /* 0x040fe20000010100 */
[----:B------:R-:W-:Y:S01]  /*7290*/  FSEL R0, R0, R116, P0 ;  /* 0x0000007400007208 */ /* 0x000fe20000000000 */
[----:B------:R-:W-:Y:S01]  /*72a0*/  FADD.FTZ R2, -R116, R6 ;  /* 0x0000000674027221 */ /* 0x000fe20000010100 */
[----:B------:R-:W-:Y:S01]  /*72b0*/  FSETP.GE.FTZ.AND P0, PT, R128, RZ, PT ;  /* 0x000000ff8000720b */ /* 0x000fe20003f16000 */
[----:B------:R-:W-:Y:S01]  /*72c0*/  FADD.FTZ R8, -R117, R8 ;  /* 0x0000000875087221 */ /* 0x000fe20000010100 */
[-C--:B------:R-:W-:Y:S01]  /*72d0*/  FSEL R3, R3, R117.reuse, P2 ;  /* 0x0000007503037208 */ /* 0x080fe20001000000 */
[----:B------:R-:W-:Y:S01]  /*72e0*/  FADD.FTZ R11, -R116, R11 ;  /* 0x0000000b740b7221 */ /* 0x000fe20000010100 */
[----:B------:R-:W-:Y:S02]  /*72f0*/  FSETP.GE.FTZ.AND P2, PT, R113, RZ, PT ;  /* 0x000000ff7100720b */ /* 0x000fe40003f56000 */
[----:B------:R-:W-:Y:S01]  /*7300*/  FMUL.FTZ R90, R126, R0 ;  /* 0x000000007e5a7220 */ /* 0x000fe20000410000 */
[----:B------:R-:W-:Y:S01]  /*7310*/  FSEL R0, R8, R117, P0 ;  /* 0x0000007508007208 */ /* 0x000fe20000000000 */
[----:B------:R-:W-:Y:S01]  /*7320*/  FMUL.FTZ R92, R121, R3 ;  /* 0x00000003795c7220 */ /* 0x000fe20000410000 */
[----:B------:R-:W-:Y:S01]  /*7330*/  FSETP.GE.FTZ.AND P0, PT, R129, RZ, PT ;  /* 0x000000ff8100720b */ /* 0x000fe20003f16000 */
[----:B------:R-:W-:Y:S01]  /*7340*/  FADD.FTZ R3, -R117, R13 ;  /* 0x0000000d75037221 */ /* 0x000fe20000010100 */
[----:B------:R-:W-:Y:S01]  /*7350*/  FSEL R2, R2, R116, P1 ;  /* 0x0000007402027208 */ /* 0x000fe20000800000 */
[----:B------:R-:W-:Y:S01]  /*7360*/  FADD.FTZ R10, -R116, R10 ;  /* 0x0000000a740a7221 */ /* 0x000fe20000010100 */
[----:B------:R-:W-:Y:S01]  /*7370*/  FSETP.GE.FTZ.AND P1, PT, R127, RZ, PT ;  /* 0x000000ff7f00720b */ /* 0x000fe20003f36000 */
[----:B------:R-:W-:Y:S01]  /*7380*/  FADD.FTZ R4, -R117, R4 ;  /* 0x0000000475047221 */ /* 0x000fe20000010100 */
[-C--:B------:R-:W-:Y:S01]  /*7390*/  FSEL R3, R3, R117.reuse, P2 ;  /* 0x0000007503037208 */ /* 0x080fe20001000000 */
[----:B------:R-:W-:Y:S01]  /*73a0*/  FMUL.FTZ R89, R128, R0 ;  /* 0x0000000080597220 */ /* 0x000fe20000410000 */
[----:B------:R-:W-:Y:S01]  /*73b0*/  FSEL R0, R11, R116, P0 ;  /* 0x000000740b007208 */ /* 0x000fe20000000000 */
        /* <DEDUP_REMOVED lines=38> */
[----:B--2---:R-:W-:Y:S01]  /*7620*/  ISETP.GE.AND P5, PT, R242, c[0x0][0x220], PT ;  /* 0x00008800f2007a0c */ /* 0x004fe20003fa6270 */
        /* <DEDUP_REMOVED lines=15> */
[CC--:B------:R-:W-:Y:S02]  /*7720*/  @!P3 LEA R8, P0, R0.reuse, R239.reuse, 0x1 ;  /* 0x000000ef0008b211 */ /* 0x0c0fe400078008ff */
[--C-:B------:R-:W-:Y:S02]  /*7730*/  LEA.HI.X R4, R13, R4, R17.reuse, 0x5, P6 ;  /* 0x000000040d047211 */ /* 0x100fe400030f2c11 */
[----:B------:R-:W-:Y:S02]  /*7740*/  @!P4 LEA R10, P6, R0, R239, 0x1 ;  /* 0x000000ef000ac211 */ /* 0x000fe400078c08ff */
[----:B------:R-:W-:Y:S02]  /*7750*/  IADD3 R234, R234, UR4, RZ ;  /* 0x00000004eaea7c10 */ /* 0x000fe4000fffe0ff */
[----:B------:R-:W-:Y:S02]  /*7760*/  IADD3 R237, R237, UR4, RZ ;  /* 0x00000004eded7c10 */ /* 0x000fe4000fffe0ff */
[C-C-:B------:R-:W-:Y:S01]  /*7770*/  @!P3 LEA.HI.X R9, R0.reuse, R240, R4.reuse, 0x1, P0 ;  /* 0x000000f00009b211 */ /* 0x140fe200000f0c04 */
[----:B------:R1:W-:Y:S01]  /*7780*/  @P5 STS [R234], RZ ;  /* 0x000000ffea005388 */ /* 0x0003e20000000800 */
[C---:B------:R-:W-:Y:S02]  /*7790*/  @!P5 LEA R12, P0, R13.reuse, R2, 0x6 ;  /* 0x000000020d0cd211 */ /* 0x040fe400078030ff */
[CC--:B------:R-:W-:Y:S01]  /*77a0*/  @!P4 LEA.HI.X R11, R0.reuse, R240.reuse, R4, 0x1, P6 ;  /* 0x000000f0000bc211 */ /* 0x0c0fe200030f0c04 */
        /* <DEDUP_REMOVED lines=70> */
.L_x_1911:
[----:B-12---:R-:W-:Y:S02]  /*7c10*/  F2FP.BF16.PACK_AB R6, R92, R93 ;  /* 0x0000005d5c06723e */ /* 0x006fe400000010ff */
        /* <DEDUP_REMOVED lines=172> */
.L_x_1912:
        /* <DEDUP_REMOVED lines=11> */
[----:B------:R-:W-:Y:S03]  /*8790*/  ULOP3.LUT UR4, UR10, 0x1, URZ, 0xc0, !UPT ;  /* 0x000000010a047892 */ /* 0x000fe6000f8ec03f */
[----:B------:R-:W4:Y:S01]  /*87a0*/  LDSM.16.MT88.4 R112, [R0+0x1c000] ;  /* 0x01c000000070783b */ /* 0x000f220000004200 */
[----:B------:R-:W-:Y:S02]  /*87b0*/  UISETP.NE.U32.AND UP0, UPT, UR4, 0x1, UPT ;  /* 0x000000010400788c */ /* 0x000fe4000bf05070 */
[----:B------:R-:W-:Y:S02]  /*87c0*/  UIADD3 UR4, UR10, -0x1, URZ ;  /* 0xffffffff0a047890 */ /* 0x000fe4000fffe03f */
[----:B------:R-:W3:Y:S05]  /*87d0*/  LDSM.16.MT88.4 R196, [R0+0x1e000] ;  /* 0x01e0000000c4783b */ /* 0x000eea0000004200 */
[----:B------:R-:W-:Y:S01]  /*87e0*/  LDSM.16.M88.4 R200, [R227] ;  /* 0x00000000e3c8783b */ /* 0x000fe20000000200 */
[----:B------:R-:W-:Y:S04]  /*87f0*/  UMOV UR10, UR4 ;  /* 0x00000004000a7c82 */ /* 0x000fe80008000000 */
[----:B------:R-:W3:Y:S05]  /*8800*/  LDSM.16.MT88.4 R204, [R0+0x18800] ;  /* 0x0188000000cc783b */ /* 0x000eea0000004200 */
[----:B------:R-:W4:Y:S01]  /*8810*/  LDSM.16.M88.4 R208, [R227+0x1000] ;  /* 0x00100000e3d0783b */ /* 0x000f220000000200 */
[-C--:B-1----:R-:W-:Y:S04]  /*8820*/  HMMA.16816.F32.BF16 R4, R128, R16.reuse, RZ ;  /* 0x000000108004723c */ /* 0x082fe800000418ff */
[----:B------:R-:W1:Y:S05]  /*8830*/  LDSM.16.MT88.4 R212, [R0+0x1a800] ;  /* 0x01a8000000d4783b */ /* 0x000e6a0000004200 */
[----:B------:R1:W5:Y:S01]  /*8840*/  @P1 LDG.E R249, [R2.64] ;  /* 0x0000000802f91981 */ /* 0x000362000c1e1900 */
[C---:B--2---:R-:W-:Y:S04]  /*8850*/  HMMA.16816.F32.BF16 R8, R124.reuse, R16, RZ ;  /* 0x000000107c08723c */ /* 0x044fe800000418ff */
[----:B------:R2:W5:Y:S04]  /*8860*/  @P1 LDG.E R250, [R2.64+0x20] ;  /* 0x0000200802fa1981 */ /* 0x000568000c1e1900 */
        /* <DEDUP_REMOVED lines=14> */
[----:B------:R-:W3:Y:S07]  /*8950*/  LDSM.16.MT88.4 R196, [R0+0x1c800] ;  /* 0x01c8000000c4783b */ /* 0x000eee0000004200 */
[-C--:B------:R-:W-:Y:S08]  /*8960*/  HMMA.16816.F32.BF16 R4, R200, R204.reuse, R4 ;  /* 0x000000ccc804723c */ /* 0x080ff00000041804 */
[C---:B------:R-:W-:Y:S08]  /*8970*/  HMMA.16816.F32.BF16 R8, R208.reuse, R204, R8 ;  /* 0x000000ccd008723c */ /* 0x040ff00000041808 */
[-C--:B------:R-:W-:Y:S08]  /*8980*/  HMMA.16816.F32.BF16 R12, R208, R206.reuse, R12 ;  /* 0x000000ced00c723c */ /* 0x080ff0000004180c */
[C---:B------:R-:W-:Y:S01]  /*8990*/  HMMA.16816.F32.BF16 R16, R200.reuse, R206, R16 ;  /* 0x000000cec810723c */ /* 0x040fe20000041810 */
[----:B------:R-:W4:Y:S07]  /*89a0*/  LDSM.16.MT88.4 R204, [R0+0x1e800] ;  /* 0x01e8000000cc783b */ /* 0x000f2e0000004200 */
[-C--:B-1----:R-:W-:Y:S08]  /*89b0*/  HMMA.16816.F32.BF16 R84, R200, R212.reuse, R84 ;  /* 0x000000d4c854723c */ /* 0x082ff00000041854 */
[C---:B------:R-:W-:Y:S08]  /*89c0*/  HMMA.16816.F32.BF16 R88, R208.reuse, R212, R88 ;  /* 0x000000d4d058723c */ /* 0x040ff00000041858 */
[-C--:B------:R-:W-:Y:S08]  /*89d0*/  HMMA.16816.F32.BF16 R92, R208, R214.reuse, R92 ;  /* 0x000000d6d05c723c */ /* 0x080ff0000004185c */
[C---:B------:R-:W-:Y:S01]  /*89e0*/  HMMA.16816.F32.BF16 R96, R200.reuse, R214, R96 ;  /* 0x000000d6c860723c */ /* 0x040fe20000041860 */
[----:B------:R-:W-:Y:S07]  /*89f0*/  LDSM.16.M88.4 R212, [R228+0x1000] ;  /* 0x00100000e4d4783b */ /* 0x000fee0000000200 */
[-C--:B---3--:R-:W-:Y:S08]  /*8a00*/  HMMA.16816.F32.BF16 R100, R200, R196.reuse, R100 ;  /* 0x000000c4c864723c */ /* 0x088ff00000041864 */
[C---:B------:R-:W-:Y:S08]  /*8a10*/  HMMA.16816.F32.BF16 R104, R208.reuse, R196, R104 ;  /* 0x000000c4d068723c */ /* 0x040ff00000041868 */
[-C--:B------:R-:W-:Y:S08]  /*8a20*/  HMMA.16816.F32.BF16 R108, R208, R198.reuse, R108 ;  /* 0x000000c6d06c723c */ /* 0x080ff0000004186c */
[C---:B------:R-:W-:Y:S01]  /*8a30*/  HMMA.16816.F32.BF16 R112, R200.reuse, R198, R112 ;  /* 0x000000c6c870723c */ /* 0x040fe20000041870 */
[----:B------:R-:W-:Y:S07]  /*8a40*/  LDSM.16.M88.4 R196, [R228] ;  /* 0x00000000e4c4783b */ /* 0x000fee0000000200 */
[-C--:B----4-:R-:W-:Y:S08]  /*8a50*/  HMMA.16816.F32.BF16 R116, R200, R204.reuse, R116 ;  /* 0x000000ccc874723c */ /* 0x090ff00000041874 */
[C---:B------:R-:W-:Y:S08]  /*8a60*/  HMMA.16816.F32.BF16 R120, R208.reuse, R204, R120 ;  /* 0x000000ccd078723c */ /* 0x040ff00000041878 */
[-C--:B------:R-:W-:Y:S01]  /*8a70*/  HMMA.16816.F32.BF16 R124, R208, R206.reuse, R124 ;  /* 0x000000ced07c723c */ /* 0x080fe2000004187c */
[----:B------:R-:W1:Y:S07]  /*8a80*/  LDSM.16.MT88.4 R208, [R0+0x19000] ;  /* 0x0190000000d0783b */ /* 0x000e6e0000004200 */
[----:B------:R-:W-:Y:S01]  /*8a90*/  HMMA.16816.F32.BF16 R128, R200, R206, R128 ;  /* 0x000000cec880723c */ /* 0x000fe20000041880 */
[----:B------:R-:W3:Y:S05]  /*8aa0*/  LDSM.16.MT88.4 R200, [R0+0x1b000] ;  /* 0x01b0000000c8783b */ /* 0x000eea0000004200 */
[----:B------:R-:W4:Y:S02]  /*8ab0*/  LDSM.16.MT88.4 R204, [R0+0x1d000] ;  /* 0x01d0000000cc783b */ /* 0x000f240000004200 */
[-C--:B-1----:R-:W-:Y:S08]  /*8ac0*/  HMMA.16816.F32.BF16 R4, R196, R208.reuse, R4 ;  /* 0x000000d0c404723c */ /* 0x082ff00000041804 */
[C---:B------:R-:W-:Y:S08]  /*8ad0*/  HMMA.16816.F32.BF16 R8, R212.reuse, R208, R8 ;  /* 0x000000d0d408723c */ /* 0x040ff00000041808 */
        /* <DEDUP_REMOVED lines=12> */
[----:B------:R-:W3:Y:S07]  /*8ba0*/  LDSM.16.MT88.4 R204, [R0+0x19800] ;  /* 0x0198000000cc783b */ /* 0x000eee0000004200 */
[-C--:B-1----:R-:W-:Y:S08]  /*8bb0*/  HMMA.16816.F32.BF16 R116, R196, R208.reuse, R116 ;  /* 0x000000d0c474723c */ /* 0x082ff00000041874 */
[C---:B------:R-:W-:Y:S08]  /*8bc0*/  HMMA.16816.F32.BF16 R120, R212.reuse, R208, R120 ;  /* 0x000000d0d478723c */ /* 0x040ff00000041878 */
[-C--:B------:R-:W-:Y:S01]  /*8bd0*/  HMMA.16816.F32.BF16 R124, R212, R210.reuse, R124 ;  /* 0x000000d2d47c723c */ /* 0x080fe2000004187c */
[----:B------:R-:W1:Y:S07]  /*8be0*/  LDSM.16.M88.4 R212, [R229+0x1000] ;  /* 0x00100000e5d4783b */ /* 0x000e6e0000000200 */
[----:B------:R-:W-:Y:S01]  /*8bf0*/  HMMA.16816.F32.BF16 R128, R196, R210, R128 ;  /* 0x000000d2c480723c */ /* 0x000fe20000041880 */
[----:B------:R-:W4:Y:S05]  /*8c00*/  LDSM.16.MT88.4 R196, [R0+0x1b800] ;  /* 0x01b8000000c4783b */ /* 0x000f2a0000004200 */
[----:B------:R-:W2:Y:S02]  /*8c10*/  LDSM.16.MT88.4 R208, [R0+0x1d800] ;  /* 0x01d8000000d0783b */ /* 0x000ea40000004200 */
[-C--:B---3--:R-:W-:Y:S11]  /*8c20*/  HMMA.16816.F32.BF16 R4, R200, R204.reuse, R4 ;  /* 0x000000ccc804723c */ /* 0x088ff60000041804 */
[----:B------:R-:W-:Y:S11]  /*8c30*/  @!UPT UIADD3 URZ, URZ, URZ, URZ ;  /* 0x0000003f3f3ff290 */ /* 0x000ff6000fffe03f */
[----:B------:R-:W-:Y:S01]  /*8c40*/  @!UPT UIADD3 URZ, URZ, URZ, URZ ;  /* 0x0000003f3f3ff290 */ /* 0x000fe2000fffe03f */
[----:B------:R-:W-:Y:S01]  /*8c50*/  RED.E.ADD.F32.FTZ.RN.STRONG.GPU [R232.64], R4 ;  /* 0x00000004e800798e */ /* 0x000fe2000c10e788 */
[C---:B-1----:R-:W-:Y:S08]  /*8c60*/  HMMA.16816.F32.BF16 R8, R212.reuse, R204, R8 ;  /* 0x000000ccd408723c */ /* 0x042ff00000041808 */
[-C--:B------:R-:W-:Y:S08]  /*8c70*/  HMMA.16816.F32.BF16 R12, R212, R206.reuse, R12 ;  /* 0x000000ced40c723c */ /* 0x080ff0000004180c */
[C---:B------:R-:W-:Y:S01]  /*8c80*/  HMMA.16816.F32.BF16 R16, R200.reuse, R206, R16 ;  /* 0x000000cec810723c */ /* 0x040fe20000041810 */
[----:B------:R1:W3:Y:S07]  /*8c90*/  LDSM.16.MT88.4 R204, [R0+0x1f800] ;  /* 0x01f8000000cc783b */ /* 0x0002ee0000004200 */
[-C--:B----4-:R-:W-:Y:S08]  /*8ca0*/  HMMA.16816.F32.BF16 R84, R200, R196.reuse, R84 ;  /* 0x000000c4c854723c */ /* 0x090ff00000041854 */
[C---:B------:R-:W-:Y:S08]  /*8cb0*/  HMMA.16816.F32.BF16 R88, R212.reuse, R196, R88 ;  /* 0x000000c4d458723c */ /* 0x040ff00000041858 */
[-C--:B------:R-:W-:Y:S08]  /*8cc0*/  HMMA.16816.F32.BF16 R92, R212, R198.reuse, R92 ;  /* 0x000000c6d45c723c */ /* 0x080ff0000004185c */
[C---:B------:R-:W-:Y:S08]  /*8cd0*/  HMMA.16816.F32.BF16 R96, R200.reuse, R198, R96 ;  /* 0x000000c6c860723c */ /* 0x040ff00000041860 */
[-C--:B--2---:R-:W-:Y:S08]  /*8ce0*/  HMMA.16816.F32.BF16 R100, R200, R208.reuse, R100 ;  /* 0x000000d0c864723c */ /* 0x084ff00000041864 */
[C---:B------:R-:W-:Y:S07]  /*8cf0*/  HMMA.16816.F32.BF16 R104, R212.reuse, R208, R104 ;  /* 0x000000d0d468723c */ /* 0x040fee0000041868 */
[----:B------:R-:W-:Y:S01]  /*8d00*/  IMAD.MOV.U32 R209, RZ, RZ, c[0x0][0x22c] ;  /* 0x00008b00ffd17624 */ /* 0x000fe200078e00ff */
[-C--:B------:R-:W-:Y:S04]  /*8d10*/  HMMA.16816.F32.BF16 R108, R212, R210.reuse, R108 ;  /* 0x000000d2d46c723c */ /* 0x080fe8000004186c */
[----:B------:R-:W-:Y:S04]  /*8d20*/  IMAD R209, R209, c[0x0][0x1c0], RZ ;  /* 0x00007000d1d17a24 */ /* 0x000fe800078e02ff */
[C---:B------:R-:W-:Y:S04]  /*8d30*/  HMMA.16816.F32.BF16 R112, R200.reuse, R210, R112 ;  /* 0x000000d2c870723c */ /* 0x040fe80000041870 */
[C---:B-1----:R-:W-:Y:S02]  /*8d40*/  IMAD R0, R209.reuse, 0x18, RZ ;  /* 0x00000018d1007824 */ /* 0x042fe400078e02ff */
[C---:B------:R-:W-:Y:S02]  /*8d50*/  IMAD.SHL.U32 R197, R209.reuse, 0x20, RZ ;  /* 0x00000020d1c57824 */ /* 0x040fe400078e00ff */
[-C--:B---3--:R-:W-:Y:S08]  /*8d60*/  HMMA.16816.F32.BF16 R116, R200, R204.reuse, R116 ;  /* 0x000000ccc874723c */ /* 0x088ff00000041874 */
[C---:B------:R-:W-:Y:S07]  /*8d70*/  HMMA.16816.F32.BF16 R120, R212.reuse, R204, R120 ;  /* 0x000000ccd478723c */ /* 0x040fee0000041878 */
[C---:B------:R-:W-:Y:S01]  /*8d80*/  IMAD.SHL.U32 R204, R209.reuse, 0x8, RZ ;  /* 0x00000008d1cc7824 */ /* 0x040fe200078e00ff */
[-C--:B------:R-:W-:Y:S04]  /*8d90*/  HMMA.16816.F32.BF16 R124, R212, R206.reuse, R124 ;  /* 0x000000ced47c723c */ /* 0x080fe8000004187c */
[CC--:B------:R-:W-:Y:S01]  /*8da0*/  LEA R2, P0, R204.reuse, R232.reuse, 0x2 ;  /* 0x000000e8cc027211 */ /* 0x0c0fe200078010ff */
[----:B------:R-:W-:Y:S03]  /*8db0*/  IMAD.SHL.U32 R205, R209, 0x10, RZ ;  /* 0x00000010d1cd7824 */ /* 0x000fe600078e00ff */
[----:B------:R-:W-:Y:S04]  /*8dc0*/  HMMA.16816.F32.BF16 R128, R200, R206, R128 ;  /* 0x000000cec880723c */ /* 0x000fe80000041880 */
[-C--:B------:R-:W-:Y:S02]  /*8dd0*/  LEA.HI.X.SX32 R3, R204, R233.reuse, 0x2, P0 ;  /* 0x000000e9cc037211 */ /* 0x080fe400000f16ff */
[-C--:B------:R-:W-:Y:S01]  /*8de0*/  LEA R198, P1, R205, R232.reuse, 0x2 ;  /* 0x000000e8cdc67211 */ /* 0x080fe200078210ff */
[----:B------:R-:W-:Y:S01]  /*8df0*/  IMAD R200, R209, 0x28, RZ ;  /* 0x00000028d1c87824 */ /* 0x000fe200078e02ff */
[CC--:B------:R-:W-:Y:S01]  /*8e00*/  LEA R4, P0, R0.reuse, R232.reuse, 0x2 ;  /* 0x000000e800047211 */ /* 0x0c0fe200078010ff */
[----:B------:R1:W-:Y:S03]  /*8e10*/  RED.E.ADD.F32.FTZ.RN.STRONG.GPU [R2.64], R5 ;  /* 0x000000050200798e */ /* 0x0003e6000c10e788 */
[-C--:B------:R-:W-:Y:S02]  /*8e20*/  LEA.HI.X.SX32 R199, R205, R233.reuse, 0x2, P1 ;  /* 0x000000e9cdc77211 */ /* 0x080fe400008f16ff */
[CC--:B------:R-:W-:Y:S03]  /*8e30*/  LEA R196, P1, R197.reuse, R232.reuse, 0x2 ;  /* 0x000000e8c5c47211 */ /* 0x0c0fe600078210ff */
[----:B------:R2:W-:Y:S01]  /*8e40*/  RED.E.ADD.F32.FTZ.RN.STRONG.GPU [R198.64], R6 ;  /* 0x00000006c600798e */ /* 0x0005e2000c10e788 */
[-C--:B------:R-:W-:Y:S02]  /*8e50*/  LEA.HI.X.SX32 R197, R197, R233.reuse, 0x2, P1 ;  /* 0x000000e9c5c57211 */ /* 0x080fe400008f16ff */
[-C--:B-1----:R-:W-:Y:S01]  /*8e60*/  LEA.HI.X.SX32 R5, R0, R233.reuse, 0x2, P0 ;  /* 0x000000e900057211 */ /* 0x082fe200000f16ff */
[C---:B------:R-:W-:Y:S04]  /*8e70*/  IMAD R0, R209.reuse, 0x38, RZ ;  /* 0x00000038d1007824 */ /* 0x040fe800078e02ff */
[----:B------:R1:W-:Y:S01]  /*8e80*/  RED.E.ADD.F32.FTZ.RN.STRONG.GPU [R4.64], R7 ;  /* 0x000000070400798e */ /* 0x0003e2000c10e788 */
[CC--:B--2---:R-:W-:Y:S01]  /*8e90*/  LEA R6, P0, R200.reuse, R232.reuse, 0x2 ;  /* 0x000000e8c8067211 */ /* 0x0c4fe200078010ff */
        /* <DEDUP_REMOVED lines=568> */
.L_x_1914:
        /* <DEDUP_REMOVED lines=19> */
.L_x_1915:
[----:B-1----:R-:W2:Y:S01]  /*b350*/  LDL R0, [R1+0x28] ;  /* 0x0000280001007983 */ /* 0x002ea20000100800 */
[----:B------:R-:W-:Y:S02]  /*b360*/  USHF.L.U32 UR4, UR25, 0x6, URZ ;  /* 0x0000000619047899 */ /* 0x000fe4000800063f */
[----:B------:R-:W-:Y:S01]  /*b370*/  ULDC.64 UR6, c[0x0][0x3a0] ;  /* 0x0000e80000067ab9 */ /* 0x000fe20000000a00 */
[----:B------:R1:W5:Y:S04]  /*b380*/  LDL R78, [R1] ;  /* 0x00000000014e7983 */ /* 0x0003680000100800 */
[----:B------:R-:W3:Y:S01]  /*b390*/  S2R R7, SR_TID.X ;  /* 0x0000000000077919 */ /* 0x000ee20000002100 */
[----:B------:R-:W-:Y:S01]  /*b3a0*/  USHF.R.S32.HI UR10, URZ, 0x1f, UR4 ;  /* 0x0000001f3f0a7899 */ /* 0x000fe20008011404 */
[----:B------:R-:W-:Y:S01]  /*b3b0*/  SHF.R.S32.HI R5, RZ, 0x1f, R242 ;  /* 0x0000001fff057819 */ /* 0x000fe200000114f2 */
[----:B------:R-:W-:-:S02]  /*b3c0*/  IMAD.U32 R11, RZ, RZ, UR4 ;  /* 0x00000004ff0b7e24 */ /* 0x000fc4000f8e00ff */
[----:B------:R-:W-:Y:S01]  /*b3d0*/  UIMAD UR5, UR10, UR6, URZ ;  /* 0x000000060a0572a4 */ /* 0x000fe2000f8e023f */
[----:B------:R-:W-:-:S03]  /*b3e0*/  IMAD.MOV.U32 R4, RZ, RZ, R242 ;  /* 0x000000ffff047224 */ /* 0x000fc600078e00f2 */
[----:B------:R-:W-:Y:S01]  /*b3f0*/  UIMAD UR5, UR4, UR7, UR5 ;  /* 0x00000007040572a4 */ /* 0x000fe2000f8e0205 */
[----:B------:R-:W-:Y:S01]  /*b400*/  IMAD.WIDE.U32 R2, R11, c[0x0][0x3a0], R4 ;  /* 0x0000e8000b027a25 */ /* 0x000fe200078e0004 */
[----:B------:R-:W-:Y:S02]  /*b410*/  UIMAD UR12, UR25, -0x40, UR12 ;  /* 0xffffffc0190c78a4 */ /* 0x000fe4000f8e020c */
[----:B------:R-:W-:Y:S02]  /*b420*/  USHF.R.S32.HI UR16, URZ, 0x1f, UR36 ;  /* 0x0000001f3f107899 */ /* 0x000fe40008011424 */
[----:B------:R-:W-:Y:S01]  /*b430*/  IMAD.U32 R6, RZ, RZ, UR5 ;  /* 0x00000005ff067e24 */ /* 0x000fe2000f8e00ff */
[----:B------:R-:W-:Y:S01]  /*b440*/  BAR.SYNC.DEFER_BLOCKING 0x0 ;  /* 0x0000000000007b1d */ /* 0x000fe20000010000 */
[----:B------:R-:W-:-:S05]  /*b450*/  IADD3 R2, P0, R2, UR14, RZ ;  /* 0x0000000e02027c10 */ /* 0x000fca000ff1e0ff */
[----:B------:R-:W-:Y:S01]  /*b460*/  ULDC.64 UR6, c[0x0][0x3b8] ;  /* 0x0000ee0000067ab9 */ /* 0x000fe20000000a00 */
[----:B------:R-:W-:Y:S01]  /*b470*/  IADD3.X R3, R3, UR15, R6, P0, !PT ;  /* 0x0000000f03037c10 */ /* 0x000fe200087fe406 */
[----:B------:R-:W-:Y:S01]  /*b480*/  UIMAD UR5, UR16, UR6, URZ ;  /* 0x00000006100572a4 */ /* 0x000fe2000f8e023f */
[----:B------:R-:W-:-:S03]  /*b490*/  IMAD.U32 R6, RZ, RZ, UR36 ;  /* 0x00000024ff067e24 */ /* 0x000fc6000f8e00ff */
[----:B------:R-:W-:Y:S01]  /*b4a0*/  UIMAD UR5, UR36, UR7, UR5 ;  /* 0x00000007240572a4 */ /* 0x000fe2000f8e0205 */
[----:B------:R-:W-:Y:S01]  /*b4b0*/  BSSY B0, `(.L_x_1916) ;  /* 0x000002a000007945 */ /* 0x000fe20003800000 */
[----:B--2---:R-:W-:-:S05]  /*b4c0*/  IMAD.SHL.U32 R8, R0, 0x2, RZ ;  /* 0x0000000200087824 */ /* 0x004fca00078e00ff */
[----:B------:R1:W2:Y:S04]  /*b4d0*/  LDS.128 R40, [R8+0x19000] ;  /* 0x0190000008287984 */ /* 0x0002a80000000c00 */
        /* <DEDUP_REMOVED lines=11> */
[----:B---3--:R-:W-:-:S04]  /*b590*/  SHF.R.S32.HI R0, RZ, 0x1f, R7 ;  /* 0x0000001fff007819 */ /* 0x008fc80000011407 */
[----:B------:R-:W-:-:S04]  /*b5a0*/  LEA.HI R0, R0, R7, RZ, 0x3 ;  /* 0x0000000700007211 */ /* 0x000fc800078f18ff */
[----:B------:R-:W-:-:S04]  /*b5b0*/  SHF.R.S32.HI R0, RZ, 0x3, R0 ;  /* 0x00000003ff007819 */ /* 0x000fc80000011400 */
[----:B------:R-:W-:Y:S01]  /*b5c0*/  ISETP.GE.AND P5, PT, R0, UR12, PT ;  /* 0x0000000c00007c0c */ /* 0x000fe2000bfa6270 */
[----:B------:R-:W-:Y:S01]  /*b5d0*/  IMAD.WIDE.U32 R6, R6, c[0x0][0x3b8], R2 ;  /* 0x0000ee0006067a25 */ /* 0x000fe200078e0002 */
[----:B------:R-:W-:-:S04]  /*b5e0*/  SHF.R.S32.HI R76, RZ, 0x1f, R0 ;  /* 0x0000001fff4c7819 */ /* 0x000fc80000011400 */
[----:B------:R-:W-:-:S07]  /*b5f0*/  IADD3 R10, R7, UR5, RZ ;  /* 0x00000005070a7c10 */ /* 0x000fce000fffe0ff */
[----:B------:R-:W-:Y:S05]  /*b600*/  @P5 BRA `(.L_x_1917) ;  /* 0x0000014000005947 */ /* 0x000fea0003800000 */
[----:B--2-4-:R-:W-:Y:S01]  /*b610*/  ISETP.GE.AND P3, PT, R242, c[0x0][0x220], PT ;  /* 0x00008800f2007a0c */ /* 0x014fe20003f66270 */
[----:B------:R-:W2:Y:S01]  /*b620*/  LDS.128 R24, [R8+0x1a000] ;  /* 0x01a0000008187984 */ /* 0x000ea20000000c00 */
[----:B------:R-:W-:Y:S01]  /*b630*/  IMAD.MOV.U32 R2, RZ, RZ, R6 ;  /* 0x000000ffff027224 */ /* 0x000fe200078e0006 */
[----:B------:R-:W-:Y:S01]  /*b640*/  ISETP.GE.AND P2, PT, R252, c[0x0][0x220], PT ;  /* 0x00008800fc007a0c */ /* 0x000fe20003f46270 */
[----:B------:R-:W-:Y:S01]  /*b650*/  IMAD.MOV.U32 R3, RZ, RZ, R10 ;  /* 0x000000ffff037224 */ /* 0x000fe200078e000a */
[----:B------:R-:W3:Y:S01]  /*b660*/  LDS.128 R20, [R8+0x1c000] ;  /* 0x01c0000008147984 */ /* 0x000ee20000000c00 */
[----:B------:R-:W-:Y:S01]  /*b670*/  IMAD R77, R76, c[0x0][0x3a0], RZ ;  /* 0x0000e8004c4d7a24 */ /* 0x000fe200078e02ff */
[----:B------:R-:W-:Y:S02]  /*b680*/  ISETP.GE.AND P1, PT, R251, c[0x0][0x220], PT ;  /* 0x00008800fb007a0c */ /* 0x000fe40003f26270 */
[----:B------:R-:W-:Y:S01]  /*b690*/  LDS.128 R12, [R8+0x1e000] ;  /* 0x01e00000080c7984 */ /* 0x000fe20000000c00 */
[----:B-----5:R-:W-:-:S03]  /*b6a0*/  ISETP.GE.AND P0, PT, R78, c[0x0][0x220], PT ;  /* 0x000088004e007a0c */ /* 0x020fc60003f06270 */
        /* <DEDUP_REMOVED lines=10> */
.L_x_1917:
[----:B--2-4-:R-:W-:Y:S05]  /*b750*/  BSYNC B0 ;  /* 0x0000000000007941 */ /* 0x014fea0003800000 */
.L_x_1916:
        /* <DEDUP_REMOVED lines=21> */
.L_x_1919:
[----:B------:R-:W-:Y:S05]  /*b8b0*/  BSYNC B0 ;  /* 0x0000000000007941 */ /* 0x000fea0003800000 */
.L_x_1918:
        /* <DEDUP_REMOVED lines=23> */
[----:B-----5:R-:W-:-:S03]  /*ba30*/  ISETP.GE.AND P0, PT, R78, c[0x0][0x220], PT ;  /* 0x000088004e007a0c */ /* 0x020fc60003f06270 */
        /* <DEDUP_REMOVED lines=8> */
.L_x_1921:
[----:B------:R-:W-:Y:S05]  /*bac0*/  BSYNC B0 ;  /* 0x0000000000007941 */ /* 0x000fea0003800000 */
.L_x_1920:
[----:B------:R-:W-:Y:S05]  /*bad0*/  @P4 BRA `(.L_x_1890) ;  /* 0x0000012000004947 */ /* 0x000fea0003800000 */
[----:B------:R-:W-:Y:S01]  /*bae0*/  IADD3 R0, P0, R0, 0x20, RZ ;  /* 0x0000002000007810 */ /* 0x000fe20007f1e0ff */
[----:B-1----:R-:W-:Y:S01]  /*baf0*/  IMAD.MOV.U32 R3, RZ, RZ, R8 ;  /* 0x000000ffff037224 */ /* 0x002fe200078e0008 */
[----:B------:R-:W-:-:S02]  /*bb00*/  ISETP.GE.AND P3, PT, R242, c[0x0][0x220], PT ;  /* 0x00008800f2007a0c */ /* 0x000fc40003f66270 */
[----:B------:R-:W-:Y:S01]  /*bb10*/  ISETP.GE.AND P2, PT, R252, c[0x0][0x220], PT ;  /* 0x00008800fc007a0c */ /* 0x000fe20003f46270 */
[----:B------:R-:W-:Y:S01]  /*bb20*/  IMAD.X R2, RZ, RZ, R76, P0 ;  /* 0x000000ffff027224 */ /* 0x000fe200000e064c */
[----:B------:R-:W-:Y:S02]  /*bb30*/  ISETP.GE.AND P1, PT, R251, c[0x0][0x220], PT ;  /* 0x00008800fb007a0c */ /* 0x000fe40003f26270 */
[----:B-----5:R-:W-:Y:S01]  /*bb40*/  ISETP.GE.AND P0, PT, R78, c[0x0][0x220], PT ;  /* 0x000088004e007a0c */ /* 0x020fe20003f06270 */
        /* <DEDUP_REMOVED lines=11> */
.L_x_1890:
[----:B------:R-:W-:Y:S05]  /*bc00*/  BSYNC B1 ;  /* 0x0000000000017941 */ /* 0x000fea0003800000 */
.L_x_1876:
        /* <DEDUP_REMOVED lines=12> */
.L_x_1922:
[----:B------:R-:W-:Y:S05]  /*bcd0*/  EXIT ;  /* 0x000000000000794d */ /* 0x000fea0003800000 */
.L_x_1924:
        /* <DEDUP_REMOVED lines=10> */
.L_x_2050:


//--------------------- .text._ZN5flash44flash_bwd_dq_dk_dv_loop_seqk_parallel_kernelI23Flash_bwd_kernel_traitsILi256ELi64ELi64ELi8ELi4ELi2ELi2ELb0ELb0EN7cutlass10bfloat16_tE19Flash_kernel_traitsILi256ELi64ELi64ELi8ES3_EELb0ELb0ELb1ELb1ELb0ELb0ELb1EEEvNS_16Flash_bwd_paramsE --------------------------
	.section	.text._ZN5flash44flash_bwd_dq_dk_dv_loop_seqk_parallel_kernelI23Flash_bwd_kernel_traitsILi256ELi64ELi64ELi8ELi4ELi2ELi2ELb0ELb0EN7cutlass10bfloat16_tE19Flash_kernel_traitsILi256ELi64ELi64ELi8ES3_EELb0ELb0ELb1ELb1ELb0ELb0ELb1EEEvNS_16Flash_bwd_paramsE,"ax",@progbits
	.sectioninfo	@"SHI_REGISTERS=255"
	.align	128
        .global         _ZN5flash44flash_bwd_dq_dk_dv_loop_seqk_parallel_kernelI23Flash_bwd_kernel_traitsILi256ELi64ELi64ELi8ELi4ELi2ELi2ELb0ELb0EN7cutlass10bfloat16_tE19Flash_kernel_traitsILi256ELi64ELi64ELi8ES3_EELb0ELb0ELb1ELb1ELb0ELb0ELb1EEEvNS_16Flash_bwd_paramsE
        .type           _ZN5flash44flash_bwd_dq_dk_dv_loop_seqk_parallel_kernelI23Flash_bwd_kernel_traitsILi256ELi64ELi64ELi8ELi4ELi2ELi2ELb0ELb0EN7cutlass10bfloat16_tE19Flash_kernel_traitsILi256ELi64ELi64ELi8ES3_EELb0ELb0ELb1ELb1ELb0ELb0ELb1EEEvNS_16Flash_bwd_paramsE,@function
        .size           _ZN5flash44flash_bwd_dq_dk_dv_loop_seqk_parallel_kernelI23Flash_bwd_kernel_traitsILi256ELi64ELi64ELi8ELi4ELi2ELi2ELb0ELb0EN7cutlass10bfloat16_tE19Flash_kernel_traitsILi256ELi64ELi64ELi8ES3_EELb0ELb0ELb1ELb1ELb0ELb0ELb1EEEvNS_16Flash_bwd_paramsE,(.L_x_2051 - _ZN5flash44flash_bwd_dq_dk_dv_loop_seqk_parallel_kernelI23Flash_bwd_kernel_traitsILi256ELi64ELi64ELi8ELi4ELi2ELi2ELb0ELb0EN7cutlass10bfloat16_tE19Flash_kernel_traitsILi256ELi64ELi64ELi8ES3_EELb0ELb0ELb1ELb1ELb0ELb0ELb1EEEvNS_16Flash_bwd_paramsE)
        .other          _ZN5flash44flash_bwd_dq_dk_dv_loop_seqk_parallel_kernelI23Flash_bwd_kernel_traitsILi256ELi64ELi64ELi8ELi4ELi2ELi2ELb0ELb0EN7cutlass10bfloat16_tE19Flash_kernel_traitsILi256ELi64ELi64ELi8ES3_EELb0ELb0ELb1ELb1ELb0ELb0ELb1EEEvNS_16Flash_bwd_paramsE,@"STO_CUDA_ENTRY STV_DEFAULT"
_ZN5flash44flash_bwd_dq_dk_dv_loop_seqk_parallel_kernelI23Flash_bwd_kernel_traitsILi256ELi64ELi64ELi8ELi4ELi2ELi2ELb0ELb0EN7cutlass10bfloat16_tE19Flash_kernel_traitsILi256ELi64ELi64ELi8ES3_EELb0ELb0ELb1ELb1ELb0ELb0ELb1EEEvNS_16Flash_bwd_paramsE:
.text._ZN5flash44flash_bwd_dq_dk_dv_loop_seqk_parallel_kernelI23Flash_bwd_kernel_traitsILi256ELi64ELi64ELi8ELi4ELi2ELi2ELb0ELb0EN7cutlass10bfloat16_tE19Flash_kernel_traitsILi256ELi64ELi64ELi8ES3_EELb0ELb0ELb1ELb1ELb0ELb0ELb1EEEvNS_16Flash_bwd_paramsE:
        /* <DEDUP_REMOVED lines=66> */
[----:B------:R-:W-:-:S02]  /*0420*/  @UP5 UIMAD UR56, UR35, UR51, URZ ;  /* 0x00000033233852a4 */ /* 0x000fc4000f8e023f */
[----:B------:R-:W-:Y:S01]  /*0430*/  UMOV UR40, URZ ;  /* 0x0000003f00287c82 */ /* 0x000fe20008000000 */
[----:B------:R-:W-:Y:S01]  /*0440*/  SHF.R.S32.HI R3, RZ, 0x1f, R0 ;  /* 0x0000001fff037819 */ /* 0x000fe20000011400 */
[----:B------:R-:W-:Y:S01]  /*0450*/  IMAD.IADD R6, R5, 0x1, -R2 ;  /* 0x0000000105067824 */ /* 0x000fe200078e0a02 */
[----:B------:R-:W-:Y:S01]  /*0460*/  LOP3.LUT R2, R7, 0xfffffff0, RZ, 0xc0, !PT ;  /* 0xfffffff007027812 */ /* 0x000fe200078ec0ff */
[----:B------:R-:W-:Y:S01]  /*0470*/  ULDC.64 UR4, c[0x0][0x118] ;  /* 0x0000460000047ab9 */ /* 0x000fe20000000a00 */
[----:B------:R-:W-:Y:S01]  /*0480*/  LEA.HI R16, R3, R0, RZ, 0x2 ;  /* 0x0000000003107211 */ /* 0x000fe200078f10ff */
[----:B------:R-:W-:Y:S01]  /*0490*/  ULDC UR42, c[0x0][0x2e8] ;  /* 0x0000ba00002a7ab9 */ /* 0x000fe20000000800 */
[----:B------:R-:W-:Y:S01]  /*04a0*/  SHF.R.S32.HI R3, RZ, 0x3, R11 ;  /* 0x00000003ff037819 */ /* 0x000fe2000001140b */
[----:B------:R-:W-:Y:S01]  /*04b0*/  IMAD.IADD R2, R14, 0x1, -R2 ;  /* 0x000000010e027824 */ /* 0x000fe200078e0a02 */
[----:B------:R-:W-:Y:S01]  /*04c0*/  LOP3.LUT R0, R11, 0xfffffff8, RZ, 0xc0, !PT ;  /* 0xfffffff80b007812 */ /* 0x000fe200078ec0ff */
[----:B------:R-:W-:-:S02]  /*04d0*/  ULOP3.LUT UR58, UR36, UR58, URZ, 0x3c, !UPT ;  /* 0x0000003a243a7292 */ /* 0x000fc4000f8e3c3f */
[----:B------:R-:W-:Y:S01]  /*04e0*/  IMAD.SHL.U32 R3, R3, 0x40, RZ ;  /* 0x0000004003037824 */ /* 0x000fe200078e00ff */
[----:B------:R-:W-:Y:S01]  /*04f0*/  SHF.R.S32.HI R4, RZ, 0x1f, R2 ;  /* 0x0000001fff047819 */ /* 0x000fe20000011402 */
[----:B------:R-:W-:Y:S01]  /*0500*/  IMAD.IADD R0, R14, 0x1, -R0 ;  /* 0x000000010e007824 */ /* 0x000fe200078e0a00 */
[----:B------:R-:W-:Y:S02]  /*0510*/  UISETP.NE.AND UP6, UPT, UR10, URZ, UPT ;  /* 0x0000003f0a00728c */ /* 0x000fe4000bfc5270 */
        /* <DEDUP_REMOVED lines=84> */
[----:B------:R-:W-:-:S02]  /*0a60*/  LOP3.LUT R3, R2, R7, R3, 0x1e, !PT ;  /* 0x0000000702037212 */ /* 0x000fc400078e1e03 */
[----:B------:R-:W-:Y:S01]  /*0a70*/  LOP3.LUT R2, R6, R2, RZ, 0x3c, !PT ;  /* 0x0000000206027212 */ /* 0x000fe200078e3cff */
[--C-:B------:R-:W-:Y:S01]  /*0a80*/  IMAD R218, R218, 0x400, R0.reuse ;  /* 0x00000400dada7824 */ /* 0x100fe200078e0200 */
[----:B------:R-:W-:Y:S01]  /*0a90*/  IADD3 R239, R238, 0x20, RZ ;  /* 0x00000020eeef7810 */ /* 0x000fe20007ffe0ff */
        /* <DEDUP_REMOVED lines=8> */
[----:B-1----:R-:W-:Y:S02]  /*0b20*/  @P2 IADD3 R250, R249, -0x40, RZ ;  /* 0xffffffc0f9fa2810 */ /* 0x002fe40007ffe0ff */
.L_x_1973:
        /* <DEDUP_REMOVED lines=66> */
.L_x_1925:
        /* <DEDUP_REMOVED lines=67> */
.L_x_1927:
        /* <DEDUP_REMOVED lines=43> */
.L_x_1928:
        /* <DEDUP_REMOVED lines=45> */
.L_x_1929:
[----:B------:R-:W-:-:S04]  /*1900*/  UMOV UR13, UR52 ;  /* 0x00000034000d7c82 */ /* 0x000fc80008000000 */
.L_x_1930:
        /* <DEDUP_REMOVED lines=12> */
[----:B------:R-:W-:Y:S01]  /*19d0*/  IMAD.U32 R7, RZ, RZ, UR36 ;  /* 0x00000024ff077e24 */ /* 0x000fe2000f8e00ff */
[----:B------:R-:W-:Y:S01]  /*19e0*/  ULDC.64 UR6, c[0x0][0x1a8] ;  /* 0x00006a0000067ab9 */ /* 0x000fe20000000a00 */
[----:B------:R-:W-:Y:S01]  /*19f0*/  IMAD.U32 R11, RZ, RZ, UR36 ;  /* 0x00000024ff0b7e24 */ /* 0x000fe2000f8e00ff */
[----:B------:R-:W-:Y:S01]  /*1a00*/  UIMAD UR6, UR59, UR6, URZ ;  /* 0x000000063b0672a4 */ /* 0x000fe2000f8e023f */
[----:B------:R-:W-:Y:S01]  /*1a10*/  BSSY B1, `(.L_x_1926) ;  /* 0x0000983000017945 */ /* 0x000fe20003800000 */
[----:B------:R-:W-:-:S02]  /*1a20*/  IADD3 R243, R234, 0x40, RZ ;  /* 0x00000040eaf37810 */ /* 0x000fc40007ffe0ff */
[----:B------:R-:W-:Y:S01]  /*1a30*/  UIMAD UR10, UR36, UR7, UR6 ;  /* 0x00000007240a72a4 */ /* 0x000fe2000f8e0206 */
[C---:B------:R-:W-:Y:S02]  /*1a40*/  IADD3 R242, R234.reuse, 0x80, RZ ;  /* 0x00000080eaf27810 */ /* 0x040fe40007ffe0ff */
[----:B------:R-:W-:Y:S01]  /*1a50*/  ULDC.64 UR6, c[0x0][0x370] ;  /* 0x0000dc0000067ab9 */ /* 0x000fe20000000a00 */
[----:B------:R-:W-:Y:S01]  /*1a60*/  IADD3 R244, R234, 0xc0, RZ ;  /* 0x000000c0eaf47810 */ /* 0x000fe20007ffe0ff */
[----:B------:R-:W-:-:S04]  /*1a70*/  UIMAD UR6, UR33, UR6, URZ ;  /* 0x00000006210672a4 */ /* 0x000fc8000f8e023f */
[----:B------:R-:W-:-:S03]  /*1a80*/  UIMAD UR11, UR19, UR7, UR6 ;  /* 0x00000007130b72a4 */ /* 0x000fc6000f8e0206 */
[----:B------:R-:W-:Y:S02]  /*1a90*/  ULDC.64 UR6, c[0x0][0x378] ;  /* 0x0000de0000067ab9 */ /* 0x000fe40000000a00 */
[----:B------:R-:W-:-:S04]  /*1aa0*/  UIMAD UR6, UR59, UR6, URZ ;  /* 0x000000063b0672a4 */ /* 0x000fc8000f8e023f */
[----:B------:R-:W-:Y:S02]  /*1ab0*/  UIMAD UR9, UR36, UR7, UR6 ;  /* 0x00000007240972a4 */ /* 0x000fe4000f8e0206 */
[----:B------:R-:W-:-:S03]  /*1ac0*/  UIADD3 UR6, UR19, UR13, URZ ;  /* 0x0000000d13067290 */ /* 0x000fc6000fffe03f */
[----:B------:R-:W-:Y:S02]  /*1ad0*/  ULDC UR13, c[0x0][0x2e8] ;  /* 0x0000ba00000d7ab9 */ /* 0x000fe40000000800 */
[----:B------:R-:W-:-:S03]  /*1ae0*/  UIMAD.WIDE UR6, UR6, UR16, UR4 ;  /* 0x00000010060672a5 */ /* 0x000fc6000f8e0204 */
[----:B------:R-:W-:-:S04]  /*1af0*/  ULDC.64 UR4, c[0x0][0x200] ;  /* 0x0000800000047ab9 */ /* 0x000fc80000000a00 */
[----:B------:R-:W-:Y:S02]  /*1b00*/  UMOV UR18, UR6 ;  /* 0x0000000600127c82 */ /* 0x000fe40008000000 */
[----:B------:R-:W-:Y:S02]  /*1b10*/  UIADD3 UR6, UR19, UR15, URZ ;  /* 0x0000000f13067290 */ /* 0x000fe4000fffe03f */
[----:B------:R-:W-:Y:S02]  /*1b20*/  UMOV UR17, UR7 ;  /* 0x0000000700117c82 */ /* 0x000fe40008000000 */
[----:B------:R-:W-:Y:S01]  /*1b30*/  UIMAD.WIDE UR6, UR6, UR16, UR4 ;  /* 0x00000010060672a5 */ /* 0x000fe2000f8e0204 */
[----:B------:R1:W2:Y:S06]  /*1b40*/  R2UR UR5, R2 ;  /* 0x00000000020573c2 */ /* 0x0002ac00000e0000 */
[----:B------:R-:W-:-:S02]  /*1b50*/  UMOV UR16, UR6 ;  /* 0x0000000600107c82 */ /* 0x000fc40008000000 */
[----:B------:R3:W4:Y:S01]  /*1b60*/  R2UR UR4, R0 ;  /* 0x00000000000473c2 */ /* 0x00072200000e0000 */
[----:B------:R-:W-:Y:S02]  /*1b70*/  UIADD3 UR6, -UR8, UR12, UR26 ;  /* 0x0000000c08067290 */ /* 0x000fe4000fffe11a */
[----:B------:R-:W-:Y:S02]  /*1b80*/  UMOV UR15, UR7 ;  /* 0x00000007000f7c82 */ /* 0x000fe40008000000 */
[----:B------:R-:W-:Y:S02]  /*1b90*/  UIADD3 UR6, UR6, -UR13, URZ ;  /* 0x8000000d06067290 */ /* 0x000fe4000fffe03f */
[----:B------:R-:W-:Y:S02]  /*1ba0*/  UIADD3 UR7, UR34, -0x1, URZ ;  /* 0xffffffff22077890 */ /* 0x000fe4000fffe03f */
[----:B------:R-:W-:-:S04]  /*1bb0*/  USHF.R.S32.HI UR19, URZ, 0x1f, UR6 ;  /* 0x0000001f3f137899 */ /* 0x000fc80008011406 */
[----:B------:R-:W-:Y:S01]  /*1bc0*/  ULEA.HI UR19, UR19, UR6, URZ, 0x6 ;  /* 0x0000000613137291 */ /* 0x000fe2000f8f303f */
[----:B-1----:R-:W-:-:S03]  /*1bd0*/  LEA.HI R2, R22, R23, RZ, 0x5 ;  /* 0x0000001716027211 */ /* 0x002fc600078f28ff */
[----:B------:R-:W-:-:S04]  /*1be0*/  USHF.R.S32.HI UR19, URZ, 0x6, UR19 ;  /* 0x000000063f137899 */ /* 0x000fc80008011413 */
[----:B------:R-:W-:Y:S01]  /*1bf0*/  UISETP.LT.AND UP1, UPT, URZ, UR19, UPT ;  /* 0x000000133f00728c */ /* 0x000fe2000bf21270 */
[----:B---3--:R-:W-:Y:S02]  /*1c00*/  LOP3.LUT R0, R2, 0xffffffe0, RZ, 0xc0, !PT ;  /* 0xffffffe002007812 */ /* 0x008fe400078ec0ff */
[----:B------:R-:W-:Y:S01]  /*1c10*/  SHF.R.S32.HI R2, RZ, 0x5, R2 ;  /* 0x00000005ff027819 */ /* 0x000fe20000011402 */
[----:B------:R-:W-:Y:S02]  /*1c20*/  USEL UR19, URZ, UR19, !UP1 ;  /* 0x000000133f137287 */ /* 0x000fe4000c800000 */
[----:B------:R-:W-:Y:S02]  /*1c30*/  IMAD.IADD R0, R23, 0x1, -R0 ;  /* 0x0000000117007824 */ /* 0x000fe400078e0a00 */
[----:B------:R-:W-:Y:S02]  /*1c40*/  UISETP.GT.AND UP1, UPT, UR34, UR19, UPT ;  /* 0x000000132200728c */ /* 0x000fe4000bf24270 */
        /* <DEDUP_REMOVED lines=47> */
.L_x_1932:
        /* <DEDUP_REMOVED lines=18> */
.L_x_1933:
        /* <DEDUP_REMOVED lines=35> */
.L_x_1935:
[----:B------:R-:W-:Y:S05]  /*2290*/  BSYNC B0 ;  /* 0x0000000000007941 */ /* 0x000fea0003800000 */
.L_x_1934:
        /* <DEDUP_REMOVED lines=21> */
.L_x_1937:
[----:B------:R-:W-:Y:S05]  /*23f0*/  BSYNC B0 ;  /* 0x0000000000007941 */ /* 0x000fea0003800000 */
.L_x_1936:
        /* <DEDUP_REMOVED lines=31> */
.L_x_1939:
[----:B------:R-:W-:Y:S05]  /*25f0*/  BSYNC B0 ;  /* 0x0000000000007941 */ /* 0x000fea0003800000 */
.L_x_1938:
        /* <DEDUP_REMOVED lines=20> */
.L_x_1931:
        /* <DEDUP_REMOVED lines=56> */
.L_x_1942:
[----:B------:R-:W-:Y:S05]  /*2ac0*/  BSYNC B0 ;  /* 0x0000000000007941 */ /* 0x000fea0003800000 */
.L_x_1941:
        /* <DEDUP_REMOVED lines=48> */
.L_x_1944:
[----:B------:R-:W-:Y:S05]  /*2dd0*/  BSYNC B0 ;  /* 0x0000000000007941 */ /* 0x000fea0003800000 */
.L_x_1943:
        /* <DEDUP_REMOVED lines=23> */
.L_x_1946:
        /* <DEDUP_REMOVED lines=50> */
.L_x_1947:
[----:B------:R-:W-:Y:S05]  /*3270*/  BSYNC B0 ;  /* 0x0000000000007941 */ /* 0x000fea0003800000 */
.L_x_1945:
        /* <DEDUP_REMOVED lines=21> */
.L_x_1949:
        /* <DEDUP_REMOVED lines=49> */
.L_x_1950:
[----:B------:R-:W-:Y:S05]  /*36e0*/  BSYNC B0 ;  /* 0x0000000000007941 */ /* 0x000fea0003800000 */
.L_x_1948:
        /* <DEDUP_REMOVED lines=8> */
[----:B--23--:R-:W-:Y:S01]  /*3770*/  IADD3 R2, P1, R248, UR16, RZ ;  /* 0x00000010f8027c10 */ /* 0x00cfe2000ff3e0ff */
        /* <DEDUP_REMOVED lines=15> */
[----:B--2---:R-:W-:-:S05]  /*3870*/  IMAD.WIDE.U32 R2, R16, c[0x0][0x198], R234 ;  /* 0x0000660010027a25 */ /* 0x004fca00078e00ea */
[----:B------:R-:W-:Y:S01]  /*3880*/  IADD3 R2, P1, R2, UR27, RZ ;  /* 0x0000001b02027c10 */ /* 0x000fe2000ff3e0ff */
[----:B------:R-:W-:-:S03]  /*3890*/  IMAD R0, R19, c[0x0][0x1b0], RZ ;  /* 0x00006c0013007a24 */ /* 0x000fc600078e02ff */
[----:B------:R-:W-:Y:S01]  /*38a0*/  IADD3.X R3, R3, UR28, R4, P1, !PT ;  /* 0x0000001c03037c10 */ /* 0x000fe20008ffe404 */
[C---:B------:R-:W-:Y:S01]  /*38b0*/  IMAD R13, R14.reuse, c[0x0][0x1b4], R0 ;  /* 0x00006d000e0d7a24 */ /* 0x040fe200078e0200 */
[----:B------:R-:W-:Y:S03]  /*38c0*/  BSSY B0, `(.L_x_1951) ;  /* 0x0000031000007945 */ /* 0x000fe60003800000 */
        /* <DEDUP_REMOVED lines=48> */
.L_x_1952:
[----:B---3--:R-:W-:Y:S05]  /*3bd0*/  BSYNC B0 ;  /* 0x0000000000007941 */ /* 0x008fea0003800000 */
.L_x_1951:
        /* <DEDUP_REMOVED lines=55> */
.L_x_1954:
[----:B------:R-:W-:Y:S05]  /*3f50*/  BSYNC B0 ;  /* 0x0000000000007941 */ /* 0x000fea0003800000 */
.L_x_1953:
        /* <DEDUP_REMOVED lines=62> */
.L_x_1956:
[----:B------:R-:W-:Y:S05]  /*4340*/  BSYNC B0 ;  /* 0x0000000000007941 */ /* 0x000fea0003800000 */
.L_x_1955:
        /* <DEDUP_REMOVED lines=54> */
.L_x_1958:
[----:B------:R-:W-:Y:S05]  /*46b0*/  BSYNC B0 ;  /* 0x0000000000007941 */ /* 0x000fea0003800000 */
.L_x_1957:
[----:B------:R-:W-:Y:S01]  /*46c0*/  ULDC.64 UR20, c[0x0][0x318] ;  /* 0x0000c60000147ab9 */ /* 0x000fe20000000a00 */
[----:B--2---:R-:W2:Y:S01]  /*46d0*/  LDL R5, [R1+0x4] ;  /* 0x0000040001057983 */ /* 0x004ea20000100800 */
[----:B------:R-:W-:-:S02]  /*46e0*/  UISETP.NE.U32.AND UP1, UPT, URZ, UR20, UPT ;  /* 0x000000143f00728c */ /* 0x000fc4000bf25070 */
[----:B------:R-:W-:Y:S01]  /*46f0*/  ULDC.64 UR24, c[0x0][0x320] ;  /* 0x0000c80000187ab9 */ /* 0x000fe20000000a00 */
[----:B------:R-:W-:Y:S01]  /*4700*/  LEA.HI R0, R22, R23, RZ, 0x4 ;  /* 0x0000001716007211 */ /* 0x000fe200078f20ff */
        /* <DEDUP_REMOVED lines=14> */
[----:B------:R-:W-:Y:S01]  /*47f0*/  LOP3.LUT R0, R0, 0xfffffff0, RZ, 0xc0, !PT ;  /* 0xfffffff000007812 */ /* 0x000fe200078ec0ff */
[----:B------:R-:W3:Y:S01]  /*4800*/  @P3 MUFU.RCP R4, c[0x0][0x238] ;  /* 0x00008e0000043b08 */ /* 0x000ee20000001000 */
[----:B------:R-:W-:Y:S01]  /*4810*/  IMAD.MOV.U32 R216, RZ, RZ, 0x40 ;  /* 0x00000040ffd87424 */ /* 0x000fe200078e00ff */
[----:B------:R-:W-:Y:S01]  /*4820*/  IADD3 R213, R222, 0x4000, RZ ;  /* 0x00004000ded57810 */ /* 0x000fe20007ffe0ff */
[----:B------:R-:W-:Y:S01]  /*4830*/  UIADD3 UR9, UR26, UR12, URZ ;  /* 0x0000000c1a097290 */ /* 0x000fe2000fffe03f */
[----:B------:R-:W-:Y:S01]  /*4840*/  IMAD.IADD R0, R23, 0x1, -R0 ;  /* 0x0000000117007824 */ /* 0x000fe200078e0a00 */
[----:B------:R-:W-:Y:S01]  /*4850*/  CS2R R190, SRZ ;  /* 0x0000000000be7805 */ /* 0x000fe2000001ff00 */
[----:B------:R-:W-:Y:S01]  /*4860*/  SEL R213, R213, R222, !P0 ;  /* 0x000000ded5d57207 */ /* 0x000fe20004000000 */
        /* <DEDUP_REMOVED lines=16> */
[----:B-1----:R-:W-:Y:S01]  /*4970*/  SHF.R.S32.HI R2, RZ, 0x1f, R0 ;  /* 0x0000001fff027819 */ /* 0x002fe20000011400 */
        /* <DEDUP_REMOVED lines=19> */
[----:B------:R-:W-:Y:S01]  /*4ab0*/  IADD3 R2, R223, 0x4000, RZ ;  /* 0x00004000df027810 */ /* 0x000fe20007ffe0ff */
[----:B------:R-:W-:Y:S01]  /*4ac0*/  CS2R R134, SRZ ;  /* 0x0000000000867805 */ /* 0x000fe2000001ff00 */
        /* <DEDUP_REMOVED lines=40> */
[----:B------:R-:W-:Y:S01]  /*4d50*/  UMOV UR6, URZ ;  /* 0x0000003f00067c82 */ /* 0x000fe20008000000 */
[----:B------:R-:W-:Y:S01]  /*4d60*/  IMAD.IADD R220, R218, 0x1, R216 ;  /* 0x00000001dadc7824 */ /* 0x000fe200078e02d8 */
[----:B------:R-:W-:Y:S01]  /*4d70*/  ULDC UR14, c[0x0][0x2e4] ;  /* 0x0000b900000e7ab9 */ /* 0x000fe20000000800 */
[----:B------:R-:W-:Y:S01]  /*4d80*/  IMAD.IADD R221, R216, 0x1, R219 ;  /* 0x00000001d8dd7824 */ /* 0x000fe200078e02db */
[----:B------:R-:W-:Y:S01]  /*4d90*/  UIADD3 UR20, UR9, -UR13, URZ ;  /* 0x8000000d09147290 */ /* 0x000fe2000fffe03f */
[----:B---3--:R-:W-:-:S04]  /*4da0*/  @P3 FMUL.FTZ R0, R3, R4 ;  /* 0x0000000403003220 */ /* 0x008fc80000410000 */
[----:B------:R1:W3:Y:S02]  /*4db0*/  @P3 R2UR UR10, R0 ;  /* 0x00000000000a33c2 */ /* 0x0002e400000e0000 */
[----:B-1----:R-:W-:Y:S01]  /*4dc0*/  IMAD.U32 R0, RZ, RZ, UR22 ;  /* 0x00000016ff007e24 */ /* 0x002fe2000f8e00ff */
[----:B---3--:R-:W-:-:S03]  /*4dd0*/  @UP1 UMOV UR6, UR10 ;  /* 0x0000000a00061c82 */ /* 0x008fc60008000000 */
[----:B--2---:R-:W-:-:S05]  /*4de0*/  IMAD R0, R0, 0x40, R5 ;  /* 0x0000004000007824 */ /* 0x004fca00078e0205 */
[----:B------:R-:W-:-:S04]  /*4df0*/  IADD3 R0, R252, -UR12, -R0 ;  /* 0x8000000cfc007c10 */ /* 0x000fc8000fffe800 */
[----:B------:R-:W-:-:S05]  /*4e00*/  IADD3 R0, R0, UR8, RZ ;  /* 0x0000000800007c10 */ /* 0x000fca000fffe0ff */
[----:B------:R1:W-:Y:S02]  /*4e10*/  STL [R1], R0 ;  /* 0x0000000001007387 */ /* 0x0003e40000100800 */
.L_x_1963:
[----:B------:R-:W0:Y:S01]  /*4e20*/  LDGDEPBAR ;  /* 0x00000000000079af */ /* 0x000e220000000000 */
[C---:B------:R-:W-:Y:S01]  /*4e30*/  IADD3 R3, R213.reuse, R217, RZ ;  /* 0x000000d9d5037210 */ /* 0x040fe20007ffe0ff */
[----:B------:R-:W-:Y:S01]  /*4e40*/  USHF.L.U32 UR9, UR7, 0x6, URZ ;  /* 0x0000000607097899 */ /* 0x000fe2000800063f */
[-C--:B------:R-:W-:Y:S01]  /*4e50*/  IADD3 R2, R213, R216.reuse, RZ ;  /* 0x000000d8d5027210 */ /* 0x080fe20007ffe0ff */
[----:B------:R-:W-:Y:S01]  /*4e60*/  ULDC UR10, c[0x0][0x2e4] ;  /* 0x0000b900000a7ab9 */ /* 0x000fe20000000800 */
[----:B-1----:R-:W-:Y:S01]  /*4e70*/  IADD3 R0, R3, R216, RZ ;  /* 0x000000d803007210 */ /* 0x002fe20007ffe0ff */
[----:B------:R-:W-:Y:S02]  /*4e80*/  UISETP.GE.AND UP0, UPT, UR9, UR20, UPT ;  /* 0x000000140900728c */ /* 0x000fe4000bf06270 */
[----:B------:R-:W2:Y:S01]  /*4e90*/  LDL R112, [R1] ;  /* 0x0000000001707983 */ /* 0x000ea20000100800 */
[----:B------:R-:W-:Y:S04]  /*4ea0*/  DEPBAR.LE SB0, 0x0 ;  /* 0x000080000000791a */ /* 0x000fe80000000000 */
[----:B------:R-:W-:Y:S08]  /*4eb0*/  BAR.SYNC.DEFER_BLOCKING 0x0 ;  /* 0x0000000000007b1d */ /* 0x000ff00000010000 */
[----:B------:R-:W-:Y:S08]  /*4ec0*/  LDSM.16.M88.4 R16, [R213] ;  /* 0x00000000d510783b */ /* 0x000ff00000000200 */
[----:B------:R-:W1:Y:S08]  /*4ed0*/  LDSM.16.M88.4 R8, [R209+0x18000] ;  /* 0x01800000d108783b */ /* 0x000e700000000200 */
[----:B------:R-:W3:Y:S08]  /*4ee0*/  LDSM.16.M88.4 R84, [R209+0x18800] ;  /* 0x01880000d154783b */ /* 0x000ef00000000200 */
[----:B------:R-:W-:Y:S08]  /*4ef0*/  LDSM.16.M88.4 R88, [R3] ;  /* 0x000000000358783b */ /* 0x000ff00000000200 */
[----:B------:R-:W4:Y:S08]  /*4f00*/  LDSM.16.M88.4 R92, [R210+0x18000] ;  /* 0x01800000d25c783b */ /* 0x000f300000000200 */
[----:B------:R-:W4:Y:S01]  /*4f10*/  LDSM.16.M88.4 R96, [R210+0x18800] ;  /* 0x01880000d260783b */ /* 0x000f220000000200 */
[C---:B-1----:R-:W-:Y:S07]  /*4f20*/  HMMA.16816.F32.BF16 R4, R16.reuse, R8, RZ ;  /* 0x000000081004723c */ /* 0x042fee00000418ff */
[----:B------:R-:W-:Y:S01]  /*4f30*/  LDSM.16.M88.4 R100, [R2] ;  /* 0x000000000264783b */ /* 0x000fe20000000200 */
[C---:B------:R-:W-:Y:S07]  /*4f40*/  HMMA.16816.F32.BF16 R8, R16.reuse, R10, RZ ;  /* 0x0000000a1008723c */ /* 0x040fee00000418ff */
[----:B------:R-:W1:Y:S01]  /*4f50*/  LDSM.16.M88.4 R104, [R212+0x18000] ;  /* 0x01800000d468783b */ /* 0x000e620000000200 */
[C---:B---3--:R-:W-:Y:S07]  /*4f60*/  HMMA.16816.F32.BF16 R12, R16.reuse, R84, RZ ;  /* 0x00000054100c723c */ /* 0x048fee00000418ff */
[----:B------:R-:W-:Y:S01]  /*4f70*/  LDSM.16.M88.4 R108, [R211+0x18000] ;  /* 0x01800000d36c783b */ /* 0x000fe20000000200 */
[----:B------:R-:W-:Y:S07]  /*4f80*/  HMMA.16816.F32.BF16 R16, R16, R86, RZ ;  /* 0x000000561010723c */ /* 0x000fee00000418ff */
[----:B------:R-:W3:Y:S01]  /*4f90*/  LDSM.16.M88.4 R84, [R212+0x18800] ;  /* 0x01880000d454783b */ /* 0x000ee20000000200 */
[C---:B----4-:R-:W-:Y:S08]  /*4fa0*/  HMMA.16816.F32.BF16 R4, R88.reuse, R92, R4 ;  /* 0x0000005c5804723c */ /* 0x050ff00000041804 */
[C---:B------:R-:W-:Y:S01]  /*4fb0*/  HMMA.16816.F32.BF16 R8, R88.reuse, R94, R8 ;  /* 0x0000005e5808723c */ /* 0x040fe20000041808 */
[----:B------:R-:W4:Y:S07]  /*4fc0*/  LDSM.16.M88.4 R92, [R0] ;  /* 0x00000000005c783b */ /* 0x000f2e0000000200 */
[C---:B------:R-:W-:Y:S08]  /*4fd0*/  HMMA.16816.F32.BF16 R12, R88.reuse, R96, R12 ;  /* 0x00000060580c723c */ /* 0x040ff0000004180c */
[----:B------:R-:W-:Y:S01]  /*4fe0*/  HMMA.16816.F32.BF16 R16, R88, R98, R16 ;  /* 0x000000625810723c */ /* 0x000fe20000041810 */
[----:B------:R-:W4:Y:S07]  /*4ff0*/  LDSM.16.M88.4 R88, [R211+0x18800] ;  /* 0x01880000d358783b */ /* 0x000f2e0000000200 */
[C---:B-1----:R-:W-:Y:S01]  /*5000*/  HMMA.16816.F32.BF16 R4, R100.reuse, R104, R4 ;  /* 0x000000686404723c */ /* 0x042fe20000041804 */
[----:B------:R-:W-:Y:S07]  /*5010*/  LDSM.16.M88.4 R96, [R213+0x2000] ;  /* 0x00200000d560783b */ /* 0x000fee0000000200 */
[C---:B------:R-:W-:Y:S01]  /*5020*/  HMMA.16816.F32.BF16 R8, R100.reuse, R106, R8 ;  /* 0x0000006a6408723c */ /* 0x040fe20000041808 */
[----:B------:R-:W1:Y:S07]  /*5030*/  LDSM.16.M88.4 R104, [R209+0x1a000] ;  /* 0x01a00000d168783b */ /* 0x000e6e0000000200 */
[C---:B---3--:R-:W-:Y:S08]  /*5040*/  HMMA.16816.F32.BF16 R12, R100.reuse, R84, R12 ;  /* 0x00000054640c723c */ /* 0x048ff0000004180c */
[----:B------:R-:W-:Y:S01]  /*5050*/  HMMA.16816.F32.BF16 R16, R100, R86, R16 ;  /* 0x000000566410723c */ /* 0x000fe20000041810 */
[----:B------:R-:W3:Y:S07]  /*5060*/  LDSM.16.M88.4 R84, [R209+0x1a800] ;  /* 0x01a80000d154783b */ /* 0x000eee0000000200 */
[C---:B----4-:R-:W-:Y:S01]  /*5070*/  HMMA.16816.F32.BF16 R4, R92.reuse, R108, R4 ;  /* 0x0000006c5c04723c */ /* 0x050fe20000041804 */
[----:B------:R-:W-:Y:S07]  /*5080*/  LDSM.16.M88.4 R100, [R3+0x2000] ;  /* 0x002000000364783b */ /* 0x000fee0000000200 */
[C---:B------:R-:W-:Y:S01]  /*5090*/  HMMA.16816.F32.BF16 R8, R92.reuse, R110, R8 ;  /* 0x0000006e5c08723c */ /* 0x040fe20000041808 */
[----:B------:R-:W4:Y:S07]  /*50a0*/  LDSM.16.M88.4 R108, [R210+0x1a000] ;  /* 0x01a00000d26c783b */ /* 0x000f2e0000000200 */
        /* <DEDUP_REMOVED lines=16> */
[----:B------:R-:W2:Y:S07]  /*51b0*/  LDSM.16.M88.4 R88, [R211+0x1a800] ;  /* 0x01a80000d358783b */ /* 0x000eae0000000200 */
        /* <DEDUP_REMOVED lines=11> */
[C---:B--2---:R-:W-:Y:S08]  /*5270*/  HMMA.16816.F32.BF16 R12, R96.reuse, R88, R12 ;  /* 0x00000058600c723c */ /* 0x044ff0000004180c */
        /* <DEDUP_REMOVED lines=15> */
[----:B------:R-:W2:Y:S06]  /*5370*/  LDSM.16.M88.4 R88, [R211+0x1c800] ;  /* 0x01c80000d358783b */ /* 0x000eac0000000200 */
[----:B------:R-:W-:Y:S01]  /*5380*/  IADD3 R92, P0, R248, UR18, RZ ;  /* 0x00000012f85c7c10 */ /* 0x000fe2000ff1e0ff */
[C---:B-1----:R-:W-:Y:S05]  /*5390*/  HMMA.16816.F32.BF16 R4, R96.reuse, R104, R4 ;  /* 0x000000686004723c */ /* 0x042fea0000041804 */
[----:B------:R-:W-:Y:S03]  /*53a0*/  IADD3.X R93, R247, UR17, RZ, P0, !PT ;  /* 0x00000011f75d7c10 */ /* 0x000fe600087fe4ff */
[C---:B------:R-:W-:Y:S01]  /*53b0*/  HMMA.16816.F32.BF16 R8, R96.reuse, R106, R8 ;  /* 0x0000006a6008723c */ /* 0x040fe20000041808 */
[----:B------:R-:W-:Y:S07]  /*53c0*/  LDSM.16.M88.4 R104, [R209+0x1e000] ;  /* 0x01e00000d168783b */ /* 0x000fee0000000200 */
[C---:B---3--:R-:W-:Y:S01]  /*53d0*/  HMMA.16816.F32.BF16 R12, R96.reuse, R84, R12 ;  /* 0x00000054600c723c */ /* 0x048fe2000004180c */
[----:B-----5:R1:W5:Y:S04]  /*53e0*/  LDG.E R114, [R92.64] ;  /* 0x000000045c727981 */ /* 0x020368000c1e1900 */
[----:B------:R1:W5:Y:S03]  /*53f0*/  LDG.E R113, [R92.64+0x20] ;  /* 0x000020045c717981 */ /* 0x000366000c1e1900 */
[----:B------:R-:W-:Y:S01]  /*5400*/  HMMA.16816.F32.BF16 R16, R96, R86, R16 ;  /* 0x000000566010723c */ /* 0x000fe20000041810 */
[----:B------:R-:W-:Y:S07]  /*5410*/  LDSM.16.M88.4 R84, [R209+0x1e800] ;  /* 0x01e80000d154783b */ /* 0x000fee0000000200 */
[C---:B----4-:R-:W-:Y:S01]  /*5420*/  HMMA.16816.F32.BF16 R4, R100.reuse, R108, R4 ;  /* 0x0000006c6404723c */ /* 0x050fe20000041804 */
[----:B------:R-:W-:Y:S07]  /*5430*/  LDSM.16.M88.4 R96, [R3+0x6000] ;  /* 0x006000000360783b */ /* 0x000fee0000000200 */
[C---:B------:R-:W-:Y:S01]  /*5440*/  HMMA.16816.F32.BF16 R8, R100.reuse, R110, R8 ;  /* 0x0000006e6408723c */ /* 0x040fe20000041808 */
[----:B------:R-:W-:Y:S07]  /*5450*/  LDSM.16.M88.4 R108, [R210+0x1e000] ;  /* 0x01e00000d26c783b */ /* 0x000fee0000000200 */
[C---:B--2---:R-:W-:Y:S01]  /*5460*/  HMMA.16816.F32.BF16 R12, R100.reuse, R88, R12 ;  /* 0x00000058640c723c */ /* 0x044fe2000004180c */
[----:B-1----:R-:W1:Y:S07]  /*5470*/  LDSM.16.M88.4 R92, [R213+0x6000] ;  /* 0x00600000d55c783b */ /* 0x002e6e0000000200 */
[----:B------:R-:W-:Y:S01]  /*5480*/  HMMA.16816.F32.BF16 R16, R100, R90, R16 ;  /* 0x0000005a6410723c */ /* 0x000fe20000041810 */
[----:B------:R-:W2:Y:S07]  /*5490*/  LDSM.16.M88.4 R88, [R210+0x1e800] ;  /* 0x01e80000d258783b */ /* 0x000eae0000000200 */
[C---:B-1----:R-:W-:Y:S08]  /*54a0*/  HMMA.16816.F32.BF16 R4, R92.reuse, R104, R4 ;  /* 0x000000685c04723c */ /* 0x042ff00000041804 */
[C---:B------:R-:W-:Y:S08]  /*54b0*/  HMMA.16816.F32.BF16 R8, R92.reuse, R106, R8 ;  /* 0x0000006a5c08723c */ /* 0x040ff00000041808 */
[C---:B------:R-:W-:Y:S08]  /*54c0*/  HMMA.16816.F32.BF16 R12, R92.reuse, R84, R12 ;  /* 0x000000545c0c723c */ /* 0x040ff0000004180c */
[----:B------:R-:W-:Y:S01]  /*54d0*/  HMMA.16816.F32.BF16 R16, R92, R86, R16 ;  /* 0x000000565c10723c */ /* 0x000fe20000041810 */
[----:B------:R1:W-:Y:S07]  /*54e0*/  LDSM.16.M88.4 R84, [R2+0x6000] ;  /* 0x006000000254783b */ /* 0x0003ee0000000200 */
[C---:B------:R-:W-:Y:S01]  /*54f0*/  HMMA.16816.F32.BF16 R4, R96.reuse, R108, R4 ;  /* 0x0000006c6004723c */ /* 0x040fe20000041804 */
[----:B------:R-:W3:Y:S07]  /*5500*/  LDSM.16.M88.4 R92, [R212+0x1e000] ;  /* 0x01e00000d45c783b */ /* 0x000eee0000000200 */
[C---:B------:R-:W-:Y:S08]  /*5510*/  HMMA.16816.F32.BF16 R8, R96.reuse, R110, R8 ;  /* 0x0000006e6008723c */ /* 0x040ff00000041808 */
[C---:B--2---:R-:W-:Y:S04]  /*5520*/  HMMA.16816.F32.BF16 R12, R96.reuse, R88, R12 ;  /* 0x00000058600c723c */ /* 0x044fe8000004180c */
[----:B-1----:R-:W-:Y:S04]  /*5530*/  IADD3 R2, R112, UR9, RZ ;  /* 0x0000000970027c10 */ /* 0x002fe8000fffe0ff */
[----:B------:R-:W-:Y:S01]  /*5540*/  IABS R100, R2 ;  /* 0x0000000200647213 */ /* 0x000fe20000000000 */
[----:B------:R-:W-:Y:S01]  /*5550*/  HMMA.16816.F32.BF16 R16, R96, R90, R16 ;  /* 0x0000005a6010723c */ /* 0x000fe20000041810 */
[----:B------:R1:W-:Y:S02]  /*5560*/  LDSM.16.M88.4 R88, [R0+0x6000] ;  /* 0x006000000058783b */ /* 0x0003e40000000200 */
[----:B------:R2:W-:Y:S01]  /*5570*/  I2F R107, R100 ;  /* 0x00000064006b7306 */ /* 0x0005e20000201400 */
[C---:B------:R-:W-:Y:S02]  /*5580*/  IADD3 R3, R2.reuse, 0x8, RZ ;  /* 0x0000000802037810 */ /* 0x040fe40007ffe0ff */
[C---:B------:R-:W-:Y:S02]  /*5590*/  IADD3 R105, R2.reuse, 0x7, RZ ;  /* 0x0000000702697810 */ /* 0x040fe40007ffe0ff */
[----:B------:R-:W-:Y:S01]  /*55a0*/  ISETP.GE.AND P1, PT, R3, RZ, PT ;  /* 0x000000ff0300720c */ /* 0x000fe20003f26270 */
[----:B------:R-:W-:Y:S01]  /*55b0*/  LDSM.16.M88.4 R96, [R211+0x1e000] ;  /* 0x01e00000d360783b */ /* 0x000fe20000000200 */
[----:B------:R-:W-:Y:S02]  /*55c0*/  ISETP.GE.AND P0, PT, R105, RZ, PT ;  /* 0x000000ff6900720c */ /* 0x000fe40003f06270 */
[C---:B------:R-:W-:Y:S01]  /*55d0*/  IADD3 R104, R2.reuse, -0x1, RZ ;  /* 0xffffffff02687810 */ /* 0x040fe20007ffe0ff */
[C---:B---3--:R-:W-:Y:S08]  /*55e0*/  HMMA.16816.F32.BF16 R4, R84.reuse, R92, R4 ;  /* 0x0000005c5404723c */ /* 0x048ff00000041804 */
[----:B------:R-:W-:Y:S02]  /*55f0*/  @!P1 IADD3 R3, -R2, -0x8, RZ ;  /* 0xfffffff802039810 */ /* 0x000fe40007ffe1ff */
[----:B------:R-:W-:Y:S01]  /*5600*/  ISETP.GE.AND P1, PT, R104, RZ, PT ;  /* 0x000000ff6800720c */ /* 0x000fe20003f26270 */
[C---:B------:R-:W-:Y:S01]  /*5610*/  HMMA.16816.F32.BF16 R8, R84.reuse, R94, R8 ;  /* 0x0000005e5408723c */ /* 0x040fe20000041808 */
[----:B------:R3:W-:Y:S01]  /*5620*/  I2F R106, R3 ;  /* 0x00000003006a7306 */ /* 0x0007e20000201400 */
[----:B--2---:R-:W2:Y:S01]  /*5630*/  LDSM.16.M88.4 R100, [R212+0x1e800] ;  /* 0x01e80000d464783b */ /* 0x004ea20000000200 */
[C---:B-1----:R-:W-:Y:S02]  /*5640*/  IADD3 R0, R2.reuse, -0x9, RZ ;  /* 0xfffffff702007810 */ /* 0x042fe40007ffe0ff */
[C---:B------:R-:W-:Y:S02]  /*5650*/  @!P0 IADD3 R105, -R2.reuse, -0x7, RZ ;  /* 0xfffffff902698810 */ /* 0x040fe40007ffe1ff */
[C---:B------:R-:W-:Y:S04]  /*5660*/  IADD3 R93, R2.reuse, -0x10, RZ ;  /* 0xfffffff0025d7810 */ /* 0x040fe80007ffe0ff */
[----:B------:R-:W-:Y:S01]  /*5670*/  I2F R105, R105 ;  /* 0x0000006900697306 */ /* 0x000fe20000201400 */
[----:B------:R-:W-:Y:S02]  /*5680*/  @!P1 IADD3 R104, -R2, 0x1, RZ ;  /* 0x0000000102689810 */ /* 0x000fe40007ffe1ff */
[----:B------:R-:W-:Y:S02]  /*5690*/  ISETP.GE.AND P1, PT, R0, RZ, PT ;  /* 0x000000ff0000720c */ /* 0x000fe40003f26270 */
[----:B------:R-:W-:Y:S04]  /*56a0*/  IADD3 R92, R2, -0x11, RZ ;  /* 0xffffffef025c7810 */ /* 0x000fe80007ffe0ff */
[----:B------:R-:W-:Y:S01]  /*56b0*/  ISETP.GE.AND P2, PT, R92, RZ, PT ;  /* 0x000000ff5c00720c */ /* 0x000fe20003f46270 */
[----:B------:R-:W-:Y:S01]  /*56c0*/  I2F R104, R104 ;  /* 0x0000006800687306 */ /* 0x000fe20000201400 */
[C---:B---3--:R-:W-:Y:S05]  /*56d0*/  IADD3 R3, R2.reuse, -0x8, RZ ;  /* 0xfffffff802037810 */ /* 0x048fea0007ffe0ff */
[C---:B------:R-:W-:Y:S02]  /*56e0*/  @!P1 IADD3 R0, -R2.reuse, 0x9, RZ ;  /* 0x0000000902009810 */ /* 0x040fe40007ffe1ff */
[----:B------:R-:W-:Y:S02]  /*56f0*/  ISETP.GE.AND P0, PT, R3, RZ, PT ;  /* 0x000000ff0300720c */ /* 0x000fe40003f06270 */
[----:B------:R1:W-:Y:S02]  /*5700*/  I2F R94, R0 ;  /* 0x00000000005e7306 */ /* 0x0003e40000201400 */
[C---:B------:R-:W-:Y:S08]  /*5710*/  @!P2 IADD3 R92, -R2.reuse, 0x11, RZ ;  /* 0x00000011025ca810 */ /* 0x040ff00007ffe1ff */
[----:B------:R-:W-:Y:S01]  /*5720*/  I2F R92, R92 ;  /* 0x0000005c005c7306 */ /* 0x000fe20000201400 */
[C---:B--2---:R-:W-:Y:S03]  /*5730*/  HMMA.16816.F32.BF16 R12, R84.reuse, R100, R12 ;  /* 0x00000064540c723c */ /* 0x044fe6000004180c */
[C---:B------:R-:W-:Y:S02]  /*5740*/  @!P0 IADD3 R3, -R2.reuse, 0x8, RZ ;  /* 0x0000000802038810 */ /* 0x040fe40007ffe1ff */
[----:B------:R-:W-:Y:S03]  /*5750*/  ISETP.GE.AND P0, PT, R93, RZ, PT ;  /* 0x000000ff5d00720c */ /* 0x000fe60003f06270 */
[----:B------:R-:W-:Y:S01]  /*5760*/  HMMA.16816.F32.BF16 R16, R84, R102, R16 ;  /* 0x000000665410723c */ /* 0x000fe20000041810 */
[----:B------:R2:W-:Y:S01]  /*5770*/  I2F R95, R3 ;  /* 0x00000003005f7306 */ /* 0x0005e20000201400 */
[----:B------:R-:W3:Y:S02]  /*5780*/  LDSM.16.M88.4 R84, [R211+0x1e800] ;  /* 0x01e80000d354783b */ /* 0x000ee40000000200 */
[C---:B-1----:R-:W-:Y:S04]  /*5790*/  IADD3 R0, R2.reuse, -0x19, RZ ;  /* 0xffffffe702007810 */ /* 0x042fe80007ffe0ff */
[C---:B------:R-:W-:Y:S05]  /*57a0*/  HMMA.16816.F32.BF16 R4, R88.reuse, R96, R4 ;  /* 0x000000605804723c */ /* 0x040fea0000041804 */
[----:B------:R-:W-:Y:S02]  /*57b0*/  @!P0 IADD3 R93, -R2, 0x10, RZ ;  /* 0x00000010025d8810 */ /* 0x000fe40007ffe1ff */
[----:B------:R-:W-:Y:S01]  /*57c0*/  ISETP.GE.AND P0, PT, R0, RZ, PT ;  /* 0x000000ff0000720c */ /* 0x000fe20003f06270 */
[C---:B------:R-:W-:Y:S03]  /*57d0*/  HMMA.16816.F32.BF16 R8, R88.reuse, R98, R8 ;  /* 0x000000625808723c */ /* 0x040fe60000041808 */
[----:B------:R-:W-:Y:S01]  /*57e0*/  I2F R93, R93 ;  /* 0x0000005d005d7306 */ /* 0x000fe20000201400 */
[C---:B--2---:R-:W-:Y:S08]  /*57f0*/  IADD3 R3, R2.reuse, -0x18, RZ ;  /* 0xffffffe802037810 */ /* 0x044ff00007ffe0ff */
[----:B------:R-:W-:Y:S02]  /*5800*/  @!P0 IADD3 R0, -R2, 0x19, RZ ;  /* 0x0000001902008810 */ /* 0x000fe40007ffe1ff */
[----:B------:R-:W-:Y:S02]  /*5810*/  ISETP.GE.AND P1, PT, R3, RZ, PT ;  /* 0x000000ff0300720c */ /* 0x000fe40003f26270 */
[----:B------:R-:W-:Y:S01]  /*5820*/  FMUL.FTZ R4, R4, c[0x0][0x2ec] ;  /* 0x0000bb0004047a20 */ /* 0x000fe20000410000 */
[----:B------:R-:W-:Y:S01]  /*5830*/  PLOP3.LUT P0, PT, PT, PT, UP0, 0x80, 0x0 ;  /* 0x000000000000781c */ /* 0x000fe20003f0f008 */
[----:B------:R-:W-:Y:S01]  /*5840*/  I2F R0, R0 ;  /* 0x0000000000007306 */ /* 0x000fe20000201400 */
[----:B------:R-:W-:Y:S05]  /*5850*/  FMUL.FTZ R5, R5, c[0x0][0x2ec] ;  /* 0x0000bb0005057a20 */ /* 0x000fea0000410000 */
[----:B------:R-:W-:Y:S01]  /*5860*/  FMUL.FTZ R10, R10, c[0x0][0x2ec] ;  /* 0x0000bb000a0a7a20 */ /* 0x000fe20000410000 */
[C---:B---3--:R-:W-:Y:S03]  /*5870*/  HMMA.16816.F32.BF16 R12, R88.reuse, R84, R12 ;  /* 0x00000054580c723c */ /* 0x048fe6000004180c */
[----:B------:R1:W2:Y:S01]  /*5880*/  MUFU.TANH R99, R10 ;  /* 0x0000000a00637308 */ /* 0x0002a20000002400 */
[----:B------:R-:W-:Y:S01]  /*5890*/  FMUL.FTZ R9, R9, c[0x0][0x2ec] ;  /* 0x0000bb0009097a20 */ /* 0x000fe20000410000 */
[----:B------:R-:W-:Y:S01]  /*58a0*/  @!P1 IADD3 R3, -R2, 0x18, RZ ;  /* 0x0000001802039810 */ /* 0x000fe20007ffe1ff */
[----:B------:R-:W-:Y:S02]  /*58b0*/  FMUL.FTZ R2, R6, c[0x0][0x2ec] ;  /* 0x0000bb0006027a20 */ /* 0x000fe40000410000 */
[----:B------:R-:W-:Y:S01]  /*58c0*/  FMUL.FTZ R6, R7, c[0x0][0x2ec] ;  /* 0x0000bb0007067a20 */ /* 0x000fe20000410000 */
[----:B------:R-:W-:Y:S04]  /*58d0*/  HMMA.16816.F32.BF16 R16, R88, R86, R16 ;  /* 0x000000565810723c */ /* 0x000fe80000041810 */
[----:B------:R3:W4:Y:S01]  /*58e0*/  MUFU.TANH R97, R9 ;  /* 0x0000000900617308 */ /* 0x0007220000002400 */
[----:B------:R-:W-:Y:S02]  /*58f0*/  FMUL.FTZ R8, R8, c[0x0][0x2ec] ;  /* 0x0000bb0008087a20 */ /* 0x000fe40000410000 */
[----:B------:R-:W-:Y:S07]  /*5900*/  FMUL.FTZ R7, R11, c[0x0][0x2ec] ;  /* 0x0000bb000b077a20 */ /* 0x000fee0000410000 */
[----:B------:R-:W4:Y:S01]  /*5910*/  MUFU.TANH R2, R2 ;  /* 0x0000000200027308 */ /* 0x000f220000002400 */
[----:B------:R-:W-:Y:S02]  /*5920*/  FMUL.FTZ R13, R13, c[0x0][0x2ec] ;  /* 0x0000bb000d0d7a20 */ /* 0x000fe40000410000 */
[----:B-1----:R-:W-:Y:S02]  /*5930*/  FMUL.FTZ R10, R14, c[0x0][0x2ec] ;  /* 0x0000bb000e0a7a20 */ /* 0x002fe40000410000 */
[----:B------:R-:W-:Y:S05]  /*5940*/  FMUL.FTZ R12, R12, c[0x0][0x2ec] ;  /* 0x0000bb000c0c7a20 */ /* 0x000fea0000410000 */
[----:B------:R-:W1:Y:S01]  /*5950*/  MUFU.TANH R6, R6 ;  /* 0x0000000600067308 */ /* 0x000e620000002400 */
[----:B------:R-:W-:Y:S02]  /*5960*/  FMUL.FTZ R14, R17, c[0x0][0x2ec] ;  /* 0x0000bb00110e7a20 */ /* 0x000fe40000410000 */
[----:B------:R-:W-:Y:S02]  /*5970*/  FMUL.FTZ R11, R19, c[0x0][0x2ec] ;  /* 0x0000bb00130b7a20 */ /* 0x000fe40000410000 */
[----:B---3--:R-:W-:Y:S02]  /*5980*/  FMUL.FTZ R9, R15, c[0x0][0x2ec] ;  /* 0x0000bb000f097a20 */ /* 0x008fe40000410000 */
[----:B------:R-:W-:Y:S02]  /*5990*/  FMUL.FTZ R15, R16, c[0x0][0x2ec] ;  /* 0x0000bb00100f7a20 */ /* 0x000fe40000410000 */
[----:B------:R-:W-:Y:S01]  /*59a0*/  FMUL.FTZ R18, R18, c[0x0][0x2ec] ;  /* 0x0000bb0012127a20 */ /* 0x000fe20000410000 */
[----:B------:R-:W3:Y:S01]  /*59b0*/  MUFU.TANH R4, R4 ;  /* 0x0000000400047308 */ /* 0x000ee20000002400 */
[----:B--2---:R-:W-:Y:S02]  /*59c0*/  FFMA.FTZ R19, R107, -UR6, R99 ;  /* 0x800000066b137c23 */ /* 0x004fe40008010063 */
[----:B----4-:R-:W-:Y:S02]  /*59d0*/  FFMA.FTZ R90, R94, -UR6, R97 ;  /* 0x800000065e5a7c23 */ /* 0x010fe40008010061 */
[----:B------:R-:W-:Y:S05]  /*59e0*/  FFMA.FTZ R85, R106, -UR6, R2 ;  /* 0x800000066a557c23 */ /* 0x000fea0008010002 */
[----:B------:R2:W4:Y:S01]  /*59f0*/  MUFU.TANH R98, R5 ;  /* 0x0000000500627308 */ /* 0x0005220000002400 */
[----:B-1----:R-:W-:Y:S09]  /*5a00*/  FFMA.FTZ R84, R105, -UR6, R6 ;  /* 0x8000000669547c23 */ /* 0x002ff20008010006 */
[----:B------:R1:W-:Y:S10]  /*5a10*/  MUFU.TANH R88, R13 ;  /* 0x0000000d00587308 */ /* 0x0003f40000002400 */
[----:B------:R-:W4:Y:S01]  /*5a20*/  MUFU.TANH R96, R8 ;  /* 0x0000000800607308 */ /* 0x000f220000002400 */
[----:B--2---:R-:W-:Y:S02]  /*5a30*/  FFMA.FTZ R5, -R2, R2, 1 ;  /* 0x3f80000002057423 */ /* 0x004fe40000010102 */
[----:B------:R-:W-:Y:S02]  /*5a40*/  FFMA.FTZ R2, -R6, R6, 1 ;  /* 0x3f80000006027423 */ /* 0x000fe40000010106 */
[----:B---3--:R-:W-:Y:S05]  /*5a50*/  FFMA.FTZ R6, -R4, R4, 1 ;  /* 0x3f80000004067423 */ /* 0x008fea0000010104 */
[----:B------:R-:W-:Y:S01]  /*5a60*/  I2F R3, R3 ;  /* 0x0000000300037306 */ /* 0x000fe20000201400 */
[----:B------:R-:W-:Y:S02]  /*5a70*/  FMUL.FTZ R125, R2, c[0x0][0x2ec] ;  /* 0x0000bb00027d7a20 */ /* 0x000fe40000410000 */
[----:B------:R-:W-:Y:S02]  /*5a80*/  FFMA.FTZ R2, -R97, R97, 1 ;  /* 0x3f80000061027423 */ /* 0x000fe40000010161 */
[----:B-1----:R-:W-:Y:S02]  /*5a90*/  FFMA.FTZ R13, R107, -UR6, R4 ;  /* 0x800000066b0d7c23 */ /* 0x002fe40008010004 */
[----:B----4-:R-:W-:Y:S02]  /*5aa0*/  FFMA.FTZ R4, -R98, R98, 1 ;  /* 0x3f80000062047423 */ /* 0x010fe40000010162 */
[----:B------:R-:W-:Y:S01]  /*5ab0*/  FMUL.FTZ R126, R5, c[0x0][0x2ec] ;  /* 0x0000bb00057e7a20 */ /* 0x000fe20000410000 */
[----:B------:R-:W-:Y:S01]  /*5ac0*/  MUFU.TANH R7, R7 ;  /* 0x0000000700077308 */ /* 0x000fe20000002400 */
[----:B------:R-:W-:Y:S02]  /*5ad0*/  FMUL.FTZ R117, R4, c[0x0][0x2ec] ;  /* 0x0000bb0004757a20 */ /* 0x000fe40000410000 */
[----:B------:R-:W-:Y:S02]  /*5ae0*/  FMUL.FTZ R119, R6, c[0x0][0x2ec] ;  /* 0x0000bb0006777a20 */ /* 0x000fe40000410000 */
[----:B------:R-:W-:Y:S02]  /*5af0*/  FFMA.FTZ R4, -R96, R96, 1 ;  /* 0x3f80000060047423 */ /* 0x000fe40000010160 */
[----:B------:R-:W-:Y:S02]  /*5b00*/  FFMA.FTZ R8, -R99, R99, 1 ;  /* 0x3f80000063087423 */ /* 0x000fe40000010163 */
[----:B------:R-:W-:Y:S01]  /*5b10*/  FMUL.FTZ R128, R4, c[0x0][0x2ec] ;  /* 0x0000bb0004807a20 */ /* 0x000fe20000410000 */
[----:B------:R-:W1:Y:S01]  /*5b20*/  MUFU.TANH R10, R10 ;  /* 0x0000000a000a7308 */ /* 0x000e620000002400 */
[----:B------:R-:W-:Y:S02]  /*5b30*/  FMUL.FTZ R127, R2, c[0x0][0x2ec] ;  /* 0x0000bb00027f7a20 */ /* 0x000fe40000410000 */
[----:B------:R-:W-:Y:S02]  /*5b40*/  FFMA.FTZ R5, -R88, R88, 1 ;  /* 0x3f80000058057423 */ /* 0x000fe40000010158 */
[----:B------:R-:W-:Y:S02]  /*5b50*/  FFMA.FTZ R91, R95, -UR6, R96 ;  /* 0x800000065f5b7c23 */ /* 0x000fe40008010060 */
[----:B------:R-:W-:Y:S02]  /*5b60*/  FFMA.FTZ R88, R92, -UR6, R88 ;  /* 0x800000065c587c23 */ /* 0x000fe40008010058 */
[----:B------:R-:W-:Y:S01]  /*5b70*/  FMUL.FTZ R130, R8, c[0x0][0x2ec] ;  /* 0x0000bb0008827a20 */ /* 0x000fe20000410000 */
[----:B------:R-:W2:Y:S01]  /*5b80*/  MUFU.TANH R9, R9 ;  /* 0x0000000900097308 */ /* 0x000ea20000002400 */
[----:B------:R-:W-:Y:S09]  /*5b90*/  FMUL.FTZ R115, R5, c[0x0][0x2ec] ;  /* 0x0000bb0005737a20 */ /* 0x000ff20000410000 */
[----:B------:R-:W3:Y:S01]  /*5ba0*/  MUFU.TANH R89, R12 ;  /* 0x0000000c00597308 */ /* 0x000ee20000002400 */
[----:B-1----:R-:W-:Y:S02]  /*5bb0*/  FFMA.FTZ R17, R95, -UR6, R10 ;  /* 0x800000065f117c23 */ /* 0x002fe4000801000a */
[----:B------:R-:W-:Y:S04]  /*5bc0*/  FFMA.FTZ R10, -R10, R10, 1 ;  /* 0x3f8000000a0a7423 */ /* 0x000fe8000001010a */
[----:B------:R-:W-:Y:S03]  /*5bd0*/  FMUL.FTZ R124, R10, c[0x0][0x2ec] ;  /* 0x0000bb000a7c7a20 */ /* 0x000fe60000410000 */
[----:B------:R-:W1:Y:S01]  /*5be0*/  MUFU.TANH R15, R15 ;  /* 0x0000000f000f7308 */ /* 0x000e620000002400 */
[----:B--2---:R-:W-:Y:S02]  /*5bf0*/  FFMA.FTZ R16, R94, -UR6, R9 ;  /* 0x800000065e107c23 */ /* 0x004fe40008010009 */
[----:B------:R-:W-:Y:S04]  /*5c00*/  FFMA.FTZ R9, -R9, R9, 1 ;  /* 0x3f80000009097423 */ /* 0x000fe80000010109 */
[----:B------:R-:W-:Y:S03]  /*5c10*/  FMUL.FTZ R123, R9, c[0x0][0x2ec] ;  /* 0x0000bb00097b7a20 */ /* 0x000fe60000410000 */
[----:B------:R2:W4:Y:S01]  /*5c20*/  MUFU.TANH R86, R18 ;  /* 0x0000001200567308 */ /* 0x0005220000002400 */
[----:B---3--:R-:W-:Y:S02]  /*5c30*/  FFMA.FTZ R6, -R89, R89, 1 ;  /* 0x3f80000059067423 */ /* 0x008fe40000010159 */
[----:B------:R-:W-:Y:S02]  /*5c40*/  FFMA.FTZ R12, R104, -UR6, R98 ;  /* 0x80000006680c7c23 */ /* 0x000fe40008010062 */
[----:B------:R-:W-:Y:S02]  /*5c50*/  FFMA.FTZ R89, R93, -UR6, R89 ;  /* 0x800000065d597c23 */ /* 0x000fe40008010059 */
[----:B------:R-:W-:Y:S03]  /*5c60*/  FMUL.FTZ R116, R6, c[0x0][0x2ec] ;  /* 0x0000bb0006747a20 */ /* 0x000fe60000410000 */
[----:B------:R-:W3:Y:S01]  /*5c70*/  MUFU.TANH R14, R14 ;  /* 0x0000000e000e7308 */ /* 0x000ee20000002400 */
[----:B-1----:R-:W-:Y:S02]  /*5c80*/  FFMA.FTZ R87, R3, -UR6, R15 ;  /* 0x8000000603577c23 */ /* 0x002fe4000801000f */
[----:B------:R-:W-:Y:S04]  /*5c90*/  FFMA.FTZ R4, -R15, R15, 1 ;  /* 0x3f8000000f047423 */ /* 0x000fe8000001010f */
[----:B------:R-:W-:Y:S03]  /*5ca0*/  FMUL.FTZ R121, R4, c[0x0][0x2ec] ;  /* 0x0000bb0004797a20 */ /* 0x000fe60000410000 */
[----:B------:R-:W1:Y:S01]  /*5cb0*/  MUFU.TANH R11, R11 ;  /* 0x0000000b000b7308 */ /* 0x000e620000002400 */
[----:B--2---:R-:W-:Y:S02]  /*5cc0*/  FFMA.FTZ R18, R104, -UR6, R7 ;  /* 0x8000000668127c23 */ /* 0x004fe40008010007 */
[----:B------:R-:W-:Y:S02]  /*5cd0*/  FFMA.FTZ R7, -R7, R7, 1 ;  /* 0x3f80000007077423 */ /* 0x000fe40000010107 */
[----:B----4-:R-:W-:Y:S02]  /*5ce0*/  FFMA.FTZ R15, R93, -UR6, R86 ;  /* 0x800000065d0f7c23 */ /* 0x010fe40008010056 */
[----:B------:R-:W-:Y:S02]  /*5cf0*/  FFMA.FTZ R3, -R86, R86, 1 ;  /* 0x3f80000056037423 */ /* 0x000fe40000010156 */
[----:B------:R-:W-:Y:S02]  /*5d00*/  FMUL.FTZ R129, R7, c[0x0][0x2ec] ;  /* 0x0000bb0007817a20 */ /* 0x000fe40000410000 */
[----:B---3--:R-:W-:Y:S02]  /*5d10*/  FFMA.FTZ R86, R0, -UR6, R14 ;  /* 0x8000000600567c23 */ /* 0x008fe4000801000e */
[----:B------:R-:W-:Y:S02]  /*5d20*/  FFMA.FTZ R2, -R14, R14, 1 ;  /* 0x3f8000000e027423 */ /* 0x000fe4000001010e */
[----:B------:R-:W-:Y:S02]  /*5d30*/  FMUL.FTZ R122, R3, c[0x0][0x2ec] ;  /* 0x0000bb00037a7a20 */ /* 0x000fe40000410000 */
[----:B------:R-:W-:Y:S02]  /*5d40*/  FMUL.FTZ R118, R2, c[0x0][0x2ec] ;  /* 0x0000bb0002767a20 */ /* 0x000fe40000410000 */
[----:B-1----:R-:W-:Y:S02]  /*5d50*/  FFMA.FTZ R0, -R11, R11, 1 ;  /* 0x3f8000000b007423 */ /* 0x002fe4000001010b */
[----:B------:R-:W-:Y:S02]  /*5d60*/  FFMA.FTZ R14, R92, -UR6, R11 ;  /* 0x800000065c0e7c23 */ /* 0x000fe4000801000b */
[----:B------:R-:W-:Y:S01]  /*5d70*/  FMUL.FTZ R120, R0, c[0x0][0x2ec] ;  /* 0x0000bb0000787a20 */ /* 0x000fe20000410000 */
        /* <DEDUP_REMOVED lines=13> */
.L_x_1959:
[----:B------:R-:W-:Y:S01]  /*5e50*/  IADD3 R2, R252, UR9, RZ ;  /* 0x00000009fc027c10 */ /* 0x000fe2000fffe0ff */
[----:B------:R-:W2:Y:S01]  /*5e60*/  LDL R5, [R1+0x4] ;  /* 0x0000040001057983 */ /* 0x000ea20000100800 */
[----:B------:R-:W-:Y:S01]  /*5e70*/  UIADD3 UR13, UR8, 0x1, -UR12 ;  /* 0x00000001080d7890 */ /* 0x000fe2000fffe80c */
[----:B------:R-:W-:Y:S01]  /*5e80*/  IMAD.U32 R0, RZ, RZ, UR22 ;  /* 0x00000016ff007e24 */ /* 0x000fe2000f8e00ff */
[C---:B------:R-:W-:Y:S01]  /*5e90*/  IADD3 R3, R2.reuse, 0x8, RZ ;  /* 0x0000000802037810 */ /* 0x040fe20007ffe0ff */
[----:B------:R-:W-:Y:S02]  /*5ea0*/  UIADD3 UR11, -UR10, UR8, -UR12 ;  /* 0x000000080a0b7290 */ /* 0x000fe4000fffe90c */
[----:B------:R-:W-:Y:S02]  /*5eb0*/  UIADD3 UR9, UR13, UR42, URZ ;  /* 0x0000002a0d097290 */ /* 0x000fe4000fffe03f */
[----:B------:R-:W-:Y:S02]  /*5ec0*/  UMOV UR14, UR10 ;  /* 0x0000000a000e7c82 */ /* 0x000fe40008000000 */
[C---:B------:R-:W-:Y:S02]  /*5ed0*/  IADD3 R4, R2.reuse, UR11, RZ ;  /* 0x0000000b02047c10 */ /* 0x040fe4000fffe0ff */
[----:B------:R-:W-:Y:S02]  /*5ee0*/  IADD3 R94, R2, UR9, RZ ;  /* 0x00000009025e7c10 */ /* 0x000fe4000fffe0ff */
[----:B------:R-:W-:Y:S02]  /*5ef0*/  IMNMX R2, RZ, R4, !PT ;  /* 0x00000004ff027217 */ /* 0x000fe40007800200 */
[C---:B------:R-:W-:Y:S02]  /*5f00*/  IADD3 R93, R3.reuse, UR11, RZ ;  /* 0x0000000b035d7c10 */ /* 0x040fe4000fffe0ff */
[----:B------:R-:W-:Y:S02]  /*5f10*/  IMNMX R4, R94, UR8, PT ;  /* 0x000000085e047c17 */ /* 0x000fe4000b800200 */
[----:B------:R-:W-:Y:S02]  /*5f20*/  IADD3 R92, R3, UR9, RZ ;  /* 0x00000009035c7c10 */ /* 0x000fe4000fffe0ff */
[----:B------:R-:W-:Y:S01]  /*5f30*/  IMNMX R3, RZ, R93, !PT ;  /* 0x0000005dff037217 */ /* 0x000fe20007800200 */
[----:B--2---:R-:W-:Y:S05]  /*5f40*/  IMAD R0, R0, 0x40, R5 ;  /* 0x0000004000007824 */ /* 0x004fea00078e0205 */
[C---:B------:R-:W-:Y:S02]  /*5f50*/  IADD3 R11, R0.reuse, 0x1, RZ ;  /* 0x00000001000b7810 */ /* 0x040fe40007ffe0ff */
[CC--:B------:R-:W-:Y:S02]  /*5f60*/  ISETP.GE.AND P1, PT, R0.reuse, R2.reuse, PT ;  /* 0x000000020000720c */ /* 0x0c0fe40003f26270 */
[C---:B------:R-:W-:Y:S02]  /*5f70*/  ISETP.GE.AND P0, PT, R11.reuse, R2, PT ;  /* 0x000000020b00720c */ /* 0x040fe40003f06270 */
[C---:B------:R-:W-:Y:S02]  /*5f80*/  IADD3 R10, R0.reuse, 0x8, RZ ;  /* 0x00000008000a7810 */ /* 0x040fe40007ffe0ff */
[C---:B------:R-:W-:Y:S02]  /*5f90*/  IADD3 R9, R0.reuse, 0x9, RZ ;  /* 0x0000000900097810 */ /* 0x040fe40007ffe0ff */
[C---:B------:R-:W-:Y:S02]  /*5fa0*/  IADD3 R8, R0.reuse, 0x10, RZ ;  /* 0x0000001000087810 */ /* 0x040fe40007ffe0ff */
[C---:B------:R-:W-:Y:S02]  /*5fb0*/  IADD3 R7, R0.reuse, 0x11, RZ ;  /* 0x0000001100077810 */ /* 0x040fe40007ffe0ff */
[C---:B------:R-:W-:Y:S02]  /*5fc0*/  IADD3 R6, R0.reuse, 0x18, RZ ;  /* 0x0000001800067810 */ /* 0x040fe40007ffe0ff */
[C---:B------:R-:W-:Y:S02]  /*5fd0*/  IADD3 R5, R0.reuse, 0x19, RZ ;  /* 0x0000001900057810 */ /* 0x040fe40007ffe0ff */
        /* <DEDUP_REMOVED lines=47> */
.L_x_1960:
        /* <DEDUP_REMOVED lines=29> */
[----:B------:R-:W1:Y:S10]  /*64a0*/  MUFU.EX2 R201, R12 ;  /* 0x0000000c00c97308 */ /* 0x000e740000000800 */
[----:B------:R-:W-:Y:S10]  /*64b0*/  MUFU.EX2 R200, R91 ;  /* 0x0000005b00c87308 */ /* 0x000ff40000000800 */
[----:B------:R-:W2:Y:S10]  /*64c0*/  MUFU.EX2 R199, R90 ;  /* 0x0000005a00c77308 */ /* 0x000eb40000000800 */
[----:B------:R2:W-:Y:S10]  /*64d0*/  MUFU.EX2 R207, R2 ;  /* 0x0000000200cf7308 */ /* 0x0005f40000000800 */
[----:B------:R-:W-:Y:S10]  /*64e0*/  MUFU.EX2 R197, R19 ;  /* 0x0000001300c57308 */ /* 0x000ff40000000800 */
[----:B------:R-:W3:Y:S10]  /*64f0*/  MUFU.EX2 R131, R18 ;  /* 0x0000001200837308 */ /* 0x000ef40000000800 */
[----:B------:R3:W-:Y:S10]  /*6500*/  MUFU.EX2 R203, R0 ;  /* 0x0000000000cb7308 */ /* 0x0007f40000000800 */
[----:B------:R-:W-:Y:S10]  /*6510*/  MUFU.EX2 R237, R89 ;  /* 0x0000005900ed7308 */ /* 0x000ff40000000800 */
[----:B------:R-:W4:Y:S10]  /*6520*/  MUFU.EX2 R233, R88 ;  /* 0x0000005800e97308 */ /* 0x000f340000000800 */
[----:B------:R-:W-:Y:S10]  /*6530*/  MUFU.EX2 R206, R17 ;  /* 0x0000001100ce7308 */ /* 0x000ff40000000800 */
[----:B------:R-:W2:Y:S10]  /*6540*/  MUFU.EX2 R205, R16 ;  /* 0x0000001000cd7308 */ /* 0x000eb40000000800 */
[----:B------:R-:W4:Y:S10]  /*6550*/  MUFU.EX2 R236, R87 ;  /* 0x0000005700ec7308 */ /* 0x000f340000000800 */
[----:B------:R-:W4:Y:S01]  /*6560*/  MUFU.EX2 R204, R15 ;  /* 0x0000000f00cc7308 */ /* 0x000f220000000800 */
[----:B-1----:R-:W-:Y:S02]  /*6570*/  F2FP.BF16.PACK_AB R4, R201, R202 ;  /* 0x000000cac904723e */ /* 0x002fe400000010ff */
[----:B------:R-:W-:Y:S02]  /*6580*/  F2FP.BF16.PACK_AB R3, R196, R198 ;  /* 0x000000c6c403723e */ /* 0x000fe400000010ff */
[----:B--2---:R-:W-:Y:S01]  /*6590*/  F2FP.BF16.PACK_AB R2, R199, R200 ;  /* 0x000000c8c702723e */ /* 0x004fe200000010ff */
[----:B------:R1:W-:Y:S01]  /*65a0*/  STS [R238+0x2a000], R4 ;  /* 0x02a00004ee007388 */ /* 0x0003e20000000800 */
[----:B---3--:R-:W-:Y:S02]  /*65b0*/  F2FP.BF16.PACK_AB R0, R131, R197 ;  /* 0x000000c58300723e */ /* 0x008fe400000010ff */
[----:B----4-:R-:W-:Y:S03]  /*65c0*/  F2FP.BF16.PACK_AB R5, R233, R237 ;  /* 0x000000ede905723e */ /* 0x010fe600000010ff */
[----:B------:R2:W-:Y:S06]  /*65d0*/  STS [R238+0x2a400], R3 ;  /* 0x02a40003ee007388 */ /* 0x0005ec0000000800 */
[----:B------:R3:W-:Y:S06]  /*65e0*/  STS [R241+0x2a000], R2 ;  /* 0x02a00002f1007388 */ /* 0x0007ec0000000800 */
[----:B------:R4:W-:Y:S06]  /*65f0*/  STS [R241+0x2a400], R0 ;  /* 0x02a40000f1007388 */ /* 0x0009ec0000000800 */
[----:B------:R-:W-:Y:S01]  /*6600*/  STS [R239+0x2a000], R5 ;  /* 0x02a00005ef007388 */ /* 0x000fe20000000800 */
[----:B-1----:R-:W-:Y:S05]  /*6610*/  F2FP.BF16.PACK_AB R4, R205, R206 ;  /* 0x000000cecd04723e */ /* 0x002fea00000010ff */
[----:B------:R-:W-:Y:S01]  /*6620*/  STS [R239+0x2a400], R4 ;  /* 0x02a40004ef007388 */ /* 0x000fe20000000800 */
[----:B--2---:R-:W-:Y:S05]  /*6630*/  F2FP.BF16.PACK_AB R3, R207, R236 ;  /* 0x000000eccf03723e */ /* 0x004fea00000010ff */
[----:B------:R-:W-:Y:S01]  /*6640*/  STS [R240+0x2a000], R3 ;  /* 0x02a00003f0007388 */ /* 0x000fe20000000800 */
[----:B---3--:R-:W-:Y:S05]  /*6650*/  F2FP.BF16.PACK_AB R2, R203, R204 ;  /* 0x000000cccb02723e */ /* 0x008fea00000010ff */
[----:B------:R1:W-:Y:S01]  /*6660*/  STS [R240+0x2a400], R2 ;  /* 0x02a40002f0007388 */ /* 0x0003e20000000800 */
[----:B----4-:R-:W-:Y:S04]  /*6670*/  SHF.L.U32 R0, R222, 0x1, RZ ;  /* 0x00000001de007819 */ /* 0x010fe800000006ff */
[CC--:B------:R-:W-:Y:S01]  /*6680*/  IADD3 R112, R216.reuse, R0.reuse, RZ ;  /* 0x00000000d8707210 */ /* 0x0c0fe20007ffe0ff */
[----:B------:R-:W-:Y:S06]  /*6690*/  LDSM.16.M88.4 R16, [R0+0x10000] ;  /* 0x010000000010783b */ /* 0x000fec0000000200 */
[----:B------:R-:W2:Y:S06]  /*66a0*/  LDSM.16.M88.4 R8, [R209+0x20000] ;  /* 0x02000000d108783b */ /* 0x000eac0000000200 */
[----:B------:R-:W3:Y:S06]  /*66b0*/  LDSM.16.M88.4 R84, [R209+0x20800] ;  /* 0x02080000d154783b */ /* 0x000eec0000000200 */
[----:B------:R-:W-:Y:S01]  /*66c0*/  LDSM.16.M88.4 R92, [R210+0x20000] ;  /* 0x02000000d25c783b */ /* 0x000fe20000000200 */
[----:B-1----:R-:W-:Y:S04]  /*66d0*/  IADD3 R2, R217, R0, RZ ;  /* 0x00000000d9027210 */ /* 0x002fe80007ffe0ff */
[----:B------:R-:W-:Y:S01]  /*66e0*/  IADD3 R3, R216, R2, RZ ;  /* 0x00000002d8037210 */ /* 0x000fe20007ffe0ff */
[----:B------:R-:W1:Y:S06]  /*66f0*/  LDSM.16.M88.4 R88, [R2+0x10000] ;  /* 0x010000000258783b */ /* 0x000e6c0000000200 */
[----:B------:R-:W4:Y:S06]  /*6700*/  LDSM.16.M88.4 R96, [R210+0x20800] ;  /* 0x02080000d260783b */ /* 0x000f2c0000000200 */
[----:B------:R-:W-:Y:S06]  /*6710*/  LDSM.16.M88.4 R100, [R212+0x20000] ;  /* 0x02000000d464783b */ /* 0x000fec0000000200 */
[----:B------:R-:W-:Y:S01]  /*6720*/  LDSM.16.M88.4 R104, [R212+0x20800] ;  /* 0x02080000d468783b */ /* 0x000fe20000000200 */
[C---:B--2---:R-:W-:Y:S05]  /*6730*/  HMMA.16816.F32.BF16 R4, R16.reuse, R8, RZ ;  /* 0x000000081004723c */ /* 0x044fea00000418ff */
[----:B------:R-:W-:Y:S03]  /*6740*/  LDSM.16.M88.4 R108, [R210+0x26000] ;  /* 0x02600000d26c783b */ /* 0x000fe60000000200 */
[C---:B------:R-:W-:Y:S08]  /*6750*/  HMMA.16816.F32.BF16 R8, R16.reuse, R10, RZ ;  /* 0x0000000a1008723c */ /* 0x040ff000000418ff */
[C---:B---3--:R-:W-:Y:S08]  /*6760*/  HMMA.16816.F32.BF16 R12, R16.reuse, R84, RZ ;  /* 0x00000054100c723c */ /* 0x048ff000000418ff */
[----:B------:R-:W-:Y:S01]  /*6770*/  HMMA.16816.F32.BF16 R16, R16, R86, RZ ;  /* 0x000000561010723c */ /* 0x000fe200000418ff */
[----:B------:R-:W2:Y:S07]  /*6780*/  LDSM.16.M88.4 R84, [R112+0x10000] ;  /* 0x010000007054783b */ /* 0x000eae0000000200 */
[C---:B-1----:R-:W-:Y:S08]  /*6790*/  HMMA.16816.F32.BF16 R4, R88.reuse, R92, R4 ;  /* 0x0000005c5804723c */ /* 0x042ff00000041804 */
[C---:B------:R-:W-:Y:S01]  /*67a0*/  HMMA.16816.F32.BF16 R8, R88.reuse, R94, R8 ;  /* 0x0000005e5808723c */ /* 0x040fe20000041808 */
[----:B------:R-:W-:Y:S07]  /*67b0*/  LDSM.16.M88.4 R92, [R211+0x20000] ;  /* 0x02000000d35c783b */ /* 0x000fee0000000200 */
[C---:B----4-:R-:W-:Y:S08]  /*67c0*/  HMMA.16816.F32.BF16 R12, R88.reuse, R96, R12 ;  /* 0x00000060580c723c */ /* 0x050ff0000004180c */
[----:B------:R-:W-:Y:S01]  /*67d0*/  HMMA.16816.F32.BF16 R16, R88, R98, R16 ;  /* 0x000000625810723c */ /* 0x000fe20000041810 */
[----:B------:R-:W1:Y:S06]  /*67e0*/  LDSM.16.M88.4 R88, [R3+0x10000] ;  /* 0x010000000358783b */ /* 0x000e6c0000000200 */
        /* <DEDUP_REMOVED lines=62> */
[----:B------:R2:W4:Y:S06]  /*6bd0*/  LDSM.16.M88.4 R84, [R0+0x16000] ;  /* 0x016000000054783b */ /* 0x00052c0000000200 */
[----:B------:R-:W4:Y:S01]  /*6be0*/  LDSM.16.M88.4 R104, [R209+0x26800] ;  /* 0x02680000d168783b */ /* 0x000f220000000200 */
[C---:B-1----:R-:W-:Y:S08]  /*6bf0*/  HMMA.16816.F32.BF16 R4, R88.reuse, R92, R4 ;  /* 0x0000005c5804723c */ /* 0x042ff00000041804 */
[C---:B------:R-:W-:Y:S01]  /*6c00*/  HMMA.16816.F32.BF16 R8, R88.reuse, R94, R8 ;  /* 0x0000005e5808723c */ /* 0x040fe20000041808 */
[----:B------:R-:W1:Y:S07]  /*6c10*/  LDSM.16.M88.4 R92, [R2+0x16000] ;  /* 0x01600000025c783b */ /* 0x000e6e0000000200 */
[C---:B---3--:R-:W-:Y:S04]  /*6c20*/  HMMA.16816.F32.BF16 R12, R88.reuse, R96, R12 ;  /* 0x00000060580c723c */ /* 0x048fe8000004180c */
[----:B--2---:R-:W-:Y:S04]  /*6c30*/  LEA R0, -R251, RZ, 0x6 ;  /* 0x000000fffb007211 */ /* 0x004fe800078e31ff */
[----:B------:R-:W-:Y:S01]  /*6c40*/  HMMA.16816.F32.BF16 R16, R88, R98, R16 ;  /* 0x000000625810723c */ /* 0x000fe20000041810 */
[----:B------:R-:W2:Y:S03]  /*6c50*/  LDSM.16.M88.4 R88, [R210+0x26800] ;  /* 0x02680000d258783b */ /* 0x000ea60000000200 */
[C---:B------:R-:W-:Y:S03]  /*6c60*/  LEA R224, P0, R0.reuse, R224, 0x2 ;  /* 0x000000e000e07211 */ /* 0x040fe600078010ff */
[----:B------:R-:W-:Y:S01]  /*6c70*/  LDSM.16.M88.4 R96, [R112+0x16000] ;  /* 0x016000007060783b */ /* 0x000fe20000000200 */
[----:B------:R-:W-:Y:S01]  /*6c80*/  LEA.HI.X.SX32 R225, R0, R225, 0x2, P0 ;  /* 0x000000e100e17211 */ /* 0x000fe200000f16ff */
[C---:B----4-:R-:W-:Y:S08]  /*6c90*/  HMMA.16816.F32.BF16 R4, R84.reuse, R100, R4 ;  /* 0x000000645404723c */ /* 0x050ff00000041804 */
[C---:B------:R-:W-:Y:S01]  /*6ca0*/  HMMA.16816.F32.BF16 R8, R84.reuse, R102, R8 ;  /* 0x000000665408723c */ /* 0x040fe20000041808 */
[----:B------:R-:W3:Y:S07]  /*6cb0*/  LDSM.16.M88.4 R100, [R212+0x26000] ;  /* 0x02600000d464783b */ /* 0x000eee0000000200 */
[C---:B------:R-:W-:Y:S08]  /*6cc0*/  HMMA.16816.F32.BF16 R12, R84.reuse, R104, R12 ;  /* 0x00000068540c723c */ /* 0x040ff0000004180c */
[----:B------:R-:W-:Y:S01]  /*6cd0*/  HMMA.16816.F32.BF16 R16, R84, R106, R16 ;  /* 0x0000006a5410723c */ /* 0x000fe20000041810 */
[----:B------:R-:W4:Y:S06]  /*6ce0*/  LDSM.16.M88.4 R84, [R212+0x26800] ;  /* 0x02680000d454783b */ /* 0x000f2c0000000200 */
[----:B------:R-:W-:Y:S01]  /*6cf0*/  LDSM.16.M88.4 R104, [R3+0x16000] ;  /* 0x016000000368783b */ /* 0x000fe20000000200 */
[C---:B-1----:R-:W-:Y:S08]  /*6d00*/  HMMA.16816.F32.BF16 R4, R92.reuse, R108, R4 ;  /* 0x0000006c5c04723c */ /* 0x042ff00000041804 */
        /* <DEDUP_REMOVED lines=14> */
[----:B------:R-:W-:Y:S02]  /*6df0*/  FADD.FTZ R5, -R114, R5 ;  /* 0x0000000572057221 */ /* 0x000fe40000010100 */
[C---:B------:R-:W-:Y:S02]  /*6e00*/  FADD.FTZ R6, -R113.reuse, R6 ;  /* 0x0000000671067221 */ /* 0x040fe40000010100 */
[C---:B------:R-:W-:Y:S02]  /*6e10*/  FADD.FTZ R7, -R113.reuse, R7 ;  /* 0x0000000771077221 */ /* 0x040fe40000010100 */
[----:B------:R-:W-:Y:S03]  /*6e20*/  FMUL.FTZ R4, R202, R4 ;  /* 0x00000004ca047220 */ /* 0x000fe60000410000 */
        /* <DEDUP_REMOVED lines=139> */
.L_x_1961:
        /* <DEDUP_REMOVED lines=173> */
.L_x_1962:
        /* <DEDUP_REMOVED lines=9> */
[----:B------:R-:W-:Y:S02]  /*8240*/  UIADD3 UR7, UR7, -0x1, URZ ;  /* 0xffffffff07077890 */ /* 0x000fe4000fffe03f */
[----:B------:R-:W-:Y:S02]  /*8250*/  @UP0 UIADD3.X UR9, UR15, -0x1, URZ, UP2, !UPT ;  /* 0xffffffff0f090890 */ /* 0x000fe400097fe43f */
[----:B------:R-:W3:Y:S01]  /*8260*/  LDSM.16.MT88.4 R96, [R0+0x1a000] ;  /* 0x01a000000060783b */ /* 0x000ee20000004200 */
[----:B------:R-:W-:Y:S04]  /*8270*/  @UP0 UMOV UR16, UR10 ;  /* 0x0000000a00100c82 */ /* 0x000fe80008000000 */
[----:B------:R-:W4:Y:S01]  /*8280*/  LDSM.16.MT88.4 R112, [R0+0x1c000] ;  /* 0x01c000000070783b */ /* 0x000f220000004200 */
[----:B------:R-:W-:Y:S04]  /*8290*/  @UP0 UMOV UR15, UR9 ;  /* 0x00000009000f0c82 */ /* 0x000fe80008000000 */
        /* <DEDUP_REMOVED lines=87> */
[C---:B------:R-:W-:Y:S01]  /*8810*/  IMAD.SHL.U32 R200, R251.reuse, 0x8, RZ ;  /* 0x00000008fbc87824 */ /* 0x040fe200078e00ff */
[----:B------:R-:W-:Y:S04]  /*8820*/  HMMA.16816.F32.BF16 R128, R204, R198, R128 ;  /* 0x000000c6cc80723c */ /* 0x000fe80000041880 */
[CC--:B-1----:R-:W-:Y:S01]  /*8830*/  LEA R2, P0, R200.reuse, R224.reuse, 0x2 ;  /* 0x000000e0c8027211 */ /* 0x0c2fe200078010ff */
        /* <DEDUP_REMOVED lines=515> */
.L_x_1964:
        /* <DEDUP_REMOVED lines=18> */
.L_x_1965:
        /* <DEDUP_REMOVED lines=20> */
[----:B------:R-:W-:-:S03]  /*aad0*/  IADD3 R10, R234, 0x40, RZ ;  /* 0x00000040ea0a7810 */ /* 0x000fc60007ffe0ff */
[----:B------:R-:W-:Y:S01]  /*aae0*/  IADD3.X R3, R3, UR16, R6, P0, !PT ;  /* 0x0000001003037c10 */ /* 0x000fe200087fe406 */
[----:B------:R-:W-:Y:S01]  /*aaf0*/  IMAD.U32 R6, RZ, RZ, UR36 ;  /* 0x00000024ff067e24 */ /* 0x000fe2000f8e00ff */
        /* <DEDUP_REMOVED lines=42> */
.L_x_1967:
[----:B--23--:R-:W-:Y:S05]  /*ada0*/  BSYNC B0 ;  /* 0x0000000000007941 */ /* 0x00cfea0003800000 */
.L_x_1966:
        /* <DEDUP_REMOVED lines=21> */
.L_x_1969:
[----:B------:R-:W-:Y:S05]  /*af00*/  BSYNC B0 ;  /* 0x0000000000007941 */ /* 0x000fea0003800000 */
.L_x_1968:
        /* <DEDUP_REMOVED lines=31> */
.L_x_1971:
[----:B------:R-:W-:Y:S05]  /*b100*/  BSYNC B0 ;  /* 0x0000000000007941 */ /* 0x000fea0003800000 */
.L_x_1970:
        /* <DEDUP_REMOVED lines=19> */
.L_x_1940:
[----:B------:R-:W-:Y:S05]  /*b240*/  BSYNC B1 ;  /* 0x0000000000017941 */ /* 0x000fea0003800000 */
.L_x_1926:
        /* <DEDUP_REMOVED lines=12> */
.L_x_1972:
[----:B------:R-:W-:Y:S05]  /*b310*/  EXIT ;  /* 0x000000000000794d */ /* 0x000fea0003800000 */
.L_x_1974:
        /* <DEDUP_REMOVED lines=14> */
.L_x_2051:


//--------------------- .text._ZN5flash25flash_bwd_dot_do_o_kernelILb0E23Flash_bwd_kernel_traitsILi256ELi64ELi64ELi8ELi4ELi2ELi2ELb0ELb0EN7cutlass10bfloat16_tE19Flash_kernel_traitsILi256ELi64ELi64ELi8ES3_EEEEvNS_16Flash_bwd_paramsE --------------------------
	.section	.text._ZN5flash25flash_bwd_dot_do_o_kernelILb0E23Flash_bwd_kernel_traitsILi256ELi64ELi64ELi8ELi4ELi2ELi2ELb0ELb0EN7cutlass10bfloat16_tE19Flash_kernel_traitsILi256ELi64ELi64ELi8ES3_EEEEvNS_16Flash_bwd_paramsE,"ax",@progbits
	.sectioninfo	@"SHI_REGISTERS=79"
	.align	128
        .global         _ZN5flash25flash_bwd_dot_do_o_kernelILb0E23Flash_bwd_kernel_traitsILi256ELi64ELi64ELi8ELi4ELi2ELi2ELb0ELb0EN7cutlass10bfloat16_tE19Flash_kernel_traitsILi256ELi64ELi64ELi8ES3_EEEEvNS_16Flash_bwd_paramsE
        .type           _ZN5flash25flash_bwd_dot_do_o_kernelILb0E23Flash_bwd_kernel_traitsILi256ELi64ELi64ELi8ELi4ELi2ELi2ELb0ELb0EN7cutlass10bfloat16_tE19Flash_kernel_traitsILi256ELi64ELi64ELi8ES3_EEEEvNS_16Flash_bwd_paramsE,@function
        .size           _ZN5flash25flash_bwd_dot_do_o_kernelILb0E23Flash_bwd_kernel_traitsILi256ELi64ELi64ELi8ELi4ELi2ELi2ELb0ELb0EN7cutlass10bfloat16_tE19Flash_kernel_traitsILi256ELi64ELi64ELi8ES3_EEEEvNS_16Flash_bwd_paramsE,(.L_x_2052 - _ZN5flash25flash_bwd_dot_do_o_kernelILb0E23Flash_bwd_kernel_traitsILi256ELi64ELi64ELi8ELi4ELi2ELi2ELb0ELb0EN7cutlass10bfloat16_tE19Flash_kernel_traitsILi256ELi64ELi64ELi8ES3_EEEEvNS_16Flash_bwd_paramsE)
        .other          _ZN5flash25flash_bwd_dot_do_o_kernelILb0E23Flash_bwd_kernel_traitsILi256ELi64ELi64ELi8ELi4ELi2ELi2ELb0ELb0EN7cutlass10bfloat16_tE19Flash_kernel_traitsILi256ELi64ELi64ELi8ES3_EEEEvNS_16Flash_bwd_paramsE,@"STO_CUDA_ENTRY STV_DEFAULT"
_ZN5flash25flash_bwd_dot_do_o_kernelILb0E23Flash_bwd_kernel_traitsILi256ELi64ELi64ELi8ELi4ELi2ELi2ELb0ELb0EN7cutlass10bfloat16_tE19Flash_kernel_traitsILi256ELi64ELi64ELi8ES3_EEEEvNS_16Flash_bwd_paramsE:
.text._ZN5flash25flash_bwd_dot_do_o_kernelILb0E23Flash_bwd_kernel_traitsILi256ELi64ELi64ELi8ELi4ELi2ELi2ELb0ELb0EN7cutlass10bfloat16_tE19Flash_kernel_traitsILi256ELi64ELi64ELi8ES3_EEEEvNS_16Flash_bwd_paramsE:
        /* <DEDUP_REMOVED lines=50> */
.L_x_1975:
[----:B01----:R-:W-:-:S04]  /*0320*/  IMAD R0, R0, c[0x0][0x1c0], R11 ;  /* 0x0000700000007a24 */ /* 0x003fc800078e020b */
[----:B------:R-:W-:Y:S02]  /*0330*/  IMAD R0, R0, c[0x0][0x224], RZ ;  /* 0x0000890000007a24 */ /* 0x000fe400078e02ff */
.L_x_1976:
        /* <DEDUP_REMOVED lines=68> */
.L_x_1978:
[----:B------:R-:W-:Y:S05]  /*0780*/  BSYNC B0 ;  /* 0x0000000000007941 */ /* 0x000fea0003800000 */
.L_x_1977:
        /* <DEDUP_REMOVED lines=21> */
.L_x_1980:
[----:B------:R-:W-:Y:S05]  /*08e0*/  BSYNC B0 ;  /* 0x0000000000007941 */ /* 0x000fea0003800000 */
.L_x_1979:
        /* <DEDUP_REMOVED lines=28> */
.L_x_1982:
[----:B------:R-:W-:Y:S05]  /*0ab0*/  BSYNC B0 ;  /* 0x0000000000007941 */ /* 0x000fea0003800000 */
.L_x_1981:
        /* <DEDUP_REMOVED lines=29> */
.L_x_1984:
[----:B------:R-:W-:Y:S05]  /*0c90*/  BSYNC B0 ;  /* 0x0000000000007941 */ /* 0x000fea0003800000 */
.L_x_1983:
        /* <DEDUP_REMOVED lines=216> */
.L_x_1985:
        /* <DEDUP_REMOVED lines=14> */
.L_x_2052:


//--------------------- .text._ZN5flash25flash_bwd_dot_do_o_kernelILb1E23Flash_bwd_kernel_traitsILi256ELi64ELi64ELi8ELi4ELi2ELi2ELb0ELb0EN7cutlass10bfloat16_tE19Flash_kernel_traitsILi256ELi64ELi64ELi8ES3_EEEEvNS_16Flash_bwd_paramsE --------------------------
	.section	.text._ZN5flash25flash_bwd_dot_do_o_kernelILb1E23Flash_bwd_kernel_traitsILi256ELi64ELi64ELi8ELi4ELi2ELi2ELb0ELb0EN7cutlass10bfloat16_tE19Flash_kernel_traitsILi256ELi64ELi64ELi8ES3_EEEEvNS_16Flash_bwd_paramsE,"ax",@progbits
	.sectioninfo	@"SHI_REGISTERS=81"
	.align	128
        .global         _ZN5flash25flash_bwd_dot_do_o_kernelILb1E23Flash_bwd_kernel_traitsILi256ELi64ELi64ELi8ELi4ELi2ELi2ELb0ELb0EN7cutlass10bfloat16_tE19Flash_kernel_traitsILi256ELi64ELi64ELi8ES3_EEEEvNS_16Flash_bwd_paramsE
        .type           _ZN5flash25flash_bwd_dot_do_o_kernelILb1E23Flash_bwd_kernel_traitsILi256ELi64ELi64ELi8ELi4ELi2ELi2ELb0ELb0EN7cutlass10bfloat16_tE19Flash_kernel_traitsILi256ELi64ELi64ELi8ES3_EEEEvNS_16Flash_bwd_paramsE,@function
        .size           _ZN5flash25flash_bwd_dot_do_o_kernelILb1E23Flash_bwd_kernel_traitsILi256ELi64ELi64ELi8ELi4ELi2ELi2ELb0ELb0EN7cutlass10bfloat16_tE19Flash_kernel_traitsILi256ELi64ELi64ELi8ES3_EEEEvNS_16Flash_bwd_paramsE,(.L_x_2053 - _ZN5flash25flash_bwd_dot_do_o_kernelILb1E23Flash_bwd_kernel_traitsILi256ELi64ELi64ELi8ELi4ELi2ELi2ELb0ELb0EN7cutlass10bfloat16_tE19Flash_kernel_traitsILi256ELi64ELi64ELi8ES3_EEEEvNS_16Flash_bwd_paramsE)
        .other          _ZN5flash25flash_bwd_dot_do_o_kernelILb1E23Flash_bwd_kernel_traitsILi256ELi64ELi64ELi8ELi4ELi2ELi2ELb0ELb0EN7cutlass10bfloat16_tE19Flash_kernel_traitsILi256ELi64ELi64ELi8ES3_EEEEvNS_16Flash_bwd_paramsE,@"STO_CUDA_ENTRY STV_DEFAULT"
_ZN5flash25flash_bwd_dot_do_o_kernelILb1E23Flash_bwd_kernel_traitsILi256ELi64ELi64ELi8ELi4ELi2ELi2ELb0ELb0EN7cutlass10bfloat16_tE19Flash_kernel_traitsILi256ELi64ELi64ELi8ES3_EEEEvNS_16Flash_bwd_paramsE:
.text._ZN5flash25flash_bwd_dot_do_o_kernelILb1E23Flash_bwd_kernel_traitsILi256ELi64ELi64ELi8ELi4ELi2ELi2ELb0ELb0EN7cutlass10bfloat16_tE19Flash_kernel_traitsILi256ELi64ELi64ELi8ES3_EEEEvNS_16Flash_bwd_paramsE:
        /* <DEDUP_REMOVED lines=85> */
.L_x_1986:
[----:B-1----:R-:W-:-:S04]  /*0550*/  IMAD R0, R17, c[0x0][0x1c0], R74 ;  /* 0x0000700011007a24 */ /* 0x002fc800078e024a */
[----:B------:R-:W-:Y:S02]  /*0560*/  IMAD R0, R0, c[0x0][0x224], RZ ;  /* 0x0000890000007a24 */ /* 0x000fe400078e02ff */
.L_x_1987:
        /* <DEDUP_REMOVED lines=79> */
.L_x_1989:
[----:B------:R-:W-:Y:S05]  /*0a60*/  BSYNC B0 ;  /* 0x0000000000007941 */ /* 0x000fea0003800000 */
.L_x_1988:
        /* <DEDUP_REMOVED lines=22> */
.L_x_1991:
[----:B------:R-:W-:Y:S05]  /*0bd0*/  BSYNC B0 ;  /* 0x0000000000007941 */ /* 0x000fea0003800000 */
.L_x_1990:
        /* <DEDUP_REMOVED lines=28> */
.L_x_1993:
[----:B------:R-:W-:Y:S05]  /*0da0*/  BSYNC B0 ;  /* 0x0000000000007941 */ /* 0x000fea0003800000 */
.L_x_1992:
        /* <DEDUP_REMOVED lines=30> */
.L_x_1995:
[----:B------:R-:W-:Y:S05]  /*0f90*/  BSYNC B0 ;  /* 0x0000000000007941 */ /* 0x000fea0003800000 */
.L_x_1994:
        /* <DEDUP_REMOVED lines=238> */
.L_x_1996:
        /* <DEDUP_REMOVED lines=16> */
.L_x_2053:


//--------------------- .nv.shared._ZN5flash27flash_bwd_convert_dq_kernelI23Flash_bwd_kernel_traitsILi256ELi64ELi32ELi8ELi4ELi1ELi2ELb1ELb1EN7cutlass10bfloat16_tE19Flash_kernel_traitsILi256ELi64ELi32ELi8ES3_EEEEvNS_16Flash_bwd_paramsEi --------------------------
	.section	.nv.shared._ZN5flash27flash_bwd_convert_dq_kernelI23Flash_bwd_kernel_traitsILi256ELi64ELi32ELi8ELi4ELi1ELi2ELb1ELb1EN7cutlass10bfloat16_tE19Flash_kernel_traitsILi256ELi64ELi32ELi8ES3_EEEEvNS_16Flash_bwd_paramsEi,"aw",@nobits
	.sectionflags	@""
	.align	16


//--------------------- .nv.global                --------------------------
	.section	.nv.global,"aw",@nobits
.nv.global:
	.type		_ZN66_INTERNAL_8dd3f9e9_30_flash_bwd_hdim256_bf16_sm80_cu_93b96ec2_32944cute1_E,@object
	.size		_ZN66_INTERNAL_8dd3f9e9_30_flash_bwd_hdim256_bf16_sm80_cu_93b96ec2_32944cute1_E,(_ZN66_INTERNAL_8dd3f9e9_30_flash_bwd_hdim256_bf16_sm80_cu_93b96ec2_32944cuda3std3__45__cpo6cbeginE - _ZN66_INTERNAL_8dd3f9e9_30_flash_bwd_hdim256_bf16_sm80_cu_93b96ec2_32944cute1_E)
_ZN66_INTERNAL_8dd3f9e9_30_flash_bwd_hdim256_bf16_sm80_cu_93b96ec2_32944cute1_E:
	.zero		1
	.type		_ZN66_INTERNAL_8dd3f9e9_30_flash_bwd_hdim256_bf16_sm80_cu_93b96ec2_32944cuda3std3__45__cpo6cbeginE,@object
	.size		_ZN66_INTERNAL_8dd3f9e9_30_flash_bwd_hdim256_bf16_sm80_cu_93b96ec2_32944cuda3std3__45__cpo6cbeginE,(_ZN66_INTERNAL_8dd3f9e9_30_flash_bwd_hdim256_bf16_sm80_cu_93b96ec2_32944cuda3std3__48in_placeE - _ZN66_INTERNAL_8dd3f9e9_30_flash_bwd_hdim256_bf16_sm80_cu_93b96ec2_32944cuda3std3__45__cpo6cbeginE)
_ZN66_INTERNAL_8dd3f9e9_30_flash_bwd_hdim256_bf16_sm80_cu_93b96ec2_32944cuda3std3__45__cpo6cbeginE:
	.zero		1
	.type		_ZN66_INTERNAL_8dd3f9e9_30_flash_bwd_hdim256_bf16_sm80_cu_93b96ec2_32944cuda3std3__48in_placeE,@object
	.size		_ZN66_INTERNAL_8dd3f9e9_30_flash_bwd_hdim256_bf16_sm80_cu_93b96ec2_32944cuda3std3__48in_placeE,(_ZN66_INTERNAL_8dd3f9e9_30_flash_bwd_hdim256_bf16_sm80_cu_93b96ec2_32944cuda3std6ranges3__45__cpo9iter_moveE - _ZN66_INTERNAL_8dd3f9e9_30_flash_bwd_hdim256_bf16_sm80_cu_93b96ec2_32944cuda3std3__48in_placeE)
_ZN66_INTERNAL_8dd3f9e9_30_flash_bwd_hdim256_bf16_sm80_cu_93b96ec2_32944cuda3std3__48in_placeE:
	.zero		1
	.type		_ZN66_INTERNAL_8dd3f9e9_30_flash_bwd_hdim256_bf16_sm80_cu_93b96ec2_32944cuda3std6ranges3__45__cpo9iter_moveE,@object
	.size		_ZN66_INTERNAL_8dd3f9e9_30_flash_bwd_hdim256_bf16_sm80_cu_93b96ec2_32944cuda3std6ranges3__45__cpo9iter_moveE,(_ZN66_INTERNAL_8dd3f9e9_30_flash_bwd_hdim256_bf16_sm80_cu_93b96ec2_32944cuda3std3__45__cpo5beginE - _ZN66_INTERNAL_8dd3f9e9_30_flash_bwd_hdim256_bf16_sm80_cu_93b96ec2_32944cuda3std6ranges3__45__cpo9iter_moveE)
_ZN66_INTERNAL_8dd3f9e9_30_flash_bwd_hdim256_bf16_sm80_cu_93b96ec2_32944cuda3std6ranges3__45__cpo9iter_moveE:
	.zero		1
	.type		_ZN66_INTERNAL_8dd3f9e9_30_flash_bwd_hdim256_bf16_sm80_cu_93b96ec2_32944cuda3std3__45__cpo5beginE,@object
	.size		_ZN66_INTERNAL_8dd3f9e9_30_flash_bwd_hdim256_bf16_sm80_cu_93b96ec2_32944cuda3std3__45__cpo5beginE,(_ZN66_INTERNAL_8dd3f9e9_30_flash_bwd_hdim256_bf16_sm80_cu_93b96ec2_32944cuda3std3__468_GLOBAL__N__8dd3f9e9_30_flash_bwd_hdim256_bf16_sm80_cu_93b96ec2_32946ignoreE - _ZN66_INTERNAL_8dd3f9e9_30_flash_bwd_hdim256_bf16_sm80_cu_93b96ec2_32944cuda3std3__45__cpo5beginE)
_ZN66_INTERNAL_8dd3f9e9_30_flash_bwd_hdim256_bf16_sm80_cu_93b96ec2_32944cuda3std3__45__cpo5beginE:
	.zero		1
	.type		_ZN66_INTERNAL_8dd3f9e9_30_flash_bwd_hdim256_bf16_sm80_cu_93b96ec2_32944cuda3std3__468_GLOBAL__N__8dd3f9e9_30_flash_bwd_hdim256_bf16_sm80_cu_93b96ec2_32946ignoreE,@object
	.size		_ZN66_INTERNAL_8dd3f9e9_30_flash_bwd_hdim256_bf16_sm80_cu_93b96ec2_32944cuda3std3__468_GLOBAL__N__8dd3f9e9_30_flash_bwd_hdim256_bf16_sm80_cu_93b96ec2_32946ignoreE,(_ZN66_INTERNAL_8dd3f9e9_30_flash_bwd_hdim256_bf16_sm80_cu_93b96ec2_32944cute7productE - _ZN66_INTERNAL_8dd3f9e9_30_flash_bwd_hdim256_bf16_sm80_cu_93b96ec2_32944cuda3std3__468_GLOBAL__N__8dd3f9e9_30_flash_bwd_hdim256_bf16_sm80_cu_93b96ec2_32946ignoreE)
_ZN66_INTERNAL_8dd3f9e9_30_flash_bwd_hdim256_bf16_sm80_cu_93b96ec2_32944cuda3std3__468_GLOBAL__N__8dd3f9e9_30_flash_bwd_hdim256_bf16_sm80_cu_93b96ec2_32946ignoreE:
	.zero		1
	.type		_ZN66_INTERNAL_8dd3f9e9_30_flash_bwd_hdim256_bf16_sm80_cu_93b96ec2_32944cute7productE,@object
	.size		_ZN66_INTERNAL_8dd3f9e9_30_flash_bwd_hdim256_bf16_sm80_cu_93b96ec2_32944cute7productE,(_ZN66_INTERNAL_8dd3f9e9_30_flash_bwd_hdim256_bf16_sm80_cu_93b96ec2_32944cuda3std3__45__cpo3endE - _ZN66_INTERNAL_8dd3f9e9_30_flash_bwd_hdim256_bf16_sm80_cu_93b96ec2_32944cute7productE)
_ZN66_INTERNAL_8dd3f9e9_30_flash_bwd_hdim256_bf16_sm80_cu_93b96ec2_32944cute7productE:
	.zero		1
	.type		_ZN66_INTERNAL_8dd3f9e9_30_flash_bwd_hdim256_bf16_sm80_cu_93b96ec2_32944cuda3std3__45__cpo3endE,@object
	.size		_ZN66_INTERNAL_8dd3f9e9_30_flash_bwd_hdim256_bf16_sm80_cu_93b96ec2_32944cuda3std3__45__cpo3endE,(_ZN66_INTERNAL_8dd3f9e9_30_flash_bwd_hdim256_bf16_sm80_cu_93b96ec2_32944cuda3std3__419piecewise_constructE - _ZN66_INTERNAL_8dd3f9e9_30_flash_bwd_hdim256_bf16_sm80_cu_93b96ec2_32944cuda3std3__45__cpo3endE)
_ZN66_INTERNAL_8dd3f9e9_30_flash_bwd_hdim256_bf16_sm80_cu_93b96ec2_32944cuda3std3__45__cpo3endE:
	.zero		1
	.type		_ZN66_INTERNAL_8dd3f9e9_30_flash_bwd_hdim256_bf16_sm80_cu_93b96ec2_32944cuda3std3__419piecewise_constructE,@object
	.size		_ZN66_INTERNAL_8dd3f9e9_30_flash_bwd_hdim256_bf16_sm80_cu_93b96ec2_32944cuda3std3__419piecewise_constructE,(_ZN66_INTERNAL_8dd3f9e9_30_flash_bwd_hdim256_bf16_sm80_cu_93b96ec2_32944cuda3std3__45__cpo4cendE - _ZN66_INTERNAL_8dd3f9e9_30_flash_bwd_hdim256_bf16_sm80_cu_93b96ec2_32944cuda3std3__419piecewise_constructE)
_ZN66_INTERNAL_8dd3f9e9_30_flash_bwd_hdim256_bf16_sm80_cu_93b96ec2_32944cuda3std3__419piecewise_constructE:
	.zero		1
	.type		_ZN66_INTERNAL_8dd3f9e9_30_flash_bwd_hdim256_bf16_sm80_cu_93b96ec2_32944cuda3std3__45__cpo4cendE,@object
	.size		_ZN66_INTERNAL_8dd3f9e9_30_flash_bwd_hdim256_bf16_sm80_cu_93b96ec2_32944cuda3std3__45__cpo4cendE,(_ZN66_INTERNAL_8dd3f9e9_30_flash_bwd_hdim256_bf16_sm80_cu_93b96ec2_32944cuda3std6ranges3__45__cpo4swapE - _ZN66_INTERNAL_8dd3f9e9_30_flash_bwd_hdim256_bf16_sm80_cu_93b96ec2_32944cuda3std3__45__cpo4cendE)
_ZN66_INTERNAL_8dd3f9e9_30_flash_bwd_hdim256_bf16_sm80_cu_93b96ec2_32944cuda3std3__45__cpo4cendE:
	.zero		1
	.type		_ZN66_INTERNAL_8dd3f9e9_30_flash_bwd_hdim256_bf16_sm80_cu_93b96ec2_32944cuda3std6ranges3__45__cpo4swapE,@object
	.size		_ZN66_INTERNAL_8dd3f9e9_30_flash_bwd_hdim256_bf16_sm80_cu_93b96ec2_32944cuda3std6ranges3__45__cpo4swapE,(.L_7 - _ZN66_INTERNAL_8dd3f9e9_30_flash_bwd_hdim256_bf16_sm80_cu_93b96ec2_32944cuda3std6ranges3__45__cpo4swapE)
_ZN66_INTERNAL_8dd3f9e9_30_flash_bwd_hdim256_bf16_sm80_cu_93b96ec2_32944cuda3std6ranges3__45__cpo4swapE:
	.zero		1
.L_7:


//--------------------- .nv.shared._ZN5flash44flash_bwd_dq_dk_dv_loop_seqk_parallel_kernelI23Flash_bwd_kernel_traitsILi256ELi64ELi32ELi8ELi4ELi1ELi2ELb1ELb1EN7cutlass10bfloat16_tE19Flash_kernel_traitsILi256ELi64ELi32ELi8ES3_EELb0ELb0ELb0ELb0ELb0ELb0ELb0EEEvNS_16Flash_bwd_paramsE --------------------------
	.section	.nv.shared._ZN5flash44flash_bwd_dq_dk_dv_loop_seqk_parallel_kernelI23Flash_bwd_kernel_traitsILi256ELi64ELi32ELi8ELi4ELi1ELi2ELb1ELb1EN7cutlass10bfloat16_tE19Flash_kernel_traitsILi256ELi64ELi32ELi8ES3_EELb0ELb0ELb0ELb0ELb0ELb0ELb0EEEvNS_16Flash_bwd_paramsE,"aw",@nobits
	.sectionflags	@""
	.align	16


//--------------------- .nv.shared._ZN5flash44flash_bwd_dq_dk_dv_loop_seqk_parallel_kernelI23Flash_bwd_kernel_traitsILi256ELi64ELi32ELi8ELi4ELi1ELi2ELb1ELb1EN7cutlass10bfloat16_tE19Flash_kernel_traitsILi256ELi64ELi32ELi8ES3_EELb0ELb0ELb0ELb0ELb0ELb0ELb1EEEvNS_16Flash_bwd_paramsE --------------------------
	.section	.nv.shared._ZN5flash44flash_bwd_dq_dk_dv_loop_seqk_parallel_kernelI23Flash_bwd_kernel_traitsILi256ELi64ELi32ELi8ELi4ELi1ELi2ELb1ELb1EN7cutlass10bfloat16_tE19Flash_kernel_traitsILi256ELi64ELi32ELi8ES3_EELb0ELb0ELb0ELb0ELb0ELb0ELb1EEEvNS_16Flash_bwd_paramsE,"aw",@nobits
	.sectionflags	@""
	.align	16


//--------------------- .nv.shared._ZN5flash44flash_bwd_dq_dk_dv_loop_seqk_parallel_kernelI23Flash_bwd_kernel_traitsILi256ELi64ELi32ELi8ELi4ELi1ELi2ELb1ELb1EN7cutlass10bfloat16_tE19Flash_kernel_traitsILi256ELi64ELi32ELi8ES3_EELb0ELb0ELb1ELb0ELb0ELb0ELb0EEEvNS_16Flash_bwd_paramsE --------------------------
	.section	.nv.shared._ZN5flash44flash_bwd_dq_dk_dv_loop_seqk_parallel_kernelI23Flash_bwd_kernel_traitsILi256ELi64ELi32ELi8ELi4ELi1ELi2ELb1ELb1EN7cutlass10bfloat16_tE19Flash_kernel_traitsILi256ELi64ELi32ELi8ES3_EELb0ELb0ELb1ELb0ELb0ELb0ELb0EEEvNS_16Flash_bwd_paramsE,"aw",@nobits
	.sectionflags	@""
	.align	16


//--------------------- .nv.shared._ZN5flash44flash_bwd_dq_dk_dv_loop_seqk_parallel_kernelI23Flash_bwd_kernel_traitsILi256ELi64ELi32ELi8ELi4ELi1ELi2ELb1ELb1EN7cutlass10bfloat16_tE19Flash_kernel_traitsILi256ELi64ELi32ELi8ES3_EELb0ELb0ELb1ELb0ELb0ELb0ELb1EEEvNS_16Flash_bwd_paramsE --------------------------
	.section	.nv.shared._ZN5flash44flash_bwd_dq_dk_dv_loop_seqk_parallel_kernelI23Flash_bwd_kernel_traitsILi256ELi64ELi32ELi8ELi4ELi1ELi2ELb1ELb1EN7cutlass10bfloat16_tE19Flash_kernel_traitsILi256ELi64ELi32ELi8ES3_EELb0ELb0ELb1ELb0ELb0ELb0ELb1EEEvNS_16Flash_bwd_paramsE,"aw",@nobits
	.sectionflags	@""
	.align	16


//--------------------- .nv.shared._ZN5flash44flash_bwd_dq_dk_dv_loop_seqk_parallel_kernelI23Flash_bwd_kernel_traitsILi256ELi64ELi32ELi8ELi4ELi1ELi2ELb1ELb1EN7cutlass10bfloat16_tE19Flash_kernel_traitsILi256ELi64ELi32ELi8ES3_EELb0ELb0ELb0ELb0ELb0ELb1ELb0EEEvNS_16Flash_bwd_paramsE --------------------------
	.section	.nv.shared._ZN5flash44flash_bwd_dq_dk_dv_loop_seqk_parallel_kernelI23Flash_bwd_kernel_traitsILi256ELi64ELi32ELi8ELi4ELi1ELi2ELb1ELb1EN7cutlass10bfloat16_tE19Flash_kernel_traitsILi256ELi64ELi32ELi8ES3_EELb0ELb0ELb0ELb0ELb0ELb1ELb0EEEvNS_16Flash_bwd_paramsE,"aw",@nobits
	.sectionflags	@""
	.align	16


//--------------------- .nv.shared._ZN5flash44flash_bwd_dq_dk_dv_loop_seqk_parallel_kernelI23Flash_bwd_kernel_traitsILi256ELi64ELi32ELi8ELi4ELi1ELi2ELb1ELb1EN7cutlass10bfloat16_tE19Flash_kernel_traitsILi256ELi64ELi32ELi8ES3_EELb0ELb0ELb0ELb0ELb0ELb1ELb1EEEvNS_16Flash_bwd_paramsE --------------------------
	.section	.nv.shared._ZN5flash44flash_bwd_dq_dk_dv_loop_seqk_parallel_kernelI23Flash_bwd_kernel_traitsILi256ELi64ELi32ELi8ELi4ELi1ELi2ELb1ELb1EN7cutlass10bfloat16_tE19Flash_kernel_traitsILi256ELi64ELi32ELi8ES3_EELb0ELb0ELb0ELb0ELb0ELb1ELb1EEEvNS_16Flash_bwd_paramsE,"aw",@nobits
	.sectionflags	@""
	.align	16


//--------------------- .nv.shared._ZN5flash44flash_bwd_dq_dk_dv_loop_seqk_parallel_kernelI23Flash_bwd_kernel_traitsILi256ELi64ELi32ELi8ELi4ELi1ELi2ELb1ELb1EN7cutlass10bfloat16_tE19Flash_kernel_traitsILi256ELi64ELi32ELi8ES3_EELb0ELb0ELb0ELb1ELb0ELb0ELb0EEEvNS_16Flash_bwd_paramsE --------------------------
	.section	.nv.shared._ZN5flash44flash_bwd_dq_dk_dv_loop_seqk_parallel_kernelI23Flash_bwd_kernel_traitsILi256ELi64ELi32ELi8ELi4ELi1ELi2ELb1ELb1EN7cutlass10bfloat16_tE19Flash_kernel_traitsILi256ELi64ELi32ELi8ES3_EELb0ELb0ELb0ELb1ELb0ELb0ELb0EEEvNS_16Flash_bwd_paramsE,"aw",@nobits
	.sectionflags	@""
	.align	16


//--------------------- .nv.shared._ZN5flash44flash_bwd_dq_dk_dv_loop_seqk_parallel_kernelI23Flash_bwd_kernel_traitsILi256ELi64ELi32ELi8ELi4ELi1ELi2ELb1ELb1EN7cutlass10bfloat16_tE19Flash_kernel_traitsILi256ELi64ELi32ELi8ES3_EELb0ELb0ELb0ELb1ELb0ELb0ELb1EEEvNS_16Flash_bwd_paramsE --------------------------
	.section	.nv.shared._ZN5flash44flash_bwd_dq_dk_dv_loop_seqk_parallel_kernelI23Flash_bwd_kernel_traitsILi256ELi64ELi32ELi8ELi4ELi1ELi2ELb1ELb1EN7cutlass10bfloat16_tE19Flash_kernel_traitsILi256ELi64ELi32ELi8ES3_EELb0ELb0ELb0ELb1ELb0ELb0ELb1EEEvNS_16Flash_bwd_paramsE,"aw",@nobits
	.sectionflags	@""
	.align	16


//--------------------- .nv.shared._ZN5flash44flash_bwd_dq_dk_dv_loop_seqk_parallel_kernelI23Flash_bwd_kernel_traitsILi256ELi64ELi32ELi8ELi4ELi1ELi2ELb1ELb1EN7cutlass10bfloat16_tE19Flash_kernel_traitsILi256ELi64ELi32ELi8ES3_EELb0ELb0ELb1ELb0ELb0ELb1ELb0EEEvNS_16Flash_bwd_paramsE --------------------------
	.section	.nv.shared._ZN5flash44flash_bwd_dq_dk_dv_loop_seqk_parallel_kernelI23Flash_bwd_kernel_traitsILi256ELi64ELi32ELi8ELi4ELi1ELi2ELb1ELb1EN7cutlass10bfloat16_tE19Flash_kernel_traitsILi256ELi64ELi32ELi8ES3_EELb0ELb0ELb1ELb0ELb0ELb1ELb0EEEvNS_16Flash_bwd_paramsE,"aw",@nobits
	.sectionflags	@""
	.align	16


//--------------------- .nv.shared._ZN5flash44flash_bwd_dq_dk_dv_loop_seqk_parallel_kernelI23Flash_bwd_kernel_traitsILi256ELi64ELi32ELi8ELi4ELi1ELi2ELb1ELb1EN7cutlass10bfloat16_tE19Flash_kernel_traitsILi256ELi64ELi32ELi8ES3_EELb0ELb0ELb1ELb0ELb0ELb1ELb1EEEvNS_16Flash_bwd_paramsE --------------------------
	.section	.nv.shared._ZN5flash44flash_bwd_dq_dk_dv_loop_seqk_parallel_kernelI23Flash_bwd_kernel_traitsILi256ELi64ELi32ELi8ELi4ELi1ELi2ELb1ELb1EN7cutlass10bfloat16_tE19Flash_kernel_traitsILi256ELi64ELi32ELi8ES3_EELb0ELb0ELb1ELb0ELb0ELb1ELb1EEEvNS_16Flash_bwd_paramsE,"aw",@nobits
	.sectionflags	@""
	.align	16


//--------------------- .nv.shared._ZN5flash44flash_bwd_dq_dk_dv_loop_seqk_parallel_kernelI23Flash_bwd_kernel_traitsILi256ELi64ELi32ELi8ELi4ELi1ELi2ELb1ELb1EN7cutlass10bfloat16_tE19Flash_kernel_traitsILi256ELi64ELi32ELi8ES3_EELb0ELb0ELb1ELb1ELb0ELb0ELb0EEEvNS_16Flash_bwd_paramsE --------------------------
	.section	.nv.shared._ZN5flash44flash_bwd_dq_dk_dv_loop_seqk_parallel_kernelI23Flash_bwd_kernel_traitsILi256ELi64ELi32ELi8ELi4ELi1ELi2ELb1ELb1EN7cutlass10bfloat16_tE19Flash_kernel_traitsILi256ELi64ELi32ELi8ES3_EELb0ELb0ELb1ELb1ELb0ELb0ELb0EEEvNS_16Flash_bwd_paramsE,"aw",@nobits
	.sectionflags	@""
	.align	16


//--------------------- .nv.shared._ZN5flash44flash_bwd_dq_dk_dv_loop_seqk_parallel_kernelI23Flash_bwd_kernel_traitsILi256ELi64ELi32ELi8ELi4ELi1ELi2ELb1ELb1EN7cutlass10bfloat16_tE19Flash_kernel_traitsILi256ELi64ELi32ELi8ES3_EELb0ELb0ELb1ELb1ELb0ELb0ELb1EEEvNS_16Flash_bwd_paramsE --------------------------
	.section	.nv.shared._ZN5flash44flash_bwd_dq_dk_dv_loop_seqk_parallel_kernelI23Flash_bwd_kernel_traitsILi256ELi64ELi32ELi8ELi4ELi1ELi2ELb1ELb1EN7cutlass10bfloat16_tE19Flash_kernel_traitsILi256ELi64ELi32ELi8ES3_EELb0ELb0ELb1ELb1ELb0ELb0ELb1EEEvNS_16Flash_bwd_paramsE,"aw",@nobits
	.sectionflags	@""
	.align	16


//--------------------- .nv.shared._ZN5flash25flash_bwd_dot_do_o_kernelILb0E23Flash_bwd_kernel_traitsILi256ELi64ELi32ELi8ELi4ELi1ELi2ELb1ELb1EN7cutlass10bfloat16_tE19Flash_kernel_traitsILi256ELi64ELi32ELi8ES3_EEEEvNS_16Flash_bwd_paramsE --------------------------
	.section	.nv.shared._ZN5flash25flash_bwd_dot_do_o_kernelILb0E23Flash_bwd_kernel_traitsILi256ELi64ELi32ELi8ELi4ELi1ELi2ELb1ELb1EN7cutlass10bfloat16_tE19Flash_kernel_traitsILi256ELi64ELi32ELi8ES3_EEEEvNS_16Flash_bwd_paramsE,"aw",@nobits
	.sectionflags	@""
	.align	16


//--------------------- .nv.shared._ZN5flash25flash_bwd_dot_do_o_kernelILb1E23Flash_bwd_kernel_traitsILi256ELi64ELi32ELi8ELi4ELi1ELi2ELb1ELb1EN7cutlass10bfloat16_tE19Flash_kernel_traitsILi256ELi64ELi32ELi8ES3_EEEEvNS_16Flash_bwd_paramsE --------------------------
	.section	.nv.shared._ZN5flash25flash_bwd_dot_do_o_kernelILb1E23Flash_bwd_kernel_traitsILi256ELi64ELi32ELi8ELi4ELi1ELi2ELb1ELb1EN7cutlass10bfloat16_tE19Flash_kernel_traitsILi256ELi64ELi32ELi8ES3_EEEEvNS_16Flash_bwd_paramsE,"aw",@nobits
	.sectionflags	@""
	.align	16


//--------------------- .nv.shared._ZN5flash44flash_bwd_dq_dk_dv_loop_seqk_parallel_kernelI23Flash_bwd_kernel_traitsILi256ELi64ELi64ELi8ELi4ELi2ELi2ELb0ELb1EN7cutlass10bfloat16_tE19Flash_kernel_traitsILi256ELi64ELi64ELi8ES3_EELb0ELb0ELb0ELb0ELb0ELb0ELb0EEEvNS_16Flash_bwd_paramsE --------------------------
	.section	.nv.shared._ZN5flash44flash_bwd_dq_dk_dv_loop_seqk_parallel_kernelI23Flash_bwd_kernel_traitsILi256ELi64ELi64ELi8ELi4ELi2ELi2ELb0ELb1EN7cutlass10bfloat16_tE19Flash_kernel_traitsILi256ELi64ELi64ELi8ES3_EELb0ELb0ELb0ELb0ELb0ELb0ELb0EEEvNS_16Flash_bwd_paramsE,"aw",@nobits
	.sectionflags	@""
	.align	16


//--------------------- .nv.shared._ZN5flash44flash_bwd_dq_dk_dv_loop_seqk_parallel_kernelI23Flash_bwd_kernel_traitsILi256ELi64ELi64ELi8ELi4ELi2ELi2ELb0ELb1EN7cutlass10bfloat16_tE19Flash_kernel_traitsILi256ELi64ELi64ELi8ES3_EELb0ELb0ELb1ELb0ELb0ELb0ELb0EEEvNS_16Flash_bwd_paramsE --------------------------
	.section	.nv.shared._ZN5flash44flash_bwd_dq_dk_dv_loop_seqk_parallel_kernelI23Flash_bwd_kernel_traitsILi256ELi64ELi64ELi8ELi4ELi2ELi2ELb0ELb1EN7cutlass10bfloat16_tE19Flash_kernel_traitsILi256ELi64ELi64ELi8ES3_EELb0ELb0ELb1ELb0ELb0ELb0ELb0EEEvNS_16Flash_bwd_paramsE,"aw",@nobits
	.sectionflags	@""
	.align	16


//--------------------- .nv.shared._ZN5flash44flash_bwd_dq_dk_dv_loop_seqk_parallel_kernelI23Flash_bwd_kernel_traitsILi256ELi64ELi64ELi8ELi4ELi2ELi2ELb0ELb1EN7cutlass10bfloat16_tE19Flash_kernel_traitsILi256ELi64ELi64ELi8ES3_EELb0ELb0ELb0ELb0ELb0ELb1ELb0EEEvNS_16Flash_bwd_paramsE --------------------------
	.section	.nv.shared._ZN5flash44flash_bwd_dq_dk_dv_loop_seqk_parallel_kernelI23Flash_bwd_kernel_traitsILi256ELi64ELi64ELi8ELi4ELi2ELi2ELb0ELb1EN7cutlass10bfloat16_tE19Flash_kernel_traitsILi256ELi64ELi64ELi8ES3_EELb0ELb0ELb0ELb0ELb0ELb1ELb0EEEvNS_16Flash_bwd_paramsE,"aw",@nobits
	.sectionflags	@""
	.align	16


//--------------------- .nv.shared._ZN5flash44flash_bwd_dq_dk_dv_loop_seqk_parallel_kernelI23Flash_bwd_kernel_traitsILi256ELi64ELi64ELi8ELi4ELi2ELi2ELb0ELb1EN7cutlass10bfloat16_tE19Flash_kernel_traitsILi256ELi64ELi64ELi8ES3_EELb0ELb0ELb0ELb1ELb0ELb0ELb0EEEvNS_16Flash_bwd_paramsE --------------------------
	.section	.nv.shared._ZN5flash44flash_bwd_dq_dk_dv_loop_seqk_parallel_kernelI23Flash_bwd_kernel_traitsILi256ELi64ELi64ELi8ELi4ELi2ELi2ELb0ELb1EN7cutlass10bfloat16_tE19Flash_kernel_traitsILi256ELi64ELi64ELi8ES3_EELb0ELb0ELb0ELb1ELb0ELb0ELb0EEEvNS_16Flash_bwd_paramsE,"aw",@nobits
	.sectionflags	@""
	.align	16


//--------------------- .nv.shared._ZN5flash44flash_bwd_dq_dk_dv_loop_seqk_parallel_kernelI23Flash_bwd_kernel_traitsILi256ELi64ELi64ELi8ELi4ELi2ELi2ELb0ELb1EN7cutlass10bfloat16_tE19Flash_kernel_traitsILi256ELi64ELi64ELi8ES3_EELb0ELb0ELb1ELb0ELb0ELb1ELb0EEEvNS_16Flash_bwd_paramsE --------------------------
	.section	.nv.shared._ZN5flash44flash_bwd_dq_dk_dv_loop_seqk_parallel_kernelI23Flash_bwd_kernel_traitsILi256ELi64ELi64ELi8ELi4ELi2ELi2ELb0ELb1EN7cutlass10bfloat16_tE19Flash_kernel_traitsILi256ELi64ELi64ELi8ES3_EELb0ELb0ELb1ELb0ELb0ELb1ELb0EEEvNS_16Flash_bwd_paramsE,"aw",@nobits
	.sectionflags	@""
	.align	16


//--------------------- .nv.shared._ZN5flash44flash_bwd_dq_dk_dv_loop_seqk_parallel_kernelI23Flash_bwd_kernel_traitsILi256ELi64ELi64ELi8ELi4ELi2ELi2ELb0ELb1EN7cutlass10bfloat16_tE19Flash_kernel_traitsILi256ELi64ELi64ELi8ES3_EELb0ELb0ELb1ELb1ELb0ELb0ELb0EEEvNS_16Flash_bwd_paramsE --------------------------
	.section	.nv.shared._ZN5flash44flash_bwd_dq_dk_dv_loop_seqk_parallel_kernelI23Flash_bwd_kernel_traitsILi256ELi64ELi64ELi8ELi4ELi2ELi2ELb0ELb1EN7cutlass10bfloat16_tE19Flash_kernel_traitsILi256ELi64ELi64ELi8ES3_EELb0ELb0ELb1ELb1ELb0ELb0ELb0EEEvNS_16Flash_bwd_paramsE,"aw",@nobits
	.sectionflags	@""
	.align	16


//--------------------- .nv.shared._ZN5flash44flash_bwd_dq_dk_dv_loop_seqk_parallel_kernelI23Flash_bwd_kernel_traitsILi256ELi64ELi64ELi8ELi4ELi2ELi2ELb0ELb0EN7cutlass10bfloat16_tE19Flash_kernel_traitsILi256ELi64ELi64ELi8ES3_EELb0ELb0ELb0ELb0ELb0ELb0ELb0EEEvNS_16Flash_bwd_paramsE --------------------------
	.section	.nv.shared._ZN5flash44flash_bwd_dq_dk_dv_loop_seqk_parallel_kernelI23Flash_bwd_kernel_traitsILi256ELi64ELi64ELi8ELi4ELi2ELi2ELb0ELb0EN7cutlass10bfloat16_tE19Flash_kernel_traitsILi256ELi64ELi64ELi8ES3_EELb0ELb0ELb0ELb0ELb0ELb0ELb0EEEvNS_16Flash_bwd_paramsE,"aw",@nobits
	.sectionflags	@""
	.align	16


//--------------------- .nv.shared._ZN5flash44flash_bwd_dq_dk_dv_loop_seqk_parallel_kernelI23Flash_bwd_kernel_traitsILi256ELi64ELi64ELi8ELi4ELi2ELi2ELb0ELb0EN7cutlass10bfloat16_tE19Flash_kernel_traitsILi256ELi64ELi64ELi8ES3_EELb0ELb0ELb1ELb0ELb0ELb0ELb0EEEvNS_16Flash_bwd_paramsE --------------------------
	.section	.nv.shared._ZN5flash44flash_bwd_dq_dk_dv_loop_seqk_parallel_kernelI23Flash_bwd_kernel_traitsILi256ELi64ELi64ELi8ELi4ELi2ELi2ELb0ELb0EN7cutlass10bfloat16_tE19Flash_kernel_traitsILi256ELi64ELi64ELi8ES3_EELb0ELb0ELb1ELb0ELb0ELb0ELb0EEEvNS_16Flash_bwd_paramsE,"aw",@nobits
	.sectionflags	@""
	.align	16


//--------------------- .nv.shared._ZN5flash44flash_bwd_dq_dk_dv_loop_seqk_parallel_kernelI23Flash_bwd_kernel_traitsILi256ELi64ELi64ELi8ELi4ELi2ELi2ELb0ELb0EN7cutlass10bfloat16_tE19Flash_kernel_traitsILi256ELi64ELi64ELi8ES3_EELb0ELb0ELb0ELb0ELb0ELb1ELb0EEEvNS_16Flash_bwd_paramsE --------------------------
	.section	.nv.shared._ZN5flash44flash_bwd_dq_dk_dv_loop_seqk_parallel_kernelI23Flash_bwd_kernel_traitsILi256ELi64ELi64ELi8ELi4ELi2ELi2ELb0ELb0EN7cutlass10bfloat16_tE19Flash_kernel_traitsILi256ELi64ELi64ELi8ES3_EELb0ELb0ELb0ELb0ELb0ELb1ELb0EEEvNS_16Flash_bwd_paramsE,"aw",@nobits
	.sectionflags	@""
	.align	16


//--------------------- .nv.shared._ZN5flash44flash_bwd_dq_dk_dv_loop_seqk_parallel_kernelI23Flash_bwd_kernel_traitsILi256ELi64ELi64ELi8ELi4ELi2ELi2ELb0ELb0EN7cutlass10bfloat16_tE19Flash_kernel_traitsILi256ELi64ELi64ELi8ES3_EELb0ELb0ELb0ELb1ELb0ELb0ELb0EEEvNS_16Flash_bwd_paramsE --------------------------
	.section	.nv.shared._ZN5flash44flash_bwd_dq_dk_dv_loop_seqk_parallel_kernelI23Flash_bwd_kernel_traitsILi256ELi64ELi64ELi8ELi4ELi2ELi2ELb0ELb0EN7cutlass10bfloat16_tE19Flash_kernel_traitsILi256ELi64ELi64ELi8ES3_EELb0ELb0ELb0ELb1ELb0ELb0ELb0EEEvNS_16Flash_bwd_paramsE,"aw",@nobits
	.sectionflags	@""
	.align	16


//--------------------- .nv.shared._ZN5flash44flash_bwd_dq_dk_dv_loop_seqk_parallel_kernelI23Flash_bwd_kernel_traitsILi256ELi64ELi64ELi8ELi4ELi2ELi2ELb0ELb0EN7cutlass10bfloat16_tE19Flash_kernel_traitsILi256ELi64ELi64ELi8ES3_EELb0ELb0ELb1ELb0ELb0ELb1ELb0EEEvNS_16Flash_bwd_paramsE --------------------------
	.section	.nv.shared._ZN5flash44flash_bwd_dq_dk_dv_loop_seqk_parallel_kernelI23Flash_bwd_kernel_traitsILi256ELi64ELi64ELi8ELi4ELi2ELi2ELb0ELb0EN7cutlass10bfloat16_tE19Flash_kernel_traitsILi256ELi64ELi64ELi8ES3_EELb0ELb0ELb1ELb0ELb0ELb1ELb0EEEvNS_16Flash_bwd_paramsE,"aw",@nobits
	.sectionflags	@""
	.align	16


//--------------------- .nv.shared._ZN5flash44flash_bwd_dq_dk_dv_loop_seqk_parallel_kernelI23Flash_bwd_kernel_traitsILi256ELi64ELi64ELi8ELi4ELi2ELi2ELb0ELb0EN7cutlass10bfloat16_tE19Flash_kernel_traitsILi256ELi64ELi64ELi8ES3_EELb0ELb0ELb1ELb1ELb0ELb0ELb0EEEvNS_16Flash_bwd_paramsE --------------------------
	.section	.nv.shared._ZN5flash44flash_bwd_dq_dk_dv_loop_seqk_parallel_kernelI23Flash_bwd_kernel_traitsILi256ELi64ELi64ELi8ELi4ELi2ELi2ELb0ELb0EN7cutlass10bfloat16_tE19Flash_kernel_traitsILi256ELi64ELi64ELi8ES3_EELb0ELb0ELb1ELb1ELb0ELb0ELb0EEEvNS_16Flash_bwd_paramsE,"aw",@nobits
	.sectionflags	@""
	.align	16


//--------------------- .nv.shared._ZN5flash27flash_bwd_convert_dq_kernelI23Flash_bwd_kernel_traitsILi256ELi64ELi64ELi8ELi4ELi2ELi2ELb0ELb1EN7cutlass10bfloat16_tE19Flash_kernel_traitsILi256ELi64ELi64ELi8ES3_EEEEvNS_16Flash_bwd_paramsEi --------------------------
	.section	.nv.shared._ZN5flash27flash_bwd_convert_dq_kernelI23Flash_bwd_kernel_traitsILi256ELi64ELi64ELi8ELi4ELi2ELi2ELb0ELb1EN7cutlass10bfloat16_tE19Flash_kernel_traitsILi256ELi64ELi64ELi8ES3_EEEEvNS_16Flash_bwd_paramsEi,"aw",@nobits
	.sectionflags	@""
	.align	16


//--------------------- .nv.shared._ZN5flash44flash_bwd_dq_dk_dv_loop_seqk_parallel_kernelI23Flash_bwd_kernel_traitsILi256ELi64ELi64ELi8ELi4ELi2ELi2ELb0ELb1EN7cutlass10bfloat16_tE19Flash_kernel_traitsILi256ELi64ELi64ELi8ES3_EELb1ELb0ELb0ELb0ELb0ELb0ELb0EEEvNS_16Flash_bwd_paramsE --------------------------
	.section	.nv.shared._ZN5flash44flash_bwd_dq_dk_dv_loop_seqk_parallel_kernelI23Flash_bwd_kernel_traitsILi256ELi64ELi64ELi8ELi4ELi2ELi2ELb0ELb1EN7cutlass10bfloat16_tE19Flash_kernel_traitsILi256ELi64ELi64ELi8ES3_EELb1ELb0ELb0ELb0ELb0ELb0ELb0EEEvNS_16Flash_bwd_paramsE,"aw",@nobits
	.sectionflags	@""
	.align	16


//--------------------- .nv.shared._ZN5flash44flash_bwd_dq_dk_dv_loop_seqk_parallel_kernelI23Flash_bwd_kernel_traitsILi256ELi64ELi64ELi8ELi4ELi2ELi2ELb0ELb1EN7cutlass10bfloat16_tE19Flash_kernel_traitsILi256ELi64ELi64ELi8ES3_EELb0ELb0ELb0ELb0ELb0ELb0ELb1EEEvNS_16Flash_bwd_paramsE --------------------------
	.section	.nv.shared._ZN5flash44flash_bwd_dq_dk_dv_loop_seqk_parallel_kernelI23Flash_bwd_kernel_traitsILi256ELi64ELi64ELi8ELi4ELi2ELi2ELb0ELb1EN7cutlass10bfloat16_tE19Flash_kernel_traitsILi256ELi64ELi64ELi8ES3_EELb0ELb0ELb0ELb0ELb0ELb0ELb1EEEvNS_16Flash_bwd_paramsE,"aw",@nobits
	.sectionflags	@""
	.align	16


//--------------------- .nv.shared._ZN5flash44flash_bwd_dq_dk_dv_loop_seqk_parallel_kernelI23Flash_bwd_kernel_traitsILi256ELi64ELi64ELi8ELi4ELi2ELi2ELb0ELb1EN7cutlass10bfloat16_tE19Flash_kernel_traitsILi256ELi64ELi64ELi8ES3_EELb1ELb0ELb1ELb0ELb0ELb0ELb0EEEvNS_16Flash_bwd_paramsE --------------------------
	.section	.nv.shared._ZN5flash44flash_bwd_dq_dk_dv_loop_seqk_parallel_kernelI23Flash_bwd_kernel_traitsILi256ELi64ELi64ELi8ELi4ELi2ELi2ELb0ELb1EN7cutlass10bfloat16_tE19Flash_kernel_traitsILi256ELi64ELi64ELi8ES3_EELb1ELb0ELb1ELb0ELb0ELb0ELb0EEEvNS_16Flash_bwd_paramsE,"aw",@nobits
	.sectionflags	@""
	.align	16


//--------------------- .nv.shared._ZN5flash44flash_bwd_dq_dk_dv_loop_seqk_parallel_kernelI23Flash_bwd_kernel_traitsILi256ELi64ELi64ELi8ELi4ELi2ELi2ELb0ELb1EN7cutlass10bfloat16_tE19Flash_kernel_traitsILi256ELi64ELi64ELi8ES3_EELb0ELb0ELb1ELb0ELb0ELb0ELb1EEEvNS_16Flash_bwd_paramsE --------------------------
	.section	.nv.shared._ZN5flash44flash_bwd_dq_dk_dv_loop_seqk_parallel_kernelI23Flash_bwd_kernel_traitsILi256ELi64ELi64ELi8ELi4ELi2ELi2ELb0ELb1EN7cutlass10bfloat16_tE19Flash_kernel_traitsILi256ELi64ELi64ELi8ES3_EELb0ELb0ELb1ELb0ELb0ELb0ELb1EEEvNS_16Flash_bwd_paramsE,"aw",@nobits
	.sectionflags	@""
	.align	16


//--------------------- .nv.shared._ZN5flash44flash_bwd_dq_dk_dv_loop_seqk_parallel_kernelI23Flash_bwd_kernel_traitsILi256ELi64ELi64ELi8ELi4ELi2ELi2ELb0ELb1EN7cutlass10bfloat16_tE19Flash_kernel_traitsILi256ELi64ELi64ELi8ES3_EELb1ELb0ELb0ELb0ELb0ELb1ELb0EEEvNS_16Flash_bwd_paramsE --------------------------
	.section	.nv.shared._ZN5flash44flash_bwd_dq_dk_dv_loop_seqk_parallel_kernelI23Flash_bwd_kernel_traitsILi256ELi64ELi64ELi8ELi4ELi2ELi2ELb0ELb1EN7cutlass10bfloat16_tE19Flash_kernel_traitsILi256ELi64ELi64ELi8ES3_EELb1ELb0ELb0ELb0ELb0ELb1ELb0EEEvNS_16Flash_bwd_paramsE,"aw",@nobits
	.sectionflags	@""
	.align	16


//--------------------- .nv.shared._ZN5flash44flash_bwd_dq_dk_dv_loop_seqk_parallel_kernelI23Flash_bwd_kernel_traitsILi256ELi64ELi64ELi8ELi4ELi2ELi2ELb0ELb1EN7cutlass10bfloat16_tE19Flash_kernel_traitsILi256ELi64ELi64ELi8ES3_EELb0ELb0ELb0ELb0ELb0ELb1ELb1EEEvNS_16Flash_bwd_paramsE --------------------------
	.section	.nv.shared._ZN5flash44flash_bwd_dq_dk_dv_loop_seqk_parallel_kernelI23Flash_bwd_kernel_traitsILi256ELi64ELi64ELi8ELi4ELi2ELi2ELb0ELb1EN7cutlass10bfloat16_tE19Flash_kernel_traitsILi256ELi64ELi64ELi8ES3_EELb0ELb0ELb0ELb0ELb0ELb1ELb1EEEvNS_16Flash_bwd_paramsE,"aw",@nobits
	.sectionflags	@""
	.align	16


//--------------------- .nv.shared._ZN5flash44flash_bwd_dq_dk_dv_loop_seqk_parallel_kernelI23Flash_bwd_kernel_traitsILi256ELi64ELi64ELi8ELi4ELi2ELi2ELb0ELb1EN7cutlass10bfloat16_tE19Flash_kernel_traitsILi256ELi64ELi64ELi8ES3_EELb1ELb0ELb0ELb1ELb0ELb0ELb0EEEvNS_16Flash_bwd_paramsE --------------------------
	.section	.nv.shared._ZN5flash44flash_bwd_dq_dk_dv_loop_seqk_parallel_kernelI23Flash_bwd_kernel_traitsILi256ELi64ELi64ELi8ELi4ELi2ELi2ELb0ELb1EN7cutlass10bfloat16_tE19Flash_kernel_traitsILi256ELi64ELi64ELi8ES3_EELb1ELb0ELb0ELb1ELb0ELb0ELb0EEEvNS_16Flash_bwd_paramsE,"aw",@nobits
	.sectionflags	@""
	.align	16


//--------------------- .nv.shared._ZN5flash44flash_bwd_dq_dk_dv_loop_seqk_parallel_kernelI23Flash_bwd_kernel_traitsILi256ELi64ELi64ELi8ELi4ELi2ELi2ELb0ELb1EN7cutlass10bfloat16_tE19Flash_kernel_traitsILi256ELi64ELi64ELi8ES3_EELb0ELb0ELb0ELb1ELb0ELb0ELb1EEEvNS_16Flash_bwd_paramsE --------------------------
	.section	.nv.shared._ZN5flash44flash_bwd_dq_dk_dv_loop_seqk_parallel_kernelI23Flash_bwd_kernel_traitsILi256ELi64ELi64ELi8ELi4ELi2ELi2ELb0ELb1EN7cutlass10bfloat16_tE19Flash_kernel_traitsILi256ELi64ELi64ELi8ES3_EELb0ELb0ELb0ELb1ELb0ELb0ELb1EEEvNS_16Flash_bwd_paramsE,"aw",@nobits
	.sectionflags	@""
	.align	16


//--------------------- .nv.shared._ZN5flash44flash_bwd_dq_dk_dv_loop_seqk_parallel_kernelI23Flash_bwd_kernel_traitsILi256ELi64ELi64ELi8ELi4ELi2ELi2ELb0ELb1EN7cutlass10bfloat16_tE19Flash_kernel_traitsILi256ELi64ELi64ELi8ES3_EELb1ELb0ELb1ELb0ELb0ELb1ELb0EEEvNS_16Flash_bwd_paramsE --------------------------
	.section	.nv.shared._ZN5flash44flash_bwd_dq_dk_dv_loop_seqk_parallel_kernelI23Flash_bwd_kernel_traitsILi256ELi64ELi64ELi8ELi4ELi2ELi2ELb0ELb1EN7cutlass10bfloat16_tE19Flash_kernel_traitsILi256ELi64ELi64ELi8ES3_EELb1ELb0ELb1ELb0ELb0ELb1ELb0EEEvNS_16Flash_bwd_paramsE,"aw",@nobits
	.sectionflags	@""
	.align	16


//--------------------- .nv.shared._ZN5flash44flash_bwd_dq_dk_dv_loop_seqk_parallel_kernelI23Flash_bwd_kernel_traitsILi256ELi64ELi64ELi8ELi4ELi2ELi2ELb0ELb1EN7cutlass10bfloat16_tE19Flash_kernel_traitsILi256ELi64ELi64ELi8ES3_EELb0ELb0ELb1ELb0ELb0ELb1ELb1EEEvNS_16Flash_bwd_paramsE --------------------------
	.section	.nv.shared._ZN5flash44flash_bwd_dq_dk_dv_loop_seqk_parallel_kernelI23Flash_bwd_kernel_traitsILi256ELi64ELi64ELi8ELi4ELi2ELi2ELb0ELb1EN7cutlass10bfloat16_tE19Flash_kernel_traitsILi256ELi64ELi64ELi8ES3_EELb0ELb0ELb1ELb0ELb0ELb1ELb1EEEvNS_16Flash_bwd_paramsE,"aw",@nobits
	.sectionflags	@""
	.align	16


//--------------------- .nv.shared._ZN5flash44flash_bwd_dq_dk_dv_loop_seqk_parallel_kernelI23Flash_bwd_kernel_traitsILi256ELi64ELi64ELi8ELi4ELi2ELi2ELb0ELb1EN7cutlass10bfloat16_tE19Flash_kernel_traitsILi256ELi64ELi64ELi8ES3_EELb1ELb0ELb1ELb1ELb0ELb0ELb0EEEvNS_16Flash_bwd_paramsE --------------------------
	.section	.nv.shared._ZN5flash44flash_bwd_dq_dk_dv_loop_seqk_parallel_kernelI23Flash_bwd_kernel_traitsILi256ELi64ELi64ELi8ELi4ELi2ELi2ELb0ELb1EN7cutlass10bfloat16_tE19Flash_kernel_traitsILi256ELi64ELi64ELi8ES3_EELb1ELb0ELb1ELb1ELb0ELb0ELb0EEEvNS_16Flash_bwd_paramsE,"aw",@nobits
	.sectionflags	@""
	.align	16


//--------------------- .nv.shared._ZN5flash44flash_bwd_dq_dk_dv_loop_seqk_parallel_kernelI23Flash_bwd_kernel_traitsILi256ELi64ELi64ELi8ELi4ELi2ELi2ELb0ELb1EN7cutlass10bfloat16_tE19Flash_kernel_traitsILi256ELi64ELi64ELi8ES3_EELb0ELb0ELb1ELb1ELb0ELb0ELb1EEEvNS_16Flash_bwd_paramsE --------------------------
	.section	.nv.shared._ZN5flash44flash_bwd_dq_dk_dv_loop_seqk_parallel_kernelI23Flash_bwd_kernel_traitsILi256ELi64ELi64ELi8ELi4ELi2ELi2ELb0ELb1EN7cutlass10bfloat16_tE19Flash_kernel_traitsILi256ELi64ELi64ELi8ES3_EELb0ELb0ELb1ELb1ELb0ELb0ELb1EEEvNS_16Flash_bwd_paramsE,"aw",@nobits
	.sectionflags	@""
	.align	16


//--------------------- .nv.shared._ZN5flash25flash_bwd_dot_do_o_kernelILb0E23Flash_bwd_kernel_traitsILi256ELi64ELi64ELi8ELi4ELi2ELi2ELb0ELb1EN7cutlass10bfloat16_tE19Flash_kernel_traitsILi256ELi64ELi64ELi8ES3_EEEEvNS_16Flash_bwd_paramsE --------------------------
	.section	.nv.shared._ZN5flash25flash_bwd_dot_do_o_kernelILb0E23Flash_bwd_kernel_traitsILi256ELi64ELi64ELi8ELi4ELi2ELi2ELb0ELb1EN7cutlass10bfloat16_tE19Flash_kernel_traitsILi256ELi64ELi64ELi8ES3_EEEEvNS_16Flash_bwd_paramsE,"aw",@nobits
	.sectionflags	@""
	.align	16


//--------------------- .nv.shared._ZN5flash25flash_bwd_dot_do_o_kernelILb1E23Flash_bwd_kernel_traitsILi256ELi64ELi64ELi8ELi4ELi2ELi2ELb0ELb1EN7cutlass10bfloat16_tE19Flash_kernel_traitsILi256ELi64ELi64ELi8ES3_EEEEvNS_16Flash_bwd_paramsE --------------------------
	.section	.nv.shared._ZN5flash25flash_bwd_dot_do_o_kernelILb1E23Flash_bwd_kernel_traitsILi256ELi64ELi64ELi8ELi4ELi2ELi2ELb0ELb1EN7cutlass10bfloat16_tE19Flash_kernel_traitsILi256ELi64ELi64ELi8ES3_EEEEvNS_16Flash_bwd_paramsE,"aw",@nobits
	.sectionflags	@""
	.align	16


//--------------------- .nv.shared._ZN5flash27flash_bwd_convert_dq_kernelI23Flash_bwd_kernel_traitsILi256ELi64ELi64ELi8ELi4ELi2ELi2ELb0ELb0EN7cutlass10bfloat16_tE19Flash_kernel_traitsILi256ELi64ELi64ELi8ES3_EEEEvNS_16Flash_bwd_paramsEi --------------------------
	.section	.nv.shared._ZN5flash27flash_bwd_convert_dq_kernelI23Flash_bwd_kernel_traitsILi256ELi64ELi64ELi8ELi4ELi2ELi2ELb0ELb0EN7cutlass10bfloat16_tE19Flash_kernel_traitsILi256ELi64ELi64ELi8ES3_EEEEvNS_16Flash_bwd_paramsEi,"aw",@nobits
	.sectionflags	@""
	.align	16


//--------------------- .nv.shared._ZN5flash44flash_bwd_dq_dk_dv_loop_seqk_parallel_kernelI23Flash_bwd_kernel_traitsILi256ELi64ELi64ELi8ELi4ELi2ELi2ELb0ELb0EN7cutlass10bfloat16_tE19Flash_kernel_traitsILi256ELi64ELi64ELi8ES3_EELb1ELb0ELb0ELb0ELb0ELb0ELb0EEEvNS_16Flash_bwd_paramsE --------------------------
	.section	.nv.shared._ZN5flash44flash_bwd_dq_dk_dv_loop_seqk_parallel_kernelI23Flash_bwd_kernel_traitsILi256ELi64ELi64ELi8ELi4ELi2ELi2ELb0ELb0EN7cutlass10bfloat16_tE19Flash_kernel_traitsILi256ELi64ELi64ELi8ES3_EELb1ELb0ELb0ELb0ELb0ELb0ELb0EEEvNS_16Flash_bwd_paramsE,"aw",@nobits
	.sectionflags	@""
	.align	16


//--------------------- .nv.shared._ZN5flash44flash_bwd_dq_dk_dv_loop_seqk_parallel_kernelI23Flash_bwd_kernel_traitsILi256ELi64ELi64ELi8ELi4ELi2ELi2ELb0ELb0EN7cutlass10bfloat16_tE19Flash_kernel_traitsILi256ELi64ELi64ELi8ES3_EELb0ELb0ELb0ELb0ELb0ELb0ELb1EEEvNS_16Flash_bwd_paramsE --------------------------
	.section	.nv.shared._ZN5flash44flash_bwd_dq_dk_dv_loop_seqk_parallel_kernelI23Flash_bwd_kernel_traitsILi256ELi64ELi64ELi8ELi4ELi2ELi2ELb0ELb0EN7cutlass10bfloat16_tE19Flash_kernel_traitsILi256ELi64ELi64ELi8ES3_EELb0ELb0ELb0ELb0ELb0ELb0ELb1EEEvNS_16Flash_bwd_paramsE,"aw",@nobits
	.sectionflags	@""
	.align	16


//--------------------- .nv.shared._ZN5flash44flash_bwd_dq_dk_dv_loop_seqk_parallel_kernelI23Flash_bwd_kernel_traitsILi256ELi64ELi64ELi8ELi4ELi2ELi2ELb0ELb0EN7cutlass10bfloat16_tE19Flash_kernel_traitsILi256ELi64ELi64ELi8ES3_EELb1ELb0ELb1ELb0ELb0ELb0ELb0EEEvNS_16Flash_bwd_paramsE --------------------------
	.section	.nv.shared._ZN5flash44flash_bwd_dq_dk_dv_loop_seqk_parallel_kernelI23Flash_bwd_kernel_traitsILi256ELi64ELi64ELi8ELi4ELi2ELi2ELb0ELb0EN7cutlass10bfloat16_tE19Flash_kernel_traitsILi256ELi64ELi64ELi8ES3_EELb1ELb0ELb1ELb0ELb0ELb0ELb0EEEvNS_16Flash_bwd_paramsE,"aw",@nobits
	.sectionflags	@""
	.align	16


//--------------------- .nv.shared._ZN5flash44flash_bwd_dq_dk_dv_loop_seqk_parallel_kernelI23Flash_bwd_kernel_traitsILi256ELi64ELi64ELi8ELi4ELi2ELi2ELb0ELb0EN7cutlass10bfloat16_tE19Flash_kernel_traitsILi256ELi64ELi64ELi8ES3_EELb0ELb0ELb1ELb0ELb0ELb0ELb1EEEvNS_16Flash_bwd_paramsE --------------------------
	.section	.nv.shared._ZN5flash44flash_bwd_dq_dk_dv_loop_seqk_parallel_kernelI23Flash_bwd_kernel_traitsILi256ELi64ELi64ELi8ELi4ELi2ELi2ELb0ELb0EN7cutlass10bfloat16_tE19Flash_kernel_traitsILi256ELi64ELi64ELi8ES3_EELb0ELb0ELb1ELb0ELb0ELb0ELb1EEEvNS_16Flash_bwd_paramsE,"aw",@nobits
	.sectionflags	@""
	.align	16


//--------------------- .nv.shared._ZN5flash44flash_bwd_dq_dk_dv_loop_seqk_parallel_kernelI23Flash_bwd_kernel_traitsILi256ELi64ELi64ELi8ELi4ELi2ELi2ELb0ELb0EN7cutlass10bfloat16_tE19Flash_kernel_traitsILi256ELi64ELi64ELi8ES3_EELb1ELb0ELb0ELb0ELb0ELb1ELb0EEEvNS_16Flash_bwd_paramsE --------------------------
	.section	.nv.shared._ZN5flash44flash_bwd_dq_dk_dv_loop_seqk_parallel_kernelI23Flash_bwd_kernel_traitsILi256ELi64ELi64ELi8ELi4ELi2ELi2ELb0ELb0EN7cutlass10bfloat16_tE19Flash_kernel_traitsILi256ELi64ELi64ELi8ES3_EELb1ELb0ELb0ELb0ELb0ELb1ELb0EEEvNS_16Flash_bwd_paramsE,"aw",@nobits
	.sectionflags	@""
	.align	16


//--------------------- .nv.shared._ZN5flash44flash_bwd_dq_dk_dv_loop_seqk_parallel_kernelI23Flash_bwd_kernel_traitsILi256ELi64ELi64ELi8ELi4ELi2ELi2ELb0ELb0EN7cutlass10bfloat16_tE19Flash_kernel_traitsILi256ELi64ELi64ELi8ES3_EELb0ELb0ELb0ELb0ELb0ELb1ELb1EEEvNS_16Flash_bwd_paramsE --------------------------
	.section	.nv.shared._ZN5flash44flash_bwd_dq_dk_dv_loop_seqk_parallel_kernelI23Flash_bwd_kernel_traitsILi256ELi64ELi64ELi8ELi4ELi2ELi2ELb0ELb0EN7cutlass10bfloat16_tE19Flash_kernel_traitsILi256ELi64ELi64ELi8ES3_EELb0ELb0ELb0ELb0ELb0ELb1ELb1EEEvNS_16Flash_bwd_paramsE,"aw",@nobits
	.sectionflags	@""
	.align	16


//--------------------- .nv.shared._ZN5flash44flash_bwd_dq_dk_dv_loop_seqk_parallel_kernelI23Flash_bwd_kernel_traitsILi256ELi64ELi64ELi8ELi4ELi2ELi2ELb0ELb0EN7cutlass10bfloat16_tE19Flash_kernel_traitsILi256ELi64ELi64ELi8ES3_EELb1ELb0ELb0ELb1ELb0ELb0ELb0EEEvNS_16Flash_bwd_paramsE --------------------------
	.section	.nv.shared._ZN5flash44flash_bwd_dq_dk_dv_loop_seqk_parallel_kernelI23Flash_bwd_kernel_traitsILi256ELi64ELi64ELi8ELi4ELi2ELi2ELb0ELb0EN7cutlass10bfloat16_tE19Flash_kernel_traitsILi256ELi64ELi64ELi8ES3_EELb1ELb0ELb0ELb1ELb0ELb0ELb0EEEvNS_16Flash_bwd_paramsE,"aw",@nobits
	.sectionflags	@""
	.align	16


//--------------------- .nv.shared._ZN5flash44flash_bwd_dq_dk_dv_loop_seqk_parallel_kernelI23Flash_bwd_kernel_traitsILi256ELi64ELi64ELi8ELi4ELi2ELi2ELb0ELb0EN7cutlass10bfloat16_tE19Flash_kernel_traitsILi256ELi64ELi64ELi8ES3_EELb0ELb0ELb0ELb1ELb0ELb0ELb1EEEvNS_16Flash_bwd_paramsE --------------------------
	.section	.nv.shared._ZN5flash44flash_bwd_dq_dk_dv_loop_seqk_parallel_kernelI23Flash_bwd_kernel_traitsILi256ELi64ELi64ELi8ELi4ELi2ELi2ELb0ELb0EN7cutlass10bfloat16_tE19Flash_kernel_traitsILi256ELi64ELi64ELi8ES3_EELb0ELb0ELb0ELb1ELb0ELb0ELb1EEEvNS_16Flash_bwd_paramsE,"aw",@nobits
	.sectionflags	@""
	.align	16


//--------------------- .nv.shared._ZN5flash44flash_bwd_dq_dk_dv_loop_seqk_parallel_kernelI23Flash_bwd_kernel_traitsILi256ELi64ELi64ELi8ELi4ELi2ELi2ELb0ELb0EN7cutlass10bfloat16_tE19Flash_kernel_traitsILi256ELi64ELi64ELi8ES3_EELb1ELb0ELb1ELb0ELb0ELb1ELb0EEEvNS_16Flash_bwd_paramsE --------------------------
	.section	.nv.shared._ZN5flash44flash_bwd_dq_dk_dv_loop_seqk_parallel_kernelI23Flash_bwd_kernel_traitsILi256ELi64ELi64ELi8ELi4ELi2ELi2ELb0ELb0EN7cutlass10bfloat16_tE19Flash_kernel_traitsILi256ELi64ELi64ELi8ES3_EELb1ELb0ELb1ELb0ELb0ELb1ELb0EEEvNS_16Flash_bwd_paramsE,"aw",@nobits
	.sectionflags	@""
	.align	16


//--------------------- .nv.shared._ZN5flash44flash_bwd_dq_dk_dv_loop_seqk_parallel_kernelI23Flash_bwd_kernel_traitsILi256ELi64ELi64ELi8ELi4ELi2ELi2ELb0ELb0EN7cutlass10bfloat16_tE19Flash_kernel_traitsILi256ELi64ELi64ELi8ES3_EELb0ELb0ELb1ELb0ELb0ELb1ELb1EEEvNS_16Flash_bwd_paramsE --------------------------
	.section	.nv.shared._ZN5flash44flash_bwd_dq_dk_dv_loop_seqk_parallel_kernelI23Flash_bwd_kernel_traitsILi256ELi64ELi64ELi8ELi4ELi2ELi2ELb0ELb0EN7cutlass10bfloat16_tE19Flash_kernel_traitsILi256ELi64ELi64ELi8ES3_EELb0ELb0ELb1ELb0ELb0ELb1ELb1EEEvNS_16Flash_bwd_paramsE,"aw",@nobits
	.sectionflags	@""
	.align	16


//--------------------- .nv.shared._ZN5flash44flash_bwd_dq_dk_dv_loop_seqk_parallel_kernelI23Flash_bwd_kernel_traitsILi256ELi64ELi64ELi8ELi4ELi2ELi2ELb0ELb0EN7cutlass10bfloat16_tE19Flash_kernel_traitsILi256ELi64ELi64ELi8ES3_EELb1ELb0ELb1ELb1ELb0ELb0ELb0EEEvNS_16Flash_bwd_paramsE --------------------------
	.section	.nv.shared._ZN5flash44flash_bwd_dq_dk_dv_loop_seqk_parallel_kernelI23Flash_bwd_kernel_traitsILi256ELi64ELi64ELi8ELi4ELi2ELi2ELb0ELb0EN7cutlass10bfloat16_tE19Flash_kernel_traitsILi256ELi64ELi64ELi8ES3_EELb1ELb0ELb1ELb1ELb0ELb0ELb0EEEvNS_16Flash_bwd_paramsE,"aw",@nobits
	.sectionflags	@""
	.align	16


//--------------------- .nv.shared._ZN5flash44flash_bwd_dq_dk_dv_loop_seqk_parallel_kernelI23Flash_bwd_kernel_traitsILi256ELi64ELi64ELi8ELi4ELi2ELi2ELb0ELb0EN7cutlass10bfloat16_tE19Flash_kernel_traitsILi256ELi64ELi64ELi8ES3_EELb0ELb0ELb1ELb1ELb0ELb0ELb1EEEvNS_16Flash_bwd_paramsE --------------------------
	.section	.nv.shared._ZN5flash44flash_bwd_dq_dk_dv_loop_seqk_parallel_kernelI23Flash_bwd_kernel_traitsILi256ELi64ELi64ELi8ELi4ELi2ELi2ELb0ELb0EN7cutlass10bfloat16_tE19Flash_kernel_traitsILi256ELi64ELi64ELi8ES3_EELb0ELb0ELb1ELb1ELb0ELb0ELb1EEEvNS_16Flash_bwd_paramsE,"aw",@nobits
	.sectionflags	@""
	.align	16


//--------------------- .nv.shared._ZN5flash25flash_bwd_dot_do_o_kernelILb0E23Flash_bwd_kernel_traitsILi256ELi64ELi64ELi8ELi4ELi2ELi2ELb0ELb0EN7cutlass10bfloat16_tE19Flash_kernel_traitsILi256ELi64ELi64ELi8ES3_EEEEvNS_16Flash_bwd_paramsE --------------------------
	.section	.nv.shared._ZN5flash25flash_bwd_dot_do_o_kernelILb0E23Flash_bwd_kernel_traitsILi256ELi64ELi64ELi8ELi4ELi2ELi2ELb0ELb0EN7cutlass10bfloat16_tE19Flash_kernel_traitsILi256ELi64ELi64ELi8ES3_EEEEvNS_16Flash_bwd_paramsE,"aw",@nobits
	.sectionflags	@""
	.align	16


//--------------------- .nv.shared._ZN5flash25flash_bwd_dot_do_o_kernelILb1E23Flash_bwd_kernel_traitsILi256ELi64ELi64ELi8ELi4ELi2ELi2ELb0ELb0EN7cutlass10bfloat16_tE19Flash_kernel_traitsILi256ELi64ELi64ELi8ES3_EEEEvNS_16Flash_bwd_paramsE --------------------------
	.section	.nv.shared._ZN5flash25flash_bwd_dot_do_o_kernelILb1E23Flash_bwd_kernel_traitsILi256ELi64ELi64ELi8ELi4ELi2ELi2ELb0ELb0EN7cutlass10bfloat16_tE19Flash_kernel_traitsILi256ELi64ELi64ELi8ES3_EEEEvNS_16Flash_bwd_paramsE,"aw",@nobits
	.sectionflags	@""
	.align	16
